// Copyright (c) 2024, Jay Shah, Ganesh Bikshandi, Ying Zhang, Vijay Thakkar, Pradeep Ramani, Tri Dao.
// Splitting the different template instantiations to different files to speed up compilation.
// This file is auto-generated. See "generate_kernels.py"

#include "flash_fwd_launch_template.h"

#ifndef FLASHATTENTION_DISABLE_HDIM192
template void run_mha_fwd_<90, cutlass::bfloat16_t, 192, 192, true, false, true, true>(Flash_fwd_params &params, cudaStream_t stream);
#endif


// ===== COMPILED SASS (sm_90a) =====

	.target	sm_90a

	.elftype	@"ET_EXEC"


//--------------------- .note.nv.tkinfo           --------------------------
	.section	.note.nv.tkinfo,"",@"SHT_NOTE"
	.sectionflags	@"SHF_NOTE_NV_TKINFO"
	.tkinfo
        /*0018*/ 	.word	0x00000002
        /*0030*/ 	.string	""
        /*0030*/ 	.string	"ptxas"
        /*0030*/ 	.string	"Cuda compilation tools, release 13.0, V13.0.88"
        /*0030*/ 	.string	"Build cuda_13.0.r13.0/compiler.36424714_0"
        /*0030*/ 	.string	"-arch sm_90a -m 64 "



//--------------------- .note.nv.cuinfo           --------------------------
	.section	.note.nv.cuinfo,"",@"SHT_NOTE"
	.sectionflags	@"SHF_NOTE_NV_CUINFO"
        /*0018*/ 	.short	0x0002
        /*001a*/ 	.short	0x005a
        /*001c*/ 	.short	0x0082
	.zero		2


//--------------------- .nv.info                  --------------------------
	.section	.nv.info,"",@"SHT_CUDA_INFO"
	.align	4


	//----- nvinfo : EIATTR_REGCOUNT
	.align		4
        /*0000*/ 	.byte	0x04, 0x2f
        /*0002*/ 	.short	(.L_23 - .L_22)
	.align		4
.L_22:
        /*0004*/ 	.word	index@(_ZN7cutlass13device_kernelIN5flash11enable_sm90INS1_16FlashAttnFwdSm90INS1_25CollectiveMainloopFwdSm90ILi2EN4cute5tupleIJNS5_1CILi1EEES8_S8_EEENS6_IJNS7_ILi128EEENS7_ILi112EEENS7_ILi192EEEEEELi192ENS_10bfloat16_tEfNS_4arch4Sm90ELb1ELb0ELb1ELb1ELb0ELb1ELb0ELb1ELb1ELb1ELb1ELb0EEENS1_21CollectiveEpilogueFwdINS6_IJSA_SC_SB_EEES9_SE_SG_Li256ELb1ELb1ELb1ELb0EEENS1_36VarlenDynamicPersistentTileSchedulerILi128ELi112ELi256ELi128ELb1ELb1ELb1ELb1ELb1ELb1EEEEEEEEEvNT_6ParamsE)
        /*0008*/ 	.word	0x000000a8


	//----- nvinfo : EIATTR_FRAME_SIZE
	.align		4
.L_23:
        /*000c*/ 	.byte	0x04, 0x11
        /*000e*/ 	.short	(.L_25 - .L_24)
	.align		4
.L_24:
        /*0010*/ 	.word	index@(_ZN7cutlass13device_kernelIN5flash11enable_sm90INS1_16FlashAttnFwdSm90INS1_25CollectiveMainloopFwdSm90ILi2EN4cute5tupleIJNS5_1CILi1EEES8_S8_EEENS6_IJNS7_ILi128EEENS7_ILi112EEENS7_ILi192EEEEEELi192ENS_10bfloat16_tEfNS_4arch4Sm90ELb1ELb0ELb1ELb1ELb0ELb1ELb0ELb1ELb1ELb1ELb1ELb0EEENS1_21CollectiveEpilogueFwdINS6_IJSA_SC_SB_EEES9_SE_SG_Li256ELb1ELb1ELb1ELb0EEENS1_36VarlenDynamicPersistentTileSchedulerILi128ELi112ELi256ELi128ELb1ELb1ELb1ELb1ELb1ELb1EEEEEEEEEvNT_6ParamsE)
        /*0014*/ 	.word	0x00000090


	//----- nvinfo : EIATTR_REGCOUNT
	.align		4
.L_25:
        /*0018*/ 	.byte	0x04, 0x2f
        /*001a*/ 	.short	(.L_27 - .L_26)
	.align		4
.L_26:
        /*001c*/ 	.word	index@(_ZN7cutlass13device_kernelIN5flash11enable_sm90INS1_16FlashAttnFwdSm90INS1_25CollectiveMainloopFwdSm90ILi2EN4cute5tupleIJNS5_1CILi1EEES8_S8_EEENS6_IJNS7_ILi128EEENS7_ILi112EEENS7_ILi192EEEEEELi192ENS_10bfloat16_tEfNS_4arch4Sm90ELb1ELb0ELb1ELb1ELb0ELb0ELb0ELb1ELb1ELb1ELb1ELb0EEENS1_21CollectiveEpilogueFwdINS6_IJSA_SC_SB_EEES9_SE_SG_Li256ELb1ELb1ELb1ELb0EEENS1_36VarlenDynamicPersistentTileSchedulerILi128ELi112ELi256ELi128ELb1ELb1ELb1ELb1ELb1ELb1EEEEEEEEEvNT_6ParamsE)
        /*0020*/ 	.word	0x000000a8


	//----- nvinfo : EIATTR_FRAME_SIZE
	.align		4
.L_27:
        /*0024*/ 	.byte	0x04, 0x11
        /*0026*/ 	.short	(.L_29 - .L_28)
	.align		4
.L_28:
        /*0028*/ 	.word	index@(_ZN7cutlass13device_kernelIN5flash11enable_sm90INS1_16FlashAttnFwdSm90INS1_25CollectiveMainloopFwdSm90ILi2EN4cute5tupleIJNS5_1CILi1EEES8_S8_EEENS6_IJNS7_ILi128EEENS7_ILi112EEENS7_ILi192EEEEEELi192ENS_10bfloat16_tEfNS_4arch4Sm90ELb1ELb0ELb1ELb1ELb0ELb0ELb0ELb1ELb1ELb1ELb1ELb0EEENS1_21CollectiveEpilogueFwdINS6_IJSA_SC_SB_EEES9_SE_SG_Li256ELb1ELb1ELb1ELb0EEENS1_36VarlenDynamicPersistentTileSchedulerILi128ELi112ELi256ELi128ELb1ELb1ELb1ELb1ELb1ELb1EEEEEEEEEvNT_6ParamsE)
        /*002c*/ 	.word	0x00000068


	//----- nvinfo : EIATTR_REGCOUNT
	.align		4
.L_29:
        /*0030*/ 	.byte	0x04, 0x2f
        /*0032*/ 	.short	(.L_31 - .L_30)
	.align		4
.L_30:
        /*0034*/ 	.word	index@(_ZN7cutlass13device_kernelIN5flash11enable_sm90INS1_16FlashAttnFwdSm90INS1_25CollectiveMainloopFwdSm90ILi2EN4cute5tupleIJNS5_1CILi1EEES8_S8_EEENS6_IJNS7_ILi128EEENS7_ILi112EEENS7_ILi192EEEEEELi192ENS_10bfloat16_tEfNS_4arch4Sm90ELb1ELb0ELb1ELb0ELb0ELb0ELb0ELb1ELb1ELb1ELb1ELb0EEENS1_21CollectiveEpilogueFwdINS6_IJSA_SC_SB_EEES9_SE_SG_Li256ELb0ELb1ELb1ELb0EEENS1_19SingleTileSchedulerILb0ELb1ELb1ELi128EEEEEEEEEvNT_6ParamsE)
        /*0038*/ 	.word	0x000000a8


	//----- nvinfo : EIATTR_FRAME_SIZE
	.align		4
.L_31:
        /*003c*/ 	.byte	0x04, 0x11
        /*003e*/ 	.short	(.L_33 - .L_32)
	.align		4
.L_32:
        /*0040*/ 	.word	index@(_ZN7cutlass13device_kernelIN5flash11enable_sm90INS1_16FlashAttnFwdSm90INS1_25CollectiveMainloopFwdSm90ILi2EN4cute5tupleIJNS5_1CILi1EEES8_S8_EEENS6_IJNS7_ILi128EEENS7_ILi112EEENS7_ILi192EEEEEELi192ENS_10bfloat16_tEfNS_4arch4Sm90ELb1ELb0ELb1ELb0ELb0ELb0ELb0ELb1ELb1ELb1ELb1ELb0EEENS1_21CollectiveEpilogueFwdINS6_IJSA_SC_SB_EEES9_SE_SG_Li256ELb0ELb1ELb1ELb0EEENS1_19SingleTileSchedulerILb0ELb1ELb1ELi128EEEEEEEEEvNT_6ParamsE)
        /*0044*/ 	.word	0x00000010


	//----- nvinfo : EIATTR_REGCOUNT
	.align		4
.L_33:
        /*0048*/ 	.byte	0x04, 0x2f
        /*004a*/ 	.short	(.L_35 - .L_34)
	.align		4
.L_34:
        /*004c*/ 	.word	index@(_ZN7cutlass13device_kernelIN5flash11enable_sm90INS1_16FlashAttnFwdSm90INS1_25CollectiveMainloopFwdSm90ILi2EN4cute5tupleIJNS5_1CILi1EEES8_S8_EEENS6_IJNS7_ILi128EEENS7_ILi96EEENS7_ILi192EEEEEELi192ENS_10bfloat16_tEfNS_4arch4Sm90ELb0ELb1ELb1ELb1ELb0ELb1ELb0ELb1ELb1ELb1ELb1ELb0EEENS1_21CollectiveEpilogueFwdINS6_IJSA_SC_SB_EEES9_SE_SG_Li256ELb1ELb1ELb1ELb0EEENS1_36VarlenDynamicPersistentTileSchedulerILi128ELi96ELi256ELi128ELb1ELb1ELb1ELb1ELb0ELb1EEEEEEEEEvNT_6ParamsE)
        /*0050*/ 	.word	0x000000a8


	//----- nvinfo : EIATTR_FRAME_SIZE
	.align		4
.L_35:
        /*0054*/ 	.byte	0x04, 0x11
        /*0056*/ 	.short	(.L_37 - .L_36)
	.align		4
.L_36:
        /*0058*/ 	.word	index@($_ZN7cutlass13device_kernelIN5flash11enable_sm90INS1_16FlashAttnFwdSm90INS1_25CollectiveMainloopFwdSm90ILi2EN4cute5tupleIJNS5_1CILi1EEES8_S8_EEENS6_IJNS7_ILi128EEENS7_ILi96EEENS7_ILi192EEEEEELi192ENS_10bfloat16_tEfNS_4arch4Sm90ELb0ELb1ELb1ELb1ELb0ELb1ELb0ELb1ELb1ELb1ELb1ELb0EEENS1_21CollectiveEpilogueFwdINS6_IJSA_SC_SB_EEES9_SE_SG_Li256ELb1ELb1ELb1ELb0EEENS1_36VarlenDynamicPersistentTileSchedulerILi128ELi96ELi256ELi128ELb1ELb1ELb1ELb1ELb0ELb1EEEEEEEEEvNT_6ParamsE$_ZZN5flash25CollectiveMainloopFwdSm90ILi2EN4cute5tupleIJNS1_1CILi1EEES4_S4_EEENS2_IJNS3_ILi128EEENS3_ILi96EEENS3_ILi192EEEEEELi192EN7cutlass10bfloat16_tEfNSA_4arch4Sm90ELb0ELb1ELb1ELb1ELb0ELb1ELb0ELb1ELb1ELb1ELb1ELb0EE12store_kv_newINS_16FlashAttnFwdSm90ISE_NS_21CollectiveEpilogueFwdINS2_IJS6_S8_S7_EEES5_SB_SD_Li256ELb1ELb1ELb1ELb0EEENS_36VarlenDynamicPersistentTileSchedulerILi128ELi96ELi256ELi128ELb1ELb1ELb1ELb1ELb0ELb1EEEE13SharedStorageEEEbRKNSE_6ParamsENSA_25PipelineTmaAsyncNoClusterILi2ENSA_16PipelineTmaAsyncILi2EEEEESU_RNSA_13PipelineStateILj2EEEiRT_RKNS_16SeqlenInfoQKNewKILb1ELb1EEENS2_IJiiiiEEEENKUliRKT_E_clISW_EEDaiS17_)
        /*005c*/ 	.word	0x00000340


	//----- nvinfo : EIATTR_FRAME_SIZE
	.align		4
.L_37:
        /*0060*/ 	.byte	0x04, 0x11
        /*0062*/ 	.short	(.L_39 - .L_38)
	.align		4
.L_38:
        /*0064*/ 	.word	index@(_ZN7cutlass13device_kernelIN5flash11enable_sm90INS1_16FlashAttnFwdSm90INS1_25CollectiveMainloopFwdSm90ILi2EN4cute5tupleIJNS5_1CILi1EEES8_S8_EEENS6_IJNS7_ILi128EEENS7_ILi96EEENS7_ILi192EEEEEELi192ENS_10bfloat16_tEfNS_4arch4Sm90ELb0ELb1ELb1ELb1ELb0ELb1ELb0ELb1ELb1ELb1ELb1ELb0EEENS1_21CollectiveEpilogueFwdINS6_IJSA_SC_SB_EEES9_SE_SG_Li256ELb1ELb1ELb1ELb0EEENS1_36VarlenDynamicPersistentTileSchedulerILi128ELi96ELi256ELi128ELb1ELb1ELb1ELb1ELb0ELb1EEEEEEEEEvNT_6ParamsE)
        /*0068*/ 	.word	0x00000340


	//----- nvinfo : EIATTR_REGCOUNT
	.align		4
.L_39:
        /*006c*/ 	.byte	0x04, 0x2f
        /*006e*/ 	.short	(.L_41 - .L_40)
	.align		4
.L_40:
        /*0070*/ 	.word	index@(_ZN7cutlass13device_kernelIN5flash11enable_sm90INS1_16FlashAttnFwdSm90INS1_25CollectiveMainloopFwdSm90ILi2EN4cute5tupleIJNS5_1CILi1EEES8_S8_EEENS6_IJNS7_ILi128EEENS7_ILi96EEENS7_ILi192EEEEEELi192ENS_10bfloat16_tEfNS_4arch4Sm90ELb0ELb1ELb1ELb1ELb0ELb0ELb0ELb1ELb1ELb1ELb1ELb0EEENS1_21CollectiveEpilogueFwdINS6_IJSA_SC_SB_EEES9_SE_SG_Li256ELb1ELb1ELb1ELb0EEENS1_36VarlenDynamicPersistentTileSchedulerILi128ELi96ELi256ELi128ELb1ELb1ELb1ELb1ELb0ELb1EEEEEEEEEvNT_6ParamsE)
        /*0074*/ 	.word	0x000000a8


	//----- nvinfo : EIATTR_FRAME_SIZE
	.align		4
.L_41:
        /*0078*/ 	.byte	0x04, 0x11
        /*007a*/ 	.short	(.L_43 - .L_42)
	.align		4
.L_42:
        /*007c*/ 	.word	index@(_ZN7cutlass13device_kernelIN5flash11enable_sm90INS1_16FlashAttnFwdSm90INS1_25CollectiveMainloopFwdSm90ILi2EN4cute5tupleIJNS5_1CILi1EEES8_S8_EEENS6_IJNS7_ILi128EEENS7_ILi96EEENS7_ILi192EEEEEELi192ENS_10bfloat16_tEfNS_4arch4Sm90ELb0ELb1ELb1ELb1ELb0ELb0ELb0ELb1ELb1ELb1ELb1ELb0EEENS1_21CollectiveEpilogueFwdINS6_IJSA_SC_SB_EEES9_SE_SG_Li256ELb1ELb1ELb1ELb0EEENS1_36VarlenDynamicPersistentTileSchedulerILi128ELi96ELi256ELi128ELb1ELb1ELb1ELb1ELb0ELb1EEEEEEEEEvNT_6ParamsE)
        /*0080*/ 	.word	0x00000060


	//----- nvinfo : EIATTR_REGCOUNT
	.align		4
.L_43:
        /*0084*/ 	.byte	0x04, 0x2f
        /*0086*/ 	.short	(.L_45 - .L_44)
	.align		4
.L_44:
        /*0088*/ 	.word	index@(_ZN7cutlass13device_kernelIN5flash11enable_sm90INS1_16FlashAttnFwdSm90INS1_25CollectiveMainloopFwdSm90ILi2EN4cute5tupleIJNS5_1CILi1EEES8_S8_EEENS6_IJNS7_ILi128EEENS7_ILi96EEENS7_ILi192EEEEEELi192ENS_10bfloat16_tEfNS_4arch4Sm90ELb0ELb1ELb1ELb0ELb0ELb0ELb0ELb1ELb1ELb1ELb1ELb0EEENS1_21CollectiveEpilogueFwdINS6_IJSA_SC_SB_EEES9_SE_SG_Li256ELb0ELb1ELb1ELb0EEENS1_19SingleTileSchedulerILb0ELb1ELb1ELi128EEEEEEEEEvNT_6ParamsE)
        /*008c*/ 	.word	0x000000a8


	//----- nvinfo : EIATTR_FRAME_SIZE
	.align		4
.L_45:
        /*0090*/ 	.byte	0x04, 0x11
        /*0092*/ 	.short	(.L_47 - .L_46)
	.align		4
.L_46:
        /*0094*/ 	.word	index@(_ZN7cutlass13device_kernelIN5flash11enable_sm90INS1_16FlashAttnFwdSm90INS1_25CollectiveMainloopFwdSm90ILi2EN4cute5tupleIJNS5_1CILi1EEES8_S8_EEENS6_IJNS7_ILi128EEENS7_ILi96EEENS7_ILi192EEEEEELi192ENS_10bfloat16_tEfNS_4arch4Sm90ELb0ELb1ELb1ELb0ELb0ELb0ELb0ELb1ELb1ELb1ELb1ELb0EEENS1_21CollectiveEpilogueFwdINS6_IJSA_SC_SB_EEES9_SE_SG_Li256ELb0ELb1ELb1ELb0EEENS1_19SingleTileSchedulerILb0ELb1ELb1ELi128EEEEEEEEEvNT_6ParamsE)
        /*0098*/ 	.word	0x00000010


	//----- nvinfo : EIATTR_REGCOUNT
	.align		4
.L_47:
        /*009c*/ 	.byte	0x04, 0x2f
        /*009e*/ 	.short	(.L_49 - .L_48)
	.align		4
.L_48:
        /*00a0*/ 	.word	index@(_ZN7cutlass13device_kernelIN5flash11enable_sm90INS1_16FlashAttnFwdSm90INS1_25CollectiveMainloopFwdSm90ILi2EN4cute5tupleIJNS5_1CILi1EEES8_S8_EEENS6_IJNS7_ILi128EEENS7_ILi112EEENS7_ILi192EEEEEELi192ENS_10bfloat16_tEfNS_4arch4Sm90ELb0ELb0ELb1ELb1ELb0ELb1ELb0ELb1ELb1ELb1ELb1ELb0EEENS1_21CollectiveEpilogueFwdINS6_IJSA_SC_SB_EEES9_SE_SG_Li256ELb1ELb1ELb1ELb0EEENS1_36VarlenDynamicPersistentTileSchedulerILi128ELi112ELi256ELi128ELb1ELb1ELb1ELb0ELb1ELb1EEEEEEEEEvNT_6ParamsE)
        /*00a4*/ 	.word	0x000000a8


	//----- nvinfo : EIATTR_FRAME_SIZE
	.align		4
.L_49:
        /*00a8*/ 	.byte	0x04, 0x11
        /*00aa*/ 	.short	(.L_51 - .L_50)
	.align		4
.L_50:
        /*00ac*/ 	.word	index@(_ZN7cutlass13device_kernelIN5flash11enable_sm90INS1_16FlashAttnFwdSm90INS1_25CollectiveMainloopFwdSm90ILi2EN4cute5tupleIJNS5_1CILi1EEES8_S8_EEENS6_IJNS7_ILi128EEENS7_ILi112EEENS7_ILi192EEEEEELi192ENS_10bfloat16_tEfNS_4arch4Sm90ELb0ELb0ELb1ELb1ELb0ELb1ELb0ELb1ELb1ELb1ELb1ELb0EEENS1_21CollectiveEpilogueFwdINS6_IJSA_SC_SB_EEES9_SE_SG_Li256ELb1ELb1ELb1ELb0EEENS1_36VarlenDynamicPersistentTileSchedulerILi128ELi112ELi256ELi128ELb1ELb1ELb1ELb0ELb1ELb1EEEEEEEEEvNT_6ParamsE)
        /*00b0*/ 	.word	0x00000088


	//----- nvinfo : EIATTR_REGCOUNT
	.align		4
.L_51:
        /*00b4*/ 	.byte	0x04, 0x2f
        /*00b6*/ 	.short	(.L_53 - .L_52)
	.align		4
.L_52:
        /*00b8*/ 	.word	index@(_ZN7cutlass13device_kernelIN5flash11enable_sm90INS1_16FlashAttnFwdSm90INS1_25CollectiveMainloopFwdSm90ILi2EN4cute5tupleIJNS5_1CILi1EEES8_S8_EEENS6_IJNS7_ILi128EEENS7_ILi112EEENS7_ILi192EEEEEELi192ENS_10bfloat16_tEfNS_4arch4Sm90ELb0ELb0ELb1ELb1ELb0ELb0ELb0ELb1ELb1ELb1ELb1ELb0EEENS1_21CollectiveEpilogueFwdINS6_IJSA_SC_SB_EEES9_SE_SG_Li256ELb1ELb1ELb1ELb0EEENS1_36VarlenDynamicPersistentTileSchedulerILi128ELi112ELi256ELi128ELb1ELb1ELb1ELb0ELb1ELb1EEEEEEEEEvNT_6ParamsE)
        /*00bc*/ 	.word	0x000000a8


	//----- nvinfo : EIATTR_FRAME_SIZE
	.align		4
.L_53:
        /*00c0*/ 	.byte	0x04, 0x11
        /*00c2*/ 	.short	(.L_55 - .L_54)
	.align		4
.L_54:
        /*00c4*/ 	.word	index@(_ZN7cutlass13device_kernelIN5flash11enable_sm90INS1_16FlashAttnFwdSm90INS1_25CollectiveMainloopFwdSm90ILi2EN4cute5tupleIJNS5_1CILi1EEES8_S8_EEENS6_IJNS7_ILi128EEENS7_ILi112EEENS7_ILi192EEEEEELi192ENS_10bfloat16_tEfNS_4arch4Sm90ELb0ELb0ELb1ELb1ELb0ELb0ELb0ELb1ELb1ELb1ELb1ELb0EEENS1_21CollectiveEpilogueFwdINS6_IJSA_SC_SB_EEES9_SE_SG_Li256ELb1ELb1ELb1ELb0EEENS1_36VarlenDynamicPersistentTileSchedulerILi128ELi112ELi256ELi128ELb1ELb1ELb1ELb0ELb1ELb1EEEEEEEEEvNT_6ParamsE)
        /*00c8*/ 	.word	0x00000070


	//----- nvinfo : EIATTR_REGCOUNT
	.align		4
.L_55:
        /*00cc*/ 	.byte	0x04, 0x2f
        /*00ce*/ 	.short	(.L_57 - .L_56)
	.align		4
.L_56:
        /*00d0*/ 	.word	index@(_ZN7cutlass13device_kernelIN5flash11enable_sm90INS1_16FlashAttnFwdSm90INS1_25CollectiveMainloopFwdSm90ILi2EN4cute5tupleIJNS5_1CILi1EEES8_S8_EEENS6_IJNS7_ILi128EEENS7_ILi112EEENS7_ILi192EEEEEELi192ENS_10bfloat16_tEfNS_4arch4Sm90ELb0ELb0ELb1ELb0ELb0ELb0ELb0ELb1ELb1ELb1ELb1ELb0EEENS1_21CollectiveEpilogueFwdINS6_IJSA_SC_SB_EEES9_SE_SG_Li256ELb0ELb1ELb1ELb0EEENS1_19SingleTileSchedulerILb0ELb1ELb1ELi128EEEEEEEEEvNT_6ParamsE)
        /*00d4*/ 	.word	0x000000a8


	//----- nvinfo : EIATTR_FRAME_SIZE
	.align		4
.L_57:
        /*00d8*/ 	.byte	0x04, 0x11
        /*00da*/ 	.short	(.L_59 - .L_58)
	.align		4
.L_58:
        /*00dc*/ 	.word	index@(_ZN7cutlass13device_kernelIN5flash11enable_sm90INS1_16FlashAttnFwdSm90INS1_25CollectiveMainloopFwdSm90ILi2EN4cute5tupleIJNS5_1CILi1EEES8_S8_EEENS6_IJNS7_ILi128EEENS7_ILi112EEENS7_ILi192EEEEEELi192ENS_10bfloat16_tEfNS_4arch4Sm90ELb0ELb0ELb1ELb0ELb0ELb0ELb0ELb1ELb1ELb1ELb1ELb0EEENS1_21CollectiveEpilogueFwdINS6_IJSA_SC_SB_EEES9_SE_SG_Li256ELb0ELb1ELb1ELb0EEENS1_19SingleTileSchedulerILb0ELb1ELb1ELi128EEEEEEEEEvNT_6ParamsE)
        /*00e0*/ 	.word	0x00000010


	//----- nvinfo : EIATTR_MIN_STACK_SIZE
	.align		4
.L_59:
        /*00e4*/ 	.byte	0x04, 0x12
        /*00e6*/ 	.short	(.L_61 - .L_60)
	.align		4
.L_60:
        /*00e8*/ 	.word	index@(_ZN7cutlass13device_kernelIN5flash11enable_sm90INS1_16FlashAttnFwdSm90INS1_25CollectiveMainloopFwdSm90ILi2EN4cute5tupleIJNS5_1CILi1EEES8_S8_EEENS6_IJNS7_ILi128EEENS7_ILi112EEENS7_ILi192EEEEEELi192ENS_10bfloat16_tEfNS_4arch4Sm90ELb0ELb0ELb1ELb0ELb0ELb0ELb0ELb1ELb1ELb1ELb1ELb0EEENS1_21CollectiveEpilogueFwdINS6_IJSA_SC_SB_EEES9_SE_SG_Li256ELb0ELb1ELb1ELb0EEENS1_19SingleTileSchedulerILb0ELb1ELb1ELi128EEEEEEEEEvNT_6ParamsE)
        /*00ec*/ 	.word	0x00000010


	//----- nvinfo : EIATTR_MIN_STACK_SIZE
	.align		4
.L_61:
        /*00f0*/ 	.byte	0x04, 0x12
        /*00f2*/ 	.short	(.L_63 - .L_62)
	.align		4
.L_62:
        /*00f4*/ 	.word	index@(_ZN7cutlass13device_kernelIN5flash11enable_sm90INS1_16FlashAttnFwdSm90INS1_25CollectiveMainloopFwdSm90ILi2EN4cute5tupleIJNS5_1CILi1EEES8_S8_EEENS6_IJNS7_ILi128EEENS7_ILi112EEENS7_ILi192EEEEEELi192ENS_10bfloat16_tEfNS_4arch4Sm90ELb0ELb0ELb1ELb1ELb0ELb0ELb0ELb1ELb1ELb1ELb1ELb0EEENS1_21CollectiveEpilogueFwdINS6_IJSA_SC_SB_EEES9_SE_SG_Li256ELb1ELb1ELb1ELb0EEENS1_36VarlenDynamicPersistentTileSchedulerILi128ELi112ELi256ELi128ELb1ELb1ELb1ELb0ELb1ELb1EEEEEEEEEvNT_6ParamsE)
        /*00f8*/ 	.word	0x00000070


	//----- nvinfo : EIATTR_MIN_STACK_SIZE
	.align		4
.L_63:
        /*00fc*/ 	.byte	0x04, 0x12
        /*00fe*/ 	.short	(.L_65 - .L_64)
	.align		4
.L_64:
        /*0100*/ 	.word	index@(_ZN7cutlass13device_kernelIN5flash11enable_sm90INS1_16FlashAttnFwdSm90INS1_25CollectiveMainloopFwdSm90ILi2EN4cute5tupleIJNS5_1CILi1EEES8_S8_EEENS6_IJNS7_ILi128EEENS7_ILi112EEENS7_ILi192EEEEEELi192ENS_10bfloat16_tEfNS_4arch4Sm90ELb0ELb0ELb1ELb1ELb0ELb1ELb0ELb1ELb1ELb1ELb1ELb0EEENS1_21CollectiveEpilogueFwdINS6_IJSA_SC_SB_EEES9_SE_SG_Li256ELb1ELb1ELb1ELb0EEENS1_36VarlenDynamicPersistentTileSchedulerILi128ELi112ELi256ELi128ELb1ELb1ELb1ELb0ELb1ELb1EEEEEEEEEvNT_6ParamsE)
        /*0104*/ 	.word	0x00000088


	//----- nvinfo : EIATTR_MIN_STACK_SIZE
	.align		4
.L_65:
        /*0108*/ 	.byte	0x04, 0x12
        /*010a*/ 	.short	(.L_67 - .L_66)
	.align		4
.L_66:
        /*010c*/ 	.word	index@(_ZN7cutlass13device_kernelIN5flash11enable_sm90INS1_16FlashAttnFwdSm90INS1_25CollectiveMainloopFwdSm90ILi2EN4cute5tupleIJNS5_1CILi1EEES8_S8_EEENS6_IJNS7_ILi128EEENS7_ILi96EEENS7_ILi192EEEEEELi192ENS_10bfloat16_tEfNS_4arch4Sm90ELb0ELb1ELb1ELb0ELb0ELb0ELb0ELb1ELb1ELb1ELb1ELb0EEENS1_21CollectiveEpilogueFwdINS6_IJSA_SC_SB_EEES9_SE_SG_Li256ELb0ELb1ELb1ELb0EEENS1_19SingleTileSchedulerILb0ELb1ELb1ELi128EEEEEEEEEvNT_6ParamsE)
        /*0110*/ 	.word	0x00000010


	//----- nvinfo : EIATTR_MIN_STACK_SIZE
	.align		4
.L_67:
        /*0114*/ 	.byte	0x04, 0x12
        /*0116*/ 	.short	(.L_69 - .L_68)
	.align		4
.L_68:
        /*0118*/ 	.word	index@(_ZN7cutlass13device_kernelIN5flash11enable_sm90INS1_16FlashAttnFwdSm90INS1_25CollectiveMainloopFwdSm90ILi2EN4cute5tupleIJNS5_1CILi1EEES8_S8_EEENS6_IJNS7_ILi128EEENS7_ILi96EEENS7_ILi192EEEEEELi192ENS_10bfloat16_tEfNS_4arch4Sm90ELb0ELb1ELb1ELb1ELb0ELb0ELb0ELb1ELb1ELb1ELb1ELb0EEENS1_21CollectiveEpilogueFwdINS6_IJSA_SC_SB_EEES9_SE_SG_Li256ELb1ELb1ELb1ELb0EEENS1_36VarlenDynamicPersistentTileSchedulerILi128ELi96ELi256ELi128ELb1ELb1ELb1ELb1ELb0ELb1EEEEEEEEEvNT_6ParamsE)
        /*011c*/ 	.word	0x00000060


	//----- nvinfo : EIATTR_MIN_STACK_SIZE
	.align		4
.L_69:
        /*0120*/ 	.byte	0x04, 0x12
        /*0122*/ 	.short	(.L_71 - .L_70)
	.align		4
.L_70:
        /*0124*/ 	.word	index@(_ZN7cutlass13device_kernelIN5flash11enable_sm90INS1_16FlashAttnFwdSm90INS1_25CollectiveMainloopFwdSm90ILi2EN4cute5tupleIJNS5_1CILi1EEES8_S8_EEENS6_IJNS7_ILi128EEENS7_ILi96EEENS7_ILi192EEEEEELi192ENS_10bfloat16_tEfNS_4arch4Sm90ELb0ELb1ELb1ELb1ELb0ELb1ELb0ELb1ELb1ELb1ELb1ELb0EEENS1_21CollectiveEpilogueFwdINS6_IJSA_SC_SB_EEES9_SE_SG_Li256ELb1ELb1ELb1ELb0EEENS1_36VarlenDynamicPersistentTileSchedulerILi128ELi96ELi256ELi128ELb1ELb1ELb1ELb1ELb0ELb1EEEEEEEEEvNT_6ParamsE)
        /*0128*/ 	.word	0x00000340


	//----- nvinfo : EIATTR_MIN_STACK_SIZE
	.align		4
.L_71:
        /*012c*/ 	.byte	0x04, 0x12
        /*012e*/ 	.short	(.L_73 - .L_72)
	.align		4
.L_72:
        /*0130*/ 	.word	index@(_ZN7cutlass13device_kernelIN5flash11enable_sm90INS1_16FlashAttnFwdSm90INS1_25CollectiveMainloopFwdSm90ILi2EN4cute5tupleIJNS5_1CILi1EEES8_S8_EEENS6_IJNS7_ILi128EEENS7_ILi112EEENS7_ILi192EEEEEELi192ENS_10bfloat16_tEfNS_4arch4Sm90ELb1ELb0ELb1ELb0ELb0ELb0ELb0ELb1ELb1ELb1ELb1ELb0EEENS1_21CollectiveEpilogueFwdINS6_IJSA_SC_SB_EEES9_SE_SG_Li256ELb0ELb1ELb1ELb0EEENS1_19SingleTileSchedulerILb0ELb1ELb1ELi128EEEEEEEEEvNT_6ParamsE)
        /*0134*/ 	.word	0x00000010


	//----- nvinfo : EIATTR_MIN_STACK_SIZE
	.align		4
.L_73:
        /*0138*/ 	.byte	0x04, 0x12
        /*013a*/ 	.short	(.L_75 - .L_74)
	.align		4
.L_74:
        /*013c*/ 	.word	index@(_ZN7cutlass13device_kernelIN5flash11enable_sm90INS1_16FlashAttnFwdSm90INS1_25CollectiveMainloopFwdSm90ILi2EN4cute5tupleIJNS5_1CILi1EEES8_S8_EEENS6_IJNS7_ILi128EEENS7_ILi112EEENS7_ILi192EEEEEELi192ENS_10bfloat16_tEfNS_4arch4Sm90ELb1ELb0ELb1ELb1ELb0ELb0ELb0ELb1ELb1ELb1ELb1ELb0EEENS1_21CollectiveEpilogueFwdINS6_IJSA_SC_SB_EEES9_SE_SG_Li256ELb1ELb1ELb1ELb0EEENS1_36VarlenDynamicPersistentTileSchedulerILi128ELi112ELi256ELi128ELb1ELb1ELb1ELb1ELb1ELb1EEEEEEEEEvNT_6ParamsE)
        /*0140*/ 	.word	0x00000068


	//----- nvinfo : EIATTR_MIN_STACK_SIZE
	.align		4
.L_75:
        /*0144*/ 	.byte	0x04, 0x12
        /*0146*/ 	.short	(.L_77 - .L_76)
	.align		4
.L_76:
        /*0148*/ 	.word	index@(_ZN7cutlass13device_kernelIN5flash11enable_sm90INS1_16FlashAttnFwdSm90INS1_25CollectiveMainloopFwdSm90ILi2EN4cute5tupleIJNS5_1CILi1EEES8_S8_EEENS6_IJNS7_ILi128EEENS7_ILi112EEENS7_ILi192EEEEEELi192ENS_10bfloat16_tEfNS_4arch4Sm90ELb1ELb0ELb1ELb1ELb0ELb1ELb0ELb1ELb1ELb1ELb1ELb0EEENS1_21CollectiveEpilogueFwdINS6_IJSA_SC_SB_EEES9_SE_SG_Li256ELb1ELb1ELb1ELb0EEENS1_36VarlenDynamicPersistentTileSchedulerILi128ELi112ELi256ELi128ELb1ELb1ELb1ELb1ELb1ELb1EEEEEEEEEvNT_6ParamsE)
        /*014c*/ 	.word	0x00000090
.L_77:


//--------------------- .nv.compat                --------------------------
	.section	.nv.compat,"",@"SHT_CUDA_COMPAT_INFO"
	.align	4
        /*0000*/ 	.byte	0x02, 0x09, 0x01, 0x00, 0x02, 0x02, 0x04, 0x00, 0x02, 0x05, 0x05, 0x00, 0x03, 0x07, 0x01, 0x01
        /*0010*/ 	.byte	0x02, 0x03, 0x01, 0x00, 0x02, 0x06, 0x01, 0x00, 0x04, 0x0b, 0x08, 0x00, 0x00, 0x00, 0x00, 0x00
        /*0020*/ 	.byte	0x00, 0x00, 0x00, 0x00


//--------------------- .nv.info._ZN7cutlass13device_kernelIN5flash11enable_sm90INS1_16FlashAttnFwdSm90INS1_25CollectiveMainloopFwdSm90ILi2EN4cute5tupleIJNS5_1CILi1EEES8_S8_EEENS6_IJNS7_ILi128EEENS7_ILi112EEENS7_ILi192EEEEEELi192ENS_10bfloat16_tEfNS_4arch4Sm90ELb0ELb0ELb1ELb0ELb0ELb0ELb0ELb1ELb1ELb1ELb1ELb0EEENS1_21CollectiveEpilogueFwdINS6_IJSA_SC_SB_EEES9_SE_SG_Li256ELb0ELb1ELb1ELb0EEENS1_19SingleTileSchedulerILb0ELb1ELb1ELi128EEEEEEEEEvNT_6ParamsE --------------------------
	.section	.nv.info._ZN7cutlass13device_kernelIN5flash11enable_sm90INS1_16FlashAttnFwdSm90INS1_25CollectiveMainloopFwdSm90ILi2EN4cute5tupleIJNS5_1CILi1EEES8_S8_EEENS6_IJNS7_ILi128EEENS7_ILi112EEENS7_ILi192EEEEEELi192ENS_10bfloat16_tEfNS_4arch4Sm90ELb0ELb0ELb1ELb0ELb0ELb0ELb0ELb1ELb1ELb1ELb1ELb0EEENS1_21CollectiveEpilogueFwdINS6_IJSA_SC_SB_EEES9_SE_SG_Li256ELb0ELb1ELb1ELb0EEENS1_19SingleTileSchedulerILb0ELb1ELb1ELi128EEEEEEEEEvNT_6ParamsE,"",@"SHT_CUDA_INFO"
	.sectionflags	@""
	.align	4


	//----- nvinfo : EIATTR_CUDA_API_VERSION
	.align		4
        /*0000*/ 	.byte	0x04, 0x37
        /*0002*/ 	.short	(.L_79 - .L_78)
.L_78:
        /*0004*/ 	.word	0x00000082


	//----- nvinfo : EIATTR_KPARAM_INFO
	.align		4
.L_79:
        /*0008*/ 	.byte	0x04, 0x17
        /*000a*/ 	.short	(.L_81 - .L_80)
.L_80:
        /*000c*/ 	.word	0x00000000
        /*0010*/ 	.short	0x0000
        /*0012*/ 	.short	0x0070
        /*0014*/ 	.byte	0x00, 0xf0, 0x01, 0x28


	//----- nvinfo : EIATTR_SPARSE_MMA_MASK
	.align		4
.L_81:
        /*0018*/ 	.byte	0x03, 0x50
        /*001a*/ 	.short	0x0000


	//----- nvinfo : EIATTR_MAXREG_COUNT
	.align		4
        /*001c*/ 	.byte	0x03, 0x1b
        /*001e*/ 	.short	0x00a8


	//----- nvinfo : EIATTR_NUM_BARRIERS
	.align		4
        /*0020*/ 	.byte	0x02, 0x4c
        /*0022*/ 	.byte	0x09
	.zero		1


	//----- nvinfo : EIATTR_EXTERNS
	.align		4
        /*0024*/ 	.byte	0x04, 0x0f
        /*0026*/ 	.short	(.L_83 - .L_82)


	//   ....[0]....
	.align		4
.L_82:
        /*0028*/ 	.word	index@(__assertfail)


	//----- nvinfo : EIATTR_ANNOTATIONS
	.align		4
.L_83:
        /*002c*/ 	.byte	0x04, 0x55
        /*002e*/ 	.short	(.L_85 - .L_84)


	//   ....[0]....
.L_84:
        /*0030*/ 	.word	0x00000001
        /*0034*/ 	.byte	0x60, 0x09, 0x00, 0x00, 0x01, 0x00, 0x00, 0x00, 0x60, 0x14, 0x00, 0x00, 0x01, 0x00, 0x00, 0x00
        /*0044*/ 	.byte	0xd0, 0xe5, 0x00, 0x00, 0x01, 0x00, 0x00, 0x00, 0x90, 0xea, 0x00, 0x00, 0x01, 0x00, 0x00, 0x00
        /*0054*/ 	.byte	0x10, 0xeb, 0x00, 0x00, 0x01, 0x00, 0x00, 0x00, 0x50, 0xee, 0x00, 0x00, 0x01, 0x00, 0x00, 0x00
        /*0064*/ 	.byte	0x30, 0xfb, 0x00, 0x00, 0x01, 0x00, 0x00, 0x00, 0x50, 0xfd, 0x00, 0x00, 0x01, 0x00, 0x00, 0x00
        /*0074*/ 	.byte	0xb0, 0xfd, 0x00, 0x00, 0x01, 0x00, 0x00, 0x00, 0xf0, 0x06, 0x01, 0x00, 0x01, 0x00, 0x00, 0x00
        /*0084*/ 	.byte	0x40, 0x07, 0x01, 0x00, 0x01, 0x00, 0x00, 0x00, 0xf0, 0x10, 0x01, 0x00, 0x01, 0x00, 0x00, 0x00
        /*0094*/ 	.byte	0x30, 0x11, 0x01, 0x00, 0x01, 0x00, 0x00, 0x00, 0x60, 0x1a, 0x01, 0x00, 0x01, 0x00, 0x00, 0x00
        /*00a4*/ 	.byte	0x40, 0x20, 0x01, 0x00


	//----- nvinfo : EIATTR_MERCURY_ISA_VERSION
	.align		4
.L_85:
        /*00a8*/ 	.byte	0x03, 0x5f
        /*00aa*/ 	.short	0x0101


	//----- nvinfo : EIATTR_INT_WARP_WIDE_INSTR_OFFSETS
	.align		4
        /*00ac*/ 	.byte	0x04, 0x31
        /*00ae*/ 	.short	(.L_87 - .L_86)


	//   ....[0]....
.L_86:
        /*00b0*/ 	.word	0x00000130


	//   ....[1]....
        /*00b4*/ 	.word	0x00000170


	//   ....[2]....
        /*00b8*/ 	.word	0x000001e0


	//----- nvinfo : EIATTR_COOP_GROUP_MASK_REGIDS
	.align		4
.L_87:
        /*00bc*/ 	.byte	0x04, 0x29
        /*00be*/ 	.short	(.L_89 - .L_88)


	//   ....[0]....
.L_88:
        /*00c0*/ 	.word	0xffffffff


	//   ....[1]....
        /*00c4*/ 	.word	0xffffffff


	//   ....[2]....
        /*00c8*/ 	.word	0xffffffff


	//   ....[3]....
        /*00cc*/ 	.word	0xffffffff


	//   ....[4]....
        /*00d0*/ 	.word	0xffffffff


	//   ....[5]....
        /*00d4*/ 	.word	0xffffffff


	//   ....[6]....
        /*00d8*/ 	.word	0xffffffff


	//   ....[7]....
        /*00dc*/ 	.word	0xffffffff


	//   ....[8]....
        /*00e0*/ 	.word	0xffffffff


	//   ....[9]....
        /*00e4*/ 	.word	0xffffffff


	//   ....[10]....
        /*00e8*/ 	.word	0xffffffff


	//   ....[11]....
        /*00ec*/ 	.word	0xffffffff


	//   ....[12]....
        /*00f0*/ 	.word	0xffffffff


	//   ....[13]....
        /*00f4*/ 	.word	0xffffffff


	//   ....[14]....
        /*00f8*/ 	.word	0xffffffff


	//   ....[15]....
        /*00fc*/ 	.word	0xffffffff


	//   ....[16]....
        /*0100*/ 	.word	0xffffffff


	//   ....[17]....
        /*0104*/ 	.word	0xffffffff


	//   ....[18]....
        /*0108*/ 	.word	0xffffffff


	//   ....[19]....
        /*010c*/ 	.word	0xffffffff


	//   ....[20]....
        /*0110*/ 	.word	0xffffffff


	//   ....[21]....
        /*0114*/ 	.word	0xffffffff


	//   ....[22]....
        /*0118*/ 	.word	0xffffffff


	//   ....[23]....
        /*011c*/ 	.word	0xffffffff


	//   ....[24]....
        /*0120*/ 	.word	0xffffffff


	//   ....[25]....
        /*0124*/ 	.word	0xffffffff


	//   ....[26]....
        /*0128*/ 	.word	0xffffffff


	//   ....[27]....
        /*012c*/ 	.word	0xffffffff


	//   ....[28]....
        /*0130*/ 	.word	0xffffffff


	//   ....[29]....
        /*0134*/ 	.word	0xffffffff


	//   ....[30]....
        /*0138*/ 	.word	0xffffffff


	//   ....[31]....
        /*013c*/ 	.word	0xffffffff


	//   ....[32]....
        /*0140*/ 	.word	0xffffffff


	//   ....[33]....
        /*0144*/ 	.word	0xffffffff


	//   ....[34]....
        /*0148*/ 	.word	0xffffffff


	//   ....[35]....
        /*014c*/ 	.word	0xffffffff


	//   ....[36]....
        /*0150*/ 	.word	0xffffffff


	//   ....[37]....
        /*0154*/ 	.word	0xffffffff


	//   ....[38]....
        /*0158*/ 	.word	0xffffffff


	//   ....[39]....
        /*015c*/ 	.word	0xffffffff


	//   ....[40]....
        /*0160*/ 	.word	0xffffffff


	//   ....[41]....
        /*0164*/ 	.word	0xffffffff


	//   ....[42]....
        /*0168*/ 	.word	0xffffffff


	//   ....[43]....
        /*016c*/ 	.word	0xffffffff


	//   ....[44]....
        /*0170*/ 	.word	0xffffffff


	//   ....[45]....
        /*0174*/ 	.word	0xffffffff


	//   ....[46]....
        /*0178*/ 	.word	0xffffffff


	//   ....[47]....
        /*017c*/ 	.word	0x0500000f


	//   ....[48]....
        /*0180*/ 	.word	0x0500000f


	//   ....[49]....
        /*0184*/ 	.word	0x0500000f


	//   ....[50]....
        /*0188*/ 	.word	0x0500000f


	//   ....[51]....
        /*018c*/ 	.word	0x0500000f


	//   ....[52]....
        /*0190*/ 	.word	0x0500000f


	//   ....[53]....
        /*0194*/ 	.word	0x0500000f


	//   ....[54]....
        /*0198*/ 	.word	0x0500000f


	//   ....[55]....
        /*019c*/ 	.word	0x0500000f


	//   ....[56]....
        /*01a0*/ 	.word	0x0500000f


	//   ....[57]....
        /*01a4*/ 	.word	0x0500000f


	//   ....[58]....
        /*01a8*/ 	.word	0x0500000f


	//   ....[59]....
        /*01ac*/ 	.word	0x0500000f


	//   ....[60]....
        /*01b0*/ 	.word	0x0500000f


	//   ....[61]....
        /*01b4*/ 	.word	0x0500000f


	//   ....[62]....
        /*01b8*/ 	.word	0x0500000f


	//   ....[63]....
        /*01bc*/ 	.word	0x0500000f


	//   ....[64]....
        /*01c0*/ 	.word	0x0500000f


	//----- nvinfo : EIATTR_COOP_GROUP_INSTR_OFFSETS
	.align		4
.L_89:
        /*01c4*/ 	.byte	0x04, 0x28
        /*01c6*/ 	.short	(.L_91 - .L_90)


	//   ....[0]....
.L_90:
        /*01c8*/ 	.word	0x00000060


	//   ....[1]....
        /*01cc*/ 	.word	0x00000140


	//   ....[2]....
        /*01d0*/ 	.word	0x00000190


	//   ....[3]....
        /*01d4*/ 	.word	0x000003c0


	//   ....[4]....
        /*01d8*/ 	.word	0x00000520


	//   ....[5]....
        /*01dc*/ 	.word	0x00000640


	//   ....[6]....
        /*01e0*/ 	.word	0x000007a0


	//   ....[7]....
        /*01e4*/ 	.word	0x00001240


	//   ....[8]....
        /*01e8*/ 	.word	0x00004d30


	//   ....[9]....
        /*01ec*/ 	.word	0x00004e00


	//   ....[10]....
        /*01f0*/ 	.word	0x000050c0


	//   ....[11]....
        /*01f4*/ 	.word	0x00005210


	//   ....[12]....
        /*01f8*/ 	.word	0x00009fc0


	//   ....[13]....
        /*01fc*/ 	.word	0x0000a050


	//   ....[14]....
        /*0200*/ 	.word	0x0000a100


	//   ....[15]....
        /*0204*/ 	.word	0x0000a270


	//   ....[16]....
        /*0208*/ 	.word	0x0000b670


	//   ....[17]....
        /*020c*/ 	.word	0x0000b6a0


	//   ....[18]....
        /*0210*/ 	.word	0x0000b740


	//   ....[19]....
        /*0214*/ 	.word	0x0000b780


	//   ....[20]....
        /*0218*/ 	.word	0x0000c860


	//   ....[21]....
        /*021c*/ 	.word	0x0000c8b0


	//   ....[22]....
        /*0220*/ 	.word	0x0000c8f0


	//   ....[23]....
        /*0224*/ 	.word	0x0000c920


	//   ....[24]....
        /*0228*/ 	.word	0x0000c960


	//   ....[25]....
        /*022c*/ 	.word	0x0000c980


	//   ....[26]....
        /*0230*/ 	.word	0x0000d2e0


	//   ....[27]....
        /*0234*/ 	.word	0x0000d2f0


	//   ....[28]....
        /*0238*/ 	.word	0x0000e060


	//   ....[29]....
        /*023c*/ 	.word	0x0000ead0


	//   ....[30]....
        /*0240*/ 	.word	0x0000f4e0


	//   ....[31]....
        /*0244*/ 	.word	0x0000f4f0


	//   ....[32]....
        /*0248*/ 	.word	0x0000f510


	//   ....[33]....
        /*024c*/ 	.word	0x0000f570


	//   ....[34]....
        /*0250*/ 	.word	0x0000f5f0


	//   ....[35]....
        /*0254*/ 	.word	0x0000f620


	//   ....[36]....
        /*0258*/ 	.word	0x0000f6a0


	//   ....[37]....
        /*025c*/ 	.word	0x0000f6e0


	//   ....[38]....
        /*0260*/ 	.word	0x0000f750


	//   ....[39]....
        /*0264*/ 	.word	0x0000f780


	//   ....[40]....
        /*0268*/ 	.word	0x0000f800


	//   ....[41]....
        /*026c*/ 	.word	0x0000f840


	//   ....[42]....
        /*0270*/ 	.word	0x0000f8b0


	//   ....[43]....
        /*0274*/ 	.word	0x0000f8e0


	//   ....[44]....
        /*0278*/ 	.word	0x0000f960


	//   ....[45]....
        /*027c*/ 	.word	0x0000f990


	//   ....[46]....
        /*0280*/ 	.word	0x00011fd0


	//   ....[47]....
        /*0284*/ 	.word	0x000124b0


	//   ....[48]....
        /*0288*/ 	.word	0x00012630


	//   ....[49]....
        /*028c*/ 	.word	0x00012680


	//   ....[50]....
        /*0290*/ 	.word	0x000127c0


	//   ....[51]....
        /*0294*/ 	.word	0x00012830


	//   ....[52]....
        /*0298*/ 	.word	0x00012930


	//   ....[53]....
        /*029c*/ 	.word	0x000129a0


	//   ....[54]....
        /*02a0*/ 	.word	0x00012aa0


	//   ....[55]....
        /*02a4*/ 	.word	0x00012b10


	//   ....[56]....
        /*02a8*/ 	.word	0x00012c10


	//   ....[57]....
        /*02ac*/ 	.word	0x00012c80


	//   ....[58]....
        /*02b0*/ 	.word	0x00012d80


	//   ....[59]....
        /*02b4*/ 	.word	0x00012df0


	//   ....[60]....
        /*02b8*/ 	.word	0x00012ef0


	//   ....[61]....
        /*02bc*/ 	.word	0x00012f50


	//   ....[62]....
        /*02c0*/ 	.word	0x00013040


	//   ....[63]....
        /*02c4*/ 	.word	0x00013090


	//   ....[64]....
        /*02c8*/ 	.word	0x00013490


	//----- nvinfo : EIATTR_REG_RECONFIG
	.align		4
.L_91:
        /*02cc*/ 	.byte	0x01, 0x54
	.zero		2


	//----- nvinfo : EIATTR_SYSCALL_OFFSETS
	.align		4
        /*02d0*/ 	.byte	0x04, 0x46
        /*02d2*/ 	.short	(.L_93 - .L_92)


	//   ....[0]....
.L_92:
        /*02d4*/ 	.word	0x00001410


	//   ....[1]....
        /*02d8*/ 	.word	0x0000e750


	//   ....[2]....
        /*02dc*/ 	.word	0x0000e890


	//   ....[3]....
        /*02e0*/ 	.word	0x0000e980


	//   ....[4]....
        /*02e4*/ 	.word	0x0000f0e0


	//----- nvinfo : EIATTR_MBARRIER_INSTR_OFFSETS
	.align		4
.L_93:
        /*02e8*/ 	.byte	0x04, 0x39
        /*02ea*/ 	.short	(.L_95 - .L_94)


	//   ....[0]....
.L_94:
        /*02ec*/ 	.word	0x00000270
        /*02f0*/ 	.word	0x000000ff
        /*02f4*/ 	.word	0x00036800
        /*02f8*/ 	.short	0x0100
        /*02fa*/ 	.byte	0x08
	.zero		1


	//   ....[1]....
        /*02fc*/ 	.word	0x00000280
        /*0300*/ 	.word	0x000000ff
        /*0304*/ 	.word	0x00036820
        /*0308*/ 	.short	0x0100
        /*030a*/ 	.byte	0x08
	.zero		1


	//   ....[2]....
        /*030c*/ 	.word	0x00000370
        /*0310*/ 	.word	0x000000ff
        /*0314*/ 	.word	0x00036830
        /*0318*/ 	.short	0x0100
        /*031a*/ 	.byte	0x08
	.zero		1


	//   ....[3]....
        /*031c*/ 	.word	0x00000380
        /*0320*/ 	.word	0x000000ff
        /*0324*/ 	.word	0x00036840
        /*0328*/ 	.short	0x0100
        /*032a*/ 	.byte	0x08
	.zero		1


	//   ....[4]....
        /*032c*/ 	.word	0x00000390
        /*0330*/ 	.word	0x000000ff
        /*0334*/ 	.word	0x00036838
        /*0338*/ 	.short	0x0100
        /*033a*/ 	.byte	0x08
	.zero		1


	//   ....[5]....
        /*033c*/ 	.word	0x000003a0
        /*0340*/ 	.word	0x000000ff
        /*0344*/ 	.word	0x00036848
        /*0348*/ 	.short	0x0100
        /*034a*/ 	.byte	0x08
	.zero		1


	//   ....[6]....
        /*034c*/ 	.word	0x000004d0
        /*0350*/ 	.word	0x000000ff
        /*0354*/ 	.word	0x00036850
        /*0358*/ 	.short	0x0100
        /*035a*/ 	.byte	0x08
	.zero		1


	//   ....[7]....
        /*035c*/ 	.word	0x000004e0
        /*0360*/ 	.word	0x000000ff
        /*0364*/ 	.word	0x00036860
        /*0368*/ 	.short	0x0100
        /*036a*/ 	.byte	0x08
	.zero		1


	//   ....[8]....
        /*036c*/ 	.word	0x000004f0
        /*0370*/ 	.word	0x000000ff
        /*0374*/ 	.word	0x00036858
        /*0378*/ 	.short	0x0100
        /*037a*/ 	.byte	0x08
	.zero		1


	//   ....[9]....
        /*037c*/ 	.word	0x00000500
        /*0380*/ 	.word	0x000000ff
        /*0384*/ 	.word	0x00036868
        /*0388*/ 	.short	0x0100
        /*038a*/ 	.byte	0x08
	.zero		1


	//   ....[10]....
        /*038c*/ 	.word	0x000005f0
        /*0390*/ 	.word	0x000000ff
        /*0394*/ 	.word	0x00036870
        /*0398*/ 	.short	0x0100
        /*039a*/ 	.byte	0x06
	.zero		1


	//   ....[11]....
        /*039c*/ 	.word	0x00000600
        /*03a0*/ 	.word	0x000000ff
        /*03a4*/ 	.word	0x00036880
        /*03a8*/ 	.short	0x0100
        /*03aa*/ 	.byte	0x06
	.zero		1


	//   ....[12]....
        /*03ac*/ 	.word	0x00000610
        /*03b0*/ 	.word	0x000000ff
        /*03b4*/ 	.word	0x00036878
        /*03b8*/ 	.short	0x0100
        /*03ba*/ 	.byte	0x06
	.zero		1


	//   ....[13]....
        /*03bc*/ 	.word	0x00000620
        /*03c0*/ 	.word	0x000000ff
        /*03c4*/ 	.word	0x00036888
        /*03c8*/ 	.short	0x0100
        /*03ca*/ 	.byte	0x06
	.zero		1


	//   ....[14]....
        /*03cc*/ 	.word	0x00000750
        /*03d0*/ 	.word	0x000000ff
        /*03d4*/ 	.word	0x00036890
        /*03d8*/ 	.short	0x0100
        /*03da*/ 	.byte	0x08
	.zero		1


	//   ....[15]....
        /*03dc*/ 	.word	0x00000760
        /*03e0*/ 	.word	0x000000ff
        /*03e4*/ 	.word	0x000368a0
        /*03e8*/ 	.short	0x0100
        /*03ea*/ 	.byte	0x08
	.zero		1


	//   ....[16]....
        /*03ec*/ 	.word	0x00000770
        /*03f0*/ 	.word	0x000000ff
        /*03f4*/ 	.word	0x00036898
        /*03f8*/ 	.short	0x0100
        /*03fa*/ 	.byte	0x08
	.zero		1


	//   ....[17]....
        /*03fc*/ 	.word	0x00000780
        /*0400*/ 	.word	0x000000ff
        /*0404*/ 	.word	0x000368a8
        /*0408*/ 	.short	0x0100
        /*040a*/ 	.byte	0x08
	.zero		1


	//   ....[18]....
        /*040c*/ 	.word	0x000008b0
        /*0410*/ 	.word	0x000000ff
        /*0414*/ 	.word	0x000368b0
        /*0418*/ 	.short	0x0100
        /*041a*/ 	.byte	0x08
	.zero		1


	//   ....[19]....
        /*041c*/ 	.word	0x000008c0
        /*0420*/ 	.word	0x000000ff
        /*0424*/ 	.word	0x000368c0
        /*0428*/ 	.short	0x0100
        /*042a*/ 	.byte	0x08
	.zero		1


	//   ....[20]....
        /*042c*/ 	.word	0x000008d0
        /*0430*/ 	.word	0x000000ff
        /*0434*/ 	.word	0x000368b8
        /*0438*/ 	.short	0x0100
        /*043a*/ 	.byte	0x08
	.zero		1


	//   ....[21]....
        /*043c*/ 	.word	0x000008e0
        /*0440*/ 	.word	0x000000ff
        /*0444*/ 	.word	0x000368c8
        /*0448*/ 	.short	0x0100
        /*044a*/ 	.byte	0x08
	.zero		1


	//   ....[22]....
        /*044c*/ 	.word	0x00001440
        /*0450*/ 	.word	0x000000ff
        /*0454*/ 	.word	0x00036800
        /*0458*/ 	.short	0x010a
        /*045a*/ 	.byte	0x04
	.zero		1


	//   ....[23]....
        /*045c*/ 	.word	0x000014e0
        /*0460*/ 	.word	0x000000ff
        /*0464*/ 	.word	0x00036830
        /*0468*/ 	.short	0x010a
        /*046a*/ 	.byte	0x04
	.zero		1


	//   ....[24]....
        /*046c*/ 	.word	0x00001570
        /*0470*/ 	.word	0x000000ff
        /*0474*/ 	.word	0x00036830
        /*0478*/ 	.short	0x010a
        /*047a*/ 	.byte	0x04
	.zero		1


	//   ....[25]....
        /*047c*/ 	.word	0x000057f0
        /*0480*/ 	.word	0x00000000
        /*0484*/ 	.word	0x00000000
        /*0488*/ 	.short	0x0101
        /*048a*/ 	.byte	0x3f
	.zero		1


	//   ....[26]....
        /*048c*/ 	.word	0x000064a0
        /*0490*/ 	.word	0x000000ff
        /*0494*/ 	.word	0x00036830
        /*0498*/ 	.short	0x010a
        /*049a*/ 	.byte	0x04
	.zero		1


	//   ....[27]....
        /*049c*/ 	.word	0x000064f0
        /*04a0*/ 	.word	0x000000ff
        /*04a4*/ 	.word	0x00036830
        /*04a8*/ 	.short	0x010a
        /*04aa*/ 	.byte	0x04
	.zero		1


	//   ....[28]....
        /*04ac*/ 	.word	0x00009310
        /*04b0*/ 	.word	0x000000ff
        /*04b4*/ 	.word	0x00036850
        /*04b8*/ 	.short	0x010a
        /*04ba*/ 	.byte	0x05
	.zero		1


	//   ....[29]....
        /*04bc*/ 	.word	0x00009350
        /*04c0*/ 	.word	0x000000ff
        /*04c4*/ 	.word	0x00036850
        /*04c8*/ 	.short	0x010a
        /*04ca*/ 	.byte	0x05
	.zero		1


	//   ....[30]....
        /*04cc*/ 	.word	0x0000a980
        /*04d0*/ 	.word	0x00000015
        /*04d4*/ 	.word	0x00000000
        /*04d8*/ 	.short	0x0101
        /*04da*/ 	.byte	0x3f
	.zero		1


	//   ....[31]....
        /*04dc*/ 	.word	0x0000a9d0
        /*04e0*/ 	.word	0x00000088
        /*04e4*/ 	.word	0x00000000
        /*04e8*/ 	.short	0x0101
        /*04ea*/ 	.byte	0x3f
	.zero		1


	//   ....[32]....
        /*04ec*/ 	.word	0x0000b5d0
        /*04f0*/ 	.word	0x00000009
        /*04f4*/ 	.word	0x00036850
        /*04f8*/ 	.short	0x010a
        /*04fa*/ 	.byte	0x3f
	.zero		1


	//   ....[33]....
        /*04fc*/ 	.word	0x0000b610
        /*0500*/ 	.word	0x00000009
        /*0504*/ 	.word	0x00036850
        /*0508*/ 	.short	0x010a
        /*050a*/ 	.byte	0x3f
	.zero		1


	//   ....[34]....
        /*050c*/ 	.word	0x0000ba90
        /*0510*/ 	.word	0x00000009
        /*0514*/ 	.word	0x00000000
        /*0518*/ 	.short	0x0101
        /*051a*/ 	.byte	0x3f
	.zero		1


	//   ....[35]....
        /*051c*/ 	.word	0x0000c990
        /*0520*/ 	.word	0x000000ff
        /*0524*/ 	.word	0x00000000
        /*0528*/ 	.short	0x0101
        /*052a*/ 	.byte	0x04
	.zero		1


	//   ....[36]....
        /*052c*/ 	.word	0x0000ecf0
        /*0530*/ 	.word	0x000000ff
        /*0534*/ 	.word	0x00036840
        /*0538*/ 	.short	0x010a
        /*053a*/ 	.byte	0x26
	.zero		1


	//   ....[37]....
        /*053c*/ 	.word	0x0000fad0
        /*0540*/ 	.word	0x000000ff
        /*0544*/ 	.word	0x00036800
        /*0548*/ 	.short	0x0107
        /*054a*/ 	.byte	0x26
	.zero		1


	//   ....[38]....
        /*054c*/ 	.word	0x0000fb40
        /*0550*/ 	.word	0x000000ff
        /*0554*/ 	.word	0x00036800
        /*0558*/ 	.short	0x0101
        /*055a*/ 	.byte	0x26
	.zero		1


	//   ....[39]....
        /*055c*/ 	.word	0x0000fb50
        /*0560*/ 	.word	0x000000ff
        /*0564*/ 	.word	0x00036820
        /*0568*/ 	.short	0x010a
        /*056a*/ 	.byte	0x26
	.zero		1


	//   ....[40]....
        /*056c*/ 	.word	0x0000ff70
        /*0570*/ 	.word	0x000000ff
        /*0574*/ 	.word	0x00036848
        /*0578*/ 	.short	0x010a
        /*057a*/ 	.byte	0x26
	.zero		1


	//   ....[41]....
        /*057c*/ 	.word	0x00010320
        /*0580*/ 	.word	0x000000ff
        /*0584*/ 	.word	0x00036860
        /*0588*/ 	.short	0x010a
        /*058a*/ 	.byte	0x26
	.zero		1


	//   ....[42]....
        /*058c*/ 	.word	0x00010900
        /*0590*/ 	.word	0x000000ff
        /*0594*/ 	.word	0x00036840
        /*0598*/ 	.short	0x010a
        /*059a*/ 	.byte	0x26
	.zero		1


	//   ....[43]....
        /*059c*/ 	.word	0x00010cc0
        /*05a0*/ 	.word	0x000000ff
        /*05a4*/ 	.word	0x00036868
        /*05a8*/ 	.short	0x010a
        /*05aa*/ 	.byte	0x26
	.zero		1


	//   ....[44]....
        /*05ac*/ 	.word	0x000112f0
        /*05b0*/ 	.word	0x000000ff
        /*05b4*/ 	.word	0x00036848
        /*05b8*/ 	.short	0x010a
        /*05ba*/ 	.byte	0x26
	.zero		1


	//   ....[45]....
        /*05bc*/ 	.word	0x00011690
        /*05c0*/ 	.word	0x000000ff
        /*05c4*/ 	.word	0x00036860
        /*05c8*/ 	.short	0x010a
        /*05ca*/ 	.byte	0x26
	.zero		1


	//   ....[46]....
        /*05cc*/ 	.word	0x00011b00
        /*05d0*/ 	.word	0x00000003
        /*05d4*/ 	.word	0x00036860
        /*05d8*/ 	.short	0x010a
        /*05da*/ 	.byte	0x3f
	.zero		1


	//   ....[47]....
        /*05dc*/ 	.word	0x00011f60
        /*05e0*/ 	.word	0x00000002
        /*05e4*/ 	.word	0x00036820
        /*05e8*/ 	.short	0x010a
        /*05ea*/ 	.byte	0x3f
	.zero		1


	//   ....[48]....
        /*05ec*/ 	.word	0x00012100
        /*05f0*/ 	.word	0x00000006
        /*05f4*/ 	.word	0x00000000
        /*05f8*/ 	.short	0x010a
        /*05fa*/ 	.byte	0x3f
	.zero		1


	//   ....[49]....
        /*05fc*/ 	.word	0x00012170
        /*0600*/ 	.word	0x00000003
        /*0604*/ 	.word	0x00000000
        /*0608*/ 	.short	0x010a
        /*060a*/ 	.byte	0x3f
	.zero		1


	//   ....[50]....
        /*060c*/ 	.word	0x000121d0
        /*0610*/ 	.word	0x00000000
        /*0614*/ 	.word	0x00000000
        /*0618*/ 	.short	0x010a
        /*061a*/ 	.byte	0x3f
	.zero		1


	//   ....[51]....
        /*061c*/ 	.word	0x00012200
        /*0620*/ 	.word	0x00000003
        /*0624*/ 	.word	0x00000000
        /*0628*/ 	.short	0x010a
        /*062a*/ 	.byte	0x3f
	.zero		1


	//   ....[52]....
        /*062c*/ 	.word	0x00012280
        /*0630*/ 	.word	0x00000003
        /*0634*/ 	.word	0x00036800
        /*0638*/ 	.short	0x010a
        /*063a*/ 	.byte	0x3f
	.zero		1


	//   ....[53]....
        /*063c*/ 	.word	0x000122f0
        /*0640*/ 	.word	0x00000003
        /*0644*/ 	.word	0x00036830
        /*0648*/ 	.short	0x010a
        /*064a*/ 	.byte	0x3f
	.zero		1


	//   ....[54]....
        /*064c*/ 	.word	0x00012360
        /*0650*/ 	.word	0x0000000d
        /*0654*/ 	.word	0x00036830
        /*0658*/ 	.short	0x010a
        /*065a*/ 	.byte	0x3f
	.zero		1


	//   ....[55]....
        /*065c*/ 	.word	0x000123c0
        /*0660*/ 	.word	0x00000009
        /*0664*/ 	.word	0x00036850
        /*0668*/ 	.short	0x010a
        /*066a*/ 	.byte	0x3f
	.zero		1


	//   ....[56]....
        /*066c*/ 	.word	0x00012410
        /*0670*/ 	.word	0x00000009
        /*0674*/ 	.word	0x00036850
        /*0678*/ 	.short	0x010a
        /*067a*/ 	.byte	0x3f
	.zero		1


	//   ....[57]....
        /*067c*/ 	.word	0x00012570
        /*0680*/ 	.word	0x00000003
        /*0684*/ 	.word	0x00036840
        /*0688*/ 	.short	0x010a
        /*068a*/ 	.byte	0x3f
	.zero		1


	//   ....[58]....
        /*068c*/ 	.word	0x000130d0
        /*0690*/ 	.word	0x00000003
        /*0694*/ 	.word	0x00036820
        /*0698*/ 	.short	0x010a
        /*069a*/ 	.byte	0x3f
	.zero		1


	//   ....[59]....
        /*069c*/ 	.word	0x00013130
        /*06a0*/ 	.word	0x00000003
        /*06a4*/ 	.word	0x00036848
        /*06a8*/ 	.short	0x010a
        /*06aa*/ 	.byte	0x3f
	.zero		1


	//   ....[60]....
        /*06ac*/ 	.word	0x00013190
        /*06b0*/ 	.word	0x00000003
        /*06b4*/ 	.word	0x00036860
        /*06b8*/ 	.short	0x010a
        /*06ba*/ 	.byte	0x3f
	.zero		1


	//   ....[61]....
        /*06bc*/ 	.word	0x000131f0
        /*06c0*/ 	.word	0x00000003
        /*06c4*/ 	.word	0x00036840
        /*06c8*/ 	.short	0x010a
        /*06ca*/ 	.byte	0x3f
	.zero		1


	//   ....[62]....
        /*06cc*/ 	.word	0x00013250
        /*06d0*/ 	.word	0x00000003
        /*06d4*/ 	.word	0x00036868
        /*06d8*/ 	.short	0x010a
        /*06da*/ 	.byte	0x3f
	.zero		1


	//   ....[63]....
        /*06dc*/ 	.word	0x000132b0
        /*06e0*/ 	.word	0x00000003
        /*06e4*/ 	.word	0x00036848
        /*06e8*/ 	.short	0x010a
        /*06ea*/ 	.byte	0x3f
	.zero		1


	//   ....[64]....
        /*06ec*/ 	.word	0x00013310
        /*06f0*/ 	.word	0x00000003
        /*06f4*/ 	.word	0x00036860
        /*06f8*/ 	.short	0x010a
        /*06fa*/ 	.byte	0x3f
	.zero		1


	//   ....[65]....
        /*06fc*/ 	.word	0x00013360
        /*0700*/ 	.word	0x00000003
        /*0704*/ 	.word	0x00036860
        /*0708*/ 	.short	0x010a
        /*070a*/ 	.byte	0x3f
	.zero		1


	//   ....[66]....
        /*070c*/ 	.word	0x000133b0
        /*0710*/ 	.word	0x00000002
        /*0714*/ 	.word	0x00036820
        /*0718*/ 	.short	0x010a
        /*071a*/ 	.byte	0x3f
	.zero		1


	//   ....[67]....
        /*071c*/ 	.word	0x00013550
        /*0720*/ 	.word	0x00000006
        /*0724*/ 	.word	0x00000000
        /*0728*/ 	.short	0x010a
        /*072a*/ 	.byte	0x3f
	.zero		1


	//   ....[68]....
        /*072c*/ 	.word	0x000135a0
        /*0730*/ 	.word	0x00000003
        /*0734*/ 	.word	0x00000000
        /*0738*/ 	.short	0x010a
        /*073a*/ 	.byte	0x3f
	.zero		1


	//   ....[69]....
        /*073c*/ 	.word	0x000135f0
        /*0740*/ 	.word	0x00000000
        /*0744*/ 	.word	0x00000000
        /*0748*/ 	.short	0x010a
        /*074a*/ 	.byte	0x3f
	.zero		1


	//----- nvinfo : EIATTR_NUM_MBARRIERS
	.align		4
.L_95:
        /*074c*/ 	.byte	0x03, 0x38
        /*074e*/ 	.short	0x0016


	//----- nvinfo : EIATTR_EXIT_INSTR_OFFSETS
	.align		4
        /*0750*/ 	.byte	0x04, 0x1c
        /*0752*/ 	.short	(.L_97 - .L_96)


	//   ....[0]....
.L_96:
        /*0754*/ 	.word	0x00012250


	//----- nvinfo : EIATTR_MAX_THREADS
	.align		4
.L_97:
        /*0758*/ 	.byte	0x04, 0x05
        /*075a*/ 	.short	(.L_99 - .L_98)
.L_98:
        /*075c*/ 	.word	0x00000180
        /*0760*/ 	.word	0x00000001
        /*0764*/ 	.word	0x00000001


	//----- nvinfo : EIATTR_CRS_STACK_SIZE
	.align		4
.L_99:
        /*0768*/ 	.byte	0x04, 0x1e
        /*076a*/ 	.short	(.L_101 - .L_100)
.L_100:
        /*076c*/ 	.word	0x00000000


	//----- nvinfo : EIATTR_CBANK_PARAM_SIZE
	.align		4
.L_101:
        /*0770*/ 	.byte	0x03, 0x19
        /*0772*/ 	.short	0x0a70


	//----- nvinfo : EIATTR_PARAM_CBANK
	.align		4
        /*0774*/ 	.byte	0x04, 0x0a
        /*0776*/ 	.short	(.L_103 - .L_102)
	.align		4
.L_102:
        /*0778*/ 	.word	index@(.nv.constant0._ZN7cutlass13device_kernelIN5flash11enable_sm90INS1_16FlashAttnFwdSm90INS1_25CollectiveMainloopFwdSm90ILi2EN4cute5tupleIJNS5_1CILi1EEES8_S8_EEENS6_IJNS7_ILi128EEENS7_ILi112EEENS7_ILi192EEEEEELi192ENS_10bfloat16_tEfNS_4arch4Sm90ELb0ELb0ELb1ELb0ELb0ELb0ELb0ELb1ELb1ELb1ELb1ELb0EEENS1_21CollectiveEpilogueFwdINS6_IJSA_SC_SB_EEES9_SE_SG_Li256ELb0ELb1ELb1ELb0EEENS1_19SingleTileSchedulerILb0ELb1ELb1ELi128EEEEEEEEEvNT_6ParamsE)
        /*077c*/ 	.short	0x0210
        /*077e*/ 	.short	0x0a70


	//----- nvinfo : EIATTR_SW_WAR
	.align		4
.L_103:
        /*0780*/ 	.byte	0x04, 0x36
        /*0782*/ 	.short	(.L_105 - .L_104)
.L_104:
        /*0784*/ 	.word	0x00000008
.L_105:


//--------------------- .nv.info._ZN7cutlass13device_kernelIN5flash11enable_sm90INS1_16FlashAttnFwdSm90INS1_25CollectiveMainloopFwdSm90ILi2EN4cute5tupleIJNS5_1CILi1EEES8_S8_EEENS6_IJNS7_ILi128EEENS7_ILi112EEENS7_ILi192EEEEEELi192ENS_10bfloat16_tEfNS_4arch4Sm90ELb0ELb0ELb1ELb1ELb0ELb0ELb0ELb1ELb1ELb1ELb1ELb0EEENS1_21CollectiveEpilogueFwdINS6_IJSA_SC_SB_EEES9_SE_SG_Li256ELb1ELb1ELb1ELb0EEENS1_36VarlenDynamicPersistentTileSchedulerILi128ELi112ELi256ELi128ELb1ELb1ELb1ELb0ELb1ELb1EEEEEEEEEvNT_6ParamsE --------------------------
	.section	.nv.info._ZN7cutlass13device_kernelIN5flash11enable_sm90INS1_16FlashAttnFwdSm90INS1_25CollectiveMainloopFwdSm90ILi2EN4cute5tupleIJNS5_1CILi1EEES8_S8_EEENS6_IJNS7_ILi128EEENS7_ILi112EEENS7_ILi192EEEEEELi192ENS_10bfloat16_tEfNS_4arch4Sm90ELb0ELb0ELb1ELb1ELb0ELb0ELb0ELb1ELb1ELb1ELb1ELb0EEENS1_21CollectiveEpilogueFwdINS6_IJSA_SC_SB_EEES9_SE_SG_Li256ELb1ELb1ELb1ELb0EEENS1_36VarlenDynamicPersistentTileSchedulerILi128ELi112ELi256ELi128ELb1ELb1ELb1ELb0ELb1ELb1EEEEEEEEEvNT_6ParamsE,"",@"SHT_CUDA_INFO"
	.sectionflags	@""
	.align	4


	//----- nvinfo : EIATTR_CUDA_API_VERSION
	.align		4
        /*0000*/ 	.byte	0x04, 0x37
        /*0002*/ 	.short	(.L_107 - .L_106)
.L_106:
        /*0004*/ 	.word	0x00000082


	//----- nvinfo : EIATTR_KPARAM_INFO
	.align		4
.L_107:
        /*0008*/ 	.byte	0x04, 0x17
        /*000a*/ 	.short	(.L_109 - .L_108)
.L_108:
        /*000c*/ 	.word	0x00000000
        /*0010*/ 	.short	0x0000
        /*0012*/ 	.short	0x0070
        /*0014*/ 	.byte	0x00, 0xf0, 0x01, 0x2a


	//----- nvinfo : EIATTR_SPARSE_MMA_MASK
	.align		4
.L_109:
        /*0018*/ 	.byte	0x03, 0x50
        /*001a*/ 	.short	0x0000


	//----- nvinfo : EIATTR_MAXREG_COUNT
	.align		4
        /*001c*/ 	.byte	0x03, 0x1b
        /*001e*/ 	.short	0x00a8


	//----- nvinfo : EIATTR_NUM_BARRIERS
	.align		4
        /*0020*/ 	.byte	0x02, 0x4c
        /*0022*/ 	.byte	0x09
	.zero		1


	//----- nvinfo : EIATTR_EXTERNS
	.align		4
        /*0024*/ 	.byte	0x04, 0x0f
        /*0026*/ 	.short	(.L_111 - .L_110)


	//   ....[0]....
	.align		4
.L_110:
        /*0028*/ 	.word	index@(__assertfail)


	//----- nvinfo : EIATTR_ANNOTATIONS
	.align		4
.L_111:
        /*002c*/ 	.byte	0x04, 0x55
        /*002e*/ 	.short	(.L_113 - .L_112)


	//   ....[0]....
.L_112:
        /* <DEDUP_REMOVED lines=72> */
        /*04a4*/ 	.byte	0xe0, 0x7e, 0x01, 0x00, 0x01, 0x00, 0x00, 0x00, 0x80, 0x7f, 0x01, 0x00


	//----- nvinfo : EIATTR_MERCURY_ISA_VERSION
	.align		4
.L_113:
        /*04b0*/ 	.byte	0x03, 0x5f
        /*04b2*/ 	.short	0x0101


	//----- nvinfo : EIATTR_UNUSED_LOAD_BYTE_OFFSET
	.align		4
        /*04b4*/ 	.byte	0x04, 0x44
        /*04b6*/ 	.short	(.L_115 - .L_114)


	//   ....[0]....
.L_114:
        /*04b8*/ 	.word	0x00000a10
        /*04bc*/ 	.word	0x0000fff0


	//   ....[1]....
        /*04c0*/ 	.word	0x0000c1c0
        /*04c4*/ 	.word	0x0000fff0


	//----- nvinfo : EIATTR_INT_WARP_WIDE_INSTR_OFFSETS
	.align		4
.L_115:
        /*04c8*/ 	.byte	0x04, 0x31
        /*04ca*/ 	.short	(.L_117 - .L_116)


	//   ....[0]....
.L_116:
        /*04cc*/ 	.word	0x00000130


	//   ....[1]....
        /*04d0*/ 	.word	0x00000170


	//   ....[2]....
        /*04d4*/ 	.word	0x000001e0


	//   ....[3]....
        /*04d8*/ 	.word	0x00009930


	//   ....[4]....
        /*04dc*/ 	.word	0x000116f0


	//   ....[5]....
        /*04e0*/ 	.word	0x00011790


	//   ....[6]....
        /*04e4*/ 	.word	0x00015540


	//   ....[7]....
        /*04e8*/ 	.word	0x000155b0


	//----- nvinfo : EIATTR_COOP_GROUP_MASK_REGIDS
	.align		4
.L_117:
        /*04ec*/ 	.byte	0x04, 0x29
        /*04ee*/ 	.short	(.L_119 - .L_118)


	//   ....[0]....
.L_118:
        /*04f0*/ 	.word	0xffffffff


	//   ....[1]....
        /*04f4*/ 	.word	0xffffffff


	//   ....[2]....
        /*04f8*/ 	.word	0xffffffff


	//   ....[3]....
        /*04fc*/ 	.word	0xffffffff


	//   ....[4]....
        /*0500*/ 	.word	0xffffffff


	//   ....[5]....
        /*0504*/ 	.word	0xffffffff


	//   ....[6]....
        /*0508*/ 	.word	0xffffffff


	//   ....[7]....
        /*050c*/ 	.word	0xffffffff


	//   ....[8]....
        /*0510*/ 	.word	0xffffffff


	//   ....[9]....
        /*0514*/ 	.word	0xffffffff


	//   ....[10]....
        /*0518*/ 	.word	0xffffffff


	//   ....[11]....
        /*051c*/ 	.word	0xffffffff


	//   ....[12]....
        /*0520*/ 	.word	0xffffffff


	//   ....[13]....
        /*0524*/ 	.word	0xffffffff


	//   ....[14]....
        /*0528*/ 	.word	0xffffffff


	//   ....[15]....
        /*052c*/ 	.word	0xffffffff


	//   ....[16]....
        /*0530*/ 	.word	0xffffffff


	//   ....[17]....
        /*0534*/ 	.word	0xffffffff


	//   ....[18]....
        /*0538*/ 	.word	0xffffffff


	//   ....[19]....
        /*053c*/ 	.word	0xffffffff


	//   ....[20]....
        /*0540*/ 	.word	0xffffffff


	//   ....[21]....
        /*0544*/ 	.word	0xffffffff


	//   ....[22]....
        /*0548*/ 	.word	0xffffffff


	//   ....[23]....
        /*054c*/ 	.word	0xffffffff


	//   ....[24]....
        /*0550*/ 	.word	0xffffffff


	//   ....[25]....
        /*0554*/ 	.word	0xffffffff


	//   ....[26]....
        /*0558*/ 	.word	0xffffffff


	//   ....[27]....
        /*055c*/ 	.word	0xffffffff


	//   ....[28]....
        /*0560*/ 	.word	0xffffffff


	//   ....[29]....
        /*0564*/ 	.word	0xffffffff


	//   ....[30]....
        /*0568*/ 	.word	0xffffffff


	//   ....[31]....
        /*056c*/ 	.word	0xffffffff


	//   ....[32]....
        /*0570*/ 	.word	0xffffffff


	//   ....[33]....
        /*0574*/ 	.word	0xffffffff


	//   ....[34]....
        /*0578*/ 	.word	0xffffffff


	//   ....[35]....
        /*057c*/ 	.word	0xffffffff


	//   ....[36]....
        /*0580*/ 	.word	0xffffffff


	//   ....[37]....
        /*0584*/ 	.word	0xffffffff


	//   ....[38]....
        /*0588*/ 	.word	0xffffffff


	//   ....[39]....
        /*058c*/ 	.word	0xffffffff


	//   ....[40]....
        /*0590*/ 	.word	0xffffffff


	//   ....[41]....
        /*0594*/ 	.word	0xffffffff


	//   ....[42]....
        /*0598*/ 	.word	0xffffffff


	//   ....[43]....
        /*059c*/ 	.word	0xffffffff


	//   ....[44]....
        /*05a0*/ 	.word	0xffffffff


	//   ....[45]....
        /*05a4*/ 	.word	0xffffffff


	//   ....[46]....
        /*05a8*/ 	.word	0xffffffff


	//   ....[47]....
        /*05ac*/ 	.word	0xffffffff


	//   ....[48]....
        /*05b0*/ 	.word	0xffffffff


	//   ....[49]....
        /*05b4*/ 	.word	0xffffffff


	//   ....[50]....
        /*05b8*/ 	.word	0xffffffff


	//   ....[51]....
        /*05bc*/ 	.word	0xffffffff


	//   ....[52]....
        /*05c0*/ 	.word	0xffffffff


	//   ....[53]....
        /*05c4*/ 	.word	0xffffffff


	//   ....[54]....
        /*05c8*/ 	.word	0xffffffff


	//   ....[55]....
        /*05cc*/ 	.word	0xffffffff


	//   ....[56]....
        /*05d0*/ 	.word	0xffffffff


	//   ....[57]....
        /*05d4*/ 	.word	0xffffffff


	//   ....[58]....
        /*05d8*/ 	.word	0xffffffff


	//   ....[59]....
        /*05dc*/ 	.word	0xffffffff


	//   ....[60]....
        /*05e0*/ 	.word	0xffffffff


	//   ....[61]....
        /*05e4*/ 	.word	0xffffffff


	//   ....[62]....
        /*05e8*/ 	.word	0xffffffff


	//   ....[63]....
        /*05ec*/ 	.word	0xffffffff


	//   ....[64]....
        /*05f0*/ 	.word	0xffffffff


	//   ....[65]....
        /*05f4*/ 	.word	0xffffffff


	//   ....[66]....
        /*05f8*/ 	.word	0xffffffff


	//   ....[67]....
        /*05fc*/ 	.word	0xffffffff


	//   ....[68]....
        /*0600*/ 	.word	0xffffffff


	//   ....[69]....
        /*0604*/ 	.word	0xffffffff


	//   ....[70]....
        /*0608*/ 	.word	0xffffffff


	//   ....[71]....
        /*060c*/ 	.word	0xffffffff


	//   ....[72]....
        /*0610*/ 	.word	0xffffffff


	//   ....[73]....
        /*0614*/ 	.word	0xffffffff


	//   ....[74]....
        /*0618*/ 	.word	0xffffffff


	//   ....[75]....
        /*061c*/ 	.word	0xffffffff


	//   ....[76]....
        /*0620*/ 	.word	0xffffffff


	//   ....[77]....
        /*0624*/ 	.word	0xffffffff


	//   ....[78]....
        /*0628*/ 	.word	0xffffffff


	//   ....[79]....
        /*062c*/ 	.word	0xffffffff


	//   ....[80]....
        /*0630*/ 	.word	0xffffffff


	//   ....[81]....
        /*0634*/ 	.word	0xffffffff


	//   ....[82]....
        /*0638*/ 	.word	0xffffffff


	//   ....[83]....
        /*063c*/ 	.word	0xffffffff


	//   ....[84]....
        /*0640*/ 	.word	0xffffffff


	//   ....[85]....
        /*0644*/ 	.word	0xffffffff


	//   ....[86]....
        /*0648*/ 	.word	0xffffffff


	//   ....[87]....
        /*064c*/ 	.word	0xffffffff


	//   ....[88]....
        /*0650*/ 	.word	0xffffffff


	//   ....[89]....
        /*0654*/ 	.word	0xffffffff


	//   ....[90]....
        /*0658*/ 	.word	0xffffffff


	//   ....[91]....
        /*065c*/ 	.word	0xffffffff


	//   ....[92]....
        /*0660*/ 	.word	0xffffffff


	//   ....[93]....
        /*0664*/ 	.word	0xffffffff


	//   ....[94]....
        /*0668*/ 	.word	0xffffffff


	//   ....[95]....
        /*066c*/ 	.word	0xffffffff


	//   ....[96]....
        /*0670*/ 	.word	0xffffffff


	//   ....[97]....
        /*0674*/ 	.word	0x0500000f


	//   ....[98]....
        /*0678*/ 	.word	0x0500000f


	//   ....[99]....
        /*067c*/ 	.word	0x0500000f


	//   ....[100]....
        /*0680*/ 	.word	0x0500000f


	//   ....[101]....
        /*0684*/ 	.word	0x0500000f


	//   ....[102]....
        /*0688*/ 	.word	0x0500000f


	//   ....[103]....
        /*068c*/ 	.word	0x0500000f


	//   ....[104]....
        /*0690*/ 	.word	0x0500000f


	//   ....[105]....
        /*0694*/ 	.word	0x0500000f


	//   ....[106]....
        /*0698*/ 	.word	0x0500000f


	//   ....[107]....
        /*069c*/ 	.word	0x0500000f


	//   ....[108]....
        /*06a0*/ 	.word	0x0500000f


	//   ....[109]....
        /*06a4*/ 	.word	0x0500000f


	//   ....[110]....
        /*06a8*/ 	.word	0x0500000f


	//   ....[111]....
        /*06ac*/ 	.word	0x0500000f


	//   ....[112]....
        /*06b0*/ 	.word	0x0500000f


	//   ....[113]....
        /*06b4*/ 	.word	0x0500000f


	//   ....[114]....
        /*06b8*/ 	.word	0x0500000f


	//   ....[115]....
        /*06bc*/ 	.word	0x0500000f


	//   ....[116]....
        /*06c0*/ 	.word	0x0500000f


	//   ....[117]....
        /*06c4*/ 	.word	0x0500000f


	//   ....[118]....
        /*06c8*/ 	.word	0x0500000f


	//   ....[119]....
        /*06cc*/ 	.word	0x0500000f


	//   ....[120]....
        /*06d0*/ 	.word	0x0500000f


	//   ....[121]....
        /*06d4*/ 	.word	0x0500000f


	//   ....[122]....
        /*06d8*/ 	.word	0x0500000f


	//   ....[123]....
        /*06dc*/ 	.word	0x0500000f


	//   ....[124]....
        /*06e0*/ 	.word	0x0500000f


	//   ....[125]....
        /*06e4*/ 	.word	0x0500000f


	//   ....[126]....
        /*06e8*/ 	.word	0x0500000f


	//   ....[127]....
        /*06ec*/ 	.word	0x0500000f


	//   ....[128]....
        /*06f0*/ 	.word	0x0500000f


	//   ....[129]....
        /*06f4*/ 	.word	0x0500000f


	//   ....[130]....
        /*06f8*/ 	.word	0x0500000f


	//   ....[131]....
        /*06fc*/ 	.word	0x0500000f


	//   ....[132]....
        /*0700*/ 	.word	0x0500000f


	//----- nvinfo : EIATTR_COOP_GROUP_INSTR_OFFSETS
	.align		4
.L_119:
        /*0704*/ 	.byte	0x04, 0x28
        /*0706*/ 	.short	(.L_121 - .L_120)


	//   ....[0]....
.L_120:
        /*0708*/ 	.word	0x00000060


	//   ....[1]....
        /*070c*/ 	.word	0x00000140


	//   ....[2]....
        /*0710*/ 	.word	0x00000190


	//   ....[3]....
        /*0714*/ 	.word	0x000003c0


	//   ....[4]....
        /*0718*/ 	.word	0x00000520


	//   ....[5]....
        /*071c*/ 	.word	0x00000640


	//   ....[6]....
        /*0720*/ 	.word	0x000007a0


	//   ....[7]....
        /*0724*/ 	.word	0x00001c80


	//   ....[8]....
        /*0728*/ 	.word	0x00005480


	//   ....[9]....
        /*072c*/ 	.word	0x000054b0


	//   ....[10]....
        /*0730*/ 	.word	0x00005ad0


	//   ....[11]....
        /*0734*/ 	.word	0x00005b20


	//   ....[12]....
        /*0738*/ 	.word	0x00009c40


	//   ....[13]....
        /*073c*/ 	.word	0x00009cd0


	//   ....[14]....
        /*0740*/ 	.word	0x0000a1a0


	//   ....[15]....
        /*0744*/ 	.word	0x0000a200


	//   ....[16]....
        /*0748*/ 	.word	0x0000b610


	//   ....[17]....
        /*074c*/ 	.word	0x0000b650


	//   ....[18]....
        /*0750*/ 	.word	0x0000b750


	//   ....[19]....
        /*0754*/ 	.word	0x0000b770


	//   ....[20]....
        /*0758*/ 	.word	0x0000d0c0


	//   ....[21]....
        /*075c*/ 	.word	0x0000d0d0


	//   ....[22]....
        /*0760*/ 	.word	0x0000d0e0


	//   ....[23]....
        /*0764*/ 	.word	0x0000d110


	//   ....[24]....
        /*0768*/ 	.word	0x0000da10


	//   ....[25]....
        /*076c*/ 	.word	0x0000da30


	//   ....[26]....
        /*0770*/ 	.word	0x0000db90


	//   ....[27]....
        /*0774*/ 	.word	0x0000dbb0


	//   ....[28]....
        /*0778*/ 	.word	0x0000dcc0


	//   ....[29]....
        /*077c*/ 	.word	0x0000dce0


	//   ....[30]....
        /*0780*/ 	.word	0x0000de00


	//   ....[31]....
        /*0784*/ 	.word	0x0000de20


	//   ....[32]....
        /*0788*/ 	.word	0x0000e3a0


	//   ....[33]....
        /*078c*/ 	.word	0x0000e3b0


	//   ....[34]....
        /*0790*/ 	.word	0x0000ea00


	//   ....[35]....
        /*0794*/ 	.word	0x0000ea10


	//   ....[36]....
        /*0798*/ 	.word	0x0000fab0


	//   ....[37]....
        /*079c*/ 	.word	0x0000fae0


	//   ....[38]....
        /*07a0*/ 	.word	0x0000fc10


	//   ....[39]....
        /*07a4*/ 	.word	0x0000fc30


	//   ....[40]....
        /*07a8*/ 	.word	0x0000fd40


	//   ....[41]....
        /*07ac*/ 	.word	0x0000fd60


	//   ....[42]....
        /*07b0*/ 	.word	0x0000fe80


	//   ....[43]....
        /*07b4*/ 	.word	0x0000fea0


	//   ....[44]....
        /*07b8*/ 	.word	0x00010040


	//   ....[45]....
        /*07bc*/ 	.word	0x00010280


	//   ....[46]....
        /*07c0*/ 	.word	0x000102b0


	//   ....[47]....
        /*07c4*/ 	.word	0x000102e0


	//   ....[48]....
        /*07c8*/ 	.word	0x00010310


	//   ....[49]....
        /*07cc*/ 	.word	0x00010340


	//   ....[50]....
        /*07d0*/ 	.word	0x00010370


	//   ....[51]....
        /*07d4*/ 	.word	0x00010520


	//   ....[52]....
        /*07d8*/ 	.word	0x00010550


	//   ....[53]....
        /*07dc*/ 	.word	0x00010580


	//   ....[54]....
        /*07e0*/ 	.word	0x000105b0


	//   ....[55]....
        /*07e4*/ 	.word	0x000105e0


	//   ....[56]....
        /*07e8*/ 	.word	0x00010610


	//   ....[57]....
        /*07ec*/ 	.word	0x000106a0


	//   ....[58]....
        /*07f0*/ 	.word	0x000106d0


	//   ....[59]....
        /*07f4*/ 	.word	0x000106e0


	//   ....[60]....
        /*07f8*/ 	.word	0x00010790


	//   ....[61]....
        /*07fc*/ 	.word	0x00011cf0


	//   ....[62]....
        /*0800*/ 	.word	0x000128c0


	//   ....[63]....
        /*0804*/ 	.word	0x000128e0


	//   ....[64]....
        /*0808*/ 	.word	0x00012920


	//   ....[65]....
        /*080c*/ 	.word	0x00012950


	//   ....[66]....
        /*0810*/ 	.word	0x00012a70


	//   ....[67]....
        /*0814*/ 	.word	0x00012a80


	//   ....[68]....
        /*0818*/ 	.word	0x00012b20


	//   ....[69]....
        /*081c*/ 	.word	0x00012b30


	//   ....[70]....
        /*0820*/ 	.word	0x00012bd0


	//   ....[71]....
        /*0824*/ 	.word	0x00012be0


	//   ....[72]....
        /*0828*/ 	.word	0x00012c80


	//   ....[73]....
        /*082c*/ 	.word	0x00012c90


	//   ....[74]....
        /*0830*/ 	.word	0x00012d10


	//   ....[75]....
        /*0834*/ 	.word	0x00012d40


	//   ....[76]....
        /*0838*/ 	.word	0x00012d90


	//   ....[77]....
        /*083c*/ 	.word	0x00012dd0


	//   ....[78]....
        /*0840*/ 	.word	0x00015d90


	//   ....[79]....
        /*0844*/ 	.word	0x00015dc0


	//   ....[80]....
        /*0848*/ 	.word	0x00015e20


	//   ....[81]....
        /*084c*/ 	.word	0x00015e50


	//   ....[82]....
        /*0850*/ 	.word	0x00015e80


	//   ....[83]....
        /*0854*/ 	.word	0x00015eb0


	//   ....[84]....
        /*0858*/ 	.word	0x00015ee0


	//   ....[85]....
        /*085c*/ 	.word	0x00015f10


	//   ....[86]....
        /*0860*/ 	.word	0x000160e0


	//   ....[87]....
        /*0864*/ 	.word	0x00016110


	//   ....[88]....
        /*0868*/ 	.word	0x00016140


	//   ....[89]....
        /*086c*/ 	.word	0x00016170


	//   ....[90]....
        /*0870*/ 	.word	0x000161a0


	//   ....[91]....
        /*0874*/ 	.word	0x000161d0


	//   ....[92]....
        /*0878*/ 	.word	0x00016290


	//   ....[93]....
        /*087c*/ 	.word	0x000162b0


	//   ....[94]....
        /*0880*/ 	.word	0x000162c0


	//   ....[95]....
        /*0884*/ 	.word	0x00016320


	//   ....[96]....
        /*0888*/ 	.word	0x00016a40


	//   ....[97]....
        /*088c*/ 	.word	0x00016f30


	//   ....[98]....
        /*0890*/ 	.word	0x000170b0


	//   ....[99]....
        /*0894*/ 	.word	0x00017100


	//   ....[100]....
        /*0898*/ 	.word	0x000172c0


	//   ....[101]....
        /*089c*/ 	.word	0x00017310


	//   ....[102]....
        /*08a0*/ 	.word	0x00017450


	//   ....[103]....
        /*08a4*/ 	.word	0x000174c0


	//   ....[104]....
        /*08a8*/ 	.word	0x000175f0


	//   ....[105]....
        /*08ac*/ 	.word	0x00017640


	//   ....[106]....
        /*08b0*/ 	.word	0x00017770


	//   ....[107]....
        /*08b4*/ 	.word	0x000177c0


	//   ....[108]....
        /*08b8*/ 	.word	0x000178f0


	//   ....[109]....
        /*08bc*/ 	.word	0x00017940


	//   ....[110]....
        /*08c0*/ 	.word	0x00017a50


	//   ....[111]....
        /*08c4*/ 	.word	0x00017ac0


	//   ....[112]....
        /*08c8*/ 	.word	0x00017bd0


	//   ....[113]....
        /*08cc*/ 	.word	0x00017c20


	//   ....[114]....
        /*08d0*/ 	.word	0x00017f50


	//   ....[115]....
        /*08d4*/ 	.word	0x00017ff0


	//   ....[116]....
        /*08d8*/ 	.word	0x000181a0


	//   ....[117]....
        /*08dc*/ 	.word	0x00018220


	//   ....[118]....
        /*08e0*/ 	.word	0x000182a0


	//   ....[119]....
        /*08e4*/ 	.word	0x00018320


	//   ....[120]....
        /*08e8*/ 	.word	0x000183a0


	//   ....[121]....
        /*08ec*/ 	.word	0x00018430


	//   ....[122]....
        /*08f0*/ 	.word	0x000184d0


	//   ....[123]....
        /*08f4*/ 	.word	0x00018580


	//   ....[124]....
        /*08f8*/ 	.word	0x00018600


	//   ....[125]....
        /*08fc*/ 	.word	0x00018680


	//   ....[126]....
        /*0900*/ 	.word	0x00018700


	//   ....[127]....
        /*0904*/ 	.word	0x00018790


	//   ....[128]....
        /*0908*/ 	.word	0x00018810


	//   ....[129]....
        /*090c*/ 	.word	0x000188b0


	//   ....[130]....
        /*0910*/ 	.word	0x00018900


	//   ....[131]....
        /*0914*/ 	.word	0x00018990


	//   ....[132]....
        /*0918*/ 	.word	0x00018ac0


	//----- nvinfo : EIATTR_REG_RECONFIG
	.align		4
.L_121:
        /*091c*/ 	.byte	0x01, 0x54
	.zero		2


	//----- nvinfo : EIATTR_SYSCALL_OFFSETS
	.align		4
        /*0920*/ 	.byte	0x04, 0x46
        /*0922*/ 	.short	(.L_123 - .L_122)


	//   ....[0]....
.L_122:
        /*0924*/ 	.word	0x00001e00


	//   ....[1]....
        /*0928*/ 	.word	0x00011900


	//   ....[2]....
        /*092c*/ 	.word	0x00011a50


	//   ....[3]....
        /*0930*/ 	.word	0x00011b50


	//   ....[4]....
        /*0934*/ 	.word	0x000124a0


	//----- nvinfo : EIATTR_MBARRIER_INSTR_OFFSETS
	.align		4
.L_123:
        /*0938*/ 	.byte	0x04, 0x39
        /*093a*/ 	.short	(.L_125 - .L_124)


	//   ....[0]....
.L_124:
        /*093c*/ 	.word	0x00000270
        /*0940*/ 	.word	0x000000ff
        /*0944*/ 	.word	0x00036800
        /*0948*/ 	.short	0x0100
        /*094a*/ 	.byte	0x08
	.zero		1


	//   ....[1]....
        /*094c*/ 	.word	0x00000280
        /*0950*/ 	.word	0x000000ff
        /*0954*/ 	.word	0x00036820
        /*0958*/ 	.short	0x0100
        /*095a*/ 	.byte	0x08
	.zero		1


	//   ....[2]....
        /*095c*/ 	.word	0x00000370
        /*0960*/ 	.word	0x000000ff
        /*0964*/ 	.word	0x00036830
        /*0968*/ 	.short	0x0100
        /*096a*/ 	.byte	0x08
	.zero		1


	//   ....[3]....
        /*096c*/ 	.word	0x00000380
        /*0970*/ 	.word	0x000000ff
        /*0974*/ 	.word	0x00036840
        /*0978*/ 	.short	0x0100
        /*097a*/ 	.byte	0x08
	.zero		1


	//   ....[4]....
        /*097c*/ 	.word	0x00000390
        /*0980*/ 	.word	0x000000ff
        /*0984*/ 	.word	0x00036838
        /*0988*/ 	.short	0x0100
        /*098a*/ 	.byte	0x08
	.zero		1


	//   ....[5]....
        /*098c*/ 	.word	0x000003a0
        /*0990*/ 	.word	0x000000ff
        /*0994*/ 	.word	0x00036848
        /*0998*/ 	.short	0x0100
        /*099a*/ 	.byte	0x08
	.zero		1


	//   ....[6]....
        /*099c*/ 	.word	0x000004d0
        /*09a0*/ 	.word	0x000000ff
        /*09a4*/ 	.word	0x00036850
        /*09a8*/ 	.short	0x0100
        /*09aa*/ 	.byte	0x08
	.zero		1


	//   ....[7]....
        /*09ac*/ 	.word	0x000004e0
        /*09b0*/ 	.word	0x000000ff
        /*09b4*/ 	.word	0x00036860
        /*09b8*/ 	.short	0x0100
        /*09ba*/ 	.byte	0x08
	.zero		1


	//   ....[8]....
        /*09bc*/ 	.word	0x000004f0
        /*09c0*/ 	.word	0x000000ff
        /*09c4*/ 	.word	0x00036858
        /*09c8*/ 	.short	0x0100
        /*09ca*/ 	.byte	0x08
	.zero		1


	//   ....[9]....
        /*09cc*/ 	.word	0x00000500
        /*09d0*/ 	.word	0x000000ff
        /*09d4*/ 	.word	0x00036868
        /*09d8*/ 	.short	0x0100
        /*09da*/ 	.byte	0x08
	.zero		1


	//   ....[10]....
        /*09dc*/ 	.word	0x000005f0
        /*09e0*/ 	.word	0x000000ff
        /*09e4*/ 	.word	0x00036870
        /*09e8*/ 	.short	0x0100
        /*09ea*/ 	.byte	0x06
	.zero		1


	//   ....[11]....
        /*09ec*/ 	.word	0x00000600
        /*09f0*/ 	.word	0x000000ff
        /*09f4*/ 	.word	0x00036880
        /*09f8*/ 	.short	0x0100
        /*09fa*/ 	.byte	0x06
	.zero		1


	//   ....[12]....
        /*09fc*/ 	.word	0x00000610
        /*0a00*/ 	.word	0x000000ff
        /*0a04*/ 	.word	0x00036878
        /*0a08*/ 	.short	0x0100
        /*0a0a*/ 	.byte	0x06
	.zero		1


	//   ....[13]....
        /*0a0c*/ 	.word	0x00000620
        /*0a10*/ 	.word	0x000000ff
        /*0a14*/ 	.word	0x00036888
        /*0a18*/ 	.short	0x0100
        /*0a1a*/ 	.byte	0x06
	.zero		1


	//   ....[14]....
        /*0a1c*/ 	.word	0x00000750
        /*0a20*/ 	.word	0x000000ff
        /*0a24*/ 	.word	0x00036890
        /*0a28*/ 	.short	0x0100
        /*0a2a*/ 	.byte	0x08
	.zero		1


	//   ....[15]....
        /*0a2c*/ 	.word	0x00000760
        /*0a30*/ 	.word	0x000000ff
        /*0a34*/ 	.word	0x000368a0
        /*0a38*/ 	.short	0x0100
        /*0a3a*/ 	.byte	0x08
	.zero		1


	//   ....[16]....
        /*0a3c*/ 	.word	0x00000770
        /*0a40*/ 	.word	0x000000ff
        /*0a44*/ 	.word	0x00036898
        /*0a48*/ 	.short	0x0100
        /*0a4a*/ 	.byte	0x08
	.zero		1


	//   ....[17]....
        /*0a4c*/ 	.word	0x00000780
        /*0a50*/ 	.word	0x000000ff
        /*0a54*/ 	.word	0x000368a8
        /*0a58*/ 	.short	0x0100
        /*0a5a*/ 	.byte	0x08
	.zero		1


	//   ....[18]....
        /*0a5c*/ 	.word	0x000008b0
        /*0a60*/ 	.word	0x000000ff
        /*0a64*/ 	.word	0x000368b0
        /*0a68*/ 	.short	0x0100
        /*0a6a*/ 	.byte	0x08
	.zero		1


	//   ....[19]....
        /*0a6c*/ 	.word	0x000008c0
        /*0a70*/ 	.word	0x000000ff
        /*0a74*/ 	.word	0x000368c0
        /*0a78*/ 	.short	0x0100
        /*0a7a*/ 	.byte	0x08
	.zero		1


	//   ....[20]....
        /*0a7c*/ 	.word	0x000008d0
        /*0a80*/ 	.word	0x000000ff
        /*0a84*/ 	.word	0x000368b8
        /*0a88*/ 	.short	0x0100
        /*0a8a*/ 	.byte	0x08
	.zero		1


	//   ....[21]....
        /*0a8c*/ 	.word	0x000008e0
        /*0a90*/ 	.word	0x000000ff
        /*0a94*/ 	.word	0x000368c8
        /*0a98*/ 	.short	0x0100
        /*0a9a*/ 	.byte	0x08
	.zero		1


	//   ....[22]....
        /*0a9c*/ 	.word	0x00001ec0
        /*0aa0*/ 	.word	0x00000002
        /*0aa4*/ 	.word	0x00036800
        /*0aa8*/ 	.short	0x010a
        /*0aaa*/ 	.byte	0x3f
	.zero		1


	//   ....[23]....
        /*0aac*/ 	.word	0x00001f50
        /*0ab0*/ 	.word	0x00000000
        /*0ab4*/ 	.word	0x00036830
        /*0ab8*/ 	.short	0x010a
        /*0aba*/ 	.byte	0x3f
	.zero		1


	//   ....[24]....
        /*0abc*/ 	.word	0x00001fc0
        /*0ac0*/ 	.word	0x00000000
        /*0ac4*/ 	.word	0x00036830
        /*0ac8*/ 	.short	0x010a
        /*0aca*/ 	.byte	0x3f
	.zero		1


	//   ....[25]....
        /*0acc*/ 	.word	0x000050c0
        /*0ad0*/ 	.word	0x00000000
        /*0ad4*/ 	.word	0x00000000
        /*0ad8*/ 	.short	0x0101
        /*0ada*/ 	.byte	0x3f
	.zero		1


	//   ....[26]....
        /*0adc*/ 	.word	0x00006b80
        /*0ae0*/ 	.word	0x000000ff
        /*0ae4*/ 	.word	0x00036830
        /*0ae8*/ 	.short	0x010a
        /*0aea*/ 	.byte	0x3d
	.zero		1


	//   ....[27]....
        /*0aec*/ 	.word	0x00006bc0
        /*0af0*/ 	.word	0x000000ff
        /*0af4*/ 	.word	0x00036830
        /*0af8*/ 	.short	0x010a
        /*0afa*/ 	.byte	0x3d
	.zero		1


	//   ....[28]....
        /*0afc*/ 	.word	0x00009340
        /*0b00*/ 	.word	0x000000ff
        /*0b04*/ 	.word	0x00036850
        /*0b08*/ 	.short	0x010a
        /*0b0a*/ 	.byte	0x07
	.zero		1


	//   ....[29]....
        /*0b0c*/ 	.word	0x00009380
        /*0b10*/ 	.word	0x000000ff
        /*0b14*/ 	.word	0x00036850
        /*0b18*/ 	.short	0x010a
        /*0b1a*/ 	.byte	0x07
	.zero		1


	//   ....[30]....
        /*0b1c*/ 	.word	0x0000ae70
        /*0b20*/ 	.word	0x000000ff
        /*0b24*/ 	.word	0x00000000
        /*0b28*/ 	.short	0x0101
        /*0b2a*/ 	.byte	0x3d
	.zero		1


	//   ....[31]....
        /*0b2c*/ 	.word	0x0000aee0
        /*0b30*/ 	.word	0x000000ff
        /*0b34*/ 	.word	0x00000000
        /*0b38*/ 	.short	0x0101
        /*0b3a*/ 	.byte	0x07
	.zero		1


	//   ....[32]....
        /*0b3c*/ 	.word	0x0000b570
        /*0b40*/ 	.word	0x0000000f
        /*0b44*/ 	.word	0x00036850
        /*0b48*/ 	.short	0x010a
        /*0b4a*/ 	.byte	0x3f
	.zero		1


	//   ....[33]....
        /*0b4c*/ 	.word	0x0000b5b0
        /*0b50*/ 	.word	0x0000000f
        /*0b54*/ 	.word	0x00036850
        /*0b58*/ 	.short	0x010a
        /*0b5a*/ 	.byte	0x3f
	.zero		1


	//   ....[34]....
        /*0b5c*/ 	.word	0x0000bb60
        /*0b60*/ 	.word	0x0000000b
        /*0b64*/ 	.word	0x00000000
        /*0b68*/ 	.short	0x0101
        /*0b6a*/ 	.byte	0x3f
	.zero		1


	//   ....[35]....
        /*0b6c*/ 	.word	0x0000d9f0
        /*0b70*/ 	.word	0x000000ff
        /*0b74*/ 	.word	0x00000000
        /*0b78*/ 	.short	0x0101
        /*0b7a*/ 	.byte	0x08
	.zero		1


	//   ....[36]....
        /*0b7c*/ 	.word	0x0000e120
        /*0b80*/ 	.word	0x000000ff
        /*0b84*/ 	.word	0x00000000
        /*0b88*/ 	.short	0x0101
        /*0b8a*/ 	.byte	0x08
	.zero		1


	//   ....[37]....
        /*0b8c*/ 	.word	0x00011f50
        /*0b90*/ 	.word	0x00000000
        /*0b94*/ 	.word	0x00036840
        /*0b98*/ 	.short	0x010a
        /*0b9a*/ 	.byte	0x3f
	.zero		1


	//   ....[38]....
        /*0b9c*/ 	.word	0x00012ef0
        /*0ba0*/ 	.word	0x00000012
        /*0ba4*/ 	.word	0x00036800
        /*0ba8*/ 	.short	0x0107
        /*0baa*/ 	.byte	0x3f
	.zero		1


	//   ....[39]....
        /*0bac*/ 	.word	0x00013000
        /*0bb0*/ 	.word	0x00000012
        /*0bb4*/ 	.word	0x00036800
        /*0bb8*/ 	.short	0x0101
        /*0bba*/ 	.byte	0x3f
	.zero		1


	//   ....[40]....
        /*0bbc*/ 	.word	0x00013020
        /*0bc0*/ 	.word	0x00000012
        /*0bc4*/ 	.word	0x00036820
        /*0bc8*/ 	.short	0x010a
        /*0bca*/ 	.byte	0x3f
	.zero		1


	//   ....[41]....
        /*0bcc*/ 	.word	0x000133f0
        /*0bd0*/ 	.word	0x00000003
        /*0bd4*/ 	.word	0x00036840
        /*0bd8*/ 	.short	0x010a
        /*0bda*/ 	.byte	0x3f
	.zero		1


	//   ....[42]....
        /*0bdc*/ 	.word	0x00013890
        /*0be0*/ 	.word	0x00000003
        /*0be4*/ 	.word	0x00000060
        /*0be8*/ 	.short	0x010a
        /*0bea*/ 	.byte	0x3f
	.zero		1


	//   ....[43]....
        /*0bec*/ 	.word	0x00014020
        /*0bf0*/ 	.word	0x00000003
        /*0bf4*/ 	.word	0x00036840
        /*0bf8*/ 	.short	0x010a
        /*0bfa*/ 	.byte	0x3f
	.zero		1


	//   ....[44]....
        /*0bfc*/ 	.word	0x000144c0
        /*0c00*/ 	.word	0x00000002
        /*0c04*/ 	.word	0x00000060
        /*0c08*/ 	.short	0x010a
        /*0c0a*/ 	.byte	0x3f
	.zero		1


	//   ....[45]....
        /*0c0c*/ 	.word	0x00014b90
        /*0c10*/ 	.word	0x00000002
        /*0c14*/ 	.word	0x00036840
        /*0c18*/ 	.short	0x010a
        /*0c1a*/ 	.byte	0x3f
	.zero		1


	//   ....[46]....
        /*0c1c*/ 	.word	0x00015030
        /*0c20*/ 	.word	0x00000002
        /*0c24*/ 	.word	0x00000060
        /*0c28*/ 	.short	0x010a
        /*0c2a*/ 	.byte	0x3f
	.zero		1


	//   ....[47]....
        /*0c2c*/ 	.word	0x000156b0
        /*0c30*/ 	.word	0x00000000
        /*0c34*/ 	.word	0x00036860
        /*0c38*/ 	.short	0x010a
        /*0c3a*/ 	.byte	0x3f
	.zero		1


	//   ....[48]....
        /*0c3c*/ 	.word	0x000169c0
        /*0c40*/ 	.word	0x00000000
        /*0c44*/ 	.word	0x00036820
        /*0c48*/ 	.short	0x010a
        /*0c4a*/ 	.byte	0x3f
	.zero		1


	//   ....[49]....
        /*0c4c*/ 	.word	0x00016bd0
        /*0c50*/ 	.word	0x00000006
        /*0c54*/ 	.word	0x00000000
        /*0c58*/ 	.short	0x010a
        /*0c5a*/ 	.byte	0x3f
	.zero		1


	//   ....[50]....
        /*0c5c*/ 	.word	0x00016c00
        /*0c60*/ 	.word	0x00000007
        /*0c64*/ 	.word	0x00000000
        /*0c68*/ 	.short	0x010a
        /*0c6a*/ 	.byte	0x3f
	.zero		1


	//   ....[51]....
        /*0c6c*/ 	.word	0x00016c60
        /*0c70*/ 	.word	0x00000004
        /*0c74*/ 	.word	0x00000000
        /*0c78*/ 	.short	0x010a
        /*0c7a*/ 	.byte	0x3f
	.zero		1


	//   ....[52]....
        /*0c7c*/ 	.word	0x00016c90
        /*0c80*/ 	.word	0x00000003
        /*0c84*/ 	.word	0x00000000
        /*0c88*/ 	.short	0x010a
        /*0c8a*/ 	.byte	0x3f
	.zero		1


	//   ....[53]....
        /*0c8c*/ 	.word	0x00016cf0
        /*0c90*/ 	.word	0x00000002
        /*0c94*/ 	.word	0x00036800
        /*0c98*/ 	.short	0x010a
        /*0c9a*/ 	.byte	0x3f
	.zero		1


	//   ....[54]....
        /*0c9c*/ 	.word	0x00016d40
        /*0ca0*/ 	.word	0x00000000
        /*0ca4*/ 	.word	0x00036830
        /*0ca8*/ 	.short	0x010a
        /*0caa*/ 	.byte	0x3f
	.zero		1


	//   ....[55]....
        /*0cac*/ 	.word	0x00016da0
        /*0cb0*/ 	.word	0x00000008
        /*0cb4*/ 	.word	0x00036830
        /*0cb8*/ 	.short	0x010a
        /*0cba*/ 	.byte	0x3f
	.zero		1


	//   ....[56]....
        /*0cbc*/ 	.word	0x00016e00
        /*0cc0*/ 	.word	0x00000006
        /*0cc4*/ 	.word	0x00036850
        /*0cc8*/ 	.short	0x010a
        /*0cca*/ 	.byte	0x3f
	.zero		1


	//   ....[57]....
        /*0ccc*/ 	.word	0x00016e50
        /*0cd0*/ 	.word	0x0000000f
        /*0cd4*/ 	.word	0x00036850
        /*0cd8*/ 	.short	0x010a
        /*0cda*/ 	.byte	0x3f
	.zero		1


	//   ....[58]....
        /*0cdc*/ 	.word	0x00016ff0
        /*0ce0*/ 	.word	0x00000000
        /*0ce4*/ 	.word	0x00036840
        /*0ce8*/ 	.short	0x010a
        /*0cea*/ 	.byte	0x3f
	.zero		1


	//   ....[59]....
        /*0cec*/ 	.word	0x00017c60
        /*0cf0*/ 	.word	0x00000012
        /*0cf4*/ 	.word	0x00036820
        /*0cf8*/ 	.short	0x010a
        /*0cfa*/ 	.byte	0x3f
	.zero		1


	//   ....[60]....
        /*0cfc*/ 	.word	0x00017cb0
        /*0d00*/ 	.word	0x00000003
        /*0d04*/ 	.word	0x00036840
        /*0d08*/ 	.short	0x010a
        /*0d0a*/ 	.byte	0x3f
	.zero		1


	//   ....[61]....
        /*0d0c*/ 	.word	0x00017d00
        /*0d10*/ 	.word	0x00000003
        /*0d14*/ 	.word	0x00000060
        /*0d18*/ 	.short	0x010a
        /*0d1a*/ 	.byte	0x3f
	.zero		1


	//   ....[62]....
        /*0d1c*/ 	.word	0x00017d50
        /*0d20*/ 	.word	0x00000003
        /*0d24*/ 	.word	0x00036840
        /*0d28*/ 	.short	0x010a
        /*0d2a*/ 	.byte	0x3f
	.zero		1


	//   ....[63]....
        /*0d2c*/ 	.word	0x00017da0
        /*0d30*/ 	.word	0x00000002
        /*0d34*/ 	.word	0x00000060
        /*0d38*/ 	.short	0x010a
        /*0d3a*/ 	.byte	0x3f
	.zero		1


	//   ....[64]....
        /*0d3c*/ 	.word	0x00017df0
        /*0d40*/ 	.word	0x00000002
        /*0d44*/ 	.word	0x00036840
        /*0d48*/ 	.short	0x010a
        /*0d4a*/ 	.byte	0x3f
	.zero		1


	//   ....[65]....
        /*0d4c*/ 	.word	0x00017e40
        /*0d50*/ 	.word	0x00000002
        /*0d54*/ 	.word	0x00000060
        /*0d58*/ 	.short	0x010a
        /*0d5a*/ 	.byte	0x3f
	.zero		1


	//   ....[66]....
        /*0d5c*/ 	.word	0x00017e90
        /*0d60*/ 	.word	0x00000000
        /*0d64*/ 	.word	0x00036860
        /*0d68*/ 	.short	0x010a
        /*0d6a*/ 	.byte	0x3f
	.zero		1


	//   ....[67]....
        /*0d6c*/ 	.word	0x000189e0
        /*0d70*/ 	.word	0x00000000
        /*0d74*/ 	.word	0x00036820
        /*0d78*/ 	.short	0x010a
        /*0d7a*/ 	.byte	0x3f
	.zero		1


	//   ....[68]....
        /*0d7c*/ 	.word	0x00018b80
        /*0d80*/ 	.word	0x00000006
        /*0d84*/ 	.word	0x00000000
        /*0d88*/ 	.short	0x010a
        /*0d8a*/ 	.byte	0x3f
	.zero		1


	//   ....[69]....
        /*0d8c*/ 	.word	0x00018bd0
        /*0d90*/ 	.word	0x00000007
        /*0d94*/ 	.word	0x00000000
        /*0d98*/ 	.short	0x010a
        /*0d9a*/ 	.byte	0x3f
	.zero		1


	//   ....[70]....
        /*0d9c*/ 	.word	0x00018c20
        /*0da0*/ 	.word	0x00000004
        /*0da4*/ 	.word	0x00000000
        /*0da8*/ 	.short	0x010a
        /*0daa*/ 	.byte	0x3f
	.zero		1


	//----- nvinfo : EIATTR_NUM_MBARRIERS
	.align		4
.L_125:
        /*0dac*/ 	.byte	0x03, 0x38
        /*0dae*/ 	.short	0x0016


	//----- nvinfo : EIATTR_EXIT_INSTR_OFFSETS
	.align		4
        /*0db0*/ 	.byte	0x04, 0x1c
        /*0db2*/ 	.short	(.L_127 - .L_126)


	//   ....[0]....
.L_126:
        /*0db4*/ 	.word	0x00000a50


	//   ....[1]....
        /*0db8*/ 	.word	0x0000fff0


	//   ....[2]....
        /*0dbc*/ 	.word	0x00016ce0


	//----- nvinfo : EIATTR_MAX_THREADS
	.align		4
.L_127:
        /*0dc0*/ 	.byte	0x04, 0x05
        /*0dc2*/ 	.short	(.L_129 - .L_128)
.L_128:
        /*0dc4*/ 	.word	0x00000180
        /*0dc8*/ 	.word	0x00000001
        /*0dcc*/ 	.word	0x00000001


	//----- nvinfo : EIATTR_CRS_STACK_SIZE
	.align		4
.L_129:
        /*0dd0*/ 	.byte	0x04, 0x1e
        /*0dd2*/ 	.short	(.L_131 - .L_130)
.L_130:
        /*0dd4*/ 	.word	0x00000000


	//----- nvinfo : EIATTR_CBANK_PARAM_SIZE
	.align		4
.L_131:
        /*0dd8*/ 	.byte	0x03, 0x19
        /*0dda*/ 	.short	0x0af0


	//----- nvinfo : EIATTR_PARAM_CBANK
	.align		4
        /*0ddc*/ 	.byte	0x04, 0x0a
        /*0dde*/ 	.short	(.L_133 - .L_132)
	.align		4
.L_132:
        /*0de0*/ 	.word	index@(.nv.constant0._ZN7cutlass13device_kernelIN5flash11enable_sm90INS1_16FlashAttnFwdSm90INS1_25CollectiveMainloopFwdSm90ILi2EN4cute5tupleIJNS5_1CILi1EEES8_S8_EEENS6_IJNS7_ILi128EEENS7_ILi112EEENS7_ILi192EEEEEELi192ENS_10bfloat16_tEfNS_4arch4Sm90ELb0ELb0ELb1ELb1ELb0ELb0ELb0ELb1ELb1ELb1ELb1ELb0EEENS1_21CollectiveEpilogueFwdINS6_IJSA_SC_SB_EEES9_SE_SG_Li256ELb1ELb1ELb1ELb0EEENS1_36VarlenDynamicPersistentTileSchedulerILi128ELi112ELi256ELi128ELb1ELb1ELb1ELb0ELb1ELb1EEEEEEEEEvNT_6ParamsE)
        /*0de4*/ 	.short	0x0210
        /*0de6*/ 	.short	0x0af0


	//----- nvinfo : EIATTR_SW_WAR
	.align		4
.L_133:
        /*0de8*/ 	.byte	0x04, 0x36
        /*0dea*/ 	.short	(.L_135 - .L_134)
.L_134:
        /*0dec*/ 	.word	0x00000008
.L_135:


//--------------------- .nv.info._ZN7cutlass13device_kernelIN5flash11enable_sm90INS1_16FlashAttnFwdSm90INS1_25CollectiveMainloopFwdSm90ILi2EN4cute5tupleIJNS5_1CILi1EEES8_S8_EEENS6_IJNS7_ILi128EEENS7_ILi112EEENS7_ILi192EEEEEELi192ENS_10bfloat16_tEfNS_4arch4Sm90ELb0ELb0ELb1ELb1ELb0ELb1ELb0ELb1ELb1ELb1ELb1ELb0EEENS1_21CollectiveEpilogueFwdINS6_IJSA_SC_SB_EEES9_SE_SG_Li256ELb1ELb1ELb1ELb0EEENS1_36VarlenDynamicPersistentTileSchedulerILi128ELi112ELi256ELi128ELb1ELb1ELb1ELb0ELb1ELb1EEEEEEEEEvNT_6ParamsE --------------------------
	.section	.nv.info._ZN7cutlass13device_kernelIN5flash11enable_sm90INS1_16FlashAttnFwdSm90INS1_25CollectiveMainloopFwdSm90ILi2EN4cute5tupleIJNS5_1CILi1EEES8_S8_EEENS6_IJNS7_ILi128EEENS7_ILi112EEENS7_ILi192EEEEEELi192ENS_10bfloat16_tEfNS_4arch4Sm90ELb0ELb0ELb1ELb1ELb0ELb1ELb0ELb1ELb1ELb1ELb1ELb0EEENS1_21CollectiveEpilogueFwdINS6_IJSA_SC_SB_EEES9_SE_SG_Li256ELb1ELb1ELb1ELb0EEENS1_36VarlenDynamicPersistentTileSchedulerILi128ELi112ELi256ELi128ELb1ELb1ELb1ELb0ELb1ELb1EEEEEEEEEvNT_6ParamsE,"",@"SHT_CUDA_INFO"
	.sectionflags	@""
	.align	4


	//----- nvinfo : EIATTR_CUDA_API_VERSION
	.align		4
        /*0000*/ 	.byte	0x04, 0x37
        /*0002*/ 	.short	(.L_137 - .L_136)
.L_136:
        /*0004*/ 	.word	0x00000082


	//----- nvinfo : EIATTR_KPARAM_INFO
	.align		4
.L_137:
        /*0008*/ 	.byte	0x04, 0x17
        /*000a*/ 	.short	(.L_139 - .L_138)
.L_138:
        /*000c*/ 	.word	0x00000000
        /*0010*/ 	.short	0x0000
        /*0012*/ 	.short	0x0070
        /*0014*/ 	.byte	0x00, 0xf0, 0x01, 0x2a


	//----- nvinfo : EIATTR_SPARSE_MMA_MASK
	.align		4
.L_139:
        /*0018*/ 	.byte	0x03, 0x50
        /*001a*/ 	.short	0x0000


	//----- nvinfo : EIATTR_MAXREG_COUNT
	.align		4
        /*001c*/ 	.byte	0x03, 0x1b
        /*001e*/ 	.short	0x00a8


	//----- nvinfo : EIATTR_NUM_BARRIERS
	.align		4
        /*0020*/ 	.byte	0x02, 0x4c
        /*0022*/ 	.byte	0x10
	.zero		1


	//----- nvinfo : EIATTR_EXTERNS
	.align		4
        /*0024*/ 	.byte	0x04, 0x0f
        /*0026*/ 	.short	(.L_141 - .L_140)


	//   ....[0]....
	.align		4
.L_140:
        /*0028*/ 	.word	index@(__assertfail)


	//----- nvinfo : EIATTR_ANNOTATIONS
	.align		4
.L_141:
        /*002c*/ 	.byte	0x04, 0x55
        /*002e*/ 	.short	(.L_143 - .L_142)


	//   ....[0]....
.L_142:
        /* <DEDUP_REMOVED lines=105> */


	//----- nvinfo : EIATTR_MERCURY_ISA_VERSION
	.align		4
.L_143:
        /*06a8*/ 	.byte	0x03, 0x5f
        /*06aa*/ 	.short	0x0101


	//----- nvinfo : EIATTR_UNUSED_LOAD_BYTE_OFFSET
	.align		4
        /*06ac*/ 	.byte	0x04, 0x44
        /*06ae*/ 	.short	(.L_145 - .L_144)


	//   ....[0]....
.L_144:
        /*06b0*/ 	.word	0x00000a80
        /*06b4*/ 	.word	0x0000fff0


	//   ....[1]....
        /*06b8*/ 	.word	0x0001d550
        /*06bc*/ 	.word	0x0000fff0


	//----- nvinfo : EIATTR_INT_WARP_WIDE_INSTR_OFFSETS
	.align		4
.L_145:
        /*06c0*/ 	.byte	0x04, 0x31
        /*06c2*/ 	.short	(.L_147 - .L_146)


	//   ....[0]....
.L_146:
        /*06c4*/ 	.word	0x00000180


	//   ....[1]....
        /*06c8*/ 	.word	0x000001c0


	//   ....[2]....
        /*06cc*/ 	.word	0x00000280


	//   ....[3]....
        /*06d0*/ 	.word	0x000241a0


	//   ....[4]....
        /*06d4*/ 	.word	0x00024230


	//   ....[5]....
        /*06d8*/ 	.word	0x00027fc0


	//   ....[6]....
        /*06dc*/ 	.word	0x00028020


	//----- nvinfo : EIATTR_COOP_GROUP_MASK_REGIDS
	.align		4
.L_147:
        /*06e0*/ 	.byte	0x04, 0x29
        /*06e2*/ 	.short	(.L_149 - .L_148)


	//   ....[0]....
.L_148:
        /*06e4*/ 	.word	0xffffffff


	//   ....[1]....
        /*06e8*/ 	.word	0xffffffff


	//   ....[2]....
        /*06ec*/ 	.word	0xffffffff


	//   ....[3]....
        /*06f0*/ 	.word	0xffffffff


	//   ....[4]....
        /*06f4*/ 	.word	0xffffffff


	//   ....[5]....
        /*06f8*/ 	.word	0xffffffff


	//   ....[6]....
        /*06fc*/ 	.word	0xffffffff


	//   ....[7]....
        /*0700*/ 	.word	0xffffffff


	//   ....[8]....
        /*0704*/ 	.word	0xffffffff


	//   ....[9]....
        /*0708*/ 	.word	0xffffffff


	//   ....[10]....
        /*070c*/ 	.word	0xffffffff


	//   ....[11]....
        /*0710*/ 	.word	0xffffffff


	//   ....[12]....
        /*0714*/ 	.word	0xffffffff


	//   ....[13]....
        /*0718*/ 	.word	0xffffffff


	//   ....[14]....
        /*071c*/ 	.word	0xffffffff


	//   ....[15]....
        /*0720*/ 	.word	0xffffffff


	//   ....[16]....
        /*0724*/ 	.word	0xffffffff


	//   ....[17]....
        /*0728*/ 	.word	0xffffffff


	//   ....[18]....
        /*072c*/ 	.word	0xffffffff


	//   ....[19]....
        /*0730*/ 	.word	0xffffffff


	//   ....[20]....
        /*0734*/ 	.word	0xffffffff


	//   ....[21]....
        /*0738*/ 	.word	0xffffffff


	//   ....[22]....
        /*073c*/ 	.word	0xffffffff


	//   ....[23]....
        /*0740*/ 	.word	0xffffffff


	//   ....[24]....
        /*0744*/ 	.word	0xffffffff


	//   ....[25]....
        /*0748*/ 	.word	0xffffffff


	//   ....[26]....
        /*074c*/ 	.word	0xffffffff


	//   ....[27]....
        /*0750*/ 	.word	0xffffffff


	//   ....[28]....
        /*0754*/ 	.word	0xffffffff


	//   ....[29]....
        /*0758*/ 	.word	0xffffffff


	//   ....[30]....
        /*075c*/ 	.word	0xffffffff


	//   ....[31]....
        /*0760*/ 	.word	0xffffffff


	//   ....[32]....
        /*0764*/ 	.word	0xffffffff


	//   ....[33]....
        /*0768*/ 	.word	0xffffffff


	//   ....[34]....
        /*076c*/ 	.word	0xffffffff


	//   ....[35]....
        /*0770*/ 	.word	0xffffffff


	//   ....[36]....
        /*0774*/ 	.word	0xffffffff


	//   ....[37]....
        /*0778*/ 	.word	0xffffffff


	//   ....[38]....
        /*077c*/ 	.word	0xffffffff


	//   ....[39]....
        /*0780*/ 	.word	0xffffffff


	//   ....[40]....
        /*0784*/ 	.word	0xffffffff


	//   ....[41]....
        /*0788*/ 	.word	0xffffffff


	//   ....[42]....
        /*078c*/ 	.word	0xffffffff


	//   ....[43]....
        /*0790*/ 	.word	0xffffffff


	//   ....[44]....
        /*0794*/ 	.word	0xffffffff


	//   ....[45]....
        /*0798*/ 	.word	0xffffffff


	//   ....[46]....
        /*079c*/ 	.word	0xffffffff


	//   ....[47]....
        /*07a0*/ 	.word	0xffffffff


	//   ....[48]....
        /*07a4*/ 	.word	0xffffffff


	//   ....[49]....
        /*07a8*/ 	.word	0xffffffff


	//   ....[50]....
        /*07ac*/ 	.word	0xffffffff


	//   ....[51]....
        /*07b0*/ 	.word	0xffffffff


	//   ....[52]....
        /*07b4*/ 	.word	0xffffffff


	//   ....[53]....
        /*07b8*/ 	.word	0xffffffff


	//   ....[54]....
        /*07bc*/ 	.word	0xffffffff


	//   ....[55]....
        /*07c0*/ 	.word	0xffffffff


	//   ....[56]....
        /*07c4*/ 	.word	0xffffffff


	//   ....[57]....
        /*07c8*/ 	.word	0xffffffff


	//   ....[58]....
        /*07cc*/ 	.word	0xffffffff


	//   ....[59]....
        /*07d0*/ 	.word	0xffffffff


	//   ....[60]....
        /*07d4*/ 	.word	0xffffffff


	//   ....[61]....
        /*07d8*/ 	.word	0xffffffff


	//   ....[62]....
        /*07dc*/ 	.word	0xffffffff


	//   ....[63]....
        /*07e0*/ 	.word	0xffffffff


	//   ....[64]....
        /*07e4*/ 	.word	0xffffffff


	//   ....[65]....
        /*07e8*/ 	.word	0xffffffff


	//   ....[66]....
        /*07ec*/ 	.word	0xffffffff


	//   ....[67]....
        /*07f0*/ 	.word	0xffffffff


	//   ....[68]....
        /*07f4*/ 	.word	0xffffffff


	//   ....[69]....
        /*07f8*/ 	.word	0xffffffff


	//   ....[70]....
        /*07fc*/ 	.word	0xffffffff


	//   ....[71]....
        /*0800*/ 	.word	0xffffffff


	//   ....[72]....
        /*0804*/ 	.word	0xffffffff


	//   ....[73]....
        /*0808*/ 	.word	0xffffffff


	//   ....[74]....
        /*080c*/ 	.word	0xffffffff


	//   ....[75]....
        /*0810*/ 	.word	0xffffffff


	//   ....[76]....
        /*0814*/ 	.word	0xffffffff


	//   ....[77]....
        /*0818*/ 	.word	0xffffffff


	//   ....[78]....
        /*081c*/ 	.word	0xffffffff


	//   ....[79]....
        /*0820*/ 	.word	0xffffffff


	//   ....[80]....
        /*0824*/ 	.word	0xffffffff


	//   ....[81]....
        /*0828*/ 	.word	0xffffffff


	//   ....[82]....
        /*082c*/ 	.word	0xffffffff


	//   ....[83]....
        /*0830*/ 	.word	0xffffffff


	//   ....[84]....
        /*0834*/ 	.word	0xffffffff


	//   ....[85]....
        /*0838*/ 	.word	0xffffffff


	//   ....[86]....
        /*083c*/ 	.word	0xffffffff


	//   ....[87]....
        /*0840*/ 	.word	0xffffffff


	//   ....[88]....
        /*0844*/ 	.word	0xffffffff


	//   ....[89]....
        /*0848*/ 	.word	0xffffffff


	//   ....[90]....
        /*084c*/ 	.word	0xffffffff


	//   ....[91]....
        /*0850*/ 	.word	0xffffffff


	//   ....[92]....
        /*0854*/ 	.word	0xffffffff


	//   ....[93]....
        /*0858*/ 	.word	0xffffffff


	//   ....[94]....
        /*085c*/ 	.word	0xffffffff


	//   ....[95]....
        /*0860*/ 	.word	0xffffffff


	//   ....[96]....
        /*0864*/ 	.word	0xffffffff


	//   ....[97]....
        /*0868*/ 	.word	0xffffffff


	//   ....[98]....
        /*086c*/ 	.word	0xffffffff


	//   ....[99]....
        /*0870*/ 	.word	0xffffffff


	//   ....[100]....
        /*0874*/ 	.word	0xffffffff


	//   ....[101]....
        /*0878*/ 	.word	0xffffffff


	//   ....[102]....
        /*087c*/ 	.word	0xffffffff


	//   ....[103]....
        /*0880*/ 	.word	0xffffffff


	//   ....[104]....
        /*0884*/ 	.word	0xffffffff


	//   ....[105]....
        /*0888*/ 	.word	0xffffffff


	//   ....[106]....
        /*088c*/ 	.word	0x0500000f


	//   ....[107]....
        /*0890*/ 	.word	0x0500000f


	//   ....[108]....
        /*0894*/ 	.word	0x0500000f


	//   ....[109]....
        /*0898*/ 	.word	0x0500000f


	//   ....[110]....
        /*089c*/ 	.word	0x0500000f


	//   ....[111]....
        /*08a0*/ 	.word	0x0500000f


	//   ....[112]....
        /*08a4*/ 	.word	0x0500000f


	//   ....[113]....
        /*08a8*/ 	.word	0x0500000f


	//   ....[114]....
        /*08ac*/ 	.word	0x0500000f


	//   ....[115]....
        /*08b0*/ 	.word	0x0500000f


	//   ....[116]....
        /*08b4*/ 	.word	0x0500000f


	//   ....[117]....
        /*08b8*/ 	.word	0x0500000f


	//   ....[118]....
        /*08bc*/ 	.word	0x0500000f


	//   ....[119]....
        /*08c0*/ 	.word	0x0500000f


	//   ....[120]....
        /*08c4*/ 	.word	0x0500000f


	//   ....[121]....
        /*08c8*/ 	.word	0x0500000f


	//   ....[122]....
        /*08cc*/ 	.word	0x0500000f


	//   ....[123]....
        /*08d0*/ 	.word	0x0500000f


	//   ....[124]....
        /*08d4*/ 	.word	0x0500000f


	//   ....[125]....
        /*08d8*/ 	.word	0x0500000f


	//   ....[126]....
        /*08dc*/ 	.word	0x0500000f


	//   ....[127]....
        /*08e0*/ 	.word	0x0500000f


	//   ....[128]....
        /*08e4*/ 	.word	0x0500000f


	//   ....[129]....
        /*08e8*/ 	.word	0x0500000f


	//   ....[130]....
        /*08ec*/ 	.word	0x0500000f


	//   ....[131]....
        /*08f0*/ 	.word	0x0500000f


	//   ....[132]....
        /*08f4*/ 	.word	0x0500000f


	//   ....[133]....
        /*08f8*/ 	.word	0x0500000f


	//   ....[134]....
        /*08fc*/ 	.word	0x0500000f


	//   ....[135]....
        /*0900*/ 	.word	0x0500000f


	//   ....[136]....
        /*0904*/ 	.word	0x0500000f


	//   ....[137]....
        /*0908*/ 	.word	0x0500000f


	//   ....[138]....
        /*090c*/ 	.word	0x0500000f


	//   ....[139]....
        /*0910*/ 	.word	0x0500000f


	//   ....[140]....
        /*0914*/ 	.word	0x0500000f


	//   ....[141]....
        /*0918*/ 	.word	0x0500000f


	//   ....[142]....
        /*091c*/ 	.word	0x0500000f


	//   ....[143]....
        /*0920*/ 	.word	0x0500000f


	//   ....[144]....
        /*0924*/ 	.word	0x0500000f


	//   ....[145]....
        /*0928*/ 	.word	0x0500000f


	//   ....[146]....
        /*092c*/ 	.word	0x0500000f


	//   ....[147]....
        /*0930*/ 	.word	0x0500000f


	//   ....[148]....
        /*0934*/ 	.word	0x0500000f


	//   ....[149]....
        /*0938*/ 	.word	0x0500000f


	//   ....[150]....
        /*093c*/ 	.word	0x0500000f


	//----- nvinfo : EIATTR_COOP_GROUP_INSTR_OFFSETS
	.align		4
.L_149:
        /*0940*/ 	.byte	0x04, 0x28
        /*0942*/ 	.short	(.L_151 - .L_150)


	//   ....[0]....
.L_150:
        /*0944*/ 	.word	0x00000060


	//   ....[1]....
        /*0948*/ 	.word	0x00000190


	//   ....[2]....
        /*094c*/ 	.word	0x00000290


	//   ....[3]....
        /*0950*/ 	.word	0x00000400


	//   ....[4]....
        /*0954*/ 	.word	0x00000560


	//   ....[5]....
        /*0958*/ 	.word	0x00000680


	//   ....[6]....
        /*095c*/ 	.word	0x000007e0


	//   ....[7]....
        /*0960*/ 	.word	0x0000b320


	//   ....[8]....
        /*0964*/ 	.word	0x0000b860


	//   ....[9]....
        /*0968*/ 	.word	0x0000b870


	//   ....[10]....
        /*096c*/ 	.word	0x0000b880


	//   ....[11]....
        /*0970*/ 	.word	0x0000b890


	//   ....[12]....
        /*0974*/ 	.word	0x0000e420


	//   ....[13]....
        /*0978*/ 	.word	0x0000e430


	//   ....[14]....
        /*097c*/ 	.word	0x0000e440


	//   ....[15]....
        /*0980*/ 	.word	0x0000e450


	//   ....[16]....
        /*0984*/ 	.word	0x000157b0


	//   ....[17]....
        /*0988*/ 	.word	0x00015810


	//   ....[18]....
        /*098c*/ 	.word	0x00015e10


	//   ....[19]....
        /*0990*/ 	.word	0x00015ea0


	//   ....[20]....
        /*0994*/ 	.word	0x0001b220


	//   ....[21]....
        /*0998*/ 	.word	0x0001b240


	//   ....[22]....
        /*099c*/ 	.word	0x0001b820


	//   ....[23]....
        /*09a0*/ 	.word	0x0001b8d0


	//   ....[24]....
        /*09a4*/ 	.word	0x0001ccd0


	//   ....[25]....
        /*09a8*/ 	.word	0x0001cce0


	//   ....[26]....
        /*09ac*/ 	.word	0x0001cd10


	//   ....[27]....
        /*09b0*/ 	.word	0x0001cd20


	//   ....[28]....
        /*09b4*/ 	.word	0x0001e2d0


	//   ....[29]....
        /*09b8*/ 	.word	0x0001e2e0


	//   ....[30]....
        /*09bc*/ 	.word	0x0001e2f0


	//   ....[31]....
        /*09c0*/ 	.word	0x0001e300


	//   ....[32]....
        /*09c4*/ 	.word	0x0001ebe0


	//   ....[33]....
        /*09c8*/ 	.word	0x0001ec40


	//   ....[34]....
        /*09cc*/ 	.word	0x0001ed50


	//   ....[35]....
        /*09d0*/ 	.word	0x0001ed70


	//   ....[36]....
        /*09d4*/ 	.word	0x0001ee70


	//   ....[37]....
        /*09d8*/ 	.word	0x0001ee90


	//   ....[38]....
        /*09dc*/ 	.word	0x0001efa0


	//   ....[39]....
        /*09e0*/ 	.word	0x0001efc0


	//   ....[40]....
        /*09e4*/ 	.word	0x0001f470


	//   ....[41]....
        /*09e8*/ 	.word	0x0001f4b0


	//   ....[42]....
        /*09ec*/ 	.word	0x0001fd60


	//   ....[43]....
        /*09f0*/ 	.word	0x0001fd70


	//   ....[44]....
        /*09f4*/ 	.word	0x00020cd0


	//   ....[45]....
        /*09f8*/ 	.word	0x00020d00


	//   ....[46]....
        /*09fc*/ 	.word	0x00020e20


	//   ....[47]....
        /*0a00*/ 	.word	0x00020e40


	//   ....[48]....
        /*0a04*/ 	.word	0x00020f40


	//   ....[49]....
        /*0a08*/ 	.word	0x00020f60


	//   ....[50]....
        /*0a0c*/ 	.word	0x00021070


	//   ....[51]....
        /*0a10*/ 	.word	0x00021090


	//   ....[52]....
        /*0a14*/ 	.word	0x00021220


	//   ....[53]....
        /*0a18*/ 	.word	0x00021450


	//   ....[54]....
        /*0a1c*/ 	.word	0x00021480


	//   ....[55]....
        /*0a20*/ 	.word	0x000214b0


	//   ....[56]....
        /*0a24*/ 	.word	0x000214e0


	//   ....[57]....
        /*0a28*/ 	.word	0x00021510


	//   ....[58]....
        /*0a2c*/ 	.word	0x00021540


	//   ....[59]....
        /*0a30*/ 	.word	0x000216e0


	//   ....[60]....
        /*0a34*/ 	.word	0x00021710


	//   ....[61]....
        /*0a38*/ 	.word	0x00021740


	//   ....[62]....
        /*0a3c*/ 	.word	0x00021770


	//   ....[63]....
        /*0a40*/ 	.word	0x000217a0


	//   ....[64]....
        /*0a44*/ 	.word	0x000217d0


	//   ....[65]....
        /*0a48*/ 	.word	0x00021860


	//   ....[66]....
        /*0a4c*/ 	.word	0x00021890


	//   ....[67]....
        /*0a50*/ 	.word	0x000218a0


	//   ....[68]....
        /*0a54*/ 	.word	0x00021950


	//   ....[69]....
        /*0a58*/ 	.word	0x000229f0


	//   ....[70]....
        /*0a5c*/ 	.word	0x00024780


	//   ....[71]....
        /*0a60*/ 	.word	0x00025390


	//   ....[72]....
        /*0a64*/ 	.word	0x000253a0


	//   ....[73]....
        /*0a68*/ 	.word	0x000253e0


	//   ....[74]....
        /*0a6c*/ 	.word	0x00025410


	//   ....[75]....
        /*0a70*/ 	.word	0x000254e0


	//   ....[76]....
        /*0a74*/ 	.word	0x00025540


	//   ....[77]....
        /*0a78*/ 	.word	0x000255e0


	//   ....[78]....
        /*0a7c*/ 	.word	0x000255f0


	//   ....[79]....
        /*0a80*/ 	.word	0x00025690


	//   ....[80]....
        /*0a84*/ 	.word	0x000256a0


	//   ....[81]....
        /*0a88*/ 	.word	0x00025740


	//   ....[82]....
        /*0a8c*/ 	.word	0x00025750


	//   ....[83]....
        /*0a90*/ 	.word	0x000257d0


	//   ....[84]....
        /*0a94*/ 	.word	0x00025800


	//   ....[85]....
        /*0a98*/ 	.word	0x00025850


	//   ....[86]....
        /*0a9c*/ 	.word	0x00025890


	//   ....[87]....
        /*0aa0*/ 	.word	0x000287f0


	//   ....[88]....
        /*0aa4*/ 	.word	0x00028820


	//   ....[89]....
        /*0aa8*/ 	.word	0x00028880


	//   ....[90]....
        /*0aac*/ 	.word	0x000288b0


	//   ....[91]....
        /*0ab0*/ 	.word	0x000288e0


	//   ....[92]....
        /*0ab4*/ 	.word	0x00028910


	//   ....[93]....
        /*0ab8*/ 	.word	0x00028940


	//   ....[94]....
        /*0abc*/ 	.word	0x00028970


	//   ....[95]....
        /*0ac0*/ 	.word	0x00028b30


	//   ....[96]....
        /*0ac4*/ 	.word	0x00028b60


	//   ....[97]....
        /*0ac8*/ 	.word	0x00028b90


	//   ....[98]....
        /*0acc*/ 	.word	0x00028bc0


	//   ....[99]....
        /*0ad0*/ 	.word	0x00028bf0


	//   ....[100]....
        /*0ad4*/ 	.word	0x00028c20


	//   ....[101]....
        /*0ad8*/ 	.word	0x00028ce0


	//   ....[102]....
        /*0adc*/ 	.word	0x00028d00


	//   ....[103]....
        /*0ae0*/ 	.word	0x00028d10


	//   ....[104]....
        /*0ae4*/ 	.word	0x00028d70


	//   ....[105]....
        /*0ae8*/ 	.word	0x00029490


	//   ....[106]....
        /*0aec*/ 	.word	0x000298b0


	//   ....[107]....
        /*0af0*/ 	.word	0x00029940


	//   ....[108]....
        /*0af4*/ 	.word	0x00029990


	//   ....[109]....
        /*0af8*/ 	.word	0x000299e0


	//   ....[110]....
        /*0afc*/ 	.word	0x00029ac0


	//   ....[111]....
        /*0b00*/ 	.word	0x00029b50


	//   ....[112]....
        /*0b04*/ 	.word	0x00029bb0


	//   ....[113]....
        /*0b08*/ 	.word	0x00029c10


	//   ....[114]....
        /*0b0c*/ 	.word	0x00029e60


	//   ....[115]....
        /*0b10*/ 	.word	0x0002a140


	//   ....[116]....
        /*0b14*/ 	.word	0x0002a2b0


	//   ....[117]....
        /*0b18*/ 	.word	0x0002a300


	//   ....[118]....
        /*0b1c*/ 	.word	0x0002a360


	//   ....[119]....
        /*0b20*/ 	.word	0x0002a430


	//   ....[120]....
        /*0b24*/ 	.word	0x0002a570


	//   ....[121]....
        /*0b28*/ 	.word	0x0002a660


	//   ....[122]....
        /*0b2c*/ 	.word	0x0002a740


	//   ....[123]....
        /*0b30*/ 	.word	0x0002a850


	//   ....[124]....
        /*0b34*/ 	.word	0x0002a8b0


	//   ....[125]....
        /*0b38*/ 	.word	0x0002a9c0


	//   ....[126]....
        /*0b3c*/ 	.word	0x0002aa20


	//   ....[127]....
        /*0b40*/ 	.word	0x0002ab30


	//   ....[128]....
        /*0b44*/ 	.word	0x0002ab90


	//   ....[129]....
        /*0b48*/ 	.word	0x0002ac80


	//   ....[130]....
        /*0b4c*/ 	.word	0x0002ad00


	//   ....[131]....
        /*0b50*/ 	.word	0x0002ade0


	//   ....[132]....
        /*0b54*/ 	.word	0x0002b150


	//   ....[133]....
        /*0b58*/ 	.word	0x0002b1f0


	//   ....[134]....
        /*0b5c*/ 	.word	0x0002b390


	//   ....[135]....
        /*0b60*/ 	.word	0x0002b410


	//   ....[136]....
        /*0b64*/ 	.word	0x0002b490


	//   ....[137]....
        /*0b68*/ 	.word	0x0002b510


	//   ....[138]....
        /*0b6c*/ 	.word	0x0002b590


	//   ....[139]....
        /*0b70*/ 	.word	0x0002b620


	//   ....[140]....
        /*0b74*/ 	.word	0x0002b6c0


	//   ....[141]....
        /*0b78*/ 	.word	0x0002b770


	//   ....[142]....
        /*0b7c*/ 	.word	0x0002b7f0


	//   ....[143]....
        /*0b80*/ 	.word	0x0002b870


	//   ....[144]....
        /*0b84*/ 	.word	0x0002b8f0


	//   ....[145]....
        /*0b88*/ 	.word	0x0002b980


	//   ....[146]....
        /*0b8c*/ 	.word	0x0002ba00


	//   ....[147]....
        /*0b90*/ 	.word	0x0002baa0


	//   ....[148]....
        /*0b94*/ 	.word	0x0002baf0


	//   ....[149]....
        /*0b98*/ 	.word	0x0002bb80


	//   ....[150]....
        /*0b9c*/ 	.word	0x0002bcb0


	//----- nvinfo : EIATTR_REG_RECONFIG
	.align		4
.L_151:
        /*0ba0*/ 	.byte	0x01, 0x54
	.zero		2


	//----- nvinfo : EIATTR_SYSCALL_OFFSETS
	.align		4
        /*0ba4*/ 	.byte	0x04, 0x46
        /*0ba6*/ 	.short	(.L_153 - .L_152)


	//   ....[0]....
.L_152:
        /*0ba8*/ 	.word	0x00001c70


	//   ....[1]....
        /*0bac*/ 	.word	0x00001dc0


	//   ....[2]....
        /*0bb0*/ 	.word	0x0000b490


	//   ....[3]....
        /*0bb4*/ 	.word	0x0000b7e0


	//   ....[4]....
        /*0bb8*/ 	.word	0x000243a0


	//   ....[5]....
        /*0bbc*/ 	.word	0x000244f0


	//   ....[6]....
        /*0bc0*/ 	.word	0x000245e0


	//   ....[7]....
        /*0bc4*/ 	.word	0x00024f60


	//----- nvinfo : EIATTR_MBARRIER_INSTR_OFFSETS
	.align		4
.L_153:
        /*0bc8*/ 	.byte	0x04, 0x39
        /*0bca*/ 	.short	(.L_155 - .L_154)


	//   ....[0]....
.L_154:
        /*0bcc*/ 	.word	0x000002b0
        /*0bd0*/ 	.word	0x000000ff
        /*0bd4*/ 	.word	0x00036800
        /*0bd8*/ 	.short	0x0100
        /*0bda*/ 	.byte	0x08
	.zero		1


	//   ....[1]....
        /*0bdc*/ 	.word	0x000002c0
        /*0be0*/ 	.word	0x000000ff
        /*0be4*/ 	.word	0x00036820
        /*0be8*/ 	.short	0x0100
        /*0bea*/ 	.byte	0x08
	.zero		1


	//   ....[2]....
        /*0bec*/ 	.word	0x000003b0
        /*0bf0*/ 	.word	0x000000ff
        /*0bf4*/ 	.word	0x00036830
        /*0bf8*/ 	.short	0x0100
        /*0bfa*/ 	.byte	0x08
	.zero		1


	//   ....[3]....
        /*0bfc*/ 	.word	0x000003c0
        /*0c00*/ 	.word	0x000000ff
        /*0c04*/ 	.word	0x00036840
        /*0c08*/ 	.short	0x0100
        /*0c0a*/ 	.byte	0x08
	.zero		1


	//   ....[4]....
        /*0c0c*/ 	.word	0x000003d0
        /*0c10*/ 	.word	0x000000ff
        /*0c14*/ 	.word	0x00036838
        /*0c18*/ 	.short	0x0100
        /*0c1a*/ 	.byte	0x08
	.zero		1


	//   ....[5]....
        /*0c1c*/ 	.word	0x000003e0
        /*0c20*/ 	.word	0x000000ff
        /*0c24*/ 	.word	0x00036848
        /*0c28*/ 	.short	0x0100
        /*0c2a*/ 	.byte	0x08
	.zero		1


	//   ....[6]....
        /*0c2c*/ 	.word	0x00000510
        /*0c30*/ 	.word	0x000000ff
        /*0c34*/ 	.word	0x00036850
        /*0c38*/ 	.short	0x0100
        /*0c3a*/ 	.byte	0x08
	.zero		1


	//   ....[7]....
        /*0c3c*/ 	.word	0x00000520
        /*0c40*/ 	.word	0x000000ff
        /*0c44*/ 	.word	0x00036860
        /*0c48*/ 	.short	0x0100
        /*0c4a*/ 	.byte	0x08
	.zero		1


	//   ....[8]....
        /*0c4c*/ 	.word	0x00000530
        /*0c50*/ 	.word	0x000000ff
        /*0c54*/ 	.word	0x00036858
        /*0c58*/ 	.short	0x0100
        /*0c5a*/ 	.byte	0x08
	.zero		1


	//   ....[9]....
        /*0c5c*/ 	.word	0x00000540
        /*0c60*/ 	.word	0x000000ff
        /*0c64*/ 	.word	0x00036868
        /*0c68*/ 	.short	0x0100
        /*0c6a*/ 	.byte	0x08
	.zero		1


	//   ....[10]....
        /*0c6c*/ 	.word	0x00000630
        /*0c70*/ 	.word	0x000000ff
        /*0c74*/ 	.word	0x00036870
        /*0c78*/ 	.short	0x0100
        /*0c7a*/ 	.byte	0x06
	.zero		1


	//   ....[11]....
        /*0c7c*/ 	.word	0x00000640
        /*0c80*/ 	.word	0x000000ff
        /*0c84*/ 	.word	0x00036880
        /*0c88*/ 	.short	0x0100
        /*0c8a*/ 	.byte	0x06
	.zero		1


	//   ....[12]....
        /*0c8c*/ 	.word	0x00000650
        /*0c90*/ 	.word	0x000000ff
        /*0c94*/ 	.word	0x00036878
        /*0c98*/ 	.short	0x0100
        /*0c9a*/ 	.byte	0x06
	.zero		1


	//   ....[13]....
        /*0c9c*/ 	.word	0x00000660
        /*0ca0*/ 	.word	0x000000ff
        /*0ca4*/ 	.word	0x00036888
        /*0ca8*/ 	.short	0x0100
        /*0caa*/ 	.byte	0x06
	.zero		1


	//   ....[14]....
        /*0cac*/ 	.word	0x00000790
        /*0cb0*/ 	.word	0x000000ff
        /*0cb4*/ 	.word	0x00036890
        /*0cb8*/ 	.short	0x0100
        /*0cba*/ 	.byte	0x08
	.zero		1


	//   ....[15]....
        /*0cbc*/ 	.word	0x000007a0
        /*0cc0*/ 	.word	0x000000ff
        /*0cc4*/ 	.word	0x000368a0
        /*0cc8*/ 	.short	0x0100
        /*0cca*/ 	.byte	0x08
	.zero		1


	//   ....[16]....
        /*0ccc*/ 	.word	0x000007b0
        /*0cd0*/ 	.word	0x000000ff
        /*0cd4*/ 	.word	0x00036898
        /*0cd8*/ 	.short	0x0100
        /*0cda*/ 	.byte	0x08
	.zero		1


	//   ....[17]....
        /*0cdc*/ 	.word	0x000007c0
        /*0ce0*/ 	.word	0x000000ff
        /*0ce4*/ 	.word	0x000368a8
        /*0ce8*/ 	.short	0x0100
        /*0cea*/ 	.byte	0x08
	.zero		1


	//   ....[18]....
        /*0cec*/ 	.word	0x000008f0
        /*0cf0*/ 	.word	0x000000ff
        /*0cf4*/ 	.word	0x000368b0
        /*0cf8*/ 	.short	0x0100
        /*0cfa*/ 	.byte	0x08
	.zero		1


	//   ....[19]....
        /*0cfc*/ 	.word	0x00000900
        /*0d00*/ 	.word	0x000000ff
        /*0d04*/ 	.word	0x000368c0
        /*0d08*/ 	.short	0x0100
        /*0d0a*/ 	.byte	0x08
	.zero		1


	//   ....[20]....
        /*0d0c*/ 	.word	0x00000910
        /*0d10*/ 	.word	0x000000ff
        /*0d14*/ 	.word	0x000368b8
        /*0d18*/ 	.short	0x0100
        /*0d1a*/ 	.byte	0x08
	.zero		1


	//   ....[21]....
        /*0d1c*/ 	.word	0x00000920
        /*0d20*/ 	.word	0x000000ff
        /*0d24*/ 	.word	0x000368c8
        /*0d28*/ 	.short	0x0100
        /*0d2a*/ 	.byte	0x08
	.zero		1


	//   ....[22]....
        /*0d2c*/ 	.word	0x00003960
        /*0d30*/ 	.word	0x00000062
        /*0d34*/ 	.word	0x00036890
        /*0d38*/ 	.short	0x010a
        /*0d3a*/ 	.byte	0x3f
	.zero		1


	//   ....[23]....
        /*0d3c*/ 	.word	0x00006f20
        /*0d40*/ 	.word	0x00000062
        /*0d44*/ 	.word	0x00036890
        /*0d48*/ 	.short	0x010a
        /*0d4a*/ 	.byte	0x3f
	.zero		1


	//   ....[24]....
        /*0d4c*/ 	.word	0x0000a1e0
        /*0d50*/ 	.word	0x00000062
        /*0d54*/ 	.word	0x00036890
        /*0d58*/ 	.short	0x010a
        /*0d5a*/ 	.byte	0x3f
	.zero		1


	//   ....[25]....
        /*0d5c*/ 	.word	0x0000a5b0
        /*0d60*/ 	.word	0x00000028
        /*0d64*/ 	.word	0x00000000
        /*0d68*/ 	.short	0x0101
        /*0d6a*/ 	.byte	0x3f
	.zero		1


	//   ....[26]....
        /*0d6c*/ 	.word	0x0000a5f0
        /*0d70*/ 	.word	0x00000062
        /*0d74*/ 	.word	0x000368b0
        /*0d78*/ 	.short	0x010a
        /*0d7a*/ 	.byte	0x3f
	.zero		1


	//   ....[27]....
        /*0d7c*/ 	.word	0x0000ac70
        /*0d80*/ 	.word	0x00000062
        /*0d84*/ 	.word	0x00000000
        /*0d88*/ 	.short	0x0101
        /*0d8a*/ 	.byte	0x3f
	.zero		1


	//   ....[28]....
        /*0d8c*/ 	.word	0x0000b510
        /*0d90*/ 	.word	0x00000002
        /*0d94*/ 	.word	0x00036800
        /*0d98*/ 	.short	0x010a
        /*0d9a*/ 	.byte	0x3f
	.zero		1


	//   ....[29]....
        /*0d9c*/ 	.word	0x0000b560
        /*0da0*/ 	.word	0x00000002
        /*0da4*/ 	.word	0x00036800
        /*0da8*/ 	.short	0x010a
        /*0daa*/ 	.byte	0x3f
	.zero		1


	//   ....[30]....
        /*0dac*/ 	.word	0x0000bfc0
        /*0db0*/ 	.word	0x00000002
        /*0db4*/ 	.word	0x00036800
        /*0db8*/ 	.short	0x010a
        /*0dba*/ 	.byte	0x3f
	.zero		1


	//   ....[31]....
        /*0dbc*/ 	.word	0x0000e970
        /*0dc0*/ 	.word	0x00000002
        /*0dc4*/ 	.word	0x00036800
        /*0dc8*/ 	.short	0x010a
        /*0dca*/ 	.byte	0x3f
	.zero		1


	//   ....[32]....
        /*0dcc*/ 	.word	0x00011420
        /*0dd0*/ 	.word	0x00000000
        /*0dd4*/ 	.word	0x00036830
        /*0dd8*/ 	.short	0x010a
        /*0dda*/ 	.byte	0x3f
	.zero		1


	//   ....[33]....
        /*0ddc*/ 	.word	0x000114a0
        /*0de0*/ 	.word	0x00000000
        /*0de4*/ 	.word	0x00036830
        /*0de8*/ 	.short	0x010a
        /*0dea*/ 	.byte	0x3f
	.zero		1


	//   ....[34]....
        /*0dec*/ 	.word	0x00016420
        /*0df0*/ 	.word	0x00000007
        /*0df4*/ 	.word	0x00000000
        /*0df8*/ 	.short	0x0101
        /*0dfa*/ 	.byte	0x3f
	.zero		1


	//   ....[35]....
        /*0dfc*/ 	.word	0x00016ed0
        /*0e00*/ 	.word	0x0000000c
        /*0e04*/ 	.word	0x00036830
        /*0e08*/ 	.short	0x010a
        /*0e0a*/ 	.byte	0x3f
	.zero		1


	//   ....[36]....
        /*0e0c*/ 	.word	0x00016f50
        /*0e10*/ 	.word	0x0000000c
        /*0e14*/ 	.word	0x00036830
        /*0e18*/ 	.short	0x010a
        /*0e1a*/ 	.byte	0x3f
	.zero		1


	//   ....[37]....
        /*0e1c*/ 	.word	0x0001a600
        /*0e20*/ 	.word	0x0000000d
        /*0e24*/ 	.word	0x00036850
        /*0e28*/ 	.short	0x010a
        /*0e2a*/ 	.byte	0x3f
	.zero		1


	//   ....[38]....
        /*0e2c*/ 	.word	0x0001a650
        /*0e30*/ 	.word	0x0000000d
        /*0e34*/ 	.word	0x00036850
        /*0e38*/ 	.short	0x010a
        /*0e3a*/ 	.byte	0x3f
	.zero		1


	//   ....[39]....
        /*0e3c*/ 	.word	0x0001c0d0
        /*0e40*/ 	.word	0x0000000c
        /*0e44*/ 	.word	0x00000000
        /*0e48*/ 	.short	0x0101
        /*0e4a*/ 	.byte	0x3f
	.zero		1


	//   ....[40]....
        /*0e4c*/ 	.word	0x0001c150
        /*0e50*/ 	.word	0x0000000d
        /*0e54*/ 	.word	0x00000000
        /*0e58*/ 	.short	0x0101
        /*0e5a*/ 	.byte	0x3f
	.zero		1


	//   ....[41]....
        /*0e5c*/ 	.word	0x0001c8f0
        /*0e60*/ 	.word	0x00000000
        /*0e64*/ 	.word	0x00036850
        /*0e68*/ 	.short	0x010a
        /*0e6a*/ 	.byte	0x3f
	.zero		1


	//   ....[42]....
        /*0e6c*/ 	.word	0x0001c990
        /*0e70*/ 	.word	0x00000000
        /*0e74*/ 	.word	0x00036850
        /*0e78*/ 	.short	0x010a
        /*0e7a*/ 	.byte	0x3f
	.zero		1


	//   ....[43]....
        /*0e7c*/ 	.word	0x0001cee0
        /*0e80*/ 	.word	0x00000008
        /*0e84*/ 	.word	0x00000000
        /*0e88*/ 	.short	0x0101
        /*0e8a*/ 	.byte	0x3f
	.zero		1


	//   ....[44]....
        /*0e8c*/ 	.word	0x0001ec00
        /*0e90*/ 	.word	0x00000003
        /*0e94*/ 	.word	0x00000000
        /*0e98*/ 	.short	0x0101
        /*0e9a*/ 	.byte	0x3f
	.zero		1


	//   ....[45]....
        /*0e9c*/ 	.word	0x0001f490
        /*0ea0*/ 	.word	0x00000006
        /*0ea4*/ 	.word	0x00000000
        /*0ea8*/ 	.short	0x0101
        /*0eaa*/ 	.byte	0x3f
	.zero		1


	//   ....[46]....
        /*0eac*/ 	.word	0x00022ad0
        /*0eb0*/ 	.word	0x00000012
        /*0eb4*/ 	.word	0x00036820
        /*0eb8*/ 	.short	0x010a
        /*0eba*/ 	.byte	0x3f
	.zero		1


	//   ....[47]....
        /*0ebc*/ 	.word	0x00022ba0
        /*0ec0*/ 	.word	0x00000005
        /*0ec4*/ 	.word	0x000368a0
        /*0ec8*/ 	.short	0x010a
        /*0eca*/ 	.byte	0x3f
	.zero		1


	//   ....[48]....
        /*0ecc*/ 	.word	0x00022fe0
        /*0ed0*/ 	.word	0x00000005
        /*0ed4*/ 	.word	0x000368c0
        /*0ed8*/ 	.short	0x010a
        /*0eda*/ 	.byte	0x3f
	.zero		1


	//   ....[49]....
        /*0edc*/ 	.word	0x00023570
        /*0ee0*/ 	.word	0x00000007
        /*0ee4*/ 	.word	0x000368a0
        /*0ee8*/ 	.short	0x010a
        /*0eea*/ 	.byte	0x3f
	.zero		1


	//   ....[50]....
        /*0eec*/ 	.word	0x000239a0
        /*0ef0*/ 	.word	0x00000007
        /*0ef4*/ 	.word	0x000368c0
        /*0ef8*/ 	.short	0x010a
        /*0efa*/ 	.byte	0x3f
	.zero		1


	//   ....[51]....
        /*0efc*/ 	.word	0x000249f0
        /*0f00*/ 	.word	0x00000000
        /*0f04*/ 	.word	0x00036840
        /*0f08*/ 	.short	0x010a
        /*0f0a*/ 	.byte	0x3f
	.zero		1


	//   ....[52]....
        /*0f0c*/ 	.word	0x000259a0
        /*0f10*/ 	.word	0x00000012
        /*0f14*/ 	.word	0x00036800
        /*0f18*/ 	.short	0x0107
        /*0f1a*/ 	.byte	0x3f
	.zero		1


	//   ....[53]....
        /*0f1c*/ 	.word	0x00025ab0
        /*0f20*/ 	.word	0x00000012
        /*0f24*/ 	.word	0x00036800
        /*0f28*/ 	.short	0x0101
        /*0f2a*/ 	.byte	0x3f
	.zero		1


	//   ....[54]....
        /*0f2c*/ 	.word	0x00025ad0
        /*0f30*/ 	.word	0x00000012
        /*0f34*/ 	.word	0x00036820
        /*0f38*/ 	.short	0x010a
        /*0f3a*/ 	.byte	0x3f
	.zero		1


	//   ....[55]....
        /*0f3c*/ 	.word	0x00025e90
        /*0f40*/ 	.word	0x00000003
        /*0f44*/ 	.word	0x00036840
        /*0f48*/ 	.short	0x010a
        /*0f4a*/ 	.byte	0x3f
	.zero		1


	//   ....[56]....
        /*0f4c*/ 	.word	0x00026330
        /*0f50*/ 	.word	0x00000003
        /*0f54*/ 	.word	0x00000060
        /*0f58*/ 	.short	0x010a
        /*0f5a*/ 	.byte	0x3f
	.zero		1


	//   ....[57]....
        /*0f5c*/ 	.word	0x00026ab0
        /*0f60*/ 	.word	0x00000003
        /*0f64*/ 	.word	0x00036840
        /*0f68*/ 	.short	0x010a
        /*0f6a*/ 	.byte	0x3f
	.zero		1


	//   ....[58]....
        /*0f6c*/ 	.word	0x00026f50
        /*0f70*/ 	.word	0x00000002
        /*0f74*/ 	.word	0x00000060
        /*0f78*/ 	.short	0x010a
        /*0f7a*/ 	.byte	0x3f
	.zero		1


	//   ....[59]....
        /*0f7c*/ 	.word	0x00027610
        /*0f80*/ 	.word	0x00000002
        /*0f84*/ 	.word	0x00036840
        /*0f88*/ 	.short	0x010a
        /*0f8a*/ 	.byte	0x3f
	.zero		1


	//   ....[60]....
        /*0f8c*/ 	.word	0x00027ab0
        /*0f90*/ 	.word	0x00000002
        /*0f94*/ 	.word	0x00000060
        /*0f98*/ 	.short	0x010a
        /*0f9a*/ 	.byte	0x3f
	.zero		1


	//   ....[61]....
        /*0f9c*/ 	.word	0x00028120
        /*0fa0*/ 	.word	0x00000000
        /*0fa4*/ 	.word	0x00036860
        /*0fa8*/ 	.short	0x010a
        /*0faa*/ 	.byte	0x3f
	.zero		1


	//   ....[62]....
        /*0fac*/ 	.word	0x00029410
        /*0fb0*/ 	.word	0x00000000
        /*0fb4*/ 	.word	0x00036820
        /*0fb8*/ 	.short	0x010a
        /*0fba*/ 	.byte	0x3f
	.zero		1


	//   ....[63]....
        /*0fbc*/ 	.word	0x000295f0
        /*0fc0*/ 	.word	0x00000006
        /*0fc4*/ 	.word	0x00000000
        /*0fc8*/ 	.short	0x010a
        /*0fca*/ 	.byte	0x3f
	.zero		1


	//   ....[64]....
        /*0fcc*/ 	.word	0x00029620
        /*0fd0*/ 	.word	0x00000007
        /*0fd4*/ 	.word	0x00000000
        /*0fd8*/ 	.short	0x010a
        /*0fda*/ 	.byte	0x3f
	.zero		1


	//   ....[65]....
        /*0fdc*/ 	.word	0x00029680
        /*0fe0*/ 	.word	0x00000004
        /*0fe4*/ 	.word	0x00000000
        /*0fe8*/ 	.short	0x010a
        /*0fea*/ 	.byte	0x3f
	.zero		1


	//   ....[66]....
        /*0fec*/ 	.word	0x000296b0
        /*0ff0*/ 	.word	0x00000003
        /*0ff4*/ 	.word	0x00000000
        /*0ff8*/ 	.short	0x010a
        /*0ffa*/ 	.byte	0x3f
	.zero		1


	//   ....[67]....
        /*0ffc*/ 	.word	0x00029710
        /*1000*/ 	.word	0x00000062
        /*1004*/ 	.word	0x00036890
        /*1008*/ 	.short	0x010a
        /*100a*/ 	.byte	0x3f
	.zero		1


	//   ....[68]....
        /*100c*/ 	.word	0x00029760
        /*1010*/ 	.word	0x00000062
        /*1014*/ 	.word	0x00036890
        /*1018*/ 	.short	0x010a
        /*101a*/ 	.byte	0x3f
	.zero		1


	//   ....[69]....
        /*101c*/ 	.word	0x000297b0
        /*1020*/ 	.word	0x00000062
        /*1024*/ 	.word	0x00036890
        /*1028*/ 	.short	0x010a
        /*102a*/ 	.byte	0x3f
	.zero		1


	//   ....[70]....
        /*102c*/ 	.word	0x00029800
        /*1030*/ 	.word	0x00000062
        /*1034*/ 	.word	0x000368b0
        /*1038*/ 	.short	0x010a
        /*103a*/ 	.byte	0x3f
	.zero		1


	//   ....[71]....
        /*103c*/ 	.word	0x00029a10
        /*1040*/ 	.word	0x00000002
        /*1044*/ 	.word	0x00036800
        /*1048*/ 	.short	0x010a
        /*104a*/ 	.byte	0x3f
	.zero		1


	//   ....[72]....
        /*104c*/ 	.word	0x00029c40
        /*1050*/ 	.word	0x00000002
        /*1054*/ 	.word	0x00036800
        /*1058*/ 	.short	0x010a
        /*105a*/ 	.byte	0x3f
	.zero		1


	//   ....[73]....
        /*105c*/ 	.word	0x00029c90
        /*1060*/ 	.word	0x00000000
        /*1064*/ 	.word	0x00036830
        /*1068*/ 	.short	0x010a
        /*106a*/ 	.byte	0x3f
	.zero		1


	//   ....[74]....
        /*106c*/ 	.word	0x00029ce0
        /*1070*/ 	.word	0x0000000c
        /*1074*/ 	.word	0x00036830
        /*1078*/ 	.short	0x010a
        /*107a*/ 	.byte	0x3f
	.zero		1


	//   ....[75]....
        /*107c*/ 	.word	0x00029d30
        /*1080*/ 	.word	0x0000000d
        /*1084*/ 	.word	0x00036850
        /*1088*/ 	.short	0x010a
        /*108a*/ 	.byte	0x3f
	.zero		1


	//   ....[76]....
        /*108c*/ 	.word	0x00029d80
        /*1090*/ 	.word	0x00000000
        /*1094*/ 	.word	0x00036850
        /*1098*/ 	.short	0x010a
        /*109a*/ 	.byte	0x3f
	.zero		1


	//   ....[77]....
        /*109c*/ 	.word	0x00029f20
        /*10a0*/ 	.word	0x00000012
        /*10a4*/ 	.word	0x00036820
        /*10a8*/ 	.short	0x010a
        /*10aa*/ 	.byte	0x3f
	.zero		1


	//   ....[78]....
        /*10ac*/ 	.word	0x00029f70
        /*10b0*/ 	.word	0x00000005
        /*10b4*/ 	.word	0x000368a0
        /*10b8*/ 	.short	0x010a
        /*10ba*/ 	.byte	0x3f
	.zero		1


	//   ....[79]....
        /*10bc*/ 	.word	0x00029fc0
        /*10c0*/ 	.word	0x00000005
        /*10c4*/ 	.word	0x000368c0
        /*10c8*/ 	.short	0x010a
        /*10ca*/ 	.byte	0x3f
	.zero		1


	//   ....[80]....
        /*10cc*/ 	.word	0x0002a010
        /*10d0*/ 	.word	0x00000007
        /*10d4*/ 	.word	0x000368a0
        /*10d8*/ 	.short	0x010a
        /*10da*/ 	.byte	0x3f
	.zero		1


	//   ....[81]....
        /*10dc*/ 	.word	0x0002a060
        /*10e0*/ 	.word	0x00000007
        /*10e4*/ 	.word	0x000368c0
        /*10e8*/ 	.short	0x010a
        /*10ea*/ 	.byte	0x3f
	.zero		1


	//   ....[82]....
        /*10ec*/ 	.word	0x0002a200
        /*10f0*/ 	.word	0x00000000
        /*10f4*/ 	.word	0x00036840
        /*10f8*/ 	.short	0x010a
        /*10fa*/ 	.byte	0x3f
	.zero		1


	//   ....[83]....
        /*10fc*/ 	.word	0x0002ae60
        /*1100*/ 	.word	0x00000012
        /*1104*/ 	.word	0x00036820
        /*1108*/ 	.short	0x010a
        /*110a*/ 	.byte	0x3f
	.zero		1


	//   ....[84]....
        /*110c*/ 	.word	0x0002aeb0
        /*1110*/ 	.word	0x00000003
        /*1114*/ 	.word	0x00036840
        /*1118*/ 	.short	0x010a
        /*111a*/ 	.byte	0x3f
	.zero		1


	//   ....[85]....
        /*111c*/ 	.word	0x0002af00
        /*1120*/ 	.word	0x00000003
        /*1124*/ 	.word	0x00000060
        /*1128*/ 	.short	0x010a
        /*112a*/ 	.byte	0x3f
	.zero		1


	//   ....[86]....
        /*112c*/ 	.word	0x0002af50
        /*1130*/ 	.word	0x00000003
        /*1134*/ 	.word	0x00036840
        /*1138*/ 	.short	0x010a
        /*113a*/ 	.byte	0x3f
	.zero		1


	//   ....[87]....
        /*113c*/ 	.word	0x0002afa0
        /*1140*/ 	.word	0x00000002
        /*1144*/ 	.word	0x00000060
        /*1148*/ 	.short	0x010a
        /*114a*/ 	.byte	0x3f
	.zero		1


	//   ....[88]....
        /*114c*/ 	.word	0x0002aff0
        /*1150*/ 	.word	0x00000002
        /*1154*/ 	.word	0x00036840
        /*1158*/ 	.short	0x010a
        /*115a*/ 	.byte	0x3f
	.zero		1


	//   ....[89]....
        /*115c*/ 	.word	0x0002b040
        /*1160*/ 	.word	0x00000002
        /*1164*/ 	.word	0x00000060
        /*1168*/ 	.short	0x010a
        /*116a*/ 	.byte	0x3f
	.zero		1


	//   ....[90]....
        /*116c*/ 	.word	0x0002b090
        /*1170*/ 	.word	0x00000000
        /*1174*/ 	.word	0x00036860
        /*1178*/ 	.short	0x010a
        /*117a*/ 	.byte	0x3f
	.zero		1


	//   ....[91]....
        /*117c*/ 	.word	0x0002bbd0
        /*1180*/ 	.word	0x00000000
        /*1184*/ 	.word	0x00036820
        /*1188*/ 	.short	0x010a
        /*118a*/ 	.byte	0x3f
	.zero		1


	//   ....[92]....
        /*118c*/ 	.word	0x0002bd70
        /*1190*/ 	.word	0x00000006
        /*1194*/ 	.word	0x00000000
        /*1198*/ 	.short	0x010a
        /*119a*/ 	.byte	0x3f
	.zero		1


	//   ....[93]....
        /*119c*/ 	.word	0x0002bdc0
        /*11a0*/ 	.word	0x00000007
        /*11a4*/ 	.word	0x00000000
        /*11a8*/ 	.short	0x010a
        /*11aa*/ 	.byte	0x3f
	.zero		1


	//   ....[94]....
        /*11ac*/ 	.word	0x0002be10
        /*11b0*/ 	.word	0x00000004
        /*11b4*/ 	.word	0x00000000
        /*11b8*/ 	.short	0x010a
        /*11ba*/ 	.byte	0x3f
	.zero		1


	//----- nvinfo : EIATTR_NUM_MBARRIERS
	.align		4
.L_155:
        /*11bc*/ 	.byte	0x03, 0x38
        /*11be*/ 	.short	0x0016


	//----- nvinfo : EIATTR_EXIT_INSTR_OFFSETS
	.align		4
        /*11c0*/ 	.byte	0x04, 0x1c
        /*11c2*/ 	.short	(.L_157 - .L_156)


	//   ....[0]....
.L_156:
        /*11c4*/ 	.word	0x00029700


	//----- nvinfo : EIATTR_MAX_THREADS
	.align		4
.L_157:
        /*11c8*/ 	.byte	0x04, 0x05
        /*11ca*/ 	.short	(.L_159 - .L_158)
.L_158:
        /*11cc*/ 	.word	0x00000180
        /*11d0*/ 	.word	0x00000001
        /*11d4*/ 	.word	0x00000001


	//----- nvinfo : EIATTR_CRS_STACK_SIZE
	.align		4
.L_159:
        /*11d8*/ 	.byte	0x04, 0x1e
        /*11da*/ 	.short	(.L_161 - .L_160)
.L_160:
        /*11dc*/ 	.word	0x00000000


	//----- nvinfo : EIATTR_CBANK_PARAM_SIZE
	.align		4
.L_161:
        /*11e0*/ 	.byte	0x03, 0x19
        /*11e2*/ 	.short	0x0af0


	//----- nvinfo : EIATTR_PARAM_CBANK
	.align		4
        /*11e4*/ 	.byte	0x04, 0x0a
        /*11e6*/ 	.short	(.L_163 - .L_162)
	.align		4
.L_162:
        /*11e8*/ 	.word	index@(.nv.constant0._ZN7cutlass13device_kernelIN5flash11enable_sm90INS1_16FlashAttnFwdSm90INS1_25CollectiveMainloopFwdSm90ILi2EN4cute5tupleIJNS5_1CILi1EEES8_S8_EEENS6_IJNS7_ILi128EEENS7_ILi112EEENS7_ILi192EEEEEELi192ENS_10bfloat16_tEfNS_4arch4Sm90ELb0ELb0ELb1ELb1ELb0ELb1ELb0ELb1ELb1ELb1ELb1ELb0EEENS1_21CollectiveEpilogueFwdINS6_IJSA_SC_SB_EEES9_SE_SG_Li256ELb1ELb1ELb1ELb0EEENS1_36VarlenDynamicPersistentTileSchedulerILi128ELi112ELi256ELi128ELb1ELb1ELb1ELb0ELb1ELb1EEEEEEEEEvNT_6ParamsE)
        /*11ec*/ 	.short	0x0210
        /*11ee*/ 	.short	0x0af0


	//----- nvinfo : EIATTR_SW_WAR
	.align		4
.L_163:
        /*11f0*/ 	.byte	0x04, 0x36
        /*11f2*/ 	.short	(.L_165 - .L_164)
.L_164:
        /*11f4*/ 	.word	0x00000008
.L_165:


//--------------------- .nv.info._ZN7cutlass13device_kernelIN5flash11enable_sm90INS1_16FlashAttnFwdSm90INS1_25CollectiveMainloopFwdSm90ILi2EN4cute5tupleIJNS5_1CILi1EEES8_S8_EEENS6_IJNS7_ILi128EEENS7_ILi96EEENS7_ILi192EEEEEELi192ENS_10bfloat16_tEfNS_4arch4Sm90ELb0ELb1ELb1ELb0ELb0ELb0ELb0ELb1ELb1ELb1ELb1ELb0EEENS1_21CollectiveEpilogueFwdINS6_IJSA_SC_SB_EEES9_SE_SG_Li256ELb0ELb1ELb1ELb0EEENS1_19SingleTileSchedulerILb0ELb1ELb1ELi128EEEEEEEEEvNT_6ParamsE --------------------------
	.section	.nv.info._ZN7cutlass13device_kernelIN5flash11enable_sm90INS1_16FlashAttnFwdSm90INS1_25CollectiveMainloopFwdSm90ILi2EN4cute5tupleIJNS5_1CILi1EEES8_S8_EEENS6_IJNS7_ILi128EEENS7_ILi96EEENS7_ILi192EEEEEELi192ENS_10bfloat16_tEfNS_4arch4Sm90ELb0ELb1ELb1ELb0ELb0ELb0ELb0ELb1ELb1ELb1ELb1ELb0EEENS1_21CollectiveEpilogueFwdINS6_IJSA_SC_SB_EEES9_SE_SG_Li256ELb0ELb1ELb1ELb0EEENS1_19SingleTileSchedulerILb0ELb1ELb1ELi128EEEEEEEEEvNT_6ParamsE,"",@"SHT_CUDA_INFO"
	.sectionflags	@""
	.align	4


	//----- nvinfo : EIATTR_CUDA_API_VERSION
	.align		4
        /*0000*/ 	.byte	0x04, 0x37
        /*0002*/ 	.short	(.L_167 - .L_166)
.L_166:
        /*0004*/ 	.word	0x00000082


	//----- nvinfo : EIATTR_KPARAM_INFO
	.align		4
.L_167:
        /*0008*/ 	.byte	0x04, 0x17
        /*000a*/ 	.short	(.L_169 - .L_168)
.L_168:
        /*000c*/ 	.word	0x00000000
        /*0010*/ 	.short	0x0000
        /*0012*/ 	.short	0x0070
        /*0014*/ 	.byte	0x00, 0xf0, 0x01, 0x28


	//----- nvinfo : EIATTR_SPARSE_MMA_MASK
	.align		4
.L_169:
        /*0018*/ 	.byte	0x03, 0x50
        /*001a*/ 	.short	0x0000


	//----- nvinfo : EIATTR_MAXREG_COUNT
	.align		4
        /*001c*/ 	.byte	0x03, 0x1b
        /*001e*/ 	.short	0x00a8


	//----- nvinfo : EIATTR_NUM_BARRIERS
	.align		4
        /*0020*/ 	.byte	0x02, 0x4c
        /*0022*/ 	.byte	0x09
	.zero		1


	//----- nvinfo : EIATTR_EXTERNS
	.align		4
        /*0024*/ 	.byte	0x04, 0x0f
        /*0026*/ 	.short	(.L_171 - .L_170)


	//   ....[0]....
	.align		4
.L_170:
        /*0028*/ 	.word	index@(__assertfail)


	//----- nvinfo : EIATTR_ANNOTATIONS
	.align		4
.L_171:
        /*002c*/ 	.byte	0x04, 0x55
        /*002e*/ 	.short	(.L_173 - .L_172)


	//   ....[0]....
.L_172:
        /*0030*/ 	.word	0x00000001
        /*0034*/ 	.byte	0x60, 0x09, 0x00, 0x00, 0x01, 0x00, 0x00, 0x00, 0xc0, 0x18, 0x00, 0x00, 0x01, 0x00, 0x00, 0x00
        /*0044*/ 	.byte	0xa0, 0x1a, 0x01, 0x00, 0x01, 0x00, 0x00, 0x00, 0x90, 0x1f, 0x01, 0x00, 0x01, 0x00, 0x00, 0x00
        /*0054*/ 	.byte	0xf0, 0x2f, 0x01, 0x00, 0x01, 0x00, 0x00, 0x00, 0x90, 0x32, 0x01, 0x00, 0x01, 0x00, 0x00, 0x00
        /*0064*/ 	.byte	0x10, 0x3c, 0x01, 0x00, 0x01, 0x00, 0x00, 0x00, 0xe0, 0x45, 0x01, 0x00, 0x01, 0x00, 0x00, 0x00
        /*0074*/ 	.byte	0xc0, 0x54, 0x01, 0x00


	//----- nvinfo : EIATTR_MERCURY_ISA_VERSION
	.align		4
.L_173:
        /*0078*/ 	.byte	0x03, 0x5f
        /*007a*/ 	.short	0x0101


	//----- nvinfo : EIATTR_INT_WARP_WIDE_INSTR_OFFSETS
	.align		4
        /*007c*/ 	.byte	0x04, 0x31
        /*007e*/ 	.short	(.L_175 - .L_174)


	//   ....[0]....
.L_174:
        /*0080*/ 	.word	0x00000130


	//   ....[1]....
        /*0084*/ 	.word	0x00000170


	//   ....[2]....
        /*0088*/ 	.word	0x000001e0


	//----- nvinfo : EIATTR_COOP_GROUP_MASK_REGIDS
	.align		4
.L_175:
        /*008c*/ 	.byte	0x04, 0x29
        /*008e*/ 	.short	(.L_177 - .L_176)


	//   ....[0]....
.L_176:
        /*0090*/ 	.word	0xffffffff


	//   ....[1]....
        /*0094*/ 	.word	0xffffffff


	//   ....[2]....
        /*0098*/ 	.word	0xffffffff


	//   ....[3]....
        /*009c*/ 	.word	0xffffffff


	//   ....[4]....
        /*00a0*/ 	.word	0xffffffff


	//   ....[5]....
        /*00a4*/ 	.word	0xffffffff


	//   ....[6]....
        /*00a8*/ 	.word	0xffffffff


	//   ....[7]....
        /*00ac*/ 	.word	0xffffffff


	//   ....[8]....
        /*00b0*/ 	.word	0xffffffff


	//   ....[9]....
        /*00b4*/ 	.word	0xffffffff


	//   ....[10]....
        /*00b8*/ 	.word	0xffffffff


	//   ....[11]....
        /*00bc*/ 	.word	0xffffffff


	//   ....[12]....
        /*00c0*/ 	.word	0xffffffff


	//   ....[13]....
        /*00c4*/ 	.word	0xffffffff


	//   ....[14]....
        /*00c8*/ 	.word	0xffffffff


	//   ....[15]....
        /*00cc*/ 	.word	0xffffffff


	//   ....[16]....
        /*00d0*/ 	.word	0xffffffff


	//   ....[17]....
        /*00d4*/ 	.word	0xffffffff


	//   ....[18]....
        /*00d8*/ 	.word	0xffffffff


	//   ....[19]....
        /*00dc*/ 	.word	0xffffffff


	//   ....[20]....
        /*00e0*/ 	.word	0xffffffff


	//   ....[21]....
        /*00e4*/ 	.word	0xffffffff


	//   ....[22]....
        /*00e8*/ 	.word	0xffffffff


	//   ....[23]....
        /*00ec*/ 	.word	0xffffffff


	//   ....[24]....
        /*00f0*/ 	.word	0xffffffff


	//   ....[25]....
        /*00f4*/ 	.word	0xffffffff


	//   ....[26]....
        /*00f8*/ 	.word	0xffffffff


	//   ....[27]....
        /*00fc*/ 	.word	0xffffffff


	//   ....[28]....
        /*0100*/ 	.word	0xffffffff


	//   ....[29]....
        /*0104*/ 	.word	0xffffffff


	//   ....[30]....
        /*0108*/ 	.word	0xffffffff


	//   ....[31]....
        /*010c*/ 	.word	0xffffffff


	//   ....[32]....
        /*0110*/ 	.word	0xffffffff


	//   ....[33]....
        /*0114*/ 	.word	0xffffffff


	//   ....[34]....
        /*0118*/ 	.word	0xffffffff


	//   ....[35]....
        /*011c*/ 	.word	0xffffffff


	//   ....[36]....
        /*0120*/ 	.word	0xffffffff


	//   ....[37]....
        /*0124*/ 	.word	0xffffffff


	//   ....[38]....
        /*0128*/ 	.word	0xffffffff


	//   ....[39]....
        /*012c*/ 	.word	0xffffffff


	//   ....[40]....
        /*0130*/ 	.word	0xffffffff


	//   ....[41]....
        /*0134*/ 	.word	0xffffffff


	//   ....[42]....
        /*0138*/ 	.word	0xffffffff


	//   ....[43]....
        /*013c*/ 	.word	0xffffffff


	//   ....[44]....
        /*0140*/ 	.word	0xffffffff


	//   ....[45]....
        /*0144*/ 	.word	0xffffffff


	//   ....[46]....
        /*0148*/ 	.word	0xffffffff


	//   ....[47]....
        /*014c*/ 	.word	0xffffffff


	//   ....[48]....
        /*0150*/ 	.word	0xffffffff


	//   ....[49]....
        /*0154*/ 	.word	0xffffffff


	//   ....[50]....
        /*0158*/ 	.word	0xffffffff


	//   ....[51]....
        /*015c*/ 	.word	0xffffffff


	//   ....[52]....
        /*0160*/ 	.word	0xffffffff


	//   ....[53]....
        /*0164*/ 	.word	0xffffffff


	//   ....[54]....
        /*0168*/ 	.word	0xffffffff


	//   ....[55]....
        /*016c*/ 	.word	0xffffffff


	//   ....[56]....
        /*0170*/ 	.word	0xffffffff


	//   ....[57]....
        /*0174*/ 	.word	0xffffffff


	//   ....[58]....
        /*0178*/ 	.word	0xffffffff


	//   ....[59]....
        /*017c*/ 	.word	0xffffffff


	//   ....[60]....
        /*0180*/ 	.word	0xffffffff


	//   ....[61]....
        /*0184*/ 	.word	0x0500000f


	//   ....[62]....
        /*0188*/ 	.word	0x0500000f


	//   ....[63]....
        /*018c*/ 	.word	0x0500000f


	//   ....[64]....
        /*0190*/ 	.word	0x0500000f


	//   ....[65]....
        /*0194*/ 	.word	0x0500000f


	//   ....[66]....
        /*0198*/ 	.word	0x0500000f


	//   ....[67]....
        /*019c*/ 	.word	0x0500000f


	//   ....[68]....
        /*01a0*/ 	.word	0x0500000f


	//   ....[69]....
        /*01a4*/ 	.word	0x0500000f


	//   ....[70]....
        /*01a8*/ 	.word	0x0500000f


	//   ....[71]....
        /*01ac*/ 	.word	0x0500000f


	//   ....[72]....
        /*01b0*/ 	.word	0x0500000f


	//   ....[73]....
        /*01b4*/ 	.word	0x0500000f


	//   ....[74]....
        /*01b8*/ 	.word	0x0500000f


	//   ....[75]....
        /*01bc*/ 	.word	0x0500000f


	//   ....[76]....
        /*01c0*/ 	.word	0x0500000f


	//   ....[77]....
        /*01c4*/ 	.word	0x0500000f


	//   ....[78]....
        /*01c8*/ 	.word	0x0500000f


	//----- nvinfo : EIATTR_COOP_GROUP_INSTR_OFFSETS
	.align		4
.L_177:
        /*01cc*/ 	.byte	0x04, 0x28
        /*01ce*/ 	.short	(.L_179 - .L_178)


	//   ....[0]....
.L_178:
        /*01d0*/ 	.word	0x00000060


	//   ....[1]....
        /*01d4*/ 	.word	0x00000140


	//   ....[2]....
        /*01d8*/ 	.word	0x00000190


	//   ....[3]....
        /*01dc*/ 	.word	0x000003c0


	//   ....[4]....
        /*01e0*/ 	.word	0x00000520


	//   ....[5]....
        /*01e4*/ 	.word	0x00000640


	//   ....[6]....
        /*01e8*/ 	.word	0x000007a0


	//   ....[7]....
        /*01ec*/ 	.word	0x000016c0


	//   ....[8]....
        /*01f0*/ 	.word	0x00002570


	//   ....[9]....
        /*01f4*/ 	.word	0x00003250


	//   ....[10]....
        /*01f8*/ 	.word	0x00003b50


	//   ....[11]....
        /*01fc*/ 	.word	0x00003b80


	//   ....[12]....
        /*0200*/ 	.word	0x00003f30


	//   ....[13]....
        /*0204*/ 	.word	0x00003fe0


	//   ....[14]....
        /*0208*/ 	.word	0x00006340


	//   ....[15]....
        /*020c*/ 	.word	0x00006930


	//   ....[16]....
        /*0210*/ 	.word	0x000072e0


	//   ....[17]....
        /*0214*/ 	.word	0x000073d0


	//   ....[18]....
        /*0218*/ 	.word	0x000079a0


	//   ....[19]....
        /*021c*/ 	.word	0x00007a00


	//   ....[20]....
        /*0220*/ 	.word	0x00009cb0


	//   ....[21]....
        /*0224*/ 	.word	0x00009ce0


	//   ....[22]....
        /*0228*/ 	.word	0x0000a050


	//   ....[23]....
        /*022c*/ 	.word	0x0000a0b0


	//   ....[24]....
        /*0230*/ 	.word	0x0000be40


	//   ....[25]....
        /*0234*/ 	.word	0x0000c1c0


	//   ....[26]....
        /*0238*/ 	.word	0x0000cf70


	//   ....[27]....
        /*023c*/ 	.word	0x0000d090


	//   ....[28]....
        /*0240*/ 	.word	0x0000d650


	//   ....[29]....
        /*0244*/ 	.word	0x0000d6a0


	//   ....[30]....
        /*0248*/ 	.word	0x0000e720


	//   ....[31]....
        /*024c*/ 	.word	0x0000e750


	//   ....[32]....
        /*0250*/ 	.word	0x0000e840


	//   ....[33]....
        /*0254*/ 	.word	0x0000e850


	//   ....[34]....
        /*0258*/ 	.word	0x0000f8a0


	//   ....[35]....
        /*025c*/ 	.word	0x0000f900


	//   ....[36]....
        /*0260*/ 	.word	0x0000f940


	//   ....[37]....
        /*0264*/ 	.word	0x0000f970


	//   ....[38]....
        /*0268*/ 	.word	0x0000f9a0


	//   ....[39]....
        /*026c*/ 	.word	0x0000f9c0


	//   ....[40]....
        /*0270*/ 	.word	0x00010340


	//   ....[41]....
        /*0274*/ 	.word	0x00010350


	//   ....[42]....
        /*0278*/ 	.word	0x000110c0


	//   ....[43]....
        /*027c*/ 	.word	0x00011fb0


	//   ....[44]....
        /*0280*/ 	.word	0x00012970


	//   ....[45]....
        /*0284*/ 	.word	0x000129b0


	//   ....[46]....
        /*0288*/ 	.word	0x000129e0


	//   ....[47]....
        /*028c*/ 	.word	0x00012a30


	//   ....[48]....
        /*0290*/ 	.word	0x00012ac0


	//   ....[49]....
        /*0294*/ 	.word	0x00012ae0


	//   ....[50]....
        /*0298*/ 	.word	0x00012b70


	//   ....[51]....
        /*029c*/ 	.word	0x00012ba0


	//   ....[52]....
        /*02a0*/ 	.word	0x00012c20


	//   ....[53]....
        /*02a4*/ 	.word	0x00012c50


	//   ....[54]....
        /*02a8*/ 	.word	0x00012cd0


	//   ....[55]....
        /*02ac*/ 	.word	0x00012d00


	//   ....[56]....
        /*02b0*/ 	.word	0x00012d80


	//   ....[57]....
        /*02b4*/ 	.word	0x00012db0


	//   ....[58]....
        /*02b8*/ 	.word	0x00012e20


	//   ....[59]....
        /*02bc*/ 	.word	0x00012e50


	//   ....[60]....
        /*02c0*/ 	.word	0x00015450


	//   ....[61]....
        /*02c4*/ 	.word	0x00015a90


	//   ....[62]....
        /*02c8*/ 	.word	0x00015c00


	//   ....[63]....
        /*02cc*/ 	.word	0x00015c60


	//   ....[64]....
        /*02d0*/ 	.word	0x00015da0


	//   ....[65]....
        /*02d4*/ 	.word	0x00015e10


	//   ....[66]....
        /*02d8*/ 	.word	0x00015f10


	//   ....[67]....
        /*02dc*/ 	.word	0x00015f80


	//   ....[68]....
        /*02e0*/ 	.word	0x00016080


	//   ....[69]....
        /*02e4*/ 	.word	0x000160f0


	//   ....[70]....
        /*02e8*/ 	.word	0x000161f0


	//   ....[71]....
        /*02ec*/ 	.word	0x00016260


	//   ....[72]....
        /*02f0*/ 	.word	0x00016360


	//   ....[73]....
        /*02f4*/ 	.word	0x000163d0


	//   ....[74]....
        /*02f8*/ 	.word	0x000164d0


	//   ....[75]....
        /*02fc*/ 	.word	0x00016530


	//   ....[76]....
        /*0300*/ 	.word	0x00016620


	//   ....[77]....
        /*0304*/ 	.word	0x00016670


	//   ....[78]....
        /*0308*/ 	.word	0x00016a70


	//----- nvinfo : EIATTR_REG_RECONFIG
	.align		4
.L_179:
        /*030c*/ 	.byte	0x01, 0x54
	.zero		2


	//----- nvinfo : EIATTR_SYSCALL_OFFSETS
	.align		4
        /*0310*/ 	.byte	0x04, 0x46
        /*0312*/ 	.short	(.L_181 - .L_180)


	//   ....[0]....
.L_180:
        /*0314*/ 	.word	0x00001880


	//   ....[1]....
        /*0318*/ 	.word	0x00011c20


	//   ....[2]....
        /*031c*/ 	.word	0x00011d60


	//   ....[3]....
        /*0320*/ 	.word	0x00011e50


	//   ....[4]....
        /*0324*/ 	.word	0x000125c0


	//----- nvinfo : EIATTR_MBARRIER_INSTR_OFFSETS
	.align		4
.L_181:
        /*0328*/ 	.byte	0x04, 0x39
        /*032a*/ 	.short	(.L_183 - .L_182)


	//   ....[0]....
.L_182:
        /*032c*/ 	.word	0x00000270
        /*0330*/ 	.word	0x000000ff
        /*0334*/ 	.word	0x00030800
        /*0338*/ 	.short	0x0100
        /*033a*/ 	.byte	0x08
	.zero		1


	//   ....[1]....
        /*033c*/ 	.word	0x00000280
        /*0340*/ 	.word	0x000000ff
        /*0344*/ 	.word	0x00030820
        /*0348*/ 	.short	0x0100
        /*034a*/ 	.byte	0x08
	.zero		1


	//   ....[2]....
        /*034c*/ 	.word	0x00000370
        /*0350*/ 	.word	0x000000ff
        /*0354*/ 	.word	0x00030830
        /*0358*/ 	.short	0x0100
        /*035a*/ 	.byte	0x08
	.zero		1


	//   ....[3]....
        /*035c*/ 	.word	0x00000380
        /*0360*/ 	.word	0x000000ff
        /*0364*/ 	.word	0x00030840
        /*0368*/ 	.short	0x0100
        /*036a*/ 	.byte	0x08
	.zero		1


	//   ....[4]....
        /*036c*/ 	.word	0x00000390
        /*0370*/ 	.word	0x000000ff
        /*0374*/ 	.word	0x00030838
        /*0378*/ 	.short	0x0100
        /*037a*/ 	.byte	0x08
	.zero		1


	//   ....[5]....
        /*037c*/ 	.word	0x000003a0
        /*0380*/ 	.word	0x000000ff
        /*0384*/ 	.word	0x00030848
        /*0388*/ 	.short	0x0100
        /*038a*/ 	.byte	0x08
	.zero		1


	//   ....[6]....
        /*038c*/ 	.word	0x000004d0
        /*0390*/ 	.word	0x000000ff
        /*0394*/ 	.word	0x00030850
        /*0398*/ 	.short	0x0100
        /*039a*/ 	.byte	0x08
	.zero		1


	//   ....[7]....
        /*039c*/ 	.word	0x000004e0
        /*03a0*/ 	.word	0x000000ff
        /*03a4*/ 	.word	0x00030860
        /*03a8*/ 	.short	0x0100
        /*03aa*/ 	.byte	0x08
	.zero		1


	//   ....[8]....
        /*03ac*/ 	.word	0x000004f0
        /*03b0*/ 	.word	0x000000ff
        /*03b4*/ 	.word	0x00030858
        /*03b8*/ 	.short	0x0100
        /*03ba*/ 	.byte	0x08
	.zero		1


	//   ....[9]....
        /*03bc*/ 	.word	0x00000500
        /*03c0*/ 	.word	0x000000ff
        /*03c4*/ 	.word	0x00030868
        /*03c8*/ 	.short	0x0100
        /*03ca*/ 	.byte	0x08
	.zero		1


	//   ....[10]....
        /*03cc*/ 	.word	0x000005f0
        /*03d0*/ 	.word	0x000000ff
        /*03d4*/ 	.word	0x00030870
        /*03d8*/ 	.short	0x0100
        /*03da*/ 	.byte	0x06
	.zero		1


	//   ....[11]....
        /*03dc*/ 	.word	0x00000600
        /*03e0*/ 	.word	0x000000ff
        /*03e4*/ 	.word	0x00030880
        /*03e8*/ 	.short	0x0100
        /*03ea*/ 	.byte	0x06
	.zero		1


	//   ....[12]....
        /*03ec*/ 	.word	0x00000610
        /*03f0*/ 	.word	0x000000ff
        /*03f4*/ 	.word	0x00030878
        /*03f8*/ 	.short	0x0100
        /*03fa*/ 	.byte	0x06
	.zero		1


	//   ....[13]....
        /*03fc*/ 	.word	0x00000620
        /*0400*/ 	.word	0x000000ff
        /*0404*/ 	.word	0x00030888
        /*0408*/ 	.short	0x0100
        /*040a*/ 	.byte	0x06
	.zero		1


	//   ....[14]....
        /*040c*/ 	.word	0x00000750
        /*0410*/ 	.word	0x000000ff
        /*0414*/ 	.word	0x00030890
        /*0418*/ 	.short	0x0100
        /*041a*/ 	.byte	0x08
	.zero		1


	//   ....[15]....
        /*041c*/ 	.word	0x00000760
        /*0420*/ 	.word	0x000000ff
        /*0424*/ 	.word	0x000308a0
        /*0428*/ 	.short	0x0100
        /*042a*/ 	.byte	0x08
	.zero		1


	//   ....[16]....
        /*042c*/ 	.word	0x00000770
        /*0430*/ 	.word	0x000000ff
        /*0434*/ 	.word	0x00030898
        /*0438*/ 	.short	0x0100
        /*043a*/ 	.byte	0x08
	.zero		1


	//   ....[17]....
        /*043c*/ 	.word	0x00000780
        /*0440*/ 	.word	0x000000ff
        /*0444*/ 	.word	0x000308a8
        /*0448*/ 	.short	0x0100
        /*044a*/ 	.byte	0x08
	.zero		1


	//   ....[18]....
        /*044c*/ 	.word	0x000008b0
        /*0450*/ 	.word	0x000000ff
        /*0454*/ 	.word	0x000308b0
        /*0458*/ 	.short	0x0100
        /*045a*/ 	.byte	0x08
	.zero		1


	//   ....[19]....
        /*045c*/ 	.word	0x000008c0
        /*0460*/ 	.word	0x000000ff
        /*0464*/ 	.word	0x000308c0
        /*0468*/ 	.short	0x0100
        /*046a*/ 	.byte	0x08
	.zero		1


	//   ....[20]....
        /*046c*/ 	.word	0x000008d0
        /*0470*/ 	.word	0x000000ff
        /*0474*/ 	.word	0x000308b8
        /*0478*/ 	.short	0x0100
        /*047a*/ 	.byte	0x08
	.zero		1


	//   ....[21]....
        /*047c*/ 	.word	0x000008e0
        /*0480*/ 	.word	0x000000ff
        /*0484*/ 	.word	0x000308c8
        /*0488*/ 	.short	0x0100
        /*048a*/ 	.byte	0x08
	.zero		1


	//   ....[22]....
        /*048c*/ 	.word	0x000018a0
        /*0490*/ 	.word	0x000000ff
        /*0494*/ 	.word	0x00030800
        /*0498*/ 	.short	0x010a
        /*049a*/ 	.byte	0x3a
	.zero		1


	//   ....[23]....
        /*049c*/ 	.word	0x00001930
        /*04a0*/ 	.word	0x000000ff
        /*04a4*/ 	.word	0x00030830
        /*04a8*/ 	.short	0x010a
        /*04aa*/ 	.byte	0x3a
	.zero		1


	//   ....[24]....
        /*04ac*/ 	.word	0x000019c0
        /*04b0*/ 	.word	0x000000ff
        /*04b4*/ 	.word	0x00030830
        /*04b8*/ 	.short	0x010a
        /*04ba*/ 	.byte	0x3a
	.zero		1


	//   ....[25]....
        /*04bc*/ 	.word	0x00002630
        /*04c0*/ 	.word	0x0000000b
        /*04c4*/ 	.word	0x00000000
        /*04c8*/ 	.short	0x0101
        /*04ca*/ 	.byte	0x3f
	.zero		1


	//   ....[26]....
        /*04cc*/ 	.word	0x00004ec0
        /*04d0*/ 	.word	0x000000ff
        /*04d4*/ 	.word	0x00030830
        /*04d8*/ 	.short	0x010a
        /*04da*/ 	.byte	0x3d
	.zero		1


	//   ....[27]....
        /*04dc*/ 	.word	0x00004f00
        /*04e0*/ 	.word	0x000000ff
        /*04e4*/ 	.word	0x00030830
        /*04e8*/ 	.short	0x010a
        /*04ea*/ 	.byte	0x3d
	.zero		1


	//   ....[28]....
        /*04ec*/ 	.word	0x00005960
        /*04f0*/ 	.word	0x000000ff
        /*04f4*/ 	.word	0x00030850
        /*04f8*/ 	.short	0x010a
        /*04fa*/ 	.byte	0x0e
	.zero		1


	//   ....[29]....
        /*04fc*/ 	.word	0x000059a0
        /*0500*/ 	.word	0x000000ff
        /*0504*/ 	.word	0x00030850
        /*0508*/ 	.short	0x010a
        /*050a*/ 	.byte	0x0e
	.zero		1


	//   ....[30]....
        /*050c*/ 	.word	0x00006330
        /*0510*/ 	.word	0x00000091
        /*0514*/ 	.word	0x00000000
        /*0518*/ 	.short	0x0101
        /*051a*/ 	.byte	0x3f
	.zero		1


	//   ....[31]....
        /*051c*/ 	.word	0x00007e00
        /*0520*/ 	.word	0x00000015
        /*0524*/ 	.word	0x00000000
        /*0528*/ 	.short	0x0101
        /*052a*/ 	.byte	0x3f
	.zero		1


	//   ....[32]....
        /*052c*/ 	.word	0x00008770
        /*0530*/ 	.word	0x000000ff
        /*0534*/ 	.word	0x00030830
        /*0538*/ 	.short	0x010a
        /*053a*/ 	.byte	0x39
	.zero		1


	//   ....[33]....
        /*053c*/ 	.word	0x000087b0
        /*0540*/ 	.word	0x000000ff
        /*0544*/ 	.word	0x00030830
        /*0548*/ 	.short	0x010a
        /*054a*/ 	.byte	0x39
	.zero		1


	//   ....[34]....
        /*054c*/ 	.word	0x00009210
        /*0550*/ 	.word	0x000000ff
        /*0554*/ 	.word	0x00030850
        /*0558*/ 	.short	0x010a
        /*055a*/ 	.byte	0x0e
	.zero		1


	//   ....[35]....
        /*055c*/ 	.word	0x00009250
        /*0560*/ 	.word	0x000000ff
        /*0564*/ 	.word	0x00030850
        /*0568*/ 	.short	0x010a
        /*056a*/ 	.byte	0x0e
	.zero		1


	//   ....[36]....
        /*056c*/ 	.word	0x0000a5d0
        /*0570*/ 	.word	0x0000000e
        /*0574*/ 	.word	0x00000000
        /*0578*/ 	.short	0x0101
        /*057a*/ 	.byte	0x3f
	.zero		1


	//   ....[37]....
        /*057c*/ 	.word	0x0000a690
        /*0580*/ 	.word	0x0000000e
        /*0584*/ 	.word	0x00000000
        /*0588*/ 	.short	0x0101
        /*058a*/ 	.byte	0x3f
	.zero		1


	//   ....[38]....
        /*058c*/ 	.word	0x0000ab60
        /*0590*/ 	.word	0x000000ff
        /*0594*/ 	.word	0x00030830
        /*0598*/ 	.short	0x010a
        /*059a*/ 	.byte	0x39
	.zero		1


	//   ....[39]....
        /*059c*/ 	.word	0x0000aba0
        /*05a0*/ 	.word	0x000000ff
        /*05a4*/ 	.word	0x00030830
        /*05a8*/ 	.short	0x010a
        /*05aa*/ 	.byte	0x39
	.zero		1


	//   ....[40]....
        /*05ac*/ 	.word	0x0000b600
        /*05b0*/ 	.word	0x000000ff
        /*05b4*/ 	.word	0x00030850
        /*05b8*/ 	.short	0x010a
        /*05ba*/ 	.byte	0x0e
	.zero		1


	//   ....[41]....
        /*05bc*/ 	.word	0x0000b640
        /*05c0*/ 	.word	0x000000ff
        /*05c4*/ 	.word	0x00030850
        /*05c8*/ 	.short	0x010a
        /*05ca*/ 	.byte	0x0e
	.zero		1


	//   ....[42]....
        /*05cc*/ 	.word	0x0000bf60
        /*05d0*/ 	.word	0x00000091
        /*05d4*/ 	.word	0x00000000
        /*05d8*/ 	.short	0x0101
        /*05da*/ 	.byte	0x3f
	.zero		1


	//   ....[43]....
        /*05dc*/ 	.word	0x0000daf0
        /*05e0*/ 	.word	0x00000015
        /*05e4*/ 	.word	0x00000000
        /*05e8*/ 	.short	0x0101
        /*05ea*/ 	.byte	0x3f
	.zero		1


	//   ....[44]....
        /*05ec*/ 	.word	0x0000e690
        /*05f0*/ 	.word	0x000000ff
        /*05f4*/ 	.word	0x00030850
        /*05f8*/ 	.short	0x010a
        /*05fa*/ 	.byte	0x05
	.zero		1


	//   ....[45]....
        /*05fc*/ 	.word	0x0000e6d0
        /*0600*/ 	.word	0x000000ff
        /*0604*/ 	.word	0x00030850
        /*0608*/ 	.short	0x010a
        /*060a*/ 	.byte	0x05
	.zero		1


	//   ....[46]....
        /*060c*/ 	.word	0x0000eaf0
        /*0610*/ 	.word	0x0000000b
        /*0614*/ 	.word	0x00000000
        /*0618*/ 	.short	0x0101
        /*061a*/ 	.byte	0x3f
	.zero		1


	//   ....[47]....
        /*061c*/ 	.word	0x0000f9d0
        /*0620*/ 	.word	0x000000ff
        /*0624*/ 	.word	0x00000000
        /*0628*/ 	.short	0x0101
        /*062a*/ 	.byte	0x04
	.zero		1


	//   ....[48]....
        /*062c*/ 	.word	0x000121d0
        /*0630*/ 	.word	0x000000ff
        /*0634*/ 	.word	0x00030840
        /*0638*/ 	.short	0x010a
        /*063a*/ 	.byte	0x26
	.zero		1


	//   ....[49]....
        /*063c*/ 	.word	0x00012f90
        /*0640*/ 	.word	0x000000ff
        /*0644*/ 	.word	0x00030800
        /*0648*/ 	.short	0x0107
        /*064a*/ 	.byte	0x26
	.zero		1


	//   ....[50]....
        /*064c*/ 	.word	0x00013000
        /*0650*/ 	.word	0x000000ff
        /*0654*/ 	.word	0x00030800
        /*0658*/ 	.short	0x0101
        /*065a*/ 	.byte	0x26
	.zero		1


	//   ....[51]....
        /*065c*/ 	.word	0x00013010
        /*0660*/ 	.word	0x000000ff
        /*0664*/ 	.word	0x00030820
        /*0668*/ 	.short	0x010a
        /*066a*/ 	.byte	0x26
	.zero		1


	//   ....[52]....
        /*066c*/ 	.word	0x00013420
        /*0670*/ 	.word	0x000000ff
        /*0674*/ 	.word	0x00030848
        /*0678*/ 	.short	0x010a
        /*067a*/ 	.byte	0x26
	.zero		1


	//   ....[53]....
        /*067c*/ 	.word	0x000137d0
        /*0680*/ 	.word	0x000000ff
        /*0684*/ 	.word	0x00030860
        /*0688*/ 	.short	0x010a
        /*068a*/ 	.byte	0x26
	.zero		1


	//   ....[54]....
        /*068c*/ 	.word	0x00013da0
        /*0690*/ 	.word	0x000000ff
        /*0694*/ 	.word	0x00030840
        /*0698*/ 	.short	0x010a
        /*069a*/ 	.byte	0x26
	.zero		1


	//   ....[55]....
        /*069c*/ 	.word	0x00014160
        /*06a0*/ 	.word	0x000000ff
        /*06a4*/ 	.word	0x00030868
        /*06a8*/ 	.short	0x010a
        /*06aa*/ 	.byte	0x26
	.zero		1


	//   ....[56]....
        /*06ac*/ 	.word	0x00014780
        /*06b0*/ 	.word	0x000000ff
        /*06b4*/ 	.word	0x00030848
        /*06b8*/ 	.short	0x010a
        /*06ba*/ 	.byte	0x26
	.zero		1


	//   ....[57]....
        /*06bc*/ 	.word	0x00014b20
        /*06c0*/ 	.word	0x000000ff
        /*06c4*/ 	.word	0x00030860
        /*06c8*/ 	.short	0x010a
        /*06ca*/ 	.byte	0x26
	.zero		1


	//   ....[58]....
        /*06cc*/ 	.word	0x00014f80
        /*06d0*/ 	.word	0x00000003
        /*06d4*/ 	.word	0x00030860
        /*06d8*/ 	.short	0x010a
        /*06da*/ 	.byte	0x3f
	.zero		1


	//   ....[59]....
        /*06dc*/ 	.word	0x000153e0
        /*06e0*/ 	.word	0x00000002
        /*06e4*/ 	.word	0x00030820
        /*06e8*/ 	.short	0x010a
        /*06ea*/ 	.byte	0x3f
	.zero		1


	//   ....[60]....
        /*06ec*/ 	.word	0x00015580
        /*06f0*/ 	.word	0x00000007
        /*06f4*/ 	.word	0x00000000
        /*06f8*/ 	.short	0x010a
        /*06fa*/ 	.byte	0x3f
	.zero		1


	//   ....[61]....
        /*06fc*/ 	.word	0x000155f0
        /*0700*/ 	.word	0x00000008
        /*0704*/ 	.word	0x00000000
        /*0708*/ 	.short	0x010a
        /*070a*/ 	.byte	0x3f
	.zero		1


	//   ....[62]....
        /*070c*/ 	.word	0x00015650
        /*0710*/ 	.word	0x00000007
        /*0714*/ 	.word	0x00000000
        /*0718*/ 	.short	0x010a
        /*071a*/ 	.byte	0x3f
	.zero		1


	//   ....[63]....
        /*071c*/ 	.word	0x00015680
        /*0720*/ 	.word	0x00000006
        /*0724*/ 	.word	0x00000000
        /*0728*/ 	.short	0x010a
        /*072a*/ 	.byte	0x3f
	.zero		1


	//   ....[64]....
        /*072c*/ 	.word	0x000156f0
        /*0730*/ 	.word	0x00000003
        /*0734*/ 	.word	0x00030800
        /*0738*/ 	.short	0x010a
        /*073a*/ 	.byte	0x3f
	.zero		1


	//   ....[65]....
        /*073c*/ 	.word	0x00015750
        /*0740*/ 	.word	0x00000003
        /*0744*/ 	.word	0x00030830
        /*0748*/ 	.short	0x010a
        /*074a*/ 	.byte	0x3f
	.zero		1


	//   ....[66]....
        /*074c*/ 	.word	0x000157b0
        /*0750*/ 	.word	0x0000000f
        /*0754*/ 	.word	0x00030830
        /*0758*/ 	.short	0x010a
        /*075a*/ 	.byte	0x3f
	.zero		1


	//   ....[67]....
        /*075c*/ 	.word	0x00015810
        /*0760*/ 	.word	0x0000000f
        /*0764*/ 	.word	0x00030850
        /*0768*/ 	.short	0x010a
        /*076a*/ 	.byte	0x3f
	.zero		1


	//   ....[68]....
        /*076c*/ 	.word	0x00015870
        /*0770*/ 	.word	0x00000004
        /*0774*/ 	.word	0x00030830
        /*0778*/ 	.short	0x010a
        /*077a*/ 	.byte	0x3f
	.zero		1


	//   ....[69]....
        /*077c*/ 	.word	0x000158d0
        /*0780*/ 	.word	0x00000003
        /*0784*/ 	.word	0x00030850
        /*0788*/ 	.short	0x010a
        /*078a*/ 	.byte	0x3f
	.zero		1


	//   ....[70]....
        /*078c*/ 	.word	0x00015930
        /*0790*/ 	.word	0x00000004
        /*0794*/ 	.word	0x00030830
        /*0798*/ 	.short	0x010a
        /*079a*/ 	.byte	0x3f
	.zero		1


	//   ....[71]....
        /*079c*/ 	.word	0x00015990
        /*07a0*/ 	.word	0x00000003
        /*07a4*/ 	.word	0x00030850
        /*07a8*/ 	.short	0x010a
        /*07aa*/ 	.byte	0x3f
	.zero		1


	//   ....[72]....
        /*07ac*/ 	.word	0x000159f0
        /*07b0*/ 	.word	0x00000007
        /*07b4*/ 	.word	0x00030850
        /*07b8*/ 	.short	0x010a
        /*07ba*/ 	.byte	0x3f
	.zero		1


	//   ....[73]....
        /*07bc*/ 	.word	0x00015b50
        /*07c0*/ 	.word	0x00000003
        /*07c4*/ 	.word	0x00030840
        /*07c8*/ 	.short	0x010a
        /*07ca*/ 	.byte	0x3f
	.zero		1


	//   ....[74]....
        /*07cc*/ 	.word	0x000166b0
        /*07d0*/ 	.word	0x00000003
        /*07d4*/ 	.word	0x00030820
        /*07d8*/ 	.short	0x010a
        /*07da*/ 	.byte	0x3f
	.zero		1


	//   ....[75]....
        /*07dc*/ 	.word	0x00016710
        /*07e0*/ 	.word	0x00000003
        /*07e4*/ 	.word	0x00030848
        /*07e8*/ 	.short	0x010a
        /*07ea*/ 	.byte	0x3f
	.zero		1


	//   ....[76]....
        /*07ec*/ 	.word	0x00016770
        /*07f0*/ 	.word	0x00000003
        /*07f4*/ 	.word	0x00030860
        /*07f8*/ 	.short	0x010a
        /*07fa*/ 	.byte	0x3f
	.zero		1


	//   ....[77]....
        /*07fc*/ 	.word	0x000167d0
        /*0800*/ 	.word	0x00000003
        /*0804*/ 	.word	0x00030840
        /*0808*/ 	.short	0x010a
        /*080a*/ 	.byte	0x3f
	.zero		1


	//   ....[78]....
        /*080c*/ 	.word	0x00016830
        /*0810*/ 	.word	0x00000003
        /*0814*/ 	.word	0x00030868
        /*0818*/ 	.short	0x010a
        /*081a*/ 	.byte	0x3f
	.zero		1


	//   ....[79]....
        /*081c*/ 	.word	0x00016890
        /*0820*/ 	.word	0x00000003
        /*0824*/ 	.word	0x00030848
        /*0828*/ 	.short	0x010a
        /*082a*/ 	.byte	0x3f
	.zero		1


	//   ....[80]....
        /*082c*/ 	.word	0x000168f0
        /*0830*/ 	.word	0x00000003
        /*0834*/ 	.word	0x00030860
        /*0838*/ 	.short	0x010a
        /*083a*/ 	.byte	0x3f
	.zero		1


	//   ....[81]....
        /*083c*/ 	.word	0x00016940
        /*0840*/ 	.word	0x00000003
        /*0844*/ 	.word	0x00030860
        /*0848*/ 	.short	0x010a
        /*084a*/ 	.byte	0x3f
	.zero		1


	//   ....[82]....
        /*084c*/ 	.word	0x00016990
        /*0850*/ 	.word	0x00000002
        /*0854*/ 	.word	0x00030820
        /*0858*/ 	.short	0x010a
        /*085a*/ 	.byte	0x3f
	.zero		1


	//   ....[83]....
        /*085c*/ 	.word	0x00016b30
        /*0860*/ 	.word	0x00000007
        /*0864*/ 	.word	0x00000000
        /*0868*/ 	.short	0x010a
        /*086a*/ 	.byte	0x3f
	.zero		1


	//   ....[84]....
        /*086c*/ 	.word	0x00016b80
        /*0870*/ 	.word	0x00000008
        /*0874*/ 	.word	0x00000000
        /*0878*/ 	.short	0x010a
        /*087a*/ 	.byte	0x3f
	.zero		1


	//   ....[85]....
        /*087c*/ 	.word	0x00016bd0
        /*0880*/ 	.word	0x00000007
        /*0884*/ 	.word	0x00000000
        /*0888*/ 	.short	0x010a
        /*088a*/ 	.byte	0x3f
	.zero		1


	//----- nvinfo : EIATTR_NUM_MBARRIERS
	.align		4
.L_183:
        /*088c*/ 	.byte	0x03, 0x38
        /*088e*/ 	.short	0x0016


	//----- nvinfo : EIATTR_EXIT_INSTR_OFFSETS
	.align		4
        /*0890*/ 	.byte	0x04, 0x1c
        /*0892*/ 	.short	(.L_185 - .L_184)


	//   ....[0]....
.L_184:
        /*0894*/ 	.word	0x000156d0


	//----- nvinfo : EIATTR_MAX_THREADS
	.align		4
.L_185:
        /*0898*/ 	.byte	0x04, 0x05
        /*089a*/ 	.short	(.L_187 - .L_186)
.L_186:
        /*089c*/ 	.word	0x00000180
        /*08a0*/ 	.word	0x00000001
        /*08a4*/ 	.word	0x00000001


	//----- nvinfo : EIATTR_CRS_STACK_SIZE
	.align		4
.L_187:
        /*08a8*/ 	.byte	0x04, 0x1e
        /*08aa*/ 	.short	(.L_189 - .L_188)
.L_188:
        /*08ac*/ 	.word	0x00000000


	//----- nvinfo : EIATTR_CBANK_PARAM_SIZE
	.align		4
.L_189:
        /*08b0*/ 	.byte	0x03, 0x19
        /*08b2*/ 	.short	0x0a70


	//----- nvinfo : EIATTR_PARAM_CBANK
	.align		4
        /*08b4*/ 	.byte	0x04, 0x0a
        /*08b6*/ 	.short	(.L_191 - .L_190)
	.align		4
.L_190:
        /*08b8*/ 	.word	index@(.nv.constant0._ZN7cutlass13device_kernelIN5flash11enable_sm90INS1_16FlashAttnFwdSm90INS1_25CollectiveMainloopFwdSm90ILi2EN4cute5tupleIJNS5_1CILi1EEES8_S8_EEENS6_IJNS7_ILi128EEENS7_ILi96EEENS7_ILi192EEEEEELi192ENS_10bfloat16_tEfNS_4arch4Sm90ELb0ELb1ELb1ELb0ELb0ELb0ELb0ELb1ELb1ELb1ELb1ELb0EEENS1_21CollectiveEpilogueFwdINS6_IJSA_SC_SB_EEES9_SE_SG_Li256ELb0ELb1ELb1ELb0EEENS1_19SingleTileSchedulerILb0ELb1ELb1ELi128EEEEEEEEEvNT_6ParamsE)
        /*08bc*/ 	.short	0x0210
        /*08be*/ 	.short	0x0a70


	//----- nvinfo : EIATTR_SW_WAR
	.align		4
.L_191:
        /*08c0*/ 	.byte	0x04, 0x36
        /*08c2*/ 	.short	(.L_193 - .L_192)
.L_192:
        /*08c4*/ 	.word	0x00000008
.L_193:


//--------------------- .nv.info._ZN7cutlass13device_kernelIN5flash11enable_sm90INS1_16FlashAttnFwdSm90INS1_25CollectiveMainloopFwdSm90ILi2EN4cute5tupleIJNS5_1CILi1EEES8_S8_EEENS6_IJNS7_ILi128EEENS7_ILi96EEENS7_ILi192EEEEEELi192ENS_10bfloat16_tEfNS_4arch4Sm90ELb0ELb1ELb1ELb1ELb0ELb0ELb0ELb1ELb1ELb1ELb1ELb0EEENS1_21CollectiveEpilogueFwdINS6_IJSA_SC_SB_EEES9_SE_SG_Li256ELb1ELb1ELb1ELb0EEENS1_36VarlenDynamicPersistentTileSchedulerILi128ELi96ELi256ELi128ELb1ELb1ELb1ELb1ELb0ELb1EEEEEEEEEvNT_6ParamsE --------------------------
	.section	.nv.info._ZN7cutlass13device_kernelIN5flash11enable_sm90INS1_16FlashAttnFwdSm90INS1_25CollectiveMainloopFwdSm90ILi2EN4cute5tupleIJNS5_1CILi1EEES8_S8_EEENS6_IJNS7_ILi128EEENS7_ILi96EEENS7_ILi192EEEEEELi192ENS_10bfloat16_tEfNS_4arch4Sm90ELb0ELb1ELb1ELb1ELb0ELb0ELb0ELb1ELb1ELb1ELb1ELb0EEENS1_21CollectiveEpilogueFwdINS6_IJSA_SC_SB_EEES9_SE_SG_Li256ELb1ELb1ELb1ELb0EEENS1_36VarlenDynamicPersistentTileSchedulerILi128ELi96ELi256ELi128ELb1ELb1ELb1ELb1ELb0ELb1EEEEEEEEEvNT_6ParamsE,"",@"SHT_CUDA_INFO"
	.sectionflags	@""
	.align	4


	//----- nvinfo : EIATTR_CUDA_API_VERSION
	.align		4
        /*0000*/ 	.byte	0x04, 0x37
        /*0002*/ 	.short	(.L_195 - .L_194)
.L_194:
        /*0004*/ 	.word	0x00000082


	//----- nvinfo : EIATTR_KPARAM_INFO
	.align		4
.L_195:
        /*0008*/ 	.byte	0x04, 0x17
        /*000a*/ 	.short	(.L_197 - .L_196)
.L_196:
        /*000c*/ 	.word	0x00000000
        /*0010*/ 	.short	0x0000
        /*0012*/ 	.short	0x0070
        /*0014*/ 	.byte	0x00, 0xf0, 0x01, 0x2a


	//----- nvinfo : EIATTR_SPARSE_MMA_MASK
	.align		4
.L_197:
        /*0018*/ 	.byte	0x03, 0x50
        /*001a*/ 	.short	0x0000


	//----- nvinfo : EIATTR_MAXREG_COUNT
	.align		4
        /*001c*/ 	.byte	0x03, 0x1b
        /*001e*/ 	.short	0x00a8


	//----- nvinfo : EIATTR_NUM_BARRIERS
	.align		4
        /*0020*/ 	.byte	0x02, 0x4c
        /*0022*/ 	.byte	0x09
	.zero		1


	//----- nvinfo : EIATTR_EXTERNS
	.align		4
        /*0024*/ 	.byte	0x04, 0x0f
        /*0026*/ 	.short	(.L_199 - .L_198)


	//   ....[0]....
	.align		4
.L_198:
        /*0028*/ 	.word	index@(__assertfail)


	//----- nvinfo : EIATTR_ANNOTATIONS
	.align		4
.L_199:
        /*002c*/ 	.byte	0x04, 0x55
        /*002e*/ 	.short	(.L_201 - .L_200)


	//   ....[0]....
.L_200:
        /* <DEDUP_REMOVED lines=79> */


	//----- nvinfo : EIATTR_MERCURY_ISA_VERSION
	.align		4
.L_201:
        /*0510*/ 	.byte	0x03, 0x5f
        /*0512*/ 	.short	0x0101


	//----- nvinfo : EIATTR_UNUSED_LOAD_BYTE_OFFSET
	.align		4
        /*0514*/ 	.byte	0x04, 0x44
        /*0516*/ 	.short	(.L_203 - .L_202)


	//   ....[0]....
.L_202:
        /*0518*/ 	.word	0x00000a10
        /*051c*/ 	.word	0x0000fff0


	//   ....[1]....
        /*0520*/ 	.word	0x0000fd00
        /*0524*/ 	.word	0x0000fff0


	//----- nvinfo : EIATTR_INT_WARP_WIDE_INSTR_OFFSETS
	.align		4
.L_203:
        /*0528*/ 	.byte	0x04, 0x31
        /*052a*/ 	.short	(.L_205 - .L_204)


	//   ....[0]....
.L_204:
        /*052c*/ 	.word	0x00000130


	//   ....[1]....
        /*0530*/ 	.word	0x00000170


	//   ....[2]....
        /*0534*/ 	.word	0x000001e0


	//   ....[3]....
        /*0538*/ 	.word	0x000158d0


	//   ....[4]....
        /*053c*/ 	.word	0x00015970


	//   ....[5]....
        /*0540*/ 	.word	0x000197e0


	//   ....[6]....
        /*0544*/ 	.word	0x00019850


	//----- nvinfo : EIATTR_COOP_GROUP_MASK_REGIDS
	.align		4
.L_205:
        /*0548*/ 	.byte	0x04, 0x29
        /*054a*/ 	.short	(.L_207 - .L_206)


	//   ....[0]....
.L_206:
        /*054c*/ 	.word	0xffffffff


	//   ....[1]....
        /*0550*/ 	.word	0xffffffff


	//   ....[2]....
        /*0554*/ 	.word	0xffffffff


	//   ....[3]....
        /*0558*/ 	.word	0xffffffff


	//   ....[4]....
        /*055c*/ 	.word	0xffffffff


	//   ....[5]....
        /*0560*/ 	.word	0xffffffff


	//   ....[6]....
        /*0564*/ 	.word	0xffffffff


	//   ....[7]....
        /*0568*/ 	.word	0xffffffff


	//   ....[8]....
        /*056c*/ 	.word	0xffffffff


	//   ....[9]....
        /*0570*/ 	.word	0xffffffff


	//   ....[10]....
        /*0574*/ 	.word	0xffffffff


	//   ....[11]....
        /*0578*/ 	.word	0xffffffff


	//   ....[12]....
        /*057c*/ 	.word	0xffffffff


	//   ....[13]....
        /*0580*/ 	.word	0xffffffff


	//   ....[14]....
        /*0584*/ 	.word	0xffffffff


	//   ....[15]....
        /*0588*/ 	.word	0xffffffff


	//   ....[16]....
        /*058c*/ 	.word	0xffffffff


	//   ....[17]....
        /*0590*/ 	.word	0xffffffff


	//   ....[18]....
        /*0594*/ 	.word	0xffffffff


	//   ....[19]....
        /*0598*/ 	.word	0xffffffff


	//   ....[20]....
        /*059c*/ 	.word	0xffffffff


	//   ....[21]....
        /*05a0*/ 	.word	0xffffffff


	//   ....[22]....
        /*05a4*/ 	.word	0xffffffff


	//   ....[23]....
        /*05a8*/ 	.word	0xffffffff


	//   ....[24]....
        /*05ac*/ 	.word	0xffffffff


	//   ....[25]....
        /*05b0*/ 	.word	0xffffffff


	//   ....[26]....
        /*05b4*/ 	.word	0xffffffff


	//   ....[27]....
        /*05b8*/ 	.word	0xffffffff


	//   ....[28]....
        /*05bc*/ 	.word	0xffffffff


	//   ....[29]....
        /*05c0*/ 	.word	0xffffffff


	//   ....[30]....
        /*05c4*/ 	.word	0xffffffff


	//   ....[31]....
        /*05c8*/ 	.word	0xffffffff


	//   ....[32]....
        /*05cc*/ 	.word	0xffffffff


	//   ....[33]....
        /*05d0*/ 	.word	0xffffffff


	//   ....[34]....
        /*05d4*/ 	.word	0xffffffff


	//   ....[35]....
        /*05d8*/ 	.word	0xffffffff


	//   ....[36]....
        /*05dc*/ 	.word	0xffffffff


	//   ....[37]....
        /*05e0*/ 	.word	0xffffffff


	//   ....[38]....
        /*05e4*/ 	.word	0xffffffff


	//   ....[39]....
        /*05e8*/ 	.word	0xffffffff


	//   ....[40]....
        /*05ec*/ 	.word	0xffffffff


	//   ....[41]....
        /*05f0*/ 	.word	0xffffffff


	//   ....[42]....
        /*05f4*/ 	.word	0xffffffff


	//   ....[43]....
        /*05f8*/ 	.word	0xffffffff


	//   ....[44]....
        /*05fc*/ 	.word	0xffffffff


	//   ....[45]....
        /*0600*/ 	.word	0xffffffff


	//   ....[46]....
        /*0604*/ 	.word	0xffffffff


	//   ....[47]....
        /*0608*/ 	.word	0xffffffff


	//   ....[48]....
        /*060c*/ 	.word	0xffffffff


	//   ....[49]....
        /*0610*/ 	.word	0xffffffff


	//   ....[50]....
        /*0614*/ 	.word	0xffffffff


	//   ....[51]....
        /*0618*/ 	.word	0xffffffff


	//   ....[52]....
        /*061c*/ 	.word	0xffffffff


	//   ....[53]....
        /*0620*/ 	.word	0xffffffff


	//   ....[54]....
        /*0624*/ 	.word	0xffffffff


	//   ....[55]....
        /*0628*/ 	.word	0xffffffff


	//   ....[56]....
        /*062c*/ 	.word	0xffffffff


	//   ....[57]....
        /*0630*/ 	.word	0xffffffff


	//   ....[58]....
        /*0634*/ 	.word	0xffffffff


	//   ....[59]....
        /*0638*/ 	.word	0xffffffff


	//   ....[60]....
        /*063c*/ 	.word	0xffffffff


	//   ....[61]....
        /*0640*/ 	.word	0xffffffff


	//   ....[62]....
        /*0644*/ 	.word	0xffffffff


	//   ....[63]....
        /*0648*/ 	.word	0xffffffff


	//   ....[64]....
        /*064c*/ 	.word	0xffffffff


	//   ....[65]....
        /*0650*/ 	.word	0xffffffff


	//   ....[66]....
        /*0654*/ 	.word	0xffffffff


	//   ....[67]....
        /*0658*/ 	.word	0xffffffff


	//   ....[68]....
        /*065c*/ 	.word	0xffffffff


	//   ....[69]....
        /*0660*/ 	.word	0xffffffff


	//   ....[70]....
        /*0664*/ 	.word	0xffffffff


	//   ....[71]....
        /*0668*/ 	.word	0xffffffff


	//   ....[72]....
        /*066c*/ 	.word	0xffffffff


	//   ....[73]....
        /*0670*/ 	.word	0xffffffff


	//   ....[74]....
        /*0674*/ 	.word	0xffffffff


	//   ....[75]....
        /*0678*/ 	.word	0xffffffff


	//   ....[76]....
        /*067c*/ 	.word	0xffffffff


	//   ....[77]....
        /*0680*/ 	.word	0xffffffff


	//   ....[78]....
        /*0684*/ 	.word	0xffffffff


	//   ....[79]....
        /*0688*/ 	.word	0xffffffff


	//   ....[80]....
        /*068c*/ 	.word	0xffffffff


	//   ....[81]....
        /*0690*/ 	.word	0xffffffff


	//   ....[82]....
        /*0694*/ 	.word	0xffffffff


	//   ....[83]....
        /*0698*/ 	.word	0xffffffff


	//   ....[84]....
        /*069c*/ 	.word	0xffffffff


	//   ....[85]....
        /*06a0*/ 	.word	0xffffffff


	//   ....[86]....
        /*06a4*/ 	.word	0xffffffff


	//   ....[87]....
        /*06a8*/ 	.word	0xffffffff


	//   ....[88]....
        /*06ac*/ 	.word	0xffffffff


	//   ....[89]....
        /*06b0*/ 	.word	0xffffffff


	//   ....[90]....
        /*06b4*/ 	.word	0xffffffff


	//   ....[91]....
        /*06b8*/ 	.word	0xffffffff


	//   ....[92]....
        /*06bc*/ 	.word	0xffffffff


	//   ....[93]....
        /*06c0*/ 	.word	0xffffffff


	//   ....[94]....
        /*06c4*/ 	.word	0xffffffff


	//   ....[95]....
        /*06c8*/ 	.word	0xffffffff


	//   ....[96]....
        /*06cc*/ 	.word	0xffffffff


	//   ....[97]....
        /*06d0*/ 	.word	0xffffffff


	//   ....[98]....
        /*06d4*/ 	.word	0xffffffff


	//   ....[99]....
        /*06d8*/ 	.word	0xffffffff


	//   ....[100]....
        /*06dc*/ 	.word	0xffffffff


	//   ....[101]....
        /*06e0*/ 	.word	0xffffffff


	//   ....[102]....
        /*06e4*/ 	.word	0xffffffff


	//   ....[103]....
        /*06e8*/ 	.word	0xffffffff


	//   ....[104]....
        /*06ec*/ 	.word	0xffffffff


	//   ....[105]....
        /*06f0*/ 	.word	0xffffffff


	//   ....[106]....
        /*06f4*/ 	.word	0xffffffff


	//   ....[107]....
        /*06f8*/ 	.word	0xffffffff


	//   ....[108]....
        /*06fc*/ 	.word	0xffffffff


	//   ....[109]....
        /*0700*/ 	.word	0xffffffff


	//   ....[110]....
        /*0704*/ 	.word	0xffffffff


	//   ....[111]....
        /*0708*/ 	.word	0x0500000f


	//   ....[112]....
        /*070c*/ 	.word	0x0500000f


	//   ....[113]....
        /*0710*/ 	.word	0x0500000f


	//   ....[114]....
        /*0714*/ 	.word	0x0500000f


	//   ....[115]....
        /*0718*/ 	.word	0x0500000f


	//   ....[116]....
        /*071c*/ 	.word	0x0500000f


	//   ....[117]....
        /*0720*/ 	.word	0x0500000f


	//   ....[118]....
        /*0724*/ 	.word	0x0500000f


	//   ....[119]....
        /*0728*/ 	.word	0x0500000f


	//   ....[120]....
        /*072c*/ 	.word	0x0500000f


	//   ....[121]....
        /*0730*/ 	.word	0x0500000f


	//   ....[122]....
        /*0734*/ 	.word	0x0500000f


	//   ....[123]....
        /*0738*/ 	.word	0x0500000f


	//   ....[124]....
        /*073c*/ 	.word	0x0500000f


	//   ....[125]....
        /*0740*/ 	.word	0x0500000f


	//   ....[126]....
        /*0744*/ 	.word	0x0500000f


	//   ....[127]....
        /*0748*/ 	.word	0x0500000f


	//   ....[128]....
        /*074c*/ 	.word	0x0500000f


	//   ....[129]....
        /*0750*/ 	.word	0x0500000f


	//   ....[130]....
        /*0754*/ 	.word	0x0500000f


	//   ....[131]....
        /*0758*/ 	.word	0x0500000f


	//   ....[132]....
        /*075c*/ 	.word	0x0500000f


	//   ....[133]....
        /*0760*/ 	.word	0x0500000f


	//   ....[134]....
        /*0764*/ 	.word	0x0500000f


	//   ....[135]....
        /*0768*/ 	.word	0x0500000f


	//   ....[136]....
        /*076c*/ 	.word	0x0500000f


	//   ....[137]....
        /*0770*/ 	.word	0x0500000f


	//   ....[138]....
        /*0774*/ 	.word	0x0500000f


	//   ....[139]....
        /*0778*/ 	.word	0x0500000f


	//   ....[140]....
        /*077c*/ 	.word	0x0500000f


	//   ....[141]....
        /*0780*/ 	.word	0x0500000f


	//   ....[142]....
        /*0784*/ 	.word	0x0500000f


	//   ....[143]....
        /*0788*/ 	.word	0x0500000f


	//   ....[144]....
        /*078c*/ 	.word	0x0500000f


	//   ....[145]....
        /*0790*/ 	.word	0x0500000f


	//   ....[146]....
        /*0794*/ 	.word	0x0500000f


	//----- nvinfo : EIATTR_COOP_GROUP_INSTR_OFFSETS
	.align		4
.L_207:
        /*0798*/ 	.byte	0x04, 0x28
        /*079a*/ 	.short	(.L_209 - .L_208)


	//   ....[0]....
.L_208:
        /*079c*/ 	.word	0x00000060


	//   ....[1]....
        /*07a0*/ 	.word	0x00000140


	//   ....[2]....
        /*07a4*/ 	.word	0x00000190


	//   ....[3]....
        /*07a8*/ 	.word	0x000003c0


	//   ....[4]....
        /*07ac*/ 	.word	0x00000520


	//   ....[5]....
        /*07b0*/ 	.word	0x00000640


	//   ....[6]....
        /*07b4*/ 	.word	0x000007a0


	//   ....[7]....
        /*07b8*/ 	.word	0x00002180


	//   ....[8]....
        /*07bc*/ 	.word	0x00002f30


	//   ....[9]....
        /*07c0*/ 	.word	0x00003af0


	//   ....[10]....
        /*07c4*/ 	.word	0x00004400


	//   ....[11]....
        /*07c8*/ 	.word	0x00004430


	//   ....[12]....
        /*07cc*/ 	.word	0x000048b0


	//   ....[13]....
        /*07d0*/ 	.word	0x00004910


	//   ....[14]....
        /*07d4*/ 	.word	0x00006b70


	//   ....[15]....
        /*07d8*/ 	.word	0x00006d90


	//   ....[16]....
        /*07dc*/ 	.word	0x00007c30


	//   ....[17]....
        /*07e0*/ 	.word	0x00007d40


	//   ....[18]....
        /*07e4*/ 	.word	0x00008300


	//   ....[19]....
        /*07e8*/ 	.word	0x00008390


	//   ....[20]....
        /*07ec*/ 	.word	0x0000a350


	//   ....[21]....
        /*07f0*/ 	.word	0x0000a440


	//   ....[22]....
        /*07f4*/ 	.word	0x0000aa80


	//   ....[23]....
        /*07f8*/ 	.word	0x0000ab00


	//   ....[24]....
        /*07fc*/ 	.word	0x0000c970


	//   ....[25]....
        /*0800*/ 	.word	0x0000cbc0


	//   ....[26]....
        /*0804*/ 	.word	0x0000da50


	//   ....[27]....
        /*0808*/ 	.word	0x0000db60


	//   ....[28]....
        /*080c*/ 	.word	0x0000e160


	//   ....[29]....
        /*0810*/ 	.word	0x0000e1d0


	//   ....[30]....
        /*0814*/ 	.word	0x0000f230


	//   ....[31]....
        /*0818*/ 	.word	0x0000f270


	//   ....[32]....
        /*081c*/ 	.word	0x0000f3a0


	//   ....[33]....
        /*0820*/ 	.word	0x0000f3c0


	//   ....[34]....
        /*0824*/ 	.word	0x00010bd0


	//   ....[35]....
        /*0828*/ 	.word	0x00010be0


	//   ....[36]....
        /*082c*/ 	.word	0x00010bf0


	//   ....[37]....
        /*0830*/ 	.word	0x00010c00


	//   ....[38]....
        /*0834*/ 	.word	0x000114c0


	//   ....[39]....
        /*0838*/ 	.word	0x000114f0


	//   ....[40]....
        /*083c*/ 	.word	0x00011630


	//   ....[41]....
        /*0840*/ 	.word	0x00011650


	//   ....[42]....
        /*0844*/ 	.word	0x00011760


	//   ....[43]....
        /*0848*/ 	.word	0x00011780


	//   ....[44]....
        /*084c*/ 	.word	0x000118a0


	//   ....[45]....
        /*0850*/ 	.word	0x000118c0


	//   ....[46]....
        /*0854*/ 	.word	0x00011da0


	//   ....[47]....
        /*0858*/ 	.word	0x00011db0


	//   ....[48]....
        /*085c*/ 	.word	0x00012400


	//   ....[49]....
        /*0860*/ 	.word	0x00012410


	//   ....[50]....
        /*0864*/ 	.word	0x000134e0


	//   ....[51]....
        /*0868*/ 	.word	0x00013510


	//   ....[52]....
        /*086c*/ 	.word	0x00013620


	//   ....[53]....
        /*0870*/ 	.word	0x00013640


	//   ....[54]....
        /*0874*/ 	.word	0x00013750


	//   ....[55]....
        /*0878*/ 	.word	0x00013770


	//   ....[56]....
        /*087c*/ 	.word	0x00013890


	//   ....[57]....
        /*0880*/ 	.word	0x000138b0


	//   ....[58]....
        /*0884*/ 	.word	0x00013a60


	//   ....[59]....
        /*0888*/ 	.word	0x00013c80


	//   ....[60]....
        /*088c*/ 	.word	0x00013cb0


	//   ....[61]....
        /*0890*/ 	.word	0x00013ce0


	//   ....[62]....
        /*0894*/ 	.word	0x00013d10


	//   ....[63]....
        /*0898*/ 	.word	0x00013d40


	//   ....[64]....
        /*089c*/ 	.word	0x00013d70


	//   ....[65]....
        /*08a0*/ 	.word	0x00013f20


	//   ....[66]....
        /*08a4*/ 	.word	0x00013f50


	//   ....[67]....
        /*08a8*/ 	.word	0x00013f80


	//   ....[68]....
        /*08ac*/ 	.word	0x00013fb0


	//   ....[69]....
        /*08b0*/ 	.word	0x00013fe0


	//   ....[70]....
        /*08b4*/ 	.word	0x00014010


	//   ....[71]....
        /*08b8*/ 	.word	0x000140b0


	//   ....[72]....
        /*08bc*/ 	.word	0x000140e0


	//   ....[73]....
        /*08c0*/ 	.word	0x000140f0


	//   ....[74]....
        /*08c4*/ 	.word	0x00014120


	//   ....[75]....
        /*08c8*/ 	.word	0x00015ec0


	//   ....[76]....
        /*08cc*/ 	.word	0x00016ae0


	//   ....[77]....
        /*08d0*/ 	.word	0x00016b00


	//   ....[78]....
        /*08d4*/ 	.word	0x00016b10


	//   ....[79]....
        /*08d8*/ 	.word	0x00016b40


	//   ....[80]....
        /*08dc*/ 	.word	0x00016c60


	//   ....[81]....
        /*08e0*/ 	.word	0x00016c70


	//   ....[82]....
        /*08e4*/ 	.word	0x00016d10


	//   ....[83]....
        /*08e8*/ 	.word	0x00016d20


	//   ....[84]....
        /*08ec*/ 	.word	0x00016dc0


	//   ....[85]....
        /*08f0*/ 	.word	0x00016dd0


	//   ....[86]....
        /*08f4*/ 	.word	0x00016e70


	//   ....[87]....
        /*08f8*/ 	.word	0x00016e80


	//   ....[88]....
        /*08fc*/ 	.word	0x00016f00


	//   ....[89]....
        /*0900*/ 	.word	0x00016f30


	//   ....[90]....
        /*0904*/ 	.word	0x00016f80


	//   ....[91]....
        /*0908*/ 	.word	0x00016fc0


	//   ....[92]....
        /*090c*/ 	.word	0x0001a040


	//   ....[93]....
        /*0910*/ 	.word	0x0001a0c0


	//   ....[94]....
        /*0914*/ 	.word	0x0001a0f0


	//   ....[95]....
        /*0918*/ 	.word	0x0001a100


	//   ....[96]....
        /*091c*/ 	.word	0x0001a130


	//   ....[97]....
        /*0920*/ 	.word	0x0001a160


	//   ....[98]....
        /*0924*/ 	.word	0x0001a190


	//   ....[99]....
        /*0928*/ 	.word	0x0001a1c0


	//   ....[100]....
        /*092c*/ 	.word	0x0001a390


	//   ....[101]....
        /*0930*/ 	.word	0x0001a3c0


	//   ....[102]....
        /*0934*/ 	.word	0x0001a3f0


	//   ....[103]....
        /*0938*/ 	.word	0x0001a420


	//   ....[104]....
        /*093c*/ 	.word	0x0001a450


	//   ....[105]....
        /*0940*/ 	.word	0x0001a480


	//   ....[106]....
        /*0944*/ 	.word	0x0001a550


	//   ....[107]....
        /*0948*/ 	.word	0x0001a570


	//   ....[108]....
        /*094c*/ 	.word	0x0001a580


	//   ....[109]....
        /*0950*/ 	.word	0x0001a600


	//   ....[110]....
        /*0954*/ 	.word	0x0001b150


	//   ....[111]....
        /*0958*/ 	.word	0x0001b800


	//   ....[112]....
        /*095c*/ 	.word	0x0001b9e0


	//   ....[113]....
        /*0960*/ 	.word	0x0001ba30


	//   ....[114]....
        /*0964*/ 	.word	0x0001bb60


	//   ....[115]....
        /*0968*/ 	.word	0x0001bbb0


	//   ....[116]....
        /*096c*/ 	.word	0x0001bcf0


	//   ....[117]....
        /*0970*/ 	.word	0x0001bd60


	//   ....[118]....
        /*0974*/ 	.word	0x0001be90


	//   ....[119]....
        /*0978*/ 	.word	0x0001bee0


	//   ....[120]....
        /*097c*/ 	.word	0x0001c010


	//   ....[121]....
        /*0980*/ 	.word	0x0001c060


	//   ....[122]....
        /*0984*/ 	.word	0x0001c190


	//   ....[123]....
        /*0988*/ 	.word	0x0001c1e0


	//   ....[124]....
        /*098c*/ 	.word	0x0001c2f0


	//   ....[125]....
        /*0990*/ 	.word	0x0001c360


	//   ....[126]....
        /*0994*/ 	.word	0x0001c470


	//   ....[127]....
        /*0998*/ 	.word	0x0001c4c0


	//   ....[128]....
        /*099c*/ 	.word	0x0001c7f0


	//   ....[129]....
        /*09a0*/ 	.word	0x0001c890


	//   ....[130]....
        /*09a4*/ 	.word	0x0001ca30


	//   ....[131]....
        /*09a8*/ 	.word	0x0001cab0


	//   ....[132]....
        /*09ac*/ 	.word	0x0001cb30


	//   ....[133]....
        /*09b0*/ 	.word	0x0001cbb0


	//   ....[134]....
        /*09b4*/ 	.word	0x0001cc30


	//   ....[135]....
        /*09b8*/ 	.word	0x0001ccc0


	//   ....[136]....
        /*09bc*/ 	.word	0x0001cd60


	//   ....[137]....
        /*09c0*/ 	.word	0x0001ce10


	//   ....[138]....
        /*09c4*/ 	.word	0x0001ce90


	//   ....[139]....
        /*09c8*/ 	.word	0x0001cf10


	//   ....[140]....
        /*09cc*/ 	.word	0x0001cf90


	//   ....[141]....
        /*09d0*/ 	.word	0x0001d020


	//   ....[142]....
        /*09d4*/ 	.word	0x0001d0a0


	//   ....[143]....
        /*09d8*/ 	.word	0x0001d150


	//   ....[144]....
        /*09dc*/ 	.word	0x0001d1a0


	//   ....[145]....
        /*09e0*/ 	.word	0x0001d260


	//   ....[146]....
        /*09e4*/ 	.word	0x0001d390


	//----- nvinfo : EIATTR_REG_RECONFIG
	.align		4
.L_209:
        /*09e8*/ 	.byte	0x01, 0x54
	.zero		2


	//----- nvinfo : EIATTR_SYSCALL_OFFSETS
	.align		4
        /*09ec*/ 	.byte	0x04, 0x46
        /*09ee*/ 	.short	(.L_211 - .L_210)


	//   ....[0]....
.L_210:
        /*09f0*/ 	.word	0x00002300


	//   ....[1]....
        /*09f4*/ 	.word	0x00015ae0


	//   ....[2]....
        /*09f8*/ 	.word	0x00015c30


	//   ....[3]....
        /*09fc*/ 	.word	0x00015d20


	//   ....[4]....
        /*0a00*/ 	.word	0x00016600


	//----- nvinfo : EIATTR_MBARRIER_INSTR_OFFSETS
	.align		4
.L_211:
        /*0a04*/ 	.byte	0x04, 0x39
        /*0a06*/ 	.short	(.L_213 - .L_212)


	//   ....[0]....
.L_212:
        /*0a08*/ 	.word	0x00000270
        /*0a0c*/ 	.word	0x000000ff
        /*0a10*/ 	.word	0x00030800
        /*0a14*/ 	.short	0x0100
        /*0a16*/ 	.byte	0x08
	.zero		1


	//   ....[1]....
        /*0a18*/ 	.word	0x00000280
        /*0a1c*/ 	.word	0x000000ff
        /*0a20*/ 	.word	0x00030820
        /*0a24*/ 	.short	0x0100
        /*0a26*/ 	.byte	0x08
	.zero		1


	//   ....[2]....
        /*0a28*/ 	.word	0x00000370
        /*0a2c*/ 	.word	0x000000ff
        /*0a30*/ 	.word	0x00030830
        /*0a34*/ 	.short	0x0100
        /*0a36*/ 	.byte	0x08
	.zero		1


	//   ....[3]....
        /*0a38*/ 	.word	0x00000380
        /*0a3c*/ 	.word	0x000000ff
        /*0a40*/ 	.word	0x00030840
        /*0a44*/ 	.short	0x0100
        /*0a46*/ 	.byte	0x08
	.zero		1


	//   ....[4]....
        /*0a48*/ 	.word	0x00000390
        /*0a4c*/ 	.word	0x000000ff
        /*0a50*/ 	.word	0x00030838
        /*0a54*/ 	.short	0x0100
        /*0a56*/ 	.byte	0x08
	.zero		1


	//   ....[5]....
        /*0a58*/ 	.word	0x000003a0
        /*0a5c*/ 	.word	0x000000ff
        /*0a60*/ 	.word	0x00030848
        /*0a64*/ 	.short	0x0100
        /*0a66*/ 	.byte	0x08
	.zero		1


	//   ....[6]....
        /*0a68*/ 	.word	0x000004d0
        /*0a6c*/ 	.word	0x000000ff
        /*0a70*/ 	.word	0x00030850
        /*0a74*/ 	.short	0x0100
        /*0a76*/ 	.byte	0x08
	.zero		1


	//   ....[7]....
        /*0a78*/ 	.word	0x000004e0
        /*0a7c*/ 	.word	0x000000ff
        /*0a80*/ 	.word	0x00030860
        /*0a84*/ 	.short	0x0100
        /*0a86*/ 	.byte	0x08
	.zero		1


	//   ....[8]....
        /*0a88*/ 	.word	0x000004f0
        /*0a8c*/ 	.word	0x000000ff
        /*0a90*/ 	.word	0x00030858
        /*0a94*/ 	.short	0x0100
        /*0a96*/ 	.byte	0x08
	.zero		1


	//   ....[9]....
        /*0a98*/ 	.word	0x00000500
        /*0a9c*/ 	.word	0x000000ff
        /*0aa0*/ 	.word	0x00030868
        /*0aa4*/ 	.short	0x0100
        /*0aa6*/ 	.byte	0x08
	.zero		1


	//   ....[10]....
        /*0aa8*/ 	.word	0x000005f0
        /*0aac*/ 	.word	0x000000ff
        /*0ab0*/ 	.word	0x00030870
        /*0ab4*/ 	.short	0x0100
        /*0ab6*/ 	.byte	0x06
	.zero		1


	//   ....[11]....
        /*0ab8*/ 	.word	0x00000600
        /*0abc*/ 	.word	0x000000ff
        /*0ac0*/ 	.word	0x00030880
        /*0ac4*/ 	.short	0x0100
        /*0ac6*/ 	.byte	0x06
	.zero		1


	//   ....[12]....
        /*0ac8*/ 	.word	0x00000610
        /*0acc*/ 	.word	0x000000ff
        /*0ad0*/ 	.word	0x00030878
        /*0ad4*/ 	.short	0x0100
        /*0ad6*/ 	.byte	0x06
	.zero		1


	//   ....[13]....
        /*0ad8*/ 	.word	0x00000620
        /*0adc*/ 	.word	0x000000ff
        /*0ae0*/ 	.word	0x00030888
        /*0ae4*/ 	.short	0x0100
        /*0ae6*/ 	.byte	0x06
	.zero		1


	//   ....[14]....
        /*0ae8*/ 	.word	0x00000750
        /*0aec*/ 	.word	0x000000ff
        /*0af0*/ 	.word	0x00030890
        /*0af4*/ 	.short	0x0100
        /*0af6*/ 	.byte	0x08
	.zero		1


	//   ....[15]....
        /*0af8*/ 	.word	0x00000760
        /*0afc*/ 	.word	0x000000ff
        /*0b00*/ 	.word	0x000308a0
        /*0b04*/ 	.short	0x0100
        /*0b06*/ 	.byte	0x08
	.zero		1


	//   ....[16]....
        /*0b08*/ 	.word	0x00000770
        /*0b0c*/ 	.word	0x000000ff
        /*0b10*/ 	.word	0x00030898
        /*0b14*/ 	.short	0x0100
        /*0b16*/ 	.byte	0x08
	.zero		1


	//   ....[17]....
        /*0b18*/ 	.word	0x00000780
        /*0b1c*/ 	.word	0x000000ff
        /*0b20*/ 	.word	0x000308a8
        /*0b24*/ 	.short	0x0100
        /*0b26*/ 	.byte	0x08
	.zero		1


	//   ....[18]....
        /*0b28*/ 	.word	0x000008b0
        /*0b2c*/ 	.word	0x000000ff
        /*0b30*/ 	.word	0x000308b0
        /*0b34*/ 	.short	0x0100
        /*0b36*/ 	.byte	0x08
	.zero		1


	//   ....[19]....
        /*0b38*/ 	.word	0x000008c0
        /*0b3c*/ 	.word	0x000000ff
        /*0b40*/ 	.word	0x000308c0
        /*0b44*/ 	.short	0x0100
        /*0b46*/ 	.byte	0x08
	.zero		1


	//   ....[20]....
        /*0b48*/ 	.word	0x000008d0
        /*0b4c*/ 	.word	0x000000ff
        /*0b50*/ 	.word	0x000308b8
        /*0b54*/ 	.short	0x0100
        /*0b56*/ 	.byte	0x08
	.zero		1


	//   ....[21]....
        /*0b58*/ 	.word	0x000008e0
        /*0b5c*/ 	.word	0x000000ff
        /*0b60*/ 	.word	0x000308c8
        /*0b64*/ 	.short	0x0100
        /*0b66*/ 	.byte	0x08
	.zero		1


	//   ....[22]....
        /*0b68*/ 	.word	0x00002380
        /*0b6c*/ 	.word	0x000000ff
        /*0b70*/ 	.word	0x00030800
        /*0b74*/ 	.short	0x010a
        /*0b76*/ 	.byte	0x26
	.zero		1


	//   ....[23]....
        /*0b78*/ 	.word	0x00002430
        /*0b7c*/ 	.word	0x00000007
        /*0b80*/ 	.word	0x00030830
        /*0b84*/ 	.short	0x010a
        /*0b86*/ 	.byte	0x3f
	.zero		1


	//   ....[24]....
        /*0b88*/ 	.word	0x000024a0
        /*0b8c*/ 	.word	0x00000007
        /*0b90*/ 	.word	0x00030830
        /*0b94*/ 	.short	0x010a
        /*0b96*/ 	.byte	0x3f
	.zero		1


	//   ....[25]....
        /*0b98*/ 	.word	0x00002f00
        /*0b9c*/ 	.word	0x00000002
        /*0ba0*/ 	.word	0x00000000
        /*0ba4*/ 	.short	0x0101
        /*0ba6*/ 	.byte	0x3f
	.zero		1


	//   ....[26]....
        /*0ba8*/ 	.word	0x00005740
        /*0bac*/ 	.word	0x000000ff
        /*0bb0*/ 	.word	0x00030830
        /*0bb4*/ 	.short	0x010a
        /*0bb6*/ 	.byte	0x07
	.zero		1


	//   ....[27]....
        /*0bb8*/ 	.word	0x000057a0
        /*0bbc*/ 	.word	0x000000ff
        /*0bc0*/ 	.word	0x00030830
        /*0bc4*/ 	.short	0x010a
        /*0bc6*/ 	.byte	0x07
	.zero		1


	//   ....[28]....
        /*0bc8*/ 	.word	0x00006240
        /*0bcc*/ 	.word	0x000000ff
        /*0bd0*/ 	.word	0x00030850
        /*0bd4*/ 	.short	0x010a
        /*0bd6*/ 	.byte	0x06
	.zero		1


	//   ....[29]....
        /*0bd8*/ 	.word	0x00006280
        /*0bdc*/ 	.word	0x000000ff
        /*0be0*/ 	.word	0x00030850
        /*0be4*/ 	.short	0x010a
        /*0be6*/ 	.byte	0x06
	.zero		1


	//   ....[30]....
        /*0be8*/ 	.word	0x00006bb0
        /*0bec*/ 	.word	0x0000000a
        /*0bf0*/ 	.word	0x00000000
        /*0bf4*/ 	.short	0x0101
        /*0bf6*/ 	.byte	0x3f
	.zero		1


	//   ....[31]....
        /*0bf8*/ 	.word	0x00008800
        /*0bfc*/ 	.word	0x00000084
        /*0c00*/ 	.word	0x00000000
        /*0c04*/ 	.short	0x0101
        /*0c06*/ 	.byte	0x3f
	.zero		1


	//   ....[32]....
        /*0c08*/ 	.word	0x000090f0
        /*0c0c*/ 	.word	0x000000ff
        /*0c10*/ 	.word	0x00030830
        /*0c14*/ 	.short	0x010a
        /*0c16*/ 	.byte	0x06
	.zero		1


	//   ....[33]....
        /*0c18*/ 	.word	0x00009150
        /*0c1c*/ 	.word	0x000000ff
        /*0c20*/ 	.word	0x00030830
        /*0c24*/ 	.short	0x010a
        /*0c26*/ 	.byte	0x06
	.zero		1


	//   ....[34]....
        /*0c28*/ 	.word	0x00009bf0
        /*0c2c*/ 	.word	0x000000ff
        /*0c30*/ 	.word	0x00030850
        /*0c34*/ 	.short	0x010a
        /*0c36*/ 	.byte	0x0b
	.zero		1


	//   ....[35]....
        /*0c38*/ 	.word	0x00009c30
        /*0c3c*/ 	.word	0x000000ff
        /*0c40*/ 	.word	0x00030850
        /*0c44*/ 	.short	0x010a
        /*0c46*/ 	.byte	0x0b
	.zero		1


	//   ....[36]....
        /*0c48*/ 	.word	0x0000af40
        /*0c4c*/ 	.word	0x0000000b
        /*0c50*/ 	.word	0x00000000
        /*0c54*/ 	.short	0x0101
        /*0c56*/ 	.byte	0x3f
	.zero		1


	//   ....[37]....
        /*0c58*/ 	.word	0x0000afa0
        /*0c5c*/ 	.word	0x0000000d
        /*0c60*/ 	.word	0x00000000
        /*0c64*/ 	.short	0x0101
        /*0c66*/ 	.byte	0x3f
	.zero		1


	//   ....[38]....
        /*0c68*/ 	.word	0x0000b560
        /*0c6c*/ 	.word	0x000000ff
        /*0c70*/ 	.word	0x00030830
        /*0c74*/ 	.short	0x010a
        /*0c76*/ 	.byte	0x06
	.zero		1


	//   ....[39]....
        /*0c78*/ 	.word	0x0000b5c0
        /*0c7c*/ 	.word	0x000000ff
        /*0c80*/ 	.word	0x00030830
        /*0c84*/ 	.short	0x010a
        /*0c86*/ 	.byte	0x06
	.zero		1


	//   ....[40]....
        /*0c88*/ 	.word	0x0000c060
        /*0c8c*/ 	.word	0x000000ff
        /*0c90*/ 	.word	0x00030850
        /*0c94*/ 	.short	0x010a
        /*0c96*/ 	.byte	0x0b
	.zero		1


	//   ....[41]....
        /*0c98*/ 	.word	0x0000c0a0
        /*0c9c*/ 	.word	0x000000ff
        /*0ca0*/ 	.word	0x00030850
        /*0ca4*/ 	.short	0x010a
        /*0ca6*/ 	.byte	0x0b
	.zero		1


	//   ....[42]....
        /*0ca8*/ 	.word	0x0000c9e0
        /*0cac*/ 	.word	0x00000002
        /*0cb0*/ 	.word	0x00000000
        /*0cb4*/ 	.short	0x0101
        /*0cb6*/ 	.byte	0x3f
	.zero		1


	//   ....[43]....
        /*0cb8*/ 	.word	0x0000e620
        /*0cbc*/ 	.word	0x00000084
        /*0cc0*/ 	.word	0x00000000
        /*0cc4*/ 	.short	0x0101
        /*0cc6*/ 	.byte	0x3f
	.zero		1


	//   ....[44]....
        /*0cc8*/ 	.word	0x0000f1a0
        /*0ccc*/ 	.word	0x000000ff
        /*0cd0*/ 	.word	0x00030850
        /*0cd4*/ 	.short	0x010a
        /*0cd6*/ 	.byte	0x05
	.zero		1


	//   ....[45]....
        /*0cd8*/ 	.word	0x0000f1e0
        /*0cdc*/ 	.word	0x000000ff
        /*0ce0*/ 	.word	0x00030850
        /*0ce4*/ 	.short	0x010a
        /*0ce6*/ 	.byte	0x05
	.zero		1


	//   ....[46]....
        /*0ce8*/ 	.word	0x0000f6a0
        /*0cec*/ 	.word	0x0000000a
        /*0cf0*/ 	.word	0x00000000
        /*0cf4*/ 	.short	0x0101
        /*0cf6*/ 	.byte	0x3f
	.zero		1


	//   ....[47]....
        /*0cf8*/ 	.word	0x000114d0
        /*0cfc*/ 	.word	0x000000ff
        /*0d00*/ 	.word	0x00000000
        /*0d04*/ 	.short	0x0101
        /*0d06*/ 	.byte	0x08
	.zero		1


	//   ....[48]....
        /*0d08*/ 	.word	0x00011bc0
        /*0d0c*/ 	.word	0x000000ff
        /*0d10*/ 	.word	0x00000000
        /*0d14*/ 	.short	0x0101
        /*0d16*/ 	.byte	0x08
	.zero		1


	//   ....[49]....
        /*0d18*/ 	.word	0x00016130
        /*0d1c*/ 	.word	0x00000000
        /*0d20*/ 	.word	0x00030840
        /*0d24*/ 	.short	0x010a
        /*0d26*/ 	.byte	0x3f
	.zero		1


	//   ....[50]....
        /*0d28*/ 	.word	0x000170e0
        /*0d2c*/ 	.word	0x00000013
        /*0d30*/ 	.word	0x00030800
        /*0d34*/ 	.short	0x0107
        /*0d36*/ 	.byte	0x3f
	.zero		1


	//   ....[51]....
        /*0d38*/ 	.word	0x000171f0
        /*0d3c*/ 	.word	0x00000013
        /*0d40*/ 	.word	0x00030800
        /*0d44*/ 	.short	0x0101
        /*0d46*/ 	.byte	0x3f
	.zero		1


	//   ....[52]....
        /*0d48*/ 	.word	0x00017210
        /*0d4c*/ 	.word	0x00000013
        /*0d50*/ 	.word	0x00030820
        /*0d54*/ 	.short	0x010a
        /*0d56*/ 	.byte	0x3f
	.zero		1


	//   ....[53]....
        /*0d58*/ 	.word	0x00017640
        /*0d5c*/ 	.word	0x00000003
        /*0d60*/ 	.word	0x00030840
        /*0d64*/ 	.short	0x010a
        /*0d66*/ 	.byte	0x3f
	.zero		1


	//   ....[54]....
        /*0d68*/ 	.word	0x00017af0
        /*0d6c*/ 	.word	0x00000003
        /*0d70*/ 	.word	0x00000060
        /*0d74*/ 	.short	0x010a
        /*0d76*/ 	.byte	0x3f
	.zero		1


	//   ....[55]....
        /*0d78*/ 	.word	0x00018290
        /*0d7c*/ 	.word	0x00000003
        /*0d80*/ 	.word	0x00030840
        /*0d84*/ 	.short	0x010a
        /*0d86*/ 	.byte	0x3f
	.zero		1


	//   ....[56]....
        /*0d88*/ 	.word	0x00018740
        /*0d8c*/ 	.word	0x00000002
        /*0d90*/ 	.word	0x00000060
        /*0d94*/ 	.short	0x010a
        /*0d96*/ 	.byte	0x3f
	.zero		1


	//   ....[57]....
        /*0d98*/ 	.word	0x00018e20
        /*0d9c*/ 	.word	0x00000002
        /*0da0*/ 	.word	0x00030840
        /*0da4*/ 	.short	0x010a
        /*0da6*/ 	.byte	0x3f
	.zero		1


	//   ....[58]....
        /*0da8*/ 	.word	0x000192d0
        /*0dac*/ 	.word	0x00000002
        /*0db0*/ 	.word	0x00000060
        /*0db4*/ 	.short	0x010a
        /*0db6*/ 	.byte	0x3f
	.zero		1


	//   ....[59]....
        /*0db8*/ 	.word	0x00019950
        /*0dbc*/ 	.word	0x00000000
        /*0dc0*/ 	.word	0x00030860
        /*0dc4*/ 	.short	0x010a
        /*0dc6*/ 	.byte	0x3f
	.zero		1


	//   ....[60]....
        /*0dc8*/ 	.word	0x0001b0d0
        /*0dcc*/ 	.word	0x00000000
        /*0dd0*/ 	.word	0x00030820
        /*0dd4*/ 	.short	0x010a
        /*0dd6*/ 	.byte	0x3f
	.zero		1


	//   ....[61]....
        /*0dd8*/ 	.word	0x0001b2b0
        /*0ddc*/ 	.word	0x00000006
        /*0de0*/ 	.word	0x00000000
        /*0de4*/ 	.short	0x010a
        /*0de6*/ 	.byte	0x3f
	.zero		1


	//   ....[62]....
        /*0de8*/ 	.word	0x0001b320
        /*0dec*/ 	.word	0x00000007
        /*0df0*/ 	.word	0x00000000
        /*0df4*/ 	.short	0x010a
        /*0df6*/ 	.byte	0x3f
	.zero		1


	//   ....[63]....
        /*0df8*/ 	.word	0x0001b390
        /*0dfc*/ 	.word	0x00000004
        /*0e00*/ 	.word	0x00000000
        /*0e04*/ 	.short	0x010a
        /*0e06*/ 	.byte	0x3f
	.zero		1


	//   ....[64]....
        /*0e08*/ 	.word	0x0001b3c0
        /*0e0c*/ 	.word	0x00000003
        /*0e10*/ 	.word	0x00000000
        /*0e14*/ 	.short	0x010a
        /*0e16*/ 	.byte	0x3f
	.zero		1


	//   ....[65]....
        /*0e18*/ 	.word	0x0001b430
        /*0e1c*/ 	.word	0x00000003
        /*0e20*/ 	.word	0x00030800
        /*0e24*/ 	.short	0x010a
        /*0e26*/ 	.byte	0x3f
	.zero		1


	//   ....[66]....
        /*0e28*/ 	.word	0x0001b480
        /*0e2c*/ 	.word	0x00000007
        /*0e30*/ 	.word	0x00030830
        /*0e34*/ 	.short	0x010a
        /*0e36*/ 	.byte	0x3f
	.zero		1


	//   ....[67]....
        /*0e38*/ 	.word	0x0001b4e0
        /*0e3c*/ 	.word	0x0000000a
        /*0e40*/ 	.word	0x00030830
        /*0e44*/ 	.short	0x010a
        /*0e46*/ 	.byte	0x3f
	.zero		1


	//   ....[68]....
        /*0e48*/ 	.word	0x0001b540
        /*0e4c*/ 	.word	0x00000009
        /*0e50*/ 	.word	0x00030850
        /*0e54*/ 	.short	0x010a
        /*0e56*/ 	.byte	0x3f
	.zero		1


	//   ....[69]....
        /*0e58*/ 	.word	0x0001b5a0
        /*0e5c*/ 	.word	0x00000003
        /*0e60*/ 	.word	0x00030830
        /*0e64*/ 	.short	0x010a
        /*0e66*/ 	.byte	0x3f
	.zero		1


	//   ....[70]....
        /*0e68*/ 	.word	0x0001b600
        /*0e6c*/ 	.word	0x00000002
        /*0e70*/ 	.word	0x00030850
        /*0e74*/ 	.short	0x010a
        /*0e76*/ 	.byte	0x3f
	.zero		1


	//   ....[71]....
        /*0e78*/ 	.word	0x0001b660
        /*0e7c*/ 	.word	0x00000003
        /*0e80*/ 	.word	0x00030830
        /*0e84*/ 	.short	0x010a
        /*0e86*/ 	.byte	0x3f
	.zero		1


	//   ....[72]....
        /*0e88*/ 	.word	0x0001b6c0
        /*0e8c*/ 	.word	0x00000002
        /*0e90*/ 	.word	0x00030850
        /*0e94*/ 	.short	0x010a
        /*0e96*/ 	.byte	0x3f
	.zero		1


	//   ....[73]....
        /*0e98*/ 	.word	0x0001b720
        /*0e9c*/ 	.word	0x00000005
        /*0ea0*/ 	.word	0x00030850
        /*0ea4*/ 	.short	0x010a
        /*0ea6*/ 	.byte	0x3f
	.zero		1


	//   ....[74]....
        /*0ea8*/ 	.word	0x0001b8c0
        /*0eac*/ 	.word	0x00000000
        /*0eb0*/ 	.word	0x00030840
        /*0eb4*/ 	.short	0x010a
        /*0eb6*/ 	.byte	0x3f
	.zero		1


	//   ....[75]....
        /*0eb8*/ 	.word	0x0001c500
        /*0ebc*/ 	.word	0x00000013
        /*0ec0*/ 	.word	0x00030820
        /*0ec4*/ 	.short	0x010a
        /*0ec6*/ 	.byte	0x3f
	.zero		1


	//   ....[76]....
        /*0ec8*/ 	.word	0x0001c550
        /*0ecc*/ 	.word	0x00000003
        /*0ed0*/ 	.word	0x00030840
        /*0ed4*/ 	.short	0x010a
        /*0ed6*/ 	.byte	0x3f
	.zero		1


	//   ....[77]....
        /*0ed8*/ 	.word	0x0001c5a0
        /*0edc*/ 	.word	0x00000003
        /*0ee0*/ 	.word	0x00000060
        /*0ee4*/ 	.short	0x010a
        /*0ee6*/ 	.byte	0x3f
	.zero		1


	//   ....[78]....
        /*0ee8*/ 	.word	0x0001c5f0
        /*0eec*/ 	.word	0x00000003
        /*0ef0*/ 	.word	0x00030840
        /*0ef4*/ 	.short	0x010a
        /*0ef6*/ 	.byte	0x3f
	.zero		1


	//   ....[79]....
        /*0ef8*/ 	.word	0x0001c640
        /*0efc*/ 	.word	0x00000002
        /*0f00*/ 	.word	0x00000060
        /*0f04*/ 	.short	0x010a
        /*0f06*/ 	.byte	0x3f
	.zero		1


	//   ....[80]....
        /*0f08*/ 	.word	0x0001c690
        /*0f0c*/ 	.word	0x00000002
        /*0f10*/ 	.word	0x00030840
        /*0f14*/ 	.short	0x010a
        /*0f16*/ 	.byte	0x3f
	.zero		1


	//   ....[81]....
        /*0f18*/ 	.word	0x0001c6e0
        /*0f1c*/ 	.word	0x00000002
        /*0f20*/ 	.word	0x00000060
        /*0f24*/ 	.short	0x010a
        /*0f26*/ 	.byte	0x3f
	.zero		1


	//   ....[82]....
        /*0f28*/ 	.word	0x0001c730
        /*0f2c*/ 	.word	0x00000000
        /*0f30*/ 	.word	0x00030860
        /*0f34*/ 	.short	0x010a
        /*0f36*/ 	.byte	0x3f
	.zero		1


	//   ....[83]....
        /*0f38*/ 	.word	0x0001d2b0
        /*0f3c*/ 	.word	0x00000000
        /*0f40*/ 	.word	0x00030820
        /*0f44*/ 	.short	0x010a
        /*0f46*/ 	.byte	0x3f
	.zero		1


	//   ....[84]....
        /*0f48*/ 	.word	0x0001d450
        /*0f4c*/ 	.word	0x00000006
        /*0f50*/ 	.word	0x00000000
        /*0f54*/ 	.short	0x010a
        /*0f56*/ 	.byte	0x3f
	.zero		1


	//   ....[85]....
        /*0f58*/ 	.word	0x0001d4a0
        /*0f5c*/ 	.word	0x00000007
        /*0f60*/ 	.word	0x00000000
        /*0f64*/ 	.short	0x010a
        /*0f66*/ 	.byte	0x3f
	.zero		1


	//   ....[86]....
        /*0f68*/ 	.word	0x0001d4f0
        /*0f6c*/ 	.word	0x00000004
        /*0f70*/ 	.word	0x00000000
        /*0f74*/ 	.short	0x010a
        /*0f76*/ 	.byte	0x3f
	.zero		1


	//----- nvinfo : EIATTR_NUM_MBARRIERS
	.align		4
.L_213:
        /*0f78*/ 	.byte	0x03, 0x38
        /*0f7a*/ 	.short	0x0016


	//----- nvinfo : EIATTR_EXIT_INSTR_OFFSETS
	.align		4
        /*0f7c*/ 	.byte	0x04, 0x1c
        /*0f7e*/ 	.short	(.L_215 - .L_214)


	//   ....[0]....
.L_214:
        /*0f80*/ 	.word	0x00000a50


	//   ....[1]....
        /*0f84*/ 	.word	0x00013a00


	//   ....[2]....
        /*0f88*/ 	.word	0x0001b410


	//----- nvinfo : EIATTR_MAX_THREADS
	.align		4
.L_215:
        /*0f8c*/ 	.byte	0x04, 0x05
        /*0f8e*/ 	.short	(.L_217 - .L_216)
.L_216:
        /*0f90*/ 	.word	0x00000180
        /*0f94*/ 	.word	0x00000001
        /*0f98*/ 	.word	0x00000001


	//----- nvinfo : EIATTR_CRS_STACK_SIZE
	.align		4
.L_217:
        /*0f9c*/ 	.byte	0x04, 0x1e
        /*0f9e*/ 	.short	(.L_219 - .L_218)
.L_218:
        /*0fa0*/ 	.word	0x00000000


	//----- nvinfo : EIATTR_CBANK_PARAM_SIZE
	.align		4
.L_219:
        /*0fa4*/ 	.byte	0x03, 0x19
        /*0fa6*/ 	.short	0x0af0


	//----- nvinfo : EIATTR_PARAM_CBANK
	.align		4
        /*0fa8*/ 	.byte	0x04, 0x0a
        /*0faa*/ 	.short	(.L_221 - .L_220)
	.align		4
.L_220:
        /*0fac*/ 	.word	index@(.nv.constant0._ZN7cutlass13device_kernelIN5flash11enable_sm90INS1_16FlashAttnFwdSm90INS1_25CollectiveMainloopFwdSm90ILi2EN4cute5tupleIJNS5_1CILi1EEES8_S8_EEENS6_IJNS7_ILi128EEENS7_ILi96EEENS7_ILi192EEEEEELi192ENS_10bfloat16_tEfNS_4arch4Sm90ELb0ELb1ELb1ELb1ELb0ELb0ELb0ELb1ELb1ELb1ELb1ELb0EEENS1_21CollectiveEpilogueFwdINS6_IJSA_SC_SB_EEES9_SE_SG_Li256ELb1ELb1ELb1ELb0EEENS1_36VarlenDynamicPersistentTileSchedulerILi128ELi96ELi256ELi128ELb1ELb1ELb1ELb1ELb0ELb1EEEEEEEEEvNT_6ParamsE)
        /*0fb0*/ 	.short	0x0210
        /*0fb2*/ 	.short	0x0af0


	//----- nvinfo : EIATTR_SW_WAR
	.align		4
.L_221:
        /*0fb4*/ 	.byte	0x04, 0x36
        /*0fb6*/ 	.short	(.L_223 - .L_222)
.L_222:
        /*0fb8*/ 	.word	0x00000008
.L_223:


//--------------------- .nv.info._ZN7cutlass13device_kernelIN5flash11enable_sm90INS1_16FlashAttnFwdSm90INS1_25CollectiveMainloopFwdSm90ILi2EN4cute5tupleIJNS5_1CILi1EEES8_S8_EEENS6_IJNS7_ILi128EEENS7_ILi96EEENS7_ILi192EEEEEELi192ENS_10bfloat16_tEfNS_4arch4Sm90ELb0ELb1ELb1ELb1ELb0ELb1ELb0ELb1ELb1ELb1ELb1ELb0EEENS1_21CollectiveEpilogueFwdINS6_IJSA_SC_SB_EEES9_SE_SG_Li256ELb1ELb1ELb1ELb0EEENS1_36VarlenDynamicPersistentTileSchedulerILi128ELi96ELi256ELi128ELb1ELb1ELb1ELb1ELb0ELb1EEEEEEEEEvNT_6ParamsE --------------------------
	.section	.nv.info._ZN7cutlass13device_kernelIN5flash11enable_sm90INS1_16FlashAttnFwdSm90INS1_25CollectiveMainloopFwdSm90ILi2EN4cute5tupleIJNS5_1CILi1EEES8_S8_EEENS6_IJNS7_ILi128EEENS7_ILi96EEENS7_ILi192EEEEEELi192ENS_10bfloat16_tEfNS_4arch4Sm90ELb0ELb1ELb1ELb1ELb0ELb1ELb0ELb1ELb1ELb1ELb1ELb0EEENS1_21CollectiveEpilogueFwdINS6_IJSA_SC_SB_EEES9_SE_SG_Li256ELb1ELb1ELb1ELb0EEENS1_36VarlenDynamicPersistentTileSchedulerILi128ELi96ELi256ELi128ELb1ELb1ELb1ELb1ELb0ELb1EEEEEEEEEvNT_6ParamsE,"",@"SHT_CUDA_INFO"
	.sectionflags	@""
	.align	4


	//----- nvinfo : EIATTR_CUDA_API_VERSION
	.align		4
        /*0000*/ 	.byte	0x04, 0x37
        /*0002*/ 	.short	(.L_225 - .L_224)
.L_224:
        /*0004*/ 	.word	0x00000082


	//----- nvinfo : EIATTR_KPARAM_INFO
	.align		4
.L_225:
        /*0008*/ 	.byte	0x04, 0x17
        /*000a*/ 	.short	(.L_227 - .L_226)
.L_226:
        /*000c*/ 	.word	0x00000000
        /*0010*/ 	.short	0x0000
        /*0012*/ 	.short	0x0070
        /*0014*/ 	.byte	0x00, 0xf0, 0x01, 0x2a


	//----- nvinfo : EIATTR_SPARSE_MMA_MASK
	.align		4
.L_227:
        /*0018*/ 	.byte	0x03, 0x50
        /*001a*/ 	.short	0x0000


	//----- nvinfo : EIATTR_MAXREG_COUNT
	.align		4
        /*001c*/ 	.byte	0x03, 0x1b
        /*001e*/ 	.short	0x00a8


	//----- nvinfo : EIATTR_NUM_BARRIERS
	.align		4
        /*0020*/ 	.byte	0x02, 0x4c
        /*0022*/ 	.byte	0x10
	.zero		1


	//----- nvinfo : EIATTR_EXTERNS
	.align		4
        /*0024*/ 	.byte	0x04, 0x0f
        /*0026*/ 	.short	(.L_229 - .L_228)


	//   ....[0]....
	.align		4
.L_228:
        /*0028*/ 	.word	index@(__assertfail)


	//----- nvinfo : EIATTR_ANNOTATIONS
	.align		4
.L_229:
        /*002c*/ 	.byte	0x04, 0x55
        /*002e*/ 	.short	(.L_231 - .L_230)


	//   ....[0]....
.L_230:
        /* <DEDUP_REMOVED lines=106> */


	//----- nvinfo : EIATTR_MERCURY_ISA_VERSION
	.align		4
.L_231:
        /*06c0*/ 	.byte	0x03, 0x5f
        /*06c2*/ 	.short	0x0101


	//----- nvinfo : EIATTR_UNUSED_LOAD_BYTE_OFFSET
	.align		4
        /*06c4*/ 	.byte	0x04, 0x44
        /*06c6*/ 	.short	(.L_233 - .L_232)


	//   ....[0]....
.L_232:
        /*06c8*/ 	.word	0x00000b40
        /*06cc*/ 	.word	0x0000fff0


	//   ....[1]....
        /*06d0*/ 	.word	0x0001a700
        /*06d4*/ 	.word	0x0000fff0


	//----- nvinfo : EIATTR_INT_WARP_WIDE_INSTR_OFFSETS
	.align		4
.L_233:
        /*06d8*/ 	.byte	0x04, 0x31
        /*06da*/ 	.short	(.L_235 - .L_234)


	//   ....[0]....
.L_234:
        /*06dc*/ 	.word	0x00000220


	//   ....[1]....
        /*06e0*/ 	.word	0x00000260


	//   ....[2]....
        /*06e4*/ 	.word	0x000002d0


	//   ....[3]....
        /*06e8*/ 	.word	0x00021c80


	//   ....[4]....
        /*06ec*/ 	.word	0x00021d10


	//   ....[5]....
        /*06f0*/ 	.word	0x00025b00


	//   ....[6]....
        /*06f4*/ 	.word	0x00025b60


	//----- nvinfo : EIATTR_COOP_GROUP_MASK_REGIDS
	.align		4
.L_235:
        /*06f8*/ 	.byte	0x04, 0x29
        /*06fa*/ 	.short	(.L_237 - .L_236)


	//   ....[0]....
.L_236:
        /*06fc*/ 	.word	0xffffffff


	//   ....[1]....
        /*0700*/ 	.word	0xffffffff


	//   ....[2]....
        /*0704*/ 	.word	0xffffffff


	//   ....[3]....
        /*0708*/ 	.word	0xffffffff


	//   ....[4]....
        /*070c*/ 	.word	0xffffffff


	//   ....[5]....
        /*0710*/ 	.word	0xffffffff


	//   ....[6]....
        /*0714*/ 	.word	0xffffffff


	//   ....[7]....
        /*0718*/ 	.word	0xffffffff


	//   ....[8]....
        /*071c*/ 	.word	0xffffffff


	//   ....[9]....
        /*0720*/ 	.word	0xffffffff


	//   ....[10]....
        /*0724*/ 	.word	0xffffffff


	//   ....[11]....
        /*0728*/ 	.word	0xffffffff


	//   ....[12]....
        /*072c*/ 	.word	0xffffffff


	//   ....[13]....
        /*0730*/ 	.word	0xffffffff


	//   ....[14]....
        /*0734*/ 	.word	0xffffffff


	//   ....[15]....
        /*0738*/ 	.word	0xffffffff


	//   ....[16]....
        /*073c*/ 	.word	0xffffffff


	//   ....[17]....
        /*0740*/ 	.word	0xffffffff


	//   ....[18]....
        /*0744*/ 	.word	0xffffffff


	//   ....[19]....
        /*0748*/ 	.word	0xffffffff


	//   ....[20]....
        /*074c*/ 	.word	0xffffffff


	//   ....[21]....
        /*0750*/ 	.word	0xffffffff


	//   ....[22]....
        /*0754*/ 	.word	0xffffffff


	//   ....[23]....
        /*0758*/ 	.word	0xffffffff


	//   ....[24]....
        /*075c*/ 	.word	0xffffffff


	//   ....[25]....
        /*0760*/ 	.word	0xffffffff


	//   ....[26]....
        /*0764*/ 	.word	0xffffffff


	//   ....[27]....
        /*0768*/ 	.word	0xffffffff


	//   ....[28]....
        /*076c*/ 	.word	0xffffffff


	//   ....[29]....
        /*0770*/ 	.word	0xffffffff


	//   ....[30]....
        /*0774*/ 	.word	0xffffffff


	//   ....[31]....
        /*0778*/ 	.word	0xffffffff


	//   ....[32]....
        /*077c*/ 	.word	0xffffffff


	//   ....[33]....
        /*0780*/ 	.word	0xffffffff


	//   ....[34]....
        /*0784*/ 	.word	0xffffffff


	//   ....[35]....
        /*0788*/ 	.word	0xffffffff


	//   ....[36]....
        /*078c*/ 	.word	0xffffffff


	//   ....[37]....
        /*0790*/ 	.word	0xffffffff


	//   ....[38]....
        /*0794*/ 	.word	0xffffffff


	//   ....[39]....
        /*0798*/ 	.word	0xffffffff


	//   ....[40]....
        /*079c*/ 	.word	0xffffffff


	//   ....[41]....
        /*07a0*/ 	.word	0xffffffff


	//   ....[42]....
        /*07a4*/ 	.word	0xffffffff


	//   ....[43]....
        /*07a8*/ 	.word	0xffffffff


	//   ....[44]....
        /*07ac*/ 	.word	0xffffffff


	//   ....[45]....
        /*07b0*/ 	.word	0xffffffff


	//   ....[46]....
        /*07b4*/ 	.word	0xffffffff


	//   ....[47]....
        /*07b8*/ 	.word	0xffffffff


	//   ....[48]....
        /*07bc*/ 	.word	0xffffffff


	//   ....[49]....
        /*07c0*/ 	.word	0xffffffff


	//   ....[50]....
        /*07c4*/ 	.word	0xffffffff


	//   ....[51]....
        /*07c8*/ 	.word	0xffffffff


	//   ....[52]....
        /*07cc*/ 	.word	0xffffffff


	//   ....[53]....
        /*07d0*/ 	.word	0xffffffff


	//   ....[54]....
        /*07d4*/ 	.word	0xffffffff


	//   ....[55]....
        /*07d8*/ 	.word	0xffffffff


	//   ....[56]....
        /*07dc*/ 	.word	0xffffffff


	//   ....[57]....
        /*07e0*/ 	.word	0xffffffff


	//   ....[58]....
        /*07e4*/ 	.word	0xffffffff


	//   ....[59]....
        /*07e8*/ 	.word	0xffffffff


	//   ....[60]....
        /*07ec*/ 	.word	0xffffffff


	//   ....[61]....
        /*07f0*/ 	.word	0xffffffff


	//   ....[62]....
        /*07f4*/ 	.word	0xffffffff


	//   ....[63]....
        /*07f8*/ 	.word	0xffffffff


	//   ....[64]....
        /*07fc*/ 	.word	0xffffffff


	//   ....[65]....
        /*0800*/ 	.word	0xffffffff


	//   ....[66]....
        /*0804*/ 	.word	0xffffffff


	//   ....[67]....
        /*0808*/ 	.word	0xffffffff


	//   ....[68]....
        /*080c*/ 	.word	0xffffffff


	//   ....[69]....
        /*0810*/ 	.word	0xffffffff


	//   ....[70]....
        /*0814*/ 	.word	0xffffffff


	//   ....[71]....
        /*0818*/ 	.word	0xffffffff


	//   ....[72]....
        /*081c*/ 	.word	0xffffffff


	//   ....[73]....
        /*0820*/ 	.word	0xffffffff


	//   ....[74]....
        /*0824*/ 	.word	0xffffffff


	//   ....[75]....
        /*0828*/ 	.word	0xffffffff


	//   ....[76]....
        /*082c*/ 	.word	0xffffffff


	//   ....[77]....
        /*0830*/ 	.word	0xffffffff


	//   ....[78]....
        /*0834*/ 	.word	0xffffffff


	//   ....[79]....
        /*0838*/ 	.word	0xffffffff


	//   ....[80]....
        /*083c*/ 	.word	0xffffffff


	//   ....[81]....
        /*0840*/ 	.word	0xffffffff


	//   ....[82]....
        /*0844*/ 	.word	0xffffffff


	//   ....[83]....
        /*0848*/ 	.word	0xffffffff


	//   ....[84]....
        /*084c*/ 	.word	0xffffffff


	//   ....[85]....
        /*0850*/ 	.word	0xffffffff


	//   ....[86]....
        /*0854*/ 	.word	0xffffffff


	//   ....[87]....
        /*0858*/ 	.word	0xffffffff


	//   ....[88]....
        /*085c*/ 	.word	0xffffffff


	//   ....[89]....
        /*0860*/ 	.word	0xffffffff


	//   ....[90]....
        /*0864*/ 	.word	0xffffffff


	//   ....[91]....
        /*0868*/ 	.word	0xffffffff


	//   ....[92]....
        /*086c*/ 	.word	0xffffffff


	//   ....[93]....
        /*0870*/ 	.word	0xffffffff


	//   ....[94]....
        /*0874*/ 	.word	0xffffffff


	//   ....[95]....
        /*0878*/ 	.word	0xffffffff


	//   ....[96]....
        /*087c*/ 	.word	0xffffffff


	//   ....[97]....
        /*0880*/ 	.word	0xffffffff


	//   ....[98]....
        /*0884*/ 	.word	0xffffffff


	//   ....[99]....
        /*0888*/ 	.word	0xffffffff


	//   ....[100]....
        /*088c*/ 	.word	0xffffffff


	//   ....[101]....
        /*0890*/ 	.word	0xffffffff


	//   ....[102]....
        /*0894*/ 	.word	0xffffffff


	//   ....[103]....
        /*0898*/ 	.word	0xffffffff


	//   ....[104]....
        /*089c*/ 	.word	0xffffffff


	//   ....[105]....
        /*08a0*/ 	.word	0xffffffff


	//   ....[106]....
        /*08a4*/ 	.word	0xffffffff


	//   ....[107]....
        /*08a8*/ 	.word	0xffffffff


	//   ....[108]....
        /*08ac*/ 	.word	0xffffffff


	//   ....[109]....
        /*08b0*/ 	.word	0xffffffff


	//   ....[110]....
        /*08b4*/ 	.word	0xffffffff


	//   ....[111]....
        /*08b8*/ 	.word	0xffffffff


	//   ....[112]....
        /*08bc*/ 	.word	0xffffffff


	//   ....[113]....
        /*08c0*/ 	.word	0xffffffff


	//   ....[114]....
        /*08c4*/ 	.word	0xffffffff


	//   ....[115]....
        /*08c8*/ 	.word	0xffffffff


	//   ....[116]....
        /*08cc*/ 	.word	0xffffffff


	//   ....[117]....
        /*08d0*/ 	.word	0xffffffff


	//   ....[118]....
        /*08d4*/ 	.word	0xffffffff


	//   ....[119]....
        /*08d8*/ 	.word	0xffffffff


	//   ....[120]....
        /*08dc*/ 	.word	0xffffffff


	//   ....[121]....
        /*08e0*/ 	.word	0xffffffff


	//   ....[122]....
        /*08e4*/ 	.word	0xffffffff


	//   ....[123]....
        /*08e8*/ 	.word	0xffffffff


	//   ....[124]....
        /*08ec*/ 	.word	0xffffffff


	//   ....[125]....
        /*08f0*/ 	.word	0xffffffff


	//   ....[126]....
        /*08f4*/ 	.word	0xffffffff


	//   ....[127]....
        /*08f8*/ 	.word	0xffffffff


	//   ....[128]....
        /*08fc*/ 	.word	0x0500000f


	//   ....[129]....
        /*0900*/ 	.word	0x0500000f


	//   ....[130]....
        /*0904*/ 	.word	0x0500000f


	//   ....[131]....
        /*0908*/ 	.word	0x0500000f


	//   ....[132]....
        /*090c*/ 	.word	0x0500000f


	//   ....[133]....
        /*0910*/ 	.word	0x0500000f


	//   ....[134]....
        /*0914*/ 	.word	0x0500000f


	//   ....[135]....
        /*0918*/ 	.word	0x0500000f


	//   ....[136]....
        /*091c*/ 	.word	0x0500000f


	//   ....[137]....
        /*0920*/ 	.word	0x0500000f


	//   ....[138]....
        /*0924*/ 	.word	0x0500000f


	//   ....[139]....
        /*0928*/ 	.word	0x0500000f


	//   ....[140]....
        /*092c*/ 	.word	0x0500000f


	//   ....[141]....
        /*0930*/ 	.word	0x0500000f


	//   ....[142]....
        /*0934*/ 	.word	0x0500000f


	//   ....[143]....
        /*0938*/ 	.word	0x0500000f


	//   ....[144]....
        /*093c*/ 	.word	0x0500000f


	//   ....[145]....
        /*0940*/ 	.word	0x0500000f


	//   ....[146]....
        /*0944*/ 	.word	0x0500000f


	//   ....[147]....
        /*0948*/ 	.word	0x0500000f


	//   ....[148]....
        /*094c*/ 	.word	0x0500000f


	//   ....[149]....
        /*0950*/ 	.word	0x0500000f


	//   ....[150]....
        /*0954*/ 	.word	0x0500000f


	//   ....[151]....
        /*0958*/ 	.word	0x0500000f


	//   ....[152]....
        /*095c*/ 	.word	0x0500000f


	//   ....[153]....
        /*0960*/ 	.word	0x0500000f


	//   ....[154]....
        /*0964*/ 	.word	0x0500000f


	//   ....[155]....
        /*0968*/ 	.word	0x0500000f


	//   ....[156]....
        /*096c*/ 	.word	0x0500000f


	//   ....[157]....
        /*0970*/ 	.word	0x0500000f


	//   ....[158]....
        /*0974*/ 	.word	0x0500000f


	//   ....[159]....
        /*0978*/ 	.word	0x0500000f


	//   ....[160]....
        /*097c*/ 	.word	0x0500000f


	//   ....[161]....
        /*0980*/ 	.word	0x0500000f


	//   ....[162]....
        /*0984*/ 	.word	0x0500000f


	//   ....[163]....
        /*0988*/ 	.word	0x0500000f


	//   ....[164]....
        /*098c*/ 	.word	0x0500000f


	//   ....[165]....
        /*0990*/ 	.word	0x0500000f


	//   ....[166]....
        /*0994*/ 	.word	0x0500000f


	//   ....[167]....
        /*0998*/ 	.word	0x0500000f


	//   ....[168]....
        /*099c*/ 	.word	0x0500000f


	//   ....[169]....
        /*09a0*/ 	.word	0x0500000f


	//   ....[170]....
        /*09a4*/ 	.word	0x0500000f


	//   ....[171]....
        /*09a8*/ 	.word	0x0500000f


	//   ....[172]....
        /*09ac*/ 	.word	0x0500000f


	//   ....[173]....
        /*09b0*/ 	.word	0x0500000f


	//   ....[174]....
        /*09b4*/ 	.word	0x0500000f


	//   ....[175]....
        /*09b8*/ 	.word	0x0500000f


	//   ....[176]....
        /*09bc*/ 	.word	0x0500000f


	//   ....[177]....
        /*09c0*/ 	.word	0x0500000f


	//   ....[178]....
        /*09c4*/ 	.word	0x0500000f


	//   ....[179]....
        /*09c8*/ 	.word	0x0500000f


	//   ....[180]....
        /*09cc*/ 	.word	0x0500000f


	//----- nvinfo : EIATTR_COOP_GROUP_INSTR_OFFSETS
	.align		4
.L_237:
        /*09d0*/ 	.byte	0x04, 0x28
        /*09d2*/ 	.short	(.L_239 - .L_238)


	//   ....[0]....
.L_238:
        /*09d4*/ 	.word	0x000000d0


	//   ....[1]....
        /*09d8*/ 	.word	0x00000230


	//   ....[2]....
        /*09dc*/ 	.word	0x00000280


	//   ....[3]....
        /*09e0*/ 	.word	0x000004b0


	//   ....[4]....
        /*09e4*/ 	.word	0x00000610


	//   ....[5]....
        /*09e8*/ 	.word	0x00000730


	//   ....[6]....
        /*09ec*/ 	.word	0x00000890


	//   ....[7]....
        /*09f0*/ 	.word	0x000051c0


	//   ....[8]....
        /*09f4*/ 	.word	0x00005990


	//   ....[9]....
        /*09f8*/ 	.word	0x000059a0


	//   ....[10]....
        /*09fc*/ 	.word	0x000059b0


	//   ....[11]....
        /*0a00*/ 	.word	0x000059c0


	//   ....[12]....
        /*0a04*/ 	.word	0x00006220


	//   ....[13]....
        /*0a08*/ 	.word	0x00006230


	//   ....[14]....
        /*0a0c*/ 	.word	0x00006240


	//   ....[15]....
        /*0a10*/ 	.word	0x00006250


	//   ....[16]....
        /*0a14*/ 	.word	0x000093c0


	//   ....[17]....
        /*0a18*/ 	.word	0x000093d0


	//   ....[18]....
        /*0a1c*/ 	.word	0x000093e0


	//   ....[19]....
        /*0a20*/ 	.word	0x000093f0


	//   ....[20]....
        /*0a24*/ 	.word	0x00009a80


	//   ....[21]....
        /*0a28*/ 	.word	0x00009a90


	//   ....[22]....
        /*0a2c*/ 	.word	0x00009aa0


	//   ....[23]....
        /*0a30*/ 	.word	0x00009ab0


	//   ....[24]....
        /*0a34*/ 	.word	0x0000d8b0


	//   ....[25]....
        /*0a38*/ 	.word	0x0000e520


	//   ....[26]....
        /*0a3c*/ 	.word	0x0000ee30


	//   ....[27]....
        /*0a40*/ 	.word	0x0000ee60


	//   ....[28]....
        /*0a44*/ 	.word	0x0000f2d0


	//   ....[29]....
        /*0a48*/ 	.word	0x0000f380


	//   ....[30]....
        /*0a4c*/ 	.word	0x000115a0


	//   ....[31]....
        /*0a50*/ 	.word	0x000117a0


	//   ....[32]....
        /*0a54*/ 	.word	0x00012650


	//   ....[33]....
        /*0a58*/ 	.word	0x00012760


	//   ....[34]....
        /*0a5c*/ 	.word	0x00012d20


	//   ....[35]....
        /*0a60*/ 	.word	0x00012da0


	//   ....[36]....
        /*0a64*/ 	.word	0x00014d60


	//   ....[37]....
        /*0a68*/ 	.word	0x00014e10


	//   ....[38]....
        /*0a6c*/ 	.word	0x000151b0


	//   ....[39]....
        /*0a70*/ 	.word	0x00015460


	//   ....[40]....
        /*0a74*/ 	.word	0x00017380


	//   ....[41]....
        /*0a78*/ 	.word	0x000175c0


	//   ....[42]....
        /*0a7c*/ 	.word	0x00018450


	//   ....[43]....
        /*0a80*/ 	.word	0x00018560


	//   ....[44]....
        /*0a84*/ 	.word	0x00018b50


	//   ....[45]....
        /*0a88*/ 	.word	0x00018ba0


	//   ....[46]....
        /*0a8c*/ 	.word	0x00019c30


	//   ....[47]....
        /*0a90*/ 	.word	0x00019c70


	//   ....[48]....
        /*0a94*/ 	.word	0x00019d70


	//   ....[49]....
        /*0a98*/ 	.word	0x00019d90


	//   ....[50]....
        /*0a9c*/ 	.word	0x0001b4d0


	//   ....[51]....
        /*0aa0*/ 	.word	0x0001b4e0


	//   ....[52]....
        /*0aa4*/ 	.word	0x0001b4f0


	//   ....[53]....
        /*0aa8*/ 	.word	0x0001b500


	//   ....[54]....
        /*0aac*/ 	.word	0x0001bd80


	//   ....[55]....
        /*0ab0*/ 	.word	0x0001bda0


	//   ....[56]....
        /*0ab4*/ 	.word	0x0001bef0


	//   ....[57]....
        /*0ab8*/ 	.word	0x0001bf10


	//   ....[58]....
        /*0abc*/ 	.word	0x0001c010


	//   ....[59]....
        /*0ac0*/ 	.word	0x0001c030


	//   ....[60]....
        /*0ac4*/ 	.word	0x0001c140


	//   ....[61]....
        /*0ac8*/ 	.word	0x0001c160


	//   ....[62]....
        /*0acc*/ 	.word	0x0001c600


	//   ....[63]....
        /*0ad0*/ 	.word	0x0001c610


	//   ....[64]....
        /*0ad4*/ 	.word	0x0001cca0


	//   ....[65]....
        /*0ad8*/ 	.word	0x0001ccb0


	//   ....[66]....
        /*0adc*/ 	.word	0x0001db90


	//   ....[67]....
        /*0ae0*/ 	.word	0x0001dbc0


	//   ....[68]....
        /*0ae4*/ 	.word	0x0001dce0


	//   ....[69]....
        /*0ae8*/ 	.word	0x0001dd00


	//   ....[70]....
        /*0aec*/ 	.word	0x0001de00


	//   ....[71]....
        /*0af0*/ 	.word	0x0001de20


	//   ....[72]....
        /*0af4*/ 	.word	0x0001df30


	//   ....[73]....
        /*0af8*/ 	.word	0x0001df50


	//   ....[74]....
        /*0afc*/ 	.word	0x0001e0f0


	//   ....[75]....
        /*0b00*/ 	.word	0x0001e300


	//   ....[76]....
        /*0b04*/ 	.word	0x0001e330


	//   ....[77]....
        /*0b08*/ 	.word	0x0001e360


	//   ....[78]....
        /*0b0c*/ 	.word	0x0001e390


	//   ....[79]....
        /*0b10*/ 	.word	0x0001e3c0


	//   ....[80]....
        /*0b14*/ 	.word	0x0001e3f0


	//   ....[81]....
        /*0b18*/ 	.word	0x0001e590


	//   ....[82]....
        /*0b1c*/ 	.word	0x0001e5c0


	//   ....[83]....
        /*0b20*/ 	.word	0x0001e5f0


	//   ....[84]....
        /*0b24*/ 	.word	0x0001e620


	//   ....[85]....
        /*0b28*/ 	.word	0x0001e650


	//   ....[86]....
        /*0b2c*/ 	.word	0x0001e680


	//   ....[87]....
        /*0b30*/ 	.word	0x0001e720


	//   ....[88]....
        /*0b34*/ 	.word	0x0001e750


	//   ....[89]....
        /*0b38*/ 	.word	0x0001e760


	//   ....[90]....
        /*0b3c*/ 	.word	0x0001e790


	//   ....[91]....
        /*0b40*/ 	.word	0x00020070


	//   ....[92]....
        /*0b44*/ 	.word	0x00022250


	//   ....[93]....
        /*0b48*/ 	.word	0x00022e30


	//   ....[94]....
        /*0b4c*/ 	.word	0x00022e70


	//   ....[95]....
        /*0b50*/ 	.word	0x00022e90


	//   ....[96]....
        /*0b54*/ 	.word	0x00022eb0


	//   ....[97]....
        /*0b58*/ 	.word	0x00022fd0


	//   ....[98]....
        /*0b5c*/ 	.word	0x00022fe0


	//   ....[99]....
        /*0b60*/ 	.word	0x00023080


	//   ....[100]....
        /*0b64*/ 	.word	0x00023090


	//   ....[101]....
        /*0b68*/ 	.word	0x00023130


	//   ....[102]....
        /*0b6c*/ 	.word	0x00023140


	//   ....[103]....
        /*0b70*/ 	.word	0x000231e0


	//   ....[104]....
        /*0b74*/ 	.word	0x000231f0


	//   ....[105]....
        /*0b78*/ 	.word	0x00023270


	//   ....[106]....
        /*0b7c*/ 	.word	0x000232a0


	//   ....[107]....
        /*0b80*/ 	.word	0x000232f0


	//   ....[108]....
        /*0b84*/ 	.word	0x00023330


	//   ....[109]....
        /*0b88*/ 	.word	0x00026360


	//   ....[110]....
        /*0b8c*/ 	.word	0x00026370


	//   ....[111]....
        /*0b90*/ 	.word	0x000263b0


	//   ....[112]....
        /*0b94*/ 	.word	0x000263f0


	//   ....[113]....
        /*0b98*/ 	.word	0x00026420


	//   ....[114]....
        /*0b9c*/ 	.word	0x00026450


	//   ....[115]....
        /*0ba0*/ 	.word	0x00026480


	//   ....[116]....
        /*0ba4*/ 	.word	0x000264b0


	//   ....[117]....
        /*0ba8*/ 	.word	0x00026680


	//   ....[118]....
        /*0bac*/ 	.word	0x000266b0


	//   ....[119]....
        /*0bb0*/ 	.word	0x000266e0


	//   ....[120]....
        /*0bb4*/ 	.word	0x00026710


	//   ....[121]....
        /*0bb8*/ 	.word	0x00026740


	//   ....[122]....
        /*0bbc*/ 	.word	0x00026770


	//   ....[123]....
        /*0bc0*/ 	.word	0x00026840


	//   ....[124]....
        /*0bc4*/ 	.word	0x00026860


	//   ....[125]....
        /*0bc8*/ 	.word	0x00026870


	//   ....[126]....
        /*0bcc*/ 	.word	0x000268f0


	//   ....[127]....
        /*0bd0*/ 	.word	0x00027430


	//   ....[128]....
        /*0bd4*/ 	.word	0x000277a0


	//   ....[129]....
        /*0bd8*/ 	.word	0x000277f0


	//   ....[130]....
        /*0bdc*/ 	.word	0x00027840


	//   ....[131]....
        /*0be0*/ 	.word	0x00027890


	//   ....[132]....
        /*0be4*/ 	.word	0x00027920


	//   ....[133]....
        /*0be8*/ 	.word	0x000279b0


	//   ....[134]....
        /*0bec*/ 	.word	0x00027a00


	//   ....[135]....
        /*0bf0*/ 	.word	0x00027a50


	//   ....[136]....
        /*0bf4*/ 	.word	0x00027b40


	//   ....[137]....
        /*0bf8*/ 	.word	0x00027b90


	//   ....[138]....
        /*0bfc*/ 	.word	0x00027be0


	//   ....[139]....
        /*0c00*/ 	.word	0x00027c30


	//   ....[140]....
        /*0c04*/ 	.word	0x00027ce0


	//   ....[141]....
        /*0c08*/ 	.word	0x00027d70


	//   ....[142]....
        /*0c0c*/ 	.word	0x00027dc0


	//   ....[143]....
        /*0c10*/ 	.word	0x00027e10


	//   ....[144]....
        /*0c14*/ 	.word	0x00028220


	//   ....[145]....
        /*0c18*/ 	.word	0x00028500


	//   ....[146]....
        /*0c1c*/ 	.word	0x000286d0


	//   ....[147]....
        /*0c20*/ 	.word	0x00028720


	//   ....[148]....
        /*0c24*/ 	.word	0x00028780


	//   ....[149]....
        /*0c28*/ 	.word	0x00028820


	//   ....[150]....
        /*0c2c*/ 	.word	0x000288f0


	//   ....[151]....
        /*0c30*/ 	.word	0x000289f0


	//   ....[152]....
        /*0c34*/ 	.word	0x00028ac0


	//   ....[153]....
        /*0c38*/ 	.word	0x00028bd0


	//   ....[154]....
        /*0c3c*/ 	.word	0x00028c30


	//   ....[155]....
        /*0c40*/ 	.word	0x00028d40


	//   ....[156]....
        /*0c44*/ 	.word	0x00028da0


	//   ....[157]....
        /*0c48*/ 	.word	0x00028eb0


	//   ....[158]....
        /*0c4c*/ 	.word	0x00028f10


	//   ....[159]....
        /*0c50*/ 	.word	0x00029000


	//   ....[160]....
        /*0c54*/ 	.word	0x00029080


	//   ....[161]....
        /*0c58*/ 	.word	0x00029160


	//   ....[162]....
        /*0c5c*/ 	.word	0x000294d0


	//   ....[163]....
        /*0c60*/ 	.word	0x00029570


	//   ....[164]....
        /*0c64*/ 	.word	0x00029710


	//   ....[165]....
        /*0c68*/ 	.word	0x00029790


	//   ....[166]....
        /*0c6c*/ 	.word	0x00029810


	//   ....[167]....
        /*0c70*/ 	.word	0x00029890


	//   ....[168]....
        /*0c74*/ 	.word	0x00029910


	//   ....[169]....
        /*0c78*/ 	.word	0x000299a0


	//   ....[170]....
        /*0c7c*/ 	.word	0x00029a40


	//   ....[171]....
        /*0c80*/ 	.word	0x00029af0


	//   ....[172]....
        /*0c84*/ 	.word	0x00029b70


	//   ....[173]....
        /*0c88*/ 	.word	0x00029bf0


	//   ....[174]....
        /*0c8c*/ 	.word	0x00029c70


	//   ....[175]....
        /*0c90*/ 	.word	0x00029d00


	//   ....[176]....
        /*0c94*/ 	.word	0x00029d80


	//   ....[177]....
        /*0c98*/ 	.word	0x00029e30


	//   ....[178]....
        /*0c9c*/ 	.word	0x00029e80


	//   ....[179]....
        /*0ca0*/ 	.word	0x00029f40


	//   ....[180]....
        /*0ca4*/ 	.word	0x0002a070


	//----- nvinfo : EIATTR_REG_RECONFIG
	.align		4
.L_239:
        /*0ca8*/ 	.byte	0x01, 0x54
	.zero		2


	//----- nvinfo : EIATTR_SYSCALL_OFFSETS
	.align		4
        /*0cac*/ 	.byte	0x04, 0x46
        /*0cae*/ 	.short	(.L_241 - .L_240)


	//   ....[0]....
.L_240:
        /*0cb0*/ 	.word	0x000023d0


	//   ....[1]....
        /*0cb4*/ 	.word	0x00002600


	//   ....[2]....
        /*0cb8*/ 	.word	0x00005340


	//   ....[3]....
        /*0cbc*/ 	.word	0x00005690


	//   ....[4]....
        /*0cc0*/ 	.word	0x00021e80


	//   ....[5]....
        /*0cc4*/ 	.word	0x00021fd0


	//   ....[6]....
        /*0cc8*/ 	.word	0x000220c0


	//   ....[7]....
        /*0ccc*/ 	.word	0x00022980


	//----- nvinfo : EIATTR_MBARRIER_INSTR_OFFSETS
	.align		4
.L_241:
        /*0cd0*/ 	.byte	0x04, 0x39
        /*0cd2*/ 	.short	(.L_243 - .L_242)


	//   ....[0]....
.L_242:
        /*0cd4*/ 	.word	0x00000360
        /*0cd8*/ 	.word	0x000000ff
        /*0cdc*/ 	.word	0x00030800
        /*0ce0*/ 	.short	0x0100
        /*0ce2*/ 	.byte	0x08
	.zero		1


	//   ....[1]....
        /*0ce4*/ 	.word	0x00000370
        /*0ce8*/ 	.word	0x000000ff
        /*0cec*/ 	.word	0x00030820
        /*0cf0*/ 	.short	0x0100
        /*0cf2*/ 	.byte	0x08
	.zero		1


	//   ....[2]....
        /*0cf4*/ 	.word	0x00000460
        /*0cf8*/ 	.word	0x000000ff
        /*0cfc*/ 	.word	0x00030830
        /*0d00*/ 	.short	0x0100
        /*0d02*/ 	.byte	0x08
	.zero		1


	//   ....[3]....
        /*0d04*/ 	.word	0x00000470
        /*0d08*/ 	.word	0x000000ff
        /*0d0c*/ 	.word	0x00030840
        /*0d10*/ 	.short	0x0100
        /*0d12*/ 	.byte	0x08
	.zero		1


	//   ....[4]....
        /*0d14*/ 	.word	0x00000480
        /*0d18*/ 	.word	0x000000ff
        /*0d1c*/ 	.word	0x00030838
        /*0d20*/ 	.short	0x0100
        /*0d22*/ 	.byte	0x08
	.zero		1


	//   ....[5]....
        /*0d24*/ 	.word	0x00000490
        /*0d28*/ 	.word	0x000000ff
        /*0d2c*/ 	.word	0x00030848
        /*0d30*/ 	.short	0x0100
        /*0d32*/ 	.byte	0x08
	.zero		1


	//   ....[6]....
        /*0d34*/ 	.word	0x000005c0
        /*0d38*/ 	.word	0x000000ff
        /*0d3c*/ 	.word	0x00030850
        /*0d40*/ 	.short	0x0100
        /*0d42*/ 	.byte	0x08
	.zero		1


	//   ....[7]....
        /*0d44*/ 	.word	0x000005d0
        /*0d48*/ 	.word	0x000000ff
        /*0d4c*/ 	.word	0x00030860
        /*0d50*/ 	.short	0x0100
        /*0d52*/ 	.byte	0x08
	.zero		1


	//   ....[8]....
        /*0d54*/ 	.word	0x000005e0
        /*0d58*/ 	.word	0x000000ff
        /*0d5c*/ 	.word	0x00030858
        /*0d60*/ 	.short	0x0100
        /*0d62*/ 	.byte	0x08
	.zero		1


	//   ....[9]....
        /*0d64*/ 	.word	0x000005f0
        /*0d68*/ 	.word	0x000000ff
        /*0d6c*/ 	.word	0x00030868
        /*0d70*/ 	.short	0x0100
        /*0d72*/ 	.byte	0x08
	.zero		1


	//   ....[10]....
        /*0d74*/ 	.word	0x000006e0
        /*0d78*/ 	.word	0x000000ff
        /*0d7c*/ 	.word	0x00030870
        /*0d80*/ 	.short	0x0100
        /*0d82*/ 	.byte	0x06
	.zero		1


	//   ....[11]....
        /*0d84*/ 	.word	0x000006f0
        /*0d88*/ 	.word	0x000000ff
        /*0d8c*/ 	.word	0x00030880
        /*0d90*/ 	.short	0x0100
        /*0d92*/ 	.byte	0x06
	.zero		1


	//   ....[12]....
        /*0d94*/ 	.word	0x00000700
        /*0d98*/ 	.word	0x000000ff
        /*0d9c*/ 	.word	0x00030878
        /*0da0*/ 	.short	0x0100
        /*0da2*/ 	.byte	0x06
	.zero		1


	//   ....[13]....
        /*0da4*/ 	.word	0x00000710
        /*0da8*/ 	.word	0x000000ff
        /*0dac*/ 	.word	0x00030888
        /*0db0*/ 	.short	0x0100
        /*0db2*/ 	.byte	0x06
	.zero		1


	//   ....[14]....
        /*0db4*/ 	.word	0x00000840
        /*0db8*/ 	.word	0x000000ff
        /*0dbc*/ 	.word	0x00030890
        /*0dc0*/ 	.short	0x0100
        /*0dc2*/ 	.byte	0x08
	.zero		1


	//   ....[15]....
        /*0dc4*/ 	.word	0x00000850
        /*0dc8*/ 	.word	0x000000ff
        /*0dcc*/ 	.word	0x000308a0
        /*0dd0*/ 	.short	0x0100
        /*0dd2*/ 	.byte	0x08
	.zero		1


	//   ....[16]....
        /*0dd4*/ 	.word	0x00000860
        /*0dd8*/ 	.word	0x000000ff
        /*0ddc*/ 	.word	0x00030898
        /*0de0*/ 	.short	0x0100
        /*0de2*/ 	.byte	0x08
	.zero		1


	//   ....[17]....
        /*0de4*/ 	.word	0x00000870
        /*0de8*/ 	.word	0x000000ff
        /*0dec*/ 	.word	0x000308a8
        /*0df0*/ 	.short	0x0100
        /*0df2*/ 	.byte	0x08
	.zero		1


	//   ....[18]....
        /*0df4*/ 	.word	0x000009a0
        /*0df8*/ 	.word	0x000000ff
        /*0dfc*/ 	.word	0x000308b0
        /*0e00*/ 	.short	0x0100
        /*0e02*/ 	.byte	0x08
	.zero		1


	//   ....[19]....
        /*0e04*/ 	.word	0x000009b0
        /*0e08*/ 	.word	0x000000ff
        /*0e0c*/ 	.word	0x000308c0
        /*0e10*/ 	.short	0x0100
        /*0e12*/ 	.byte	0x08
	.zero		1


	//   ....[20]....
        /*0e14*/ 	.word	0x000009c0
        /*0e18*/ 	.word	0x000000ff
        /*0e1c*/ 	.word	0x000308b8
        /*0e20*/ 	.short	0x0100
        /*0e22*/ 	.byte	0x08
	.zero		1


	//   ....[21]....
        /*0e24*/ 	.word	0x000009d0
        /*0e28*/ 	.word	0x000000ff
        /*0e2c*/ 	.word	0x000308c8
        /*0e30*/ 	.short	0x0100
        /*0e32*/ 	.byte	0x08
	.zero		1


	//   ....[22]....
        /*0e34*/ 	.word	0x00004070
        /*0e38*/ 	.word	0x00000032
        /*0e3c*/ 	.word	0x000308b0
        /*0e40*/ 	.short	0x010a
        /*0e42*/ 	.byte	0x3f
	.zero		1


	//   ....[23]....
        /*0e44*/ 	.word	0x00004620
        /*0e48*/ 	.word	0x00000032
        /*0e4c*/ 	.word	0x00000000
        /*0e50*/ 	.short	0x0101
        /*0e52*/ 	.byte	0x3f
	.zero		1


	//   ....[24]....
        /*0e54*/ 	.word	0x000053f0
        /*0e58*/ 	.word	0x00000003
        /*0e5c*/ 	.word	0x00030800
        /*0e60*/ 	.short	0x010a
        /*0e62*/ 	.byte	0x3f
	.zero		1


	//   ....[25]....
        /*0e64*/ 	.word	0x00005440
        /*0e68*/ 	.word	0x00000003
        /*0e6c*/ 	.word	0x00030800
        /*0e70*/ 	.short	0x010a
        /*0e72*/ 	.byte	0x3f
	.zero		1


	//   ....[26]....
        /*0e74*/ 	.word	0x00006a00
        /*0e78*/ 	.word	0x000000ff
        /*0e7c*/ 	.word	0x00030800
        /*0e80*/ 	.short	0x010a
        /*0e82*/ 	.byte	0x25
	.zero		1


	//   ....[27]....
        /*0e84*/ 	.word	0x0000a010
        /*0e88*/ 	.word	0x000000ff
        /*0e8c*/ 	.word	0x00030800
        /*0e90*/ 	.short	0x010a
        /*0e92*/ 	.byte	0x25
	.zero		1


	//   ....[28]....
        /*0e94*/ 	.word	0x0000ce50
        /*0e98*/ 	.word	0x00000009
        /*0e9c*/ 	.word	0x00030830
        /*0ea0*/ 	.short	0x010a
        /*0ea2*/ 	.byte	0x3f
	.zero		1


	//   ....[29]....
        /*0ea4*/ 	.word	0x0000cec0
        /*0ea8*/ 	.word	0x00000009
        /*0eac*/ 	.word	0x00030830
        /*0eb0*/ 	.short	0x010a
        /*0eb2*/ 	.byte	0x3f
	.zero		1


	//   ....[30]....
        /*0eb4*/ 	.word	0x0000d8e0
        /*0eb8*/ 	.word	0x00000007
        /*0ebc*/ 	.word	0x00000000
        /*0ec0*/ 	.short	0x0101
        /*0ec2*/ 	.byte	0x3f
	.zero		1


	//   ....[31]....
        /*0ec4*/ 	.word	0x00010150
        /*0ec8*/ 	.word	0x000000ff
        /*0ecc*/ 	.word	0x00030830
        /*0ed0*/ 	.short	0x010a
        /*0ed2*/ 	.byte	0x07
	.zero		1


	//   ....[32]....
        /*0ed4*/ 	.word	0x000101b0
        /*0ed8*/ 	.word	0x000000ff
        /*0edc*/ 	.word	0x00030830
        /*0ee0*/ 	.short	0x010a
        /*0ee2*/ 	.byte	0x07
	.zero		1


	//   ....[33]....
        /*0ee4*/ 	.word	0x00010c30
        /*0ee8*/ 	.word	0x000000ff
        /*0eec*/ 	.word	0x00030850
        /*0ef0*/ 	.short	0x010a
        /*0ef2*/ 	.byte	0x06
	.zero		1


	//   ....[34]....
        /*0ef4*/ 	.word	0x00010c70
        /*0ef8*/ 	.word	0x000000ff
        /*0efc*/ 	.word	0x00030850
        /*0f00*/ 	.short	0x010a
        /*0f02*/ 	.byte	0x06
	.zero		1


	//   ....[35]....
        /*0f04*/ 	.word	0x000115c0
        /*0f08*/ 	.word	0x00000009
        /*0f0c*/ 	.word	0x00000000
        /*0f10*/ 	.short	0x0101
        /*0f12*/ 	.byte	0x3f
	.zero		1


	//   ....[36]....
        /*0f14*/ 	.word	0x00013200
        /*0f18*/ 	.word	0x00000081
        /*0f1c*/ 	.word	0x00000000
        /*0f20*/ 	.short	0x0101
        /*0f22*/ 	.byte	0x3f
	.zero		1


	//   ....[37]....
        /*0f24*/ 	.word	0x00013b20
        /*0f28*/ 	.word	0x000000ff
        /*0f2c*/ 	.word	0x00030830
        /*0f30*/ 	.short	0x010a
        /*0f32*/ 	.byte	0x06
	.zero		1


	//   ....[38]....
        /*0f34*/ 	.word	0x00013b80
        /*0f38*/ 	.word	0x000000ff
        /*0f3c*/ 	.word	0x00030830
        /*0f40*/ 	.short	0x010a
        /*0f42*/ 	.byte	0x06
	.zero		1


	//   ....[39]....
        /*0f44*/ 	.word	0x00014600
        /*0f48*/ 	.word	0x000000ff
        /*0f4c*/ 	.word	0x00030850
        /*0f50*/ 	.short	0x010a
        /*0f52*/ 	.byte	0x0a
	.zero		1


	//   ....[40]....
        /*0f54*/ 	.word	0x00014640
        /*0f58*/ 	.word	0x000000ff
        /*0f5c*/ 	.word	0x00030850
        /*0f60*/ 	.short	0x010a
        /*0f62*/ 	.byte	0x0a
	.zero		1


	//   ....[41]....
        /*0f64*/ 	.word	0x00015930
        /*0f68*/ 	.word	0x0000007f
        /*0f6c*/ 	.word	0x00000000
        /*0f70*/ 	.short	0x0101
        /*0f72*/ 	.byte	0x3f
	.zero		1


	//   ....[42]....
        /*0f74*/ 	.word	0x000159a0
        /*0f78*/ 	.word	0x00000081
        /*0f7c*/ 	.word	0x00000000
        /*0f80*/ 	.short	0x0101
        /*0f82*/ 	.byte	0x3f
	.zero		1


	//   ....[43]....
        /*0f84*/ 	.word	0x00015f70
        /*0f88*/ 	.word	0x000000ff
        /*0f8c*/ 	.word	0x00030830
        /*0f90*/ 	.short	0x010a
        /*0f92*/ 	.byte	0x06
	.zero		1


	//   ....[44]....
        /*0f94*/ 	.word	0x00015fd0
        /*0f98*/ 	.word	0x000000ff
        /*0f9c*/ 	.word	0x00030830
        /*0fa0*/ 	.short	0x010a
        /*0fa2*/ 	.byte	0x06
	.zero		1


	//   ....[45]....
        /*0fa4*/ 	.word	0x00016a50
        /*0fa8*/ 	.word	0x000000ff
        /*0fac*/ 	.word	0x00030850
        /*0fb0*/ 	.short	0x010a
        /*0fb2*/ 	.byte	0x0a
	.zero		1


	//   ....[46]....
        /*0fb4*/ 	.word	0x00016a90
        /*0fb8*/ 	.word	0x000000ff
        /*0fbc*/ 	.word	0x00030850
        /*0fc0*/ 	.short	0x010a
        /*0fc2*/ 	.byte	0x0a
	.zero		1


	//   ....[47]....
        /*0fc4*/ 	.word	0x000173e0
        /*0fc8*/ 	.word	0x0000000d
        /*0fcc*/ 	.word	0x00000000
        /*0fd0*/ 	.short	0x0101
        /*0fd2*/ 	.byte	0x3f
	.zero		1


	//   ....[48]....
        /*0fd4*/ 	.word	0x00019090
        /*0fd8*/ 	.word	0x0000007d
        /*0fdc*/ 	.word	0x00000000
        /*0fe0*/ 	.short	0x0101
        /*0fe2*/ 	.byte	0x3f
	.zero		1


	//   ....[49]....
        /*0fe4*/ 	.word	0x00019ba0
        /*0fe8*/ 	.word	0x000000ff
        /*0fec*/ 	.word	0x00030850
        /*0ff0*/ 	.short	0x010a
        /*0ff2*/ 	.byte	0x05
	.zero		1


	//   ....[50]....
        /*0ff4*/ 	.word	0x00019be0
        /*0ff8*/ 	.word	0x000000ff
        /*0ffc*/ 	.word	0x00030850
        /*1000*/ 	.short	0x010a
        /*1002*/ 	.byte	0x05
	.zero		1


	//   ....[51]....
        /*1004*/ 	.word	0x0001a0a0
        /*1008*/ 	.word	0x00000008
        /*100c*/ 	.word	0x00000000
        /*1010*/ 	.short	0x0101
        /*1012*/ 	.byte	0x3f
	.zero		1


	//   ....[52]....
        /*1014*/ 	.word	0x0001bd60
        /*1018*/ 	.word	0x000000ff
        /*101c*/ 	.word	0x00000000
        /*1020*/ 	.short	0x0101
        /*1022*/ 	.byte	0x05
	.zero		1


	//   ....[53]....
        /*1024*/ 	.word	0x0001c440
        /*1028*/ 	.word	0x000000ff
        /*102c*/ 	.word	0x00000000
        /*1030*/ 	.short	0x0101
        /*1032*/ 	.byte	0x05
	.zero		1


	//   ....[54]....
        /*1034*/ 	.word	0x00020150
        /*1038*/ 	.word	0x00000013
        /*103c*/ 	.word	0x00030820
        /*1040*/ 	.short	0x010a
        /*1042*/ 	.byte	0x3f
	.zero		1


	//   ....[55]....
        /*1044*/ 	.word	0x00020220
        /*1048*/ 	.word	0x00000007
        /*104c*/ 	.word	0x000308a0
        /*1050*/ 	.short	0x010a
        /*1052*/ 	.byte	0x3f
	.zero		1


	//   ....[56]....
        /*1054*/ 	.word	0x00020660
        /*1058*/ 	.word	0x00000007
        /*105c*/ 	.word	0x000308c0
        /*1060*/ 	.short	0x010a
        /*1062*/ 	.byte	0x3f
	.zero		1


	//   ....[57]....
        /*1064*/ 	.word	0x00020bf0
        /*1068*/ 	.word	0x00000008
        /*106c*/ 	.word	0x000308a0
        /*1070*/ 	.short	0x010a
        /*1072*/ 	.byte	0x3f
	.zero		1


	//   ....[58]....
        /*1074*/ 	.word	0x00021020
        /*1078*/ 	.word	0x00000008
        /*107c*/ 	.word	0x000308c0
        /*1080*/ 	.short	0x010a
        /*1082*/ 	.byte	0x3f
	.zero		1


	//   ....[59]....
        /*1084*/ 	.word	0x000224b0
        /*1088*/ 	.word	0x00000000
        /*108c*/ 	.word	0x00030840
        /*1090*/ 	.short	0x010a
        /*1092*/ 	.byte	0x3f
	.zero		1


	//   ....[60]....
        /*1094*/ 	.word	0x00023440
        /*1098*/ 	.word	0x00000013
        /*109c*/ 	.word	0x00030800
        /*10a0*/ 	.short	0x0107
        /*10a2*/ 	.byte	0x3f
	.zero		1


	//   ....[61]....
        /*10a4*/ 	.word	0x00023550
        /*10a8*/ 	.word	0x00000013
        /*10ac*/ 	.word	0x00030800
        /*10b0*/ 	.short	0x0101
        /*10b2*/ 	.byte	0x3f
	.zero		1


	//   ....[62]....
        /*10b4*/ 	.word	0x00023570
        /*10b8*/ 	.word	0x00000013
        /*10bc*/ 	.word	0x00030820
        /*10c0*/ 	.short	0x010a
        /*10c2*/ 	.byte	0x3f
	.zero		1


	//   ....[63]....
        /*10c4*/ 	.word	0x00023990
        /*10c8*/ 	.word	0x00000003
        /*10cc*/ 	.word	0x00030840
        /*10d0*/ 	.short	0x010a
        /*10d2*/ 	.byte	0x3f
	.zero		1


	//   ....[64]....
        /*10d4*/ 	.word	0x00023e40
        /*10d8*/ 	.word	0x00000003
        /*10dc*/ 	.word	0x00000060
        /*10e0*/ 	.short	0x010a
        /*10e2*/ 	.byte	0x3f
	.zero		1


	//   ....[65]....
        /*10e4*/ 	.word	0x000245c0
        /*10e8*/ 	.word	0x00000003
        /*10ec*/ 	.word	0x00030840
        /*10f0*/ 	.short	0x010a
        /*10f2*/ 	.byte	0x3f
	.zero		1


	//   ....[66]....
        /*10f4*/ 	.word	0x00024a70
        /*10f8*/ 	.word	0x00000002
        /*10fc*/ 	.word	0x00000060
        /*1100*/ 	.short	0x010a
        /*1102*/ 	.byte	0x3f
	.zero		1


	//   ....[67]....
        /*1104*/ 	.word	0x00025140
        /*1108*/ 	.word	0x00000002
        /*110c*/ 	.word	0x00030840
        /*1110*/ 	.short	0x010a
        /*1112*/ 	.byte	0x3f
	.zero		1


	//   ....[68]....
        /*1114*/ 	.word	0x000255f0
        /*1118*/ 	.word	0x00000002
        /*111c*/ 	.word	0x00000060
        /*1120*/ 	.short	0x010a
        /*1122*/ 	.byte	0x3f
	.zero		1


	//   ....[69]....
        /*1124*/ 	.word	0x00025c60
        /*1128*/ 	.word	0x00000000
        /*112c*/ 	.word	0x00030860
        /*1130*/ 	.short	0x010a
        /*1132*/ 	.byte	0x3f
	.zero		1


	//   ....[70]....
        /*1134*/ 	.word	0x000273b0
        /*1138*/ 	.word	0x00000000
        /*113c*/ 	.word	0x00030820
        /*1140*/ 	.short	0x010a
        /*1142*/ 	.byte	0x3f
	.zero		1


	//   ....[71]....
        /*1144*/ 	.word	0x00027590
        /*1148*/ 	.word	0x00000006
        /*114c*/ 	.word	0x00000000
        /*1150*/ 	.short	0x010a
        /*1152*/ 	.byte	0x3f
	.zero		1


	//   ....[72]....
        /*1154*/ 	.word	0x00027600
        /*1158*/ 	.word	0x00000007
        /*115c*/ 	.word	0x00000000
        /*1160*/ 	.short	0x010a
        /*1162*/ 	.byte	0x3f
	.zero		1


	//   ....[73]....
        /*1164*/ 	.word	0x00027670
        /*1168*/ 	.word	0x00000004
        /*116c*/ 	.word	0x00000000
        /*1170*/ 	.short	0x010a
        /*1172*/ 	.byte	0x3f
	.zero		1


	//   ....[74]....
        /*1174*/ 	.word	0x000276a0
        /*1178*/ 	.word	0x00000003
        /*117c*/ 	.word	0x00000000
        /*1180*/ 	.short	0x010a
        /*1182*/ 	.byte	0x3f
	.zero		1


	//   ....[75]....
        /*1184*/ 	.word	0x00027700
        /*1188*/ 	.word	0x00000032
        /*118c*/ 	.word	0x000308b0
        /*1190*/ 	.short	0x010a
        /*1192*/ 	.byte	0x3f
	.zero		1


	//   ....[76]....
        /*1194*/ 	.word	0x00027aa0
        /*1198*/ 	.word	0x00000005
        /*119c*/ 	.word	0x00030800
        /*11a0*/ 	.short	0x010a
        /*11a2*/ 	.byte	0x3f
	.zero		1


	//   ....[77]....
        /*11a4*/ 	.word	0x00027e50
        /*11a8*/ 	.word	0x0000003d
        /*11ac*/ 	.word	0x00030800
        /*11b0*/ 	.short	0x010a
        /*11b2*/ 	.byte	0x3f
	.zero		1


	//   ....[78]....
        /*11b4*/ 	.word	0x00027ea0
        /*11b8*/ 	.word	0x00000009
        /*11bc*/ 	.word	0x00030830
        /*11c0*/ 	.short	0x010a
        /*11c2*/ 	.byte	0x3f
	.zero		1


	//   ....[79]....
        /*11c4*/ 	.word	0x00027f00
        /*11c8*/ 	.word	0x0000000a
        /*11cc*/ 	.word	0x00030830
        /*11d0*/ 	.short	0x010a
        /*11d2*/ 	.byte	0x3f
	.zero		1


	//   ....[80]....
        /*11d4*/ 	.word	0x00027f60
        /*11d8*/ 	.word	0x00000009
        /*11dc*/ 	.word	0x00030850
        /*11e0*/ 	.short	0x010a
        /*11e2*/ 	.byte	0x3f
	.zero		1


	//   ....[81]....
        /*11e4*/ 	.word	0x00027fc0
        /*11e8*/ 	.word	0x0000000d
        /*11ec*/ 	.word	0x00030830
        /*11f0*/ 	.short	0x010a
        /*11f2*/ 	.byte	0x3f
	.zero		1


	//   ....[82]....
        /*11f4*/ 	.word	0x00028020
        /*11f8*/ 	.word	0x00000002
        /*11fc*/ 	.word	0x00030850
        /*1200*/ 	.short	0x010a
        /*1202*/ 	.byte	0x3f
	.zero		1


	//   ....[83]....
        /*1204*/ 	.word	0x00028080
        /*1208*/ 	.word	0x0000000d
        /*120c*/ 	.word	0x00030830
        /*1210*/ 	.short	0x010a
        /*1212*/ 	.byte	0x3f
	.zero		1


	//   ....[84]....
        /*1214*/ 	.word	0x000280e0
        /*1218*/ 	.word	0x00000002
        /*121c*/ 	.word	0x00030850
        /*1220*/ 	.short	0x010a
        /*1222*/ 	.byte	0x3f
	.zero		1


	//   ....[85]....
        /*1224*/ 	.word	0x00028140
        /*1228*/ 	.word	0x00000005
        /*122c*/ 	.word	0x00030850
        /*1230*/ 	.short	0x010a
        /*1232*/ 	.byte	0x3f
	.zero		1


	//   ....[86]....
        /*1234*/ 	.word	0x000282e0
        /*1238*/ 	.word	0x00000013
        /*123c*/ 	.word	0x00030820
        /*1240*/ 	.short	0x010a
        /*1242*/ 	.byte	0x3f
	.zero		1


	//   ....[87]....
        /*1244*/ 	.word	0x00028330
        /*1248*/ 	.word	0x00000007
        /*124c*/ 	.word	0x000308a0
        /*1250*/ 	.short	0x010a
        /*1252*/ 	.byte	0x3f
	.zero		1


	//   ....[88]....
        /*1254*/ 	.word	0x00028380
        /*1258*/ 	.word	0x00000007
        /*125c*/ 	.word	0x000308c0
        /*1260*/ 	.short	0x010a
        /*1262*/ 	.byte	0x3f
	.zero		1


	//   ....[89]....
        /*1264*/ 	.word	0x000283d0
        /*1268*/ 	.word	0x00000008
        /*126c*/ 	.word	0x000308a0
        /*1270*/ 	.short	0x010a
        /*1272*/ 	.byte	0x3f
	.zero		1


	//   ....[90]....
        /*1274*/ 	.word	0x00028420
        /*1278*/ 	.word	0x00000008
        /*127c*/ 	.word	0x000308c0
        /*1280*/ 	.short	0x010a
        /*1282*/ 	.byte	0x3f
	.zero		1


	//   ....[91]....
        /*1284*/ 	.word	0x000285c0
        /*1288*/ 	.word	0x00000000
        /*128c*/ 	.word	0x00030840
        /*1290*/ 	.short	0x010a
        /*1292*/ 	.byte	0x3f
	.zero		1


	//   ....[92]....
        /*1294*/ 	.word	0x000291e0
        /*1298*/ 	.word	0x00000013
        /*129c*/ 	.word	0x00030820
        /*12a0*/ 	.short	0x010a
        /*12a2*/ 	.byte	0x3f
	.zero		1


	//   ....[93]....
        /*12a4*/ 	.word	0x00029230
        /*12a8*/ 	.word	0x00000003
        /*12ac*/ 	.word	0x00030840
        /*12b0*/ 	.short	0x010a
        /*12b2*/ 	.byte	0x3f
	.zero		1


	//   ....[94]....
        /*12b4*/ 	.word	0x00029280
        /*12b8*/ 	.word	0x00000003
        /*12bc*/ 	.word	0x00000060
        /*12c0*/ 	.short	0x010a
        /*12c2*/ 	.byte	0x3f
	.zero		1


	//   ....[95]....
        /*12c4*/ 	.word	0x000292d0
        /*12c8*/ 	.word	0x00000003
        /*12cc*/ 	.word	0x00030840
        /*12d0*/ 	.short	0x010a
        /*12d2*/ 	.byte	0x3f
	.zero		1


	//   ....[96]....
        /*12d4*/ 	.word	0x00029320
        /*12d8*/ 	.word	0x00000002
        /*12dc*/ 	.word	0x00000060
        /*12e0*/ 	.short	0x010a
        /*12e2*/ 	.byte	0x3f
	.zero		1


	//   ....[97]....
        /*12e4*/ 	.word	0x00029370
        /*12e8*/ 	.word	0x00000002
        /*12ec*/ 	.word	0x00030840
        /*12f0*/ 	.short	0x010a
        /*12f2*/ 	.byte	0x3f
	.zero		1


	//   ....[98]....
        /*12f4*/ 	.word	0x000293c0
        /*12f8*/ 	.word	0x00000002
        /*12fc*/ 	.word	0x00000060
        /*1300*/ 	.short	0x010a
        /*1302*/ 	.byte	0x3f
	.zero		1


	//   ....[99]....
        /*1304*/ 	.word	0x00029410
        /*1308*/ 	.word	0x00000000
        /*130c*/ 	.word	0x00030860
        /*1310*/ 	.short	0x010a
        /*1312*/ 	.byte	0x3f
	.zero		1


	//   ....[100]....
        /*1314*/ 	.word	0x00029f90
        /*1318*/ 	.word	0x00000000
        /*131c*/ 	.word	0x00030820
        /*1320*/ 	.short	0x010a
        /*1322*/ 	.byte	0x3f
	.zero		1


	//   ....[101]....
        /*1324*/ 	.word	0x0002a130
        /*1328*/ 	.word	0x00000006
        /*132c*/ 	.word	0x00000000
        /*1330*/ 	.short	0x010a
        /*1332*/ 	.byte	0x3f
	.zero		1


	//   ....[102]....
        /*1334*/ 	.word	0x0002a180
        /*1338*/ 	.word	0x00000007
        /*133c*/ 	.word	0x00000000
        /*1340*/ 	.short	0x010a
        /*1342*/ 	.byte	0x3f
	.zero		1


	//   ....[103]....
        /*1344*/ 	.word	0x0002a1d0
        /*1348*/ 	.word	0x00000004
        /*134c*/ 	.word	0x00000000
        /*1350*/ 	.short	0x010a
        /*1352*/ 	.byte	0x3f
	.zero		1


	//   ....[104]....
        /*1354*/ 	.word	0x0002b4d0
        /*1358*/ 	.word	0x00000008
        /*135c*/ 	.word	0x00000000
        /*1360*/ 	.short	0x010a
        /*1362*/ 	.byte	0x3f
	.zero		1


	//   ....[105]....
        /*1364*/ 	.word	0x0002fb50
        /*1368*/ 	.word	0x0000004a
        /*136c*/ 	.word	0x00000000
        /*1370*/ 	.short	0x010a
        /*1372*/ 	.byte	0x3f
	.zero		1


	//   ....[106]....
        /*1374*/ 	.word	0x00033ec0
        /*1378*/ 	.word	0x0000000a
        /*137c*/ 	.word	0x00000000
        /*1380*/ 	.short	0x010a
        /*1382*/ 	.byte	0x3f
	.zero		1


	//   ....[107]....
        /*1384*/ 	.word	0x00034b80
        /*1388*/ 	.word	0x0000000a
        /*138c*/ 	.word	0x00000000
        /*1390*/ 	.short	0x0101
        /*1392*/ 	.byte	0x3f
	.zero		1


	//   ....[108]....
        /*1394*/ 	.word	0x00034bb0
        /*1398*/ 	.word	0x00000008
        /*139c*/ 	.word	0x00000000
        /*13a0*/ 	.short	0x010a
        /*13a2*/ 	.byte	0x3f
	.zero		1


	//   ....[109]....
        /*13a4*/ 	.word	0x00034c00
        /*13a8*/ 	.word	0x0000004a
        /*13ac*/ 	.word	0x00000000
        /*13b0*/ 	.short	0x010a
        /*13b2*/ 	.byte	0x3f
	.zero		1


	//   ....[110]....
        /*13b4*/ 	.word	0x00034c50
        /*13b8*/ 	.word	0x0000000a
        /*13bc*/ 	.word	0x00000000
        /*13c0*/ 	.short	0x010a
        /*13c2*/ 	.byte	0x3f
	.zero		1


	//----- nvinfo : EIATTR_NUM_MBARRIERS
	.align		4
.L_243:
        /*13c4*/ 	.byte	0x03, 0x38
        /*13c6*/ 	.short	0x0016


	//----- nvinfo : EIATTR_EXIT_INSTR_OFFSETS
	.align		4
        /*13c8*/ 	.byte	0x04, 0x1c
        /*13ca*/ 	.short	(.L_245 - .L_244)


	//   ....[0]....
.L_244:
        /*13cc*/ 	.word	0x00000b70


	//   ....[1]....
        /*13d0*/ 	.word	0x0001e090


	//   ....[2]....
        /*13d4*/ 	.word	0x000276f0


	//----- nvinfo : EIATTR_MAX_THREADS
	.align		4
.L_245:
        /*13d8*/ 	.byte	0x04, 0x05
        /*13da*/ 	.short	(.L_247 - .L_246)
.L_246:
        /*13dc*/ 	.word	0x00000180
        /*13e0*/ 	.word	0x00000001
        /*13e4*/ 	.word	0x00000001


	//----- nvinfo : EIATTR_CRS_STACK_SIZE
	.align		4
.L_247:
        /*13e8*/ 	.byte	0x04, 0x1e
        /*13ea*/ 	.short	(.L_249 - .L_248)
.L_248:
        /*13ec*/ 	.word	0x00000000


	//----- nvinfo : EIATTR_CBANK_PARAM_SIZE
	.align		4
.L_249:
        /*13f0*/ 	.byte	0x03, 0x19
        /*13f2*/ 	.short	0x0af0


	//----- nvinfo : EIATTR_PARAM_CBANK
	.align		4
        /*13f4*/ 	.byte	0x04, 0x0a
        /*13f6*/ 	.short	(.L_251 - .L_250)
	.align		4
.L_250:
        /*13f8*/ 	.word	index@(.nv.constant0._ZN7cutlass13device_kernelIN5flash11enable_sm90INS1_16FlashAttnFwdSm90INS1_25CollectiveMainloopFwdSm90ILi2EN4cute5tupleIJNS5_1CILi1EEES8_S8_EEENS6_IJNS7_ILi128EEENS7_ILi96EEENS7_ILi192EEEEEELi192ENS_10bfloat16_tEfNS_4arch4Sm90ELb0ELb1ELb1ELb1ELb0ELb1ELb0ELb1ELb1ELb1ELb1ELb0EEENS1_21CollectiveEpilogueFwdINS6_IJSA_SC_SB_EEES9_SE_SG_Li256ELb1ELb1ELb1ELb0EEENS1_36VarlenDynamicPersistentTileSchedulerILi128ELi96ELi256ELi128ELb1ELb1ELb1ELb1ELb0ELb1EEEEEEEEEvNT_6ParamsE)
        /*13fc*/ 	.short	0x0210
        /*13fe*/ 	.short	0x0af0


	//----- nvinfo : EIATTR_SW_WAR
	.align		4
.L_251:
        /*1400*/ 	.byte	0x04, 0x36
        /*1402*/ 	.short	(.L_253 - .L_252)
.L_252:
        /*1404*/ 	.word	0x00000008
.L_253:


//--------------------- .nv.info._ZN7cutlass13device_kernelIN5flash11enable_sm90INS1_16FlashAttnFwdSm90INS1_25CollectiveMainloopFwdSm90ILi2EN4cute5tupleIJNS5_1CILi1EEES8_S8_EEENS6_IJNS7_ILi128EEENS7_ILi112EEENS7_ILi192EEEEEELi192ENS_10bfloat16_tEfNS_4arch4Sm90ELb1ELb0ELb1ELb0ELb0ELb0ELb0ELb1ELb1ELb1ELb1ELb0EEENS1_21CollectiveEpilogueFwdINS6_IJSA_SC_SB_EEES9_SE_SG_Li256ELb0ELb1ELb1ELb0EEENS1_19SingleTileSchedulerILb0ELb1ELb1ELi128EEEEEEEEEvNT_6ParamsE --------------------------
	.section	.nv.info._ZN7cutlass13device_kernelIN5flash11enable_sm90INS1_16FlashAttnFwdSm90INS1_25CollectiveMainloopFwdSm90ILi2EN4cute5tupleIJNS5_1CILi1EEES8_S8_EEENS6_IJNS7_ILi128EEENS7_ILi112EEENS7_ILi192EEEEEELi192ENS_10bfloat16_tEfNS_4arch4Sm90ELb1ELb0ELb1ELb0ELb0ELb0ELb0ELb1ELb1ELb1ELb1ELb0EEENS1_21CollectiveEpilogueFwdINS6_IJSA_SC_SB_EEES9_SE_SG_Li256ELb0ELb1ELb1ELb0EEENS1_19SingleTileSchedulerILb0ELb1ELb1ELi128EEEEEEEEEvNT_6ParamsE,"",@"SHT_CUDA_INFO"
	.sectionflags	@""
	.align	4


	//----- nvinfo : EIATTR_CUDA_API_VERSION
	.align		4
        /*0000*/ 	.byte	0x04, 0x37
        /*0002*/ 	.short	(.L_255 - .L_254)
.L_254:
        /*0004*/ 	.word	0x00000082


	//----- nvinfo : EIATTR_KPARAM_INFO
	.align		4
.L_255:
        /*0008*/ 	.byte	0x04, 0x17
        /*000a*/ 	.short	(.L_257 - .L_256)
.L_256:
        /*000c*/ 	.word	0x00000000
        /*0010*/ 	.short	0x0000
        /*0012*/ 	.short	0x0070
        /*0014*/ 	.byte	0x00, 0xf0, 0x01, 0x28


	//----- nvinfo : EIATTR_SPARSE_MMA_MASK
	.align		4
.L_257:
        /*0018*/ 	.byte	0x03, 0x50
        /*001a*/ 	.short	0x0000


	//----- nvinfo : EIATTR_MAXREG_COUNT
	.align		4
        /*001c*/ 	.byte	0x03, 0x1b
        /*001e*/ 	.short	0x00a8


	//----- nvinfo : EIATTR_NUM_BARRIERS
	.align		4
        /*0020*/ 	.byte	0x02, 0x4c
        /*0022*/ 	.byte	0x09
	.zero		1


	//----- nvinfo : EIATTR_EXTERNS
	.align		4
        /*0024*/ 	.byte	0x04, 0x0f
        /*0026*/ 	.short	(.L_259 - .L_258)


	//   ....[0]....
	.align		4
.L_258:
        /*0028*/ 	.word	index@(__assertfail)


	//----- nvinfo : EIATTR_ANNOTATIONS
	.align		4
.L_259:
        /*002c*/ 	.byte	0x04, 0x55
        /*002e*/ 	.short	(.L_261 - .L_260)


	//   ....[0]....
.L_260:
        /* <DEDUP_REMOVED lines=9> */


	//----- nvinfo : EIATTR_MERCURY_ISA_VERSION
	.align		4
.L_261:
        /*00a8*/ 	.byte	0x03, 0x5f
        /*00aa*/ 	.short	0x0101


	//----- nvinfo : EIATTR_INT_WARP_WIDE_INSTR_OFFSETS
	.align		4
        /*00ac*/ 	.byte	0x04, 0x31
        /*00ae*/ 	.short	(.L_263 - .L_262)


	//   ....[0]....
.L_262:
        /*00b0*/ 	.word	0x00000130


	//   ....[1]....
        /*00b4*/ 	.word	0x00000170


	//   ....[2]....
        /*00b8*/ 	.word	0x000001e0


	//----- nvinfo : EIATTR_COOP_GROUP_MASK_REGIDS
	.align		4
.L_263:
        /*00bc*/ 	.byte	0x04, 0x29
        /*00be*/ 	.short	(.L_265 - .L_264)


	//   ....[0]....
.L_264:
        /*00c0*/ 	.word	0xffffffff


	//   ....[1]....
        /*00c4*/ 	.word	0xffffffff


	//   ....[2]....
        /*00c8*/ 	.word	0xffffffff


	//   ....[3]....
        /*00cc*/ 	.word	0xffffffff


	//   ....[4]....
        /*00d0*/ 	.word	0xffffffff


	//   ....[5]....
        /*00d4*/ 	.word	0xffffffff


	//   ....[6]....
        /*00d8*/ 	.word	0xffffffff


	//   ....[7]....
        /*00dc*/ 	.word	0xffffffff


	//   ....[8]....
        /*00e0*/ 	.word	0xffffffff


	//   ....[9]....
        /*00e4*/ 	.word	0xffffffff


	//   ....[10]....
        /*00e8*/ 	.word	0xffffffff


	//   ....[11]....
        /*00ec*/ 	.word	0xffffffff


	//   ....[12]....
        /*00f0*/ 	.word	0xffffffff


	//   ....[13]....
        /*00f4*/ 	.word	0xffffffff


	//   ....[14]....
        /*00f8*/ 	.word	0xffffffff


	//   ....[15]....
        /*00fc*/ 	.word	0xffffffff


	//   ....[16]....
        /*0100*/ 	.word	0xffffffff


	//   ....[17]....
        /*0104*/ 	.word	0xffffffff


	//   ....[18]....
        /*0108*/ 	.word	0xffffffff


	//   ....[19]....
        /*010c*/ 	.word	0xffffffff


	//   ....[20]....
        /*0110*/ 	.word	0xffffffff


	//   ....[21]....
        /*0114*/ 	.word	0xffffffff


	//   ....[22]....
        /*0118*/ 	.word	0xffffffff


	//   ....[23]....
        /*011c*/ 	.word	0xffffffff


	//   ....[24]....
        /*0120*/ 	.word	0xffffffff


	//   ....[25]....
        /*0124*/ 	.word	0xffffffff


	//   ....[26]....
        /*0128*/ 	.word	0xffffffff


	//   ....[27]....
        /*012c*/ 	.word	0xffffffff


	//   ....[28]....
        /*0130*/ 	.word	0xffffffff


	//   ....[29]....
        /*0134*/ 	.word	0xffffffff


	//   ....[30]....
        /*0138*/ 	.word	0xffffffff


	//   ....[31]....
        /*013c*/ 	.word	0xffffffff


	//   ....[32]....
        /*0140*/ 	.word	0xffffffff


	//   ....[33]....
        /*0144*/ 	.word	0xffffffff


	//   ....[34]....
        /*0148*/ 	.word	0xffffffff


	//   ....[35]....
        /*014c*/ 	.word	0xffffffff


	//   ....[36]....
        /*0150*/ 	.word	0xffffffff


	//   ....[37]....
        /*0154*/ 	.word	0xffffffff


	//   ....[38]....
        /*0158*/ 	.word	0xffffffff


	//   ....[39]....
        /*015c*/ 	.word	0xffffffff


	//   ....[40]....
        /*0160*/ 	.word	0xffffffff


	//   ....[41]....
        /*0164*/ 	.word	0xffffffff


	//   ....[42]....
        /*0168*/ 	.word	0xffffffff


	//   ....[43]....
        /*016c*/ 	.word	0xffffffff


	//   ....[44]....
        /*0170*/ 	.word	0xffffffff


	//   ....[45]....
        /*0174*/ 	.word	0xffffffff


	//   ....[46]....
        /*0178*/ 	.word	0xffffffff


	//   ....[47]....
        /*017c*/ 	.word	0xffffffff


	//   ....[48]....
        /*0180*/ 	.word	0xffffffff


	//   ....[49]....
        /*0184*/ 	.word	0xffffffff


	//   ....[50]....
        /*0188*/ 	.word	0xffffffff


	//   ....[51]....
        /*018c*/ 	.word	0xffffffff


	//   ....[52]....
        /*0190*/ 	.word	0xffffffff


	//   ....[53]....
        /*0194*/ 	.word	0xffffffff


	//   ....[54]....
        /*0198*/ 	.word	0xffffffff


	//   ....[55]....
        /*019c*/ 	.word	0x0500000f


	//   ....[56]....
        /*01a0*/ 	.word	0x0500000f


	//   ....[57]....
        /*01a4*/ 	.word	0x0500000f


	//   ....[58]....
        /*01a8*/ 	.word	0x0500000f


	//   ....[59]....
        /*01ac*/ 	.word	0x0500000f


	//   ....[60]....
        /*01b0*/ 	.word	0x0500000f


	//   ....[61]....
        /*01b4*/ 	.word	0x0500000f


	//   ....[62]....
        /*01b8*/ 	.word	0x0500000f


	//   ....[63]....
        /*01bc*/ 	.word	0x0500000f


	//   ....[64]....
        /*01c0*/ 	.word	0x0500000f


	//   ....[65]....
        /*01c4*/ 	.word	0x0500000f


	//   ....[66]....
        /*01c8*/ 	.word	0x0500000f


	//   ....[67]....
        /*01cc*/ 	.word	0x0500000f


	//   ....[68]....
        /*01d0*/ 	.word	0x0500000f


	//   ....[69]....
        /*01d4*/ 	.word	0x0500000f


	//   ....[70]....
        /*01d8*/ 	.word	0x0500000f


	//   ....[71]....
        /*01dc*/ 	.word	0x0500000f


	//   ....[72]....
        /*01e0*/ 	.word	0x0500000f


	//----- nvinfo : EIATTR_COOP_GROUP_INSTR_OFFSETS
	.align		4
.L_265:
        /*01e4*/ 	.byte	0x04, 0x28
        /*01e6*/ 	.short	(.L_267 - .L_266)


	//   ....[0]....
.L_266:
        /*01e8*/ 	.word	0x00000060


	//   ....[1]....
        /*01ec*/ 	.word	0x00000140


	//   ....[2]....
        /*01f0*/ 	.word	0x00000190


	//   ....[3]....
        /*01f4*/ 	.word	0x000003c0


	//   ....[4]....
        /*01f8*/ 	.word	0x00000520


	//   ....[5]....
        /*01fc*/ 	.word	0x00000640


	//   ....[6]....
        /*0200*/ 	.word	0x000007a0


	//   ....[7]....
        /*0204*/ 	.word	0x000013a0


	//   ....[8]....
        /*0208*/ 	.word	0x00003ec0


	//   ....[9]....
        /*020c*/ 	.word	0x000047e0


	//   ....[10]....
        /*0210*/ 	.word	0x000048e0


	//   ....[11]....
        /*0214*/ 	.word	0x00004980


	//   ....[12]....
        /*0218*/ 	.word	0x00005330


	//   ....[13]....
        /*021c*/ 	.word	0x000053c0


	//   ....[14]....
        /*0220*/ 	.word	0x00008f20


	//   ....[15]....
        /*0224*/ 	.word	0x00009490


	//   ....[16]....
        /*0228*/ 	.word	0x000097b0


	//   ....[17]....
        /*022c*/ 	.word	0x000098f0


	//   ....[18]....
        /*0230*/ 	.word	0x0000a080


	//   ....[19]....
        /*0234*/ 	.word	0x0000a0e0


	//   ....[20]....
        /*0238*/ 	.word	0x0000e1e0


	//   ....[21]....
        /*023c*/ 	.word	0x0000e270


	//   ....[22]....
        /*0240*/ 	.word	0x0000e320


	//   ....[23]....
        /*0244*/ 	.word	0x0000e490


	//   ....[24]....
        /*0248*/ 	.word	0x0000f8a0


	//   ....[25]....
        /*024c*/ 	.word	0x0000f8d0


	//   ....[26]....
        /*0250*/ 	.word	0x0000f980


	//   ....[27]....
        /*0254*/ 	.word	0x0000f9e0


	//   ....[28]....
        /*0258*/ 	.word	0x00010ad0


	//   ....[29]....
        /*025c*/ 	.word	0x00010b20


	//   ....[30]....
        /*0260*/ 	.word	0x00010b60


	//   ....[31]....
        /*0264*/ 	.word	0x00010b90


	//   ....[32]....
        /*0268*/ 	.word	0x00010bd0


	//   ....[33]....
        /*026c*/ 	.word	0x00010bf0


	//   ....[34]....
        /*0270*/ 	.word	0x00011570


	//   ....[35]....
        /*0274*/ 	.word	0x00011580


	//   ....[36]....
        /*0278*/ 	.word	0x000122f0


	//   ....[37]....
        /*027c*/ 	.word	0x00012e80


	//   ....[38]....
        /*0280*/ 	.word	0x00013850


	//   ....[39]....
        /*0284*/ 	.word	0x00013890


	//   ....[40]....
        /*0288*/ 	.word	0x000138c0


	//   ....[41]....
        /*028c*/ 	.word	0x00013910


	//   ....[42]....
        /*0290*/ 	.word	0x00013990


	//   ....[43]....
        /*0294*/ 	.word	0x000139c0


	//   ....[44]....
        /*0298*/ 	.word	0x00013a40


	//   ....[45]....
        /*029c*/ 	.word	0x00013a70


	//   ....[46]....
        /*02a0*/ 	.word	0x00013af0


	//   ....[47]....
        /*02a4*/ 	.word	0x00013b30


	//   ....[48]....
        /*02a8*/ 	.word	0x00013ba0


	//   ....[49]....
        /*02ac*/ 	.word	0x00013bd0


	//   ....[50]....
        /*02b0*/ 	.word	0x00013c50


	//   ....[51]....
        /*02b4*/ 	.word	0x00013c90


	//   ....[52]....
        /*02b8*/ 	.word	0x00013d00


	//   ....[53]....
        /*02bc*/ 	.word	0x00013d30


	//   ....[54]....
        /*02c0*/ 	.word	0x00016370


	//   ....[55]....
        /*02c4*/ 	.word	0x00016920


	//   ....[56]....
        /*02c8*/ 	.word	0x00016aa0


	//   ....[57]....
        /*02cc*/ 	.word	0x00016af0


	//   ....[58]....
        /*02d0*/ 	.word	0x00016c30


	//   ....[59]....
        /*02d4*/ 	.word	0x00016ca0


	//   ....[60]....
        /*02d8*/ 	.word	0x00016da0


	//   ....[61]....
        /*02dc*/ 	.word	0x00016e10


	//   ....[62]....
        /*02e0*/ 	.word	0x00016f10


	//   ....[63]....
        /*02e4*/ 	.word	0x00016f80


	//   ....[64]....
        /*02e8*/ 	.word	0x00017080


	//   ....[65]....
        /*02ec*/ 	.word	0x000170f0


	//   ....[66]....
        /*02f0*/ 	.word	0x000171f0


	//   ....[67]....
        /*02f4*/ 	.word	0x00017260


	//   ....[68]....
        /*02f8*/ 	.word	0x00017360


	//   ....[69]....
        /*02fc*/ 	.word	0x000173c0


	//   ....[70]....
        /*0300*/ 	.word	0x000174b0


	//   ....[71]....
        /*0304*/ 	.word	0x00017500


	//   ....[72]....
        /*0308*/ 	.word	0x00017900


	//----- nvinfo : EIATTR_REG_RECONFIG
	.align		4
.L_267:
        /*030c*/ 	.byte	0x01, 0x54
	.zero		2


	//----- nvinfo : EIATTR_SYSCALL_OFFSETS
	.align		4
        /*0310*/ 	.byte	0x04, 0x46
        /*0312*/ 	.short	(.L_269 - .L_268)


	//   ....[0]....
.L_268:
        /*0314*/ 	.word	0x00001570


	//   ....[1]....
        /*0318*/ 	.word	0x00012b00


	//   ....[2]....
        /*031c*/ 	.word	0x00012c40


	//   ....[3]....
        /*0320*/ 	.word	0x00012d30


	//   ....[4]....
        /*0324*/ 	.word	0x00013490


	//----- nvinfo : EIATTR_MBARRIER_INSTR_OFFSETS
	.align		4
.L_269:
        /*0328*/ 	.byte	0x04, 0x39
        /*032a*/ 	.short	(.L_271 - .L_270)


	//   ....[0]....
.L_270:
        /*032c*/ 	.word	0x00000270
        /*0330*/ 	.word	0x000000ff
        /*0334*/ 	.word	0x00036800
        /*0338*/ 	.short	0x0100
        /*033a*/ 	.byte	0x08
	.zero		1


	//   ....[1]....
        /*033c*/ 	.word	0x00000280
        /*0340*/ 	.word	0x000000ff
        /*0344*/ 	.word	0x00036820
        /*0348*/ 	.short	0x0100
        /*034a*/ 	.byte	0x08
	.zero		1


	//   ....[2]....
        /*034c*/ 	.word	0x00000370
        /*0350*/ 	.word	0x000000ff
        /*0354*/ 	.word	0x00036830
        /*0358*/ 	.short	0x0100
        /*035a*/ 	.byte	0x08
	.zero		1


	//   ....[3]....
        /*035c*/ 	.word	0x00000380
        /*0360*/ 	.word	0x000000ff
        /*0364*/ 	.word	0x00036840
        /*0368*/ 	.short	0x0100
        /*036a*/ 	.byte	0x08
	.zero		1


	//   ....[4]....
        /*036c*/ 	.word	0x00000390
        /*0370*/ 	.word	0x000000ff
        /*0374*/ 	.word	0x00036838
        /*0378*/ 	.short	0x0100
        /*037a*/ 	.byte	0x08
	.zero		1


	//   ....[5]....
        /*037c*/ 	.word	0x000003a0
        /*0380*/ 	.word	0x000000ff
        /*0384*/ 	.word	0x00036848
        /*0388*/ 	.short	0x0100
        /*038a*/ 	.byte	0x08
	.zero		1


	//   ....[6]....
        /*038c*/ 	.word	0x000004d0
        /*0390*/ 	.word	0x000000ff
        /*0394*/ 	.word	0x00036850
        /*0398*/ 	.short	0x0100
        /*039a*/ 	.byte	0x08
	.zero		1


	//   ....[7]....
        /*039c*/ 	.word	0x000004e0
        /*03a0*/ 	.word	0x000000ff
        /*03a4*/ 	.word	0x00036860
        /*03a8*/ 	.short	0x0100
        /*03aa*/ 	.byte	0x08
	.zero		1


	//   ....[8]....
        /*03ac*/ 	.word	0x000004f0
        /*03b0*/ 	.word	0x000000ff
        /*03b4*/ 	.word	0x00036858
        /*03b8*/ 	.short	0x0100
        /*03ba*/ 	.byte	0x08
	.zero		1


	//   ....[9]....
        /*03bc*/ 	.word	0x00000500
        /*03c0*/ 	.word	0x000000ff
        /*03c4*/ 	.word	0x00036868
        /*03c8*/ 	.short	0x0100
        /*03ca*/ 	.byte	0x08
	.zero		1


	//   ....[10]....
        /*03cc*/ 	.word	0x000005f0
        /*03d0*/ 	.word	0x000000ff
        /*03d4*/ 	.word	0x00036870
        /*03d8*/ 	.short	0x0100
        /*03da*/ 	.byte	0x06
	.zero		1


	//   ....[11]....
        /*03dc*/ 	.word	0x00000600
        /*03e0*/ 	.word	0x000000ff
        /*03e4*/ 	.word	0x00036880
        /*03e8*/ 	.short	0x0100
        /*03ea*/ 	.byte	0x06
	.zero		1


	//   ....[12]....
        /*03ec*/ 	.word	0x00000610
        /*03f0*/ 	.word	0x000000ff
        /*03f4*/ 	.word	0x00036878
        /*03f8*/ 	.short	0x0100
        /*03fa*/ 	.byte	0x06
	.zero		1


	//   ....[13]....
        /*03fc*/ 	.word	0x00000620
        /*0400*/ 	.word	0x000000ff
        /*0404*/ 	.word	0x00036888
        /*0408*/ 	.short	0x0100
        /*040a*/ 	.byte	0x06
	.zero		1


	//   ....[14]....
        /*040c*/ 	.word	0x00000750
        /*0410*/ 	.word	0x000000ff
        /*0414*/ 	.word	0x00036890
        /*0418*/ 	.short	0x0100
        /*041a*/ 	.byte	0x08
	.zero		1


	//   ....[15]....
        /*041c*/ 	.word	0x00000760
        /*0420*/ 	.word	0x000000ff
        /*0424*/ 	.word	0x000368a0
        /*0428*/ 	.short	0x0100
        /*042a*/ 	.byte	0x08
	.zero		1


	//   ....[16]....
        /*042c*/ 	.word	0x00000770
        /*0430*/ 	.word	0x000000ff
        /*0434*/ 	.word	0x00036898
        /*0438*/ 	.short	0x0100
        /*043a*/ 	.byte	0x08
	.zero		1


	//   ....[17]....
        /*043c*/ 	.word	0x00000780
        /*0440*/ 	.word	0x000000ff
        /*0444*/ 	.word	0x000368a8
        /*0448*/ 	.short	0x0100
        /*044a*/ 	.byte	0x08
	.zero		1


	//   ....[18]....
        /*044c*/ 	.word	0x000008b0
        /*0450*/ 	.word	0x000000ff
        /*0454*/ 	.word	0x000368b0
        /*0458*/ 	.short	0x0100
        /*045a*/ 	.byte	0x08
	.zero		1


	//   ....[19]....
        /*045c*/ 	.word	0x000008c0
        /*0460*/ 	.word	0x000000ff
        /*0464*/ 	.word	0x000368c0
        /*0468*/ 	.short	0x0100
        /*046a*/ 	.byte	0x08
	.zero		1


	//   ....[20]....
        /*046c*/ 	.word	0x000008d0
        /*0470*/ 	.word	0x000000ff
        /*0474*/ 	.word	0x000368b8
        /*0478*/ 	.short	0x0100
        /*047a*/ 	.byte	0x08
	.zero		1


	//   ....[21]....
        /*047c*/ 	.word	0x000008e0
        /*0480*/ 	.word	0x000000ff
        /*0484*/ 	.word	0x000368c8
        /*0488*/ 	.short	0x0100
        /*048a*/ 	.byte	0x08
	.zero		1


	//   ....[22]....
        /*048c*/ 	.word	0x000015a0
        /*0490*/ 	.word	0x000000ff
        /*0494*/ 	.word	0x00036800
        /*0498*/ 	.short	0x010a
        /*049a*/ 	.byte	0x04
	.zero		1


	//   ....[23]....
        /*049c*/ 	.word	0x00001640
        /*04a0*/ 	.word	0x000000ff
        /*04a4*/ 	.word	0x00036830
        /*04a8*/ 	.short	0x010a
        /*04aa*/ 	.byte	0x04
	.zero		1


	//   ....[24]....
        /*04ac*/ 	.word	0x000016e0
        /*04b0*/ 	.word	0x000000ff
        /*04b4*/ 	.word	0x00036830
        /*04b8*/ 	.short	0x010a
        /*04ba*/ 	.byte	0x04
	.zero		1


	//   ....[25]....
        /*04bc*/ 	.word	0x000059f0
        /*04c0*/ 	.word	0x00000003
        /*04c4*/ 	.word	0x00000000
        /*04c8*/ 	.short	0x0101
        /*04ca*/ 	.byte	0x3f
	.zero		1


	//   ....[26]....
        /*04cc*/ 	.word	0x00006110
        /*04d0*/ 	.word	0x000000ff
        /*04d4*/ 	.word	0x00036830
        /*04d8*/ 	.short	0x010a
        /*04da*/ 	.byte	0x3d
	.zero		1


	//   ....[27]....
        /*04dc*/ 	.word	0x00006150
        /*04e0*/ 	.word	0x000000ff
        /*04e4*/ 	.word	0x00036830
        /*04e8*/ 	.short	0x010a
        /*04ea*/ 	.byte	0x3d
	.zero		1


	//   ....[28]....
        /*04ec*/ 	.word	0x000087f0
        /*04f0*/ 	.word	0x000000ff
        /*04f4*/ 	.word	0x00036850
        /*04f8*/ 	.short	0x010a
        /*04fa*/ 	.byte	0x0b
	.zero		1


	//   ....[29]....
        /*04fc*/ 	.word	0x00008830
        /*0500*/ 	.word	0x000000ff
        /*0504*/ 	.word	0x00036850
        /*0508*/ 	.short	0x010a
        /*050a*/ 	.byte	0x0b
	.zero		1


	//   ....[30]....
        /*050c*/ 	.word	0x0000a700
        /*0510*/ 	.word	0x0000000e
        /*0514*/ 	.word	0x00000000
        /*0518*/ 	.short	0x0101
        /*051a*/ 	.byte	0x3f
	.zero		1


	//   ....[31]....
        /*051c*/ 	.word	0x0000a730
        /*0520*/ 	.word	0x00000008
        /*0524*/ 	.word	0x00000000
        /*0528*/ 	.short	0x0101
        /*052a*/ 	.byte	0x3f
	.zero		1


	//   ....[32]....
        /*052c*/ 	.word	0x0000ae00
        /*0530*/ 	.word	0x000000ff
        /*0534*/ 	.word	0x00036830
        /*0538*/ 	.short	0x010a
        /*053a*/ 	.byte	0x07
	.zero		1


	//   ....[33]....
        /*053c*/ 	.word	0x0000ae50
        /*0540*/ 	.word	0x000000ff
        /*0544*/ 	.word	0x00036830
        /*0548*/ 	.short	0x010a
        /*054a*/ 	.byte	0x07
	.zero		1


	//   ....[34]....
        /*054c*/ 	.word	0x0000d570
        /*0550*/ 	.word	0x000000ff
        /*0554*/ 	.word	0x00036850
        /*0558*/ 	.short	0x010a
        /*055a*/ 	.byte	0x0b
	.zero		1


	//   ....[35]....
        /*055c*/ 	.word	0x0000d5b0
        /*0560*/ 	.word	0x000000ff
        /*0564*/ 	.word	0x00036850
        /*0568*/ 	.short	0x010a
        /*056a*/ 	.byte	0x0b
	.zero		1


	//   ....[36]....
        /*056c*/ 	.word	0x0000eba0
        /*0570*/ 	.word	0x00000015
        /*0574*/ 	.word	0x00000000
        /*0578*/ 	.short	0x0101
        /*057a*/ 	.byte	0x3f
	.zero		1


	//   ....[37]....
        /*057c*/ 	.word	0x0000ec40
        /*0580*/ 	.word	0x00000008
        /*0584*/ 	.word	0x00000000
        /*0588*/ 	.short	0x0101
        /*058a*/ 	.byte	0x3f
	.zero		1


	//   ....[38]....
        /*058c*/ 	.word	0x0000f810
        /*0590*/ 	.word	0x000000ff
        /*0594*/ 	.word	0x00036850
        /*0598*/ 	.short	0x010a
        /*059a*/ 	.byte	0x05
	.zero		1


	//   ....[39]....
        /*059c*/ 	.word	0x0000f850
        /*05a0*/ 	.word	0x000000ff
        /*05a4*/ 	.word	0x00036850
        /*05a8*/ 	.short	0x010a
        /*05aa*/ 	.byte	0x05
	.zero		1


	//   ....[40]....
        /*05ac*/ 	.word	0x0000fd20
        /*05b0*/ 	.word	0x0000000c
        /*05b4*/ 	.word	0x00000000
        /*05b8*/ 	.short	0x0101
        /*05ba*/ 	.byte	0x3f
	.zero		1


	//   ....[41]....
        /*05bc*/ 	.word	0x00010c00
        /*05c0*/ 	.word	0x000000ff
        /*05c4*/ 	.word	0x00000000
        /*05c8*/ 	.short	0x0101
        /*05ca*/ 	.byte	0x04
	.zero		1


	//   ....[42]....
        /*05cc*/ 	.word	0x000130a0
        /*05d0*/ 	.word	0x000000ff
        /*05d4*/ 	.word	0x00036840
        /*05d8*/ 	.short	0x010a
        /*05da*/ 	.byte	0x26
	.zero		1


	//   ....[43]....
        /*05dc*/ 	.word	0x00013e70
        /*05e0*/ 	.word	0x000000ff
        /*05e4*/ 	.word	0x00036800
        /*05e8*/ 	.short	0x0107
        /*05ea*/ 	.byte	0x26
	.zero		1


	//   ....[44]....
        /*05ec*/ 	.word	0x00013ee0
        /*05f0*/ 	.word	0x000000ff
        /*05f4*/ 	.word	0x00036800
        /*05f8*/ 	.short	0x0101
        /*05fa*/ 	.byte	0x26
	.zero		1


	//   ....[45]....
        /*05fc*/ 	.word	0x00013ef0
        /*0600*/ 	.word	0x000000ff
        /*0604*/ 	.word	0x00036820
        /*0608*/ 	.short	0x010a
        /*060a*/ 	.byte	0x26
	.zero		1


	//   ....[46]....
        /*060c*/ 	.word	0x00014310
        /*0610*/ 	.word	0x000000ff
        /*0614*/ 	.word	0x00036848
        /*0618*/ 	.short	0x010a
        /*061a*/ 	.byte	0x26
	.zero		1


	//   ....[47]....
        /*061c*/ 	.word	0x000146c0
        /*0620*/ 	.word	0x000000ff
        /*0624*/ 	.word	0x00036860
        /*0628*/ 	.short	0x010a
        /*062a*/ 	.byte	0x26
	.zero		1


	//   ....[48]....
        /*062c*/ 	.word	0x00014ca0
        /*0630*/ 	.word	0x000000ff
        /*0634*/ 	.word	0x00036840
        /*0638*/ 	.short	0x010a
        /*063a*/ 	.byte	0x26
	.zero		1


	//   ....[49]....
        /*063c*/ 	.word	0x00015060
        /*0640*/ 	.word	0x000000ff
        /*0644*/ 	.word	0x00036868
        /*0648*/ 	.short	0x010a
        /*064a*/ 	.byte	0x26
	.zero		1


	//   ....[50]....
        /*064c*/ 	.word	0x00015690
        /*0650*/ 	.word	0x000000ff
        /*0654*/ 	.word	0x00036848
        /*0658*/ 	.short	0x010a
        /*065a*/ 	.byte	0x26
	.zero		1


	//   ....[51]....
        /*065c*/ 	.word	0x00015a30
        /*0660*/ 	.word	0x000000ff
        /*0664*/ 	.word	0x00036860
        /*0668*/ 	.short	0x010a
        /*066a*/ 	.byte	0x26
	.zero		1


	//   ....[52]....
        /*066c*/ 	.word	0x00015ea0
        /*0670*/ 	.word	0x00000003
        /*0674*/ 	.word	0x00036860
        /*0678*/ 	.short	0x010a
        /*067a*/ 	.byte	0x3f
	.zero		1


	//   ....[53]....
        /*067c*/ 	.word	0x00016300
        /*0680*/ 	.word	0x00000002
        /*0684*/ 	.word	0x00036820
        /*0688*/ 	.short	0x010a
        /*068a*/ 	.byte	0x3f
	.zero		1


	//   ....[54]....
        /*068c*/ 	.word	0x000164a0
        /*0690*/ 	.word	0x00000006
        /*0694*/ 	.word	0x00000000
        /*0698*/ 	.short	0x010a
        /*069a*/ 	.byte	0x3f
	.zero		1


	//   ....[55]....
        /*069c*/ 	.word	0x00016510
        /*06a0*/ 	.word	0x00000003
        /*06a4*/ 	.word	0x00000000
        /*06a8*/ 	.short	0x010a
        /*06aa*/ 	.byte	0x3f
	.zero		1


	//   ....[56]....
        /*06ac*/ 	.word	0x00016570
        /*06b0*/ 	.word	0x00000000
        /*06b4*/ 	.word	0x00000000
        /*06b8*/ 	.short	0x010a
        /*06ba*/ 	.byte	0x3f
	.zero		1


	//   ....[57]....
        /*06bc*/ 	.word	0x000165a0
        /*06c0*/ 	.word	0x00000003
        /*06c4*/ 	.word	0x00000000
        /*06c8*/ 	.short	0x010a
        /*06ca*/ 	.byte	0x3f
	.zero		1


	//   ....[58]....
        /*06cc*/ 	.word	0x00016620
        /*06d0*/ 	.word	0x00000003
        /*06d4*/ 	.word	0x00036800
        /*06d8*/ 	.short	0x010a
        /*06da*/ 	.byte	0x3f
	.zero		1


	//   ....[59]....
        /*06dc*/ 	.word	0x00016690
        /*06e0*/ 	.word	0x00000003
        /*06e4*/ 	.word	0x00036830
        /*06e8*/ 	.short	0x010a
        /*06ea*/ 	.byte	0x3f
	.zero		1


	//   ....[60]....
        /*06ec*/ 	.word	0x000166f0
        /*06f0*/ 	.word	0x0000000b
        /*06f4*/ 	.word	0x00036830
        /*06f8*/ 	.short	0x010a
        /*06fa*/ 	.byte	0x3f
	.zero		1


	//   ....[61]....
        /*06fc*/ 	.word	0x00016750
        /*0700*/ 	.word	0x0000000b
        /*0704*/ 	.word	0x00036850
        /*0708*/ 	.short	0x010a
        /*070a*/ 	.byte	0x3f
	.zero		1


	//   ....[62]....
        /*070c*/ 	.word	0x000167c0
        /*0710*/ 	.word	0x0000000b
        /*0714*/ 	.word	0x00036830
        /*0718*/ 	.short	0x010a
        /*071a*/ 	.byte	0x3f
	.zero		1


	//   ....[63]....
        /*071c*/ 	.word	0x00016820
        /*0720*/ 	.word	0x0000000b
        /*0724*/ 	.word	0x00036850
        /*0728*/ 	.short	0x010a
        /*072a*/ 	.byte	0x3f
	.zero		1


	//   ....[64]....
        /*072c*/ 	.word	0x00016880
        /*0730*/ 	.word	0x00000003
        /*0734*/ 	.word	0x00036850
        /*0738*/ 	.short	0x010a
        /*073a*/ 	.byte	0x3f
	.zero		1


	//   ....[65]....
        /*073c*/ 	.word	0x000169e0
        /*0740*/ 	.word	0x00000003
        /*0744*/ 	.word	0x00036840
        /*0748*/ 	.short	0x010a
        /*074a*/ 	.byte	0x3f
	.zero		1


	//   ....[66]....
        /*074c*/ 	.word	0x00017540
        /*0750*/ 	.word	0x00000003
        /*0754*/ 	.word	0x00036820
        /*0758*/ 	.short	0x010a
        /*075a*/ 	.byte	0x3f
	.zero		1


	//   ....[67]....
        /*075c*/ 	.word	0x000175a0
        /*0760*/ 	.word	0x00000003
        /*0764*/ 	.word	0x00036848
        /*0768*/ 	.short	0x010a
        /*076a*/ 	.byte	0x3f
	.zero		1


	//   ....[68]....
        /*076c*/ 	.word	0x00017600
        /*0770*/ 	.word	0x00000003
        /*0774*/ 	.word	0x00036860
        /*0778*/ 	.short	0x010a
        /*077a*/ 	.byte	0x3f
	.zero		1


	//   ....[69]....
        /*077c*/ 	.word	0x00017660
        /*0780*/ 	.word	0x00000003
        /*0784*/ 	.word	0x00036840
        /*0788*/ 	.short	0x010a
        /*078a*/ 	.byte	0x3f
	.zero		1


	//   ....[70]....
        /*078c*/ 	.word	0x000176c0
        /*0790*/ 	.word	0x00000003
        /*0794*/ 	.word	0x00036868
        /*0798*/ 	.short	0x010a
        /*079a*/ 	.byte	0x3f
	.zero		1


	//   ....[71]....
        /*079c*/ 	.word	0x00017720
        /*07a0*/ 	.word	0x00000003
        /*07a4*/ 	.word	0x00036848
        /*07a8*/ 	.short	0x010a
        /*07aa*/ 	.byte	0x3f
	.zero		1


	//   ....[72]....
        /*07ac*/ 	.word	0x00017780
        /*07b0*/ 	.word	0x00000003
        /*07b4*/ 	.word	0x00036860
        /*07b8*/ 	.short	0x010a
        /*07ba*/ 	.byte	0x3f
	.zero		1


	//   ....[73]....
        /*07bc*/ 	.word	0x000177d0
        /*07c0*/ 	.word	0x00000003
        /*07c4*/ 	.word	0x00036860
        /*07c8*/ 	.short	0x010a
        /*07ca*/ 	.byte	0x3f
	.zero		1


	//   ....[74]....
        /*07cc*/ 	.word	0x00017820
        /*07d0*/ 	.word	0x00000002
        /*07d4*/ 	.word	0x00036820
        /*07d8*/ 	.short	0x010a
        /*07da*/ 	.byte	0x3f
	.zero		1


	//   ....[75]....
        /*07dc*/ 	.word	0x000179c0
        /*07e0*/ 	.word	0x00000006
        /*07e4*/ 	.word	0x00000000
        /*07e8*/ 	.short	0x010a
        /*07ea*/ 	.byte	0x3f
	.zero		1


	//   ....[76]....
        /*07ec*/ 	.word	0x00017a10
        /*07f0*/ 	.word	0x00000003
        /*07f4*/ 	.word	0x00000000
        /*07f8*/ 	.short	0x010a
        /*07fa*/ 	.byte	0x3f
	.zero		1


	//   ....[77]....
        /*07fc*/ 	.word	0x00017a60
        /*0800*/ 	.word	0x00000000
        /*0804*/ 	.word	0x00000000
        /*0808*/ 	.short	0x010a
        /*080a*/ 	.byte	0x3f
	.zero		1


	//----- nvinfo : EIATTR_NUM_MBARRIERS
	.align		4
.L_271:
        /*080c*/ 	.byte	0x03, 0x38
        /*080e*/ 	.short	0x0016


	//----- nvinfo : EIATTR_EXIT_INSTR_OFFSETS
	.align		4
        /*0810*/ 	.byte	0x04, 0x1c
        /*0812*/ 	.short	(.L_273 - .L_272)


	//   ....[0]....
.L_272:
        /*0814*/ 	.word	0x000165f0


	//----- nvinfo : EIATTR_MAX_THREADS
	.align		4
.L_273:
        /*0818*/ 	.byte	0x04, 0x05
        /*081a*/ 	.short	(.L_275 - .L_274)
.L_274:
        /*081c*/ 	.word	0x00000180
        /*0820*/ 	.word	0x00000001
        /*0824*/ 	.word	0x00000001


	//----- nvinfo : EIATTR_CRS_STACK_SIZE
	.align		4
.L_275:
        /*0828*/ 	.byte	0x04, 0x1e
        /*082a*/ 	.short	(.L_277 - .L_276)
.L_276:
        /*082c*/ 	.word	0x00000000


	//----- nvinfo : EIATTR_CBANK_PARAM_SIZE
	.align		4
.L_277:
        /*0830*/ 	.byte	0x03, 0x19
        /*0832*/ 	.short	0x0a70


	//----- nvinfo : EIATTR_PARAM_CBANK
	.align		4
        /*0834*/ 	.byte	0x04, 0x0a
        /*0836*/ 	.short	(.L_279 - .L_278)
	.align		4
.L_278:
        /*0838*/ 	.word	index@(.nv.constant0._ZN7cutlass13device_kernelIN5flash11enable_sm90INS1_16FlashAttnFwdSm90INS1_25CollectiveMainloopFwdSm90ILi2EN4cute5tupleIJNS5_1CILi1EEES8_S8_EEENS6_IJNS7_ILi128EEENS7_ILi112EEENS7_ILi192EEEEEELi192ENS_10bfloat16_tEfNS_4arch4Sm90ELb1ELb0ELb1ELb0ELb0ELb0ELb0ELb1ELb1ELb1ELb1ELb0EEENS1_21CollectiveEpilogueFwdINS6_IJSA_SC_SB_EEES9_SE_SG_Li256ELb0ELb1ELb1ELb0EEENS1_19SingleTileSchedulerILb0ELb1ELb1ELi128EEEEEEEEEvNT_6ParamsE)
        /*083c*/ 	.short	0x0210
        /*083e*/ 	.short	0x0a70


	//----- nvinfo : EIATTR_SW_WAR
	.align		4
.L_279:
        /*0840*/ 	.byte	0x04, 0x36
        /*0842*/ 	.short	(.L_281 - .L_280)
.L_280:
        /*0844*/ 	.word	0x00000008
.L_281:


//--------------------- .nv.info._ZN7cutlass13device_kernelIN5flash11enable_sm90INS1_16FlashAttnFwdSm90INS1_25CollectiveMainloopFwdSm90ILi2EN4cute5tupleIJNS5_1CILi1EEES8_S8_EEENS6_IJNS7_ILi128EEENS7_ILi112EEENS7_ILi192EEEEEELi192ENS_10bfloat16_tEfNS_4arch4Sm90ELb1ELb0ELb1ELb1ELb0ELb0ELb0ELb1ELb1ELb1ELb1ELb0EEENS1_21CollectiveEpilogueFwdINS6_IJSA_SC_SB_EEES9_SE_SG_Li256ELb1ELb1ELb1ELb0EEENS1_36VarlenDynamicPersistentTileSchedulerILi128ELi112ELi256ELi128ELb1ELb1ELb1ELb1ELb1ELb1EEEEEEEEEvNT_6ParamsE --------------------------
	.section	.nv.info._ZN7cutlass13device_kernelIN5flash11enable_sm90INS1_16FlashAttnFwdSm90INS1_25CollectiveMainloopFwdSm90ILi2EN4cute5tupleIJNS5_1CILi1EEES8_S8_EEENS6_IJNS7_ILi128EEENS7_ILi112EEENS7_ILi192EEEEEELi192ENS_10bfloat16_tEfNS_4arch4Sm90ELb1ELb0ELb1ELb1ELb0ELb0ELb0ELb1ELb1ELb1ELb1ELb0EEENS1_21CollectiveEpilogueFwdINS6_IJSA_SC_SB_EEES9_SE_SG_Li256ELb1ELb1ELb1ELb0EEENS1_36VarlenDynamicPersistentTileSchedulerILi128ELi112ELi256ELi128ELb1ELb1ELb1ELb1ELb1ELb1EEEEEEEEEvNT_6ParamsE,"",@"SHT_CUDA_INFO"
	.sectionflags	@""
	.align	4


	//----- nvinfo : EIATTR_CUDA_API_VERSION
	.align		4
        /*0000*/ 	.byte	0x04, 0x37
        /*0002*/ 	.short	(.L_283 - .L_282)
.L_282:
        /*0004*/ 	.word	0x00000082


	//----- nvinfo : EIATTR_KPARAM_INFO
	.align		4
.L_283:
        /*0008*/ 	.byte	0x04, 0x17
        /*000a*/ 	.short	(.L_285 - .L_284)
.L_284:
        /*000c*/ 	.word	0x00000000
        /*0010*/ 	.short	0x0000
        /*0012*/ 	.short	0x0070
        /*0014*/ 	.byte	0x00, 0xf0, 0x01, 0x2a


	//----- nvinfo : EIATTR_SPARSE_MMA_MASK
	.align		4
.L_285:
        /*0018*/ 	.byte	0x03, 0x50
        /*001a*/ 	.short	0x0000


	//----- nvinfo : EIATTR_MAXREG_COUNT
	.align		4
        /*001c*/ 	.byte	0x03, 0x1b
        /*001e*/ 	.short	0x00a8


	//----- nvinfo : EIATTR_NUM_BARRIERS
	.align		4
        /*0020*/ 	.byte	0x02, 0x4c
        /*0022*/ 	.byte	0x09
	.zero		1


	//----- nvinfo : EIATTR_EXTERNS
	.align		4
        /*0024*/ 	.byte	0x04, 0x0f
        /*0026*/ 	.short	(.L_287 - .L_286)


	//   ....[0]....
	.align		4
.L_286:
        /*0028*/ 	.word	index@(__assertfail)


	//----- nvinfo : EIATTR_ANNOTATIONS
	.align		4
.L_287:
        /*002c*/ 	.byte	0x04, 0x55
        /*002e*/ 	.short	(.L_289 - .L_288)


	//   ....[0]....
.L_288:
        /* <DEDUP_REMOVED lines=76> */


	//----- nvinfo : EIATTR_MERCURY_ISA_VERSION
	.align		4
.L_289:
        /*04d8*/ 	.byte	0x03, 0x5f
        /*04da*/ 	.short	0x0101


	//----- nvinfo : EIATTR_UNUSED_LOAD_BYTE_OFFSET
	.align		4
        /*04dc*/ 	.byte	0x04, 0x44
        /*04de*/ 	.short	(.L_291 - .L_290)


	//   ....[0]....
.L_290:
        /*04e0*/ 	.word	0x00000a10
        /*04e4*/ 	.word	0x0000fff0


	//   ....[1]....
        /*04e8*/ 	.word	0x00010d90
        /*04ec*/ 	.word	0x0000fff0


	//----- nvinfo : EIATTR_INT_WARP_WIDE_INSTR_OFFSETS
	.align		4
.L_291:
        /*04f0*/ 	.byte	0x04, 0x31
        /*04f2*/ 	.short	(.L_293 - .L_292)


	//   ....[0]....
.L_292:
        /*04f4*/ 	.word	0x00000130


	//   ....[1]....
        /*04f8*/ 	.word	0x00000170


	//   ....[2]....
        /*04fc*/ 	.word	0x000001e0


	//   ....[3]....
        /*0500*/ 	.word	0x000167f0


	//   ....[4]....
        /*0504*/ 	.word	0x00016890


	//   ....[5]....
        /*0508*/ 	.word	0x0001a680


	//   ....[6]....
        /*050c*/ 	.word	0x0001a6f0


	//----- nvinfo : EIATTR_COOP_GROUP_MASK_REGIDS
	.align		4
.L_293:
        /*0510*/ 	.byte	0x04, 0x29
        /*0512*/ 	.short	(.L_295 - .L_294)


	//   ....[0]....
.L_294:
        /*0514*/ 	.word	0xffffffff


	//   ....[1]....
        /*0518*/ 	.word	0xffffffff


	//   ....[2]....
        /*051c*/ 	.word	0xffffffff


	//   ....[3]....
        /*0520*/ 	.word	0xffffffff


	//   ....[4]....
        /*0524*/ 	.word	0xffffffff


	//   ....[5]....
        /*0528*/ 	.word	0xffffffff


	//   ....[6]....
        /*052c*/ 	.word	0xffffffff


	//   ....[7]....
        /*0530*/ 	.word	0xffffffff


	//   ....[8]....
        /*0534*/ 	.word	0xffffffff


	//   ....[9]....
        /*0538*/ 	.word	0xffffffff


	//   ....[10]....
        /*053c*/ 	.word	0xffffffff


	//   ....[11]....
        /*0540*/ 	.word	0xffffffff


	//   ....[12]....
        /*0544*/ 	.word	0xffffffff


	//   ....[13]....
        /*0548*/ 	.word	0xffffffff


	//   ....[14]....
        /*054c*/ 	.word	0xffffffff


	//   ....[15]....
        /*0550*/ 	.word	0xffffffff


	//   ....[16]....
        /*0554*/ 	.word	0xffffffff


	//   ....[17]....
        /*0558*/ 	.word	0xffffffff


	//   ....[18]....
        /*055c*/ 	.word	0xffffffff


	//   ....[19]....
        /*0560*/ 	.word	0xffffffff


	//   ....[20]....
        /*0564*/ 	.word	0xffffffff


	//   ....[21]....
        /*0568*/ 	.word	0xffffffff


	//   ....[22]....
        /*056c*/ 	.word	0xffffffff


	//   ....[23]....
        /*0570*/ 	.word	0xffffffff


	//   ....[24]....
        /*0574*/ 	.word	0xffffffff


	//   ....[25]....
        /*0578*/ 	.word	0xffffffff


	//   ....[26]....
        /*057c*/ 	.word	0xffffffff


	//   ....[27]....
        /*0580*/ 	.word	0xffffffff


	//   ....[28]....
        /*0584*/ 	.word	0xffffffff


	//   ....[29]....
        /*0588*/ 	.word	0xffffffff


	//   ....[30]....
        /*058c*/ 	.word	0xffffffff


	//   ....[31]....
        /*0590*/ 	.word	0xffffffff


	//   ....[32]....
        /*0594*/ 	.word	0xffffffff


	//   ....[33]....
        /*0598*/ 	.word	0xffffffff


	//   ....[34]....
        /*059c*/ 	.word	0xffffffff


	//   ....[35]....
        /*05a0*/ 	.word	0xffffffff


	//   ....[36]....
        /*05a4*/ 	.word	0xffffffff


	//   ....[37]....
        /*05a8*/ 	.word	0xffffffff


	//   ....[38]....
        /*05ac*/ 	.word	0xffffffff


	//   ....[39]....
        /*05b0*/ 	.word	0xffffffff


	//   ....[40]....
        /*05b4*/ 	.word	0xffffffff


	//   ....[41]....
        /*05b8*/ 	.word	0xffffffff


	//   ....[42]....
        /*05bc*/ 	.word	0xffffffff


	//   ....[43]....
        /*05c0*/ 	.word	0xffffffff


	//   ....[44]....
        /*05c4*/ 	.word	0xffffffff


	//   ....[45]....
        /*05c8*/ 	.word	0xffffffff


	//   ....[46]....
        /*05cc*/ 	.word	0xffffffff


	//   ....[47]....
        /*05d0*/ 	.word	0xffffffff


	//   ....[48]....
        /*05d4*/ 	.word	0xffffffff


	//   ....[49]....
        /*05d8*/ 	.word	0xffffffff


	//   ....[50]....
        /*05dc*/ 	.word	0xffffffff


	//   ....[51]....
        /*05e0*/ 	.word	0xffffffff


	//   ....[52]....
        /*05e4*/ 	.word	0xffffffff


	//   ....[53]....
        /*05e8*/ 	.word	0xffffffff


	//   ....[54]....
        /*05ec*/ 	.word	0xffffffff


	//   ....[55]....
        /*05f0*/ 	.word	0xffffffff


	//   ....[56]....
        /*05f4*/ 	.word	0xffffffff


	//   ....[57]....
        /*05f8*/ 	.word	0xffffffff


	//   ....[58]....
        /*05fc*/ 	.word	0xffffffff


	//   ....[59]....
        /*0600*/ 	.word	0xffffffff


	//   ....[60]....
        /*0604*/ 	.word	0xffffffff


	//   ....[61]....
        /*0608*/ 	.word	0xffffffff


	//   ....[62]....
        /*060c*/ 	.word	0xffffffff


	//   ....[63]....
        /*0610*/ 	.word	0xffffffff


	//   ....[64]....
        /*0614*/ 	.word	0xffffffff


	//   ....[65]....
        /*0618*/ 	.word	0xffffffff


	//   ....[66]....
        /*061c*/ 	.word	0xffffffff


	//   ....[67]....
        /*0620*/ 	.word	0xffffffff


	//   ....[68]....
        /*0624*/ 	.word	0xffffffff


	//   ....[69]....
        /*0628*/ 	.word	0xffffffff


	//   ....[70]....
        /*062c*/ 	.word	0xffffffff


	//   ....[71]....
        /*0630*/ 	.word	0xffffffff


	//   ....[72]....
        /*0634*/ 	.word	0xffffffff


	//   ....[73]....
        /*0638*/ 	.word	0xffffffff


	//   ....[74]....
        /*063c*/ 	.word	0xffffffff


	//   ....[75]....
        /*0640*/ 	.word	0xffffffff


	//   ....[76]....
        /*0644*/ 	.word	0xffffffff


	//   ....[77]....
        /*0648*/ 	.word	0xffffffff


	//   ....[78]....
        /*064c*/ 	.word	0xffffffff


	//   ....[79]....
        /*0650*/ 	.word	0xffffffff


	//   ....[80]....
        /*0654*/ 	.word	0xffffffff


	//   ....[81]....
        /*0658*/ 	.word	0xffffffff


	//   ....[82]....
        /*065c*/ 	.word	0xffffffff


	//   ....[83]....
        /*0660*/ 	.word	0xffffffff


	//   ....[84]....
        /*0664*/ 	.word	0xffffffff


	//   ....[85]....
        /*0668*/ 	.word	0xffffffff


	//   ....[86]....
        /*066c*/ 	.word	0xffffffff


	//   ....[87]....
        /*0670*/ 	.word	0xffffffff


	//   ....[88]....
        /*0674*/ 	.word	0xffffffff


	//   ....[89]....
        /*0678*/ 	.word	0xffffffff


	//   ....[90]....
        /*067c*/ 	.word	0xffffffff


	//   ....[91]....
        /*0680*/ 	.word	0xffffffff


	//   ....[92]....
        /*0684*/ 	.word	0xffffffff


	//   ....[93]....
        /*0688*/ 	.word	0xffffffff


	//   ....[94]....
        /*068c*/ 	.word	0xffffffff


	//   ....[95]....
        /*0690*/ 	.word	0xffffffff


	//   ....[96]....
        /*0694*/ 	.word	0xffffffff


	//   ....[97]....
        /*0698*/ 	.word	0xffffffff


	//   ....[98]....
        /*069c*/ 	.word	0xffffffff


	//   ....[99]....
        /*06a0*/ 	.word	0xffffffff


	//   ....[100]....
        /*06a4*/ 	.word	0xffffffff


	//   ....[101]....
        /*06a8*/ 	.word	0xffffffff


	//   ....[102]....
        /*06ac*/ 	.word	0xffffffff


	//   ....[103]....
        /*06b0*/ 	.word	0xffffffff


	//   ....[104]....
        /*06b4*/ 	.word	0xffffffff


	//   ....[105]....
        /*06b8*/ 	.word	0x0500000f


	//   ....[106]....
        /*06bc*/ 	.word	0x0500000f


	//   ....[107]....
        /*06c0*/ 	.word	0x0500000f


	//   ....[108]....
        /*06c4*/ 	.word	0x0500000f


	//   ....[109]....
        /*06c8*/ 	.word	0x0500000f


	//   ....[110]....
        /*06cc*/ 	.word	0x0500000f


	//   ....[111]....
        /*06d0*/ 	.word	0x0500000f


	//   ....[112]....
        /*06d4*/ 	.word	0x0500000f


	//   ....[113]....
        /*06d8*/ 	.word	0x0500000f


	//   ....[114]....
        /*06dc*/ 	.word	0x0500000f


	//   ....[115]....
        /*06e0*/ 	.word	0x0500000f


	//   ....[116]....
        /*06e4*/ 	.word	0x0500000f


	//   ....[117]....
        /*06e8*/ 	.word	0x0500000f


	//   ....[118]....
        /*06ec*/ 	.word	0x0500000f


	//   ....[119]....
        /*06f0*/ 	.word	0x0500000f


	//   ....[120]....
        /*06f4*/ 	.word	0x0500000f


	//   ....[121]....
        /*06f8*/ 	.word	0x0500000f


	//   ....[122]....
        /*06fc*/ 	.word	0x0500000f


	//   ....[123]....
        /*0700*/ 	.word	0x0500000f


	//   ....[124]....
        /*0704*/ 	.word	0x0500000f


	//   ....[125]....
        /*0708*/ 	.word	0x0500000f


	//   ....[126]....
        /*070c*/ 	.word	0x0500000f


	//   ....[127]....
        /*0710*/ 	.word	0x0500000f


	//   ....[128]....
        /*0714*/ 	.word	0x0500000f


	//   ....[129]....
        /*0718*/ 	.word	0x0500000f


	//   ....[130]....
        /*071c*/ 	.word	0x0500000f


	//   ....[131]....
        /*0720*/ 	.word	0x0500000f


	//   ....[132]....
        /*0724*/ 	.word	0x0500000f


	//   ....[133]....
        /*0728*/ 	.word	0x0500000f


	//   ....[134]....
        /*072c*/ 	.word	0x0500000f


	//   ....[135]....
        /*0730*/ 	.word	0x0500000f


	//   ....[136]....
        /*0734*/ 	.word	0x0500000f


	//   ....[137]....
        /*0738*/ 	.word	0x0500000f


	//   ....[138]....
        /*073c*/ 	.word	0x0500000f


	//   ....[139]....
        /*0740*/ 	.word	0x0500000f


	//   ....[140]....
        /*0744*/ 	.word	0x0500000f


	//----- nvinfo : EIATTR_COOP_GROUP_INSTR_OFFSETS
	.align		4
.L_295:
        /*0748*/ 	.byte	0x04, 0x28
        /*074a*/ 	.short	(.L_297 - .L_296)


	//   ....[0]....
.L_296:
        /*074c*/ 	.word	0x00000060


	//   ....[1]....
        /*0750*/ 	.word	0x00000140


	//   ....[2]....
        /*0754*/ 	.word	0x00000190


	//   ....[3]....
        /*0758*/ 	.word	0x000003c0


	//   ....[4]....
        /*075c*/ 	.word	0x00000520


	//   ....[5]....
        /*0760*/ 	.word	0x00000640


	//   ....[6]....
        /*0764*/ 	.word	0x000007a0


	//   ....[7]....
        /*0768*/ 	.word	0x00001f70


	//   ....[8]....
        /*076c*/ 	.word	0x000048f0


	//   ....[9]....
        /*0770*/ 	.word	0x00004930


	//   ....[10]....
        /*0774*/ 	.word	0x00005540


	//   ....[11]....
        /*0778*/ 	.word	0x000055f0


	//   ....[12]....
        /*077c*/ 	.word	0x00005f20


	//   ....[13]....
        /*0780*/ 	.word	0x00005fb0


	//   ....[14]....
        /*0784*/ 	.word	0x00009bb0


	//   ....[15]....
        /*0788*/ 	.word	0x0000a110


	//   ....[16]....
        /*078c*/ 	.word	0x0000a310


	//   ....[17]....
        /*0790*/ 	.word	0x0000a380


	//   ....[18]....
        /*0794*/ 	.word	0x0000ab60


	//   ....[19]....
        /*0798*/ 	.word	0x0000abc0


	//   ....[20]....
        /*079c*/ 	.word	0x0000e870


	//   ....[21]....
        /*07a0*/ 	.word	0x0000e8d0


	//   ....[22]....
        /*07a4*/ 	.word	0x0000ee10


	//   ....[23]....
        /*07a8*/ 	.word	0x0000ee60


	//   ....[24]....
        /*07ac*/ 	.word	0x00010250


	//   ....[25]....
        /*07b0*/ 	.word	0x00010290


	//   ....[26]....
        /*07b4*/ 	.word	0x000103c0


	//   ....[27]....
        /*07b8*/ 	.word	0x000103f0


	//   ....[28]....
        /*07bc*/ 	.word	0x00011c60


	//   ....[29]....
        /*07c0*/ 	.word	0x00011c70


	//   ....[30]....
        /*07c4*/ 	.word	0x00011c80


	//   ....[31]....
        /*07c8*/ 	.word	0x00011c90


	//   ....[32]....
        /*07cc*/ 	.word	0x000125b0


	//   ....[33]....
        /*07d0*/ 	.word	0x000125d0


	//   ....[34]....
        /*07d4*/ 	.word	0x00012710


	//   ....[35]....
        /*07d8*/ 	.word	0x00012730


	//   ....[36]....
        /*07dc*/ 	.word	0x00012840


	//   ....[37]....
        /*07e0*/ 	.word	0x00012860


	//   ....[38]....
        /*07e4*/ 	.word	0x00012980


	//   ....[39]....
        /*07e8*/ 	.word	0x000129a0


	//   ....[40]....
        /*07ec*/ 	.word	0x00012f00


	//   ....[41]....
        /*07f0*/ 	.word	0x00012f10


	//   ....[42]....
        /*07f4*/ 	.word	0x000135a0


	//   ....[43]....
        /*07f8*/ 	.word	0x000135b0


	//   ....[44]....
        /*07fc*/ 	.word	0x00014660


	//   ....[45]....
        /*0800*/ 	.word	0x00014690


	//   ....[46]....
        /*0804*/ 	.word	0x000147c0


	//   ....[47]....
        /*0808*/ 	.word	0x000147e0


	//   ....[48]....
        /*080c*/ 	.word	0x000148f0


	//   ....[49]....
        /*0810*/ 	.word	0x00014910


	//   ....[50]....
        /*0814*/ 	.word	0x00014a30


	//   ....[51]....
        /*0818*/ 	.word	0x00014a50


	//   ....[52]....
        /*081c*/ 	.word	0x00014bf0


	//   ....[53]....
        /*0820*/ 	.word	0x00014e30


	//   ....[54]....
        /*0824*/ 	.word	0x00014e60


	//   ....[55]....
        /*0828*/ 	.word	0x00014e90


	//   ....[56]....
        /*082c*/ 	.word	0x00014ec0


	//   ....[57]....
        /*0830*/ 	.word	0x00014ef0


	//   ....[58]....
        /*0834*/ 	.word	0x00014f20


	//   ....[59]....
        /*0838*/ 	.word	0x000150d0


	//   ....[60]....
        /*083c*/ 	.word	0x00015100


	//   ....[61]....
        /*0840*/ 	.word	0x00015130


	//   ....[62]....
        /*0844*/ 	.word	0x00015160


	//   ....[63]....
        /*0848*/ 	.word	0x00015190


	//   ....[64]....
        /*084c*/ 	.word	0x000151c0


	//   ....[65]....
        /*0850*/ 	.word	0x00015260


	//   ....[66]....
        /*0854*/ 	.word	0x00015290


	//   ....[67]....
        /*0858*/ 	.word	0x000152a0


	//   ....[68]....
        /*085c*/ 	.word	0x000152d0


	//   ....[69]....
        /*0860*/ 	.word	0x00016df0


	//   ....[70]....
        /*0864*/ 	.word	0x00017a10


	//   ....[71]....
        /*0868*/ 	.word	0x00017a40


	//   ....[72]....
        /*086c*/ 	.word	0x00017a60


	//   ....[73]....
        /*0870*/ 	.word	0x00017a80


	//   ....[74]....
        /*0874*/ 	.word	0x00017b60


	//   ....[75]....
        /*0878*/ 	.word	0x00017bc0


	//   ....[76]....
        /*087c*/ 	.word	0x00017c60


	//   ....[77]....
        /*0880*/ 	.word	0x00017c70


	//   ....[78]....
        /*0884*/ 	.word	0x00017d10


	//   ....[79]....
        /*0888*/ 	.word	0x00017d20


	//   ....[80]....
        /*088c*/ 	.word	0x00017dc0


	//   ....[81]....
        /*0890*/ 	.word	0x00017dd0


	//   ....[82]....
        /*0894*/ 	.word	0x00017e50


	//   ....[83]....
        /*0898*/ 	.word	0x00017e80


	//   ....[84]....
        /*089c*/ 	.word	0x00017ed0


	//   ....[85]....
        /*08a0*/ 	.word	0x00017f10


	//   ....[86]....
        /*08a4*/ 	.word	0x0001aec0


	//   ....[87]....
        /*08a8*/ 	.word	0x0001aef0


	//   ....[88]....
        /*08ac*/ 	.word	0x0001af40


	//   ....[89]....
        /*08b0*/ 	.word	0x0001af80


	//   ....[90]....
        /*08b4*/ 	.word	0x0001afb0


	//   ....[91]....
        /*08b8*/ 	.word	0x0001afe0


	//   ....[92]....
        /*08bc*/ 	.word	0x0001b010


	//   ....[93]....
        /*08c0*/ 	.word	0x0001b040


	//   ....[94]....
        /*08c4*/ 	.word	0x0001b210


	//   ....[95]....
        /*08c8*/ 	.word	0x0001b240


	//   ....[96]....
        /*08cc*/ 	.word	0x0001b270


	//   ....[97]....
        /*08d0*/ 	.word	0x0001b2a0


	//   ....[98]....
        /*08d4*/ 	.word	0x0001b2d0


	//   ....[99]....
        /*08d8*/ 	.word	0x0001b300


	//   ....[100]....
        /*08dc*/ 	.word	0x0001b3d0


	//   ....[101]....
        /*08e0*/ 	.word	0x0001b3f0


	//   ....[102]....
        /*08e4*/ 	.word	0x0001b400


	//   ....[103]....
        /*08e8*/ 	.word	0x0001b480


	//   ....[104]....
        /*08ec*/ 	.word	0x0001bfd0


	//   ....[105]....
        /*08f0*/ 	.word	0x0001c5a0


	//   ....[106]....
        /*08f4*/ 	.word	0x0001c770


	//   ....[107]....
        /*08f8*/ 	.word	0x0001c7c0


	//   ....[108]....
        /*08fc*/ 	.word	0x0001c8f0


	//   ....[109]....
        /*0900*/ 	.word	0x0001c940


	//   ....[110]....
        /*0904*/ 	.word	0x0001ca80


	//   ....[111]....
        /*0908*/ 	.word	0x0001caf0


	//   ....[112]....
        /*090c*/ 	.word	0x0001cc20


	//   ....[113]....
        /*0910*/ 	.word	0x0001cc70


	//   ....[114]....
        /*0914*/ 	.word	0x0001cda0


	//   ....[115]....
        /*0918*/ 	.word	0x0001cdf0


	//   ....[116]....
        /*091c*/ 	.word	0x0001cf20


	//   ....[117]....
        /*0920*/ 	.word	0x0001cf70


	//   ....[118]....
        /*0924*/ 	.word	0x0001d080


	//   ....[119]....
        /*0928*/ 	.word	0x0001d0f0


	//   ....[120]....
        /*092c*/ 	.word	0x0001d200


	//   ....[121]....
        /*0930*/ 	.word	0x0001d250


	//   ....[122]....
        /*0934*/ 	.word	0x0001d580


	//   ....[123]....
        /*0938*/ 	.word	0x0001d620


	//   ....[124]....
        /*093c*/ 	.word	0x0001d7c0


	//   ....[125]....
        /*0940*/ 	.word	0x0001d840


	//   ....[126]....
        /*0944*/ 	.word	0x0001d8c0


	//   ....[127]....
        /*0948*/ 	.word	0x0001d940


	//   ....[128]....
        /*094c*/ 	.word	0x0001d9c0


	//   ....[129]....
        /*0950*/ 	.word	0x0001da50


	//   ....[130]....
        /*0954*/ 	.word	0x0001daf0


	//   ....[131]....
        /*0958*/ 	.word	0x0001dba0


	//   ....[132]....
        /*095c*/ 	.word	0x0001dc20


	//   ....[133]....
        /*0960*/ 	.word	0x0001dca0


	//   ....[134]....
        /*0964*/ 	.word	0x0001dd20


	//   ....[135]....
        /*0968*/ 	.word	0x0001ddb0


	//   ....[136]....
        /*096c*/ 	.word	0x0001de30


	//   ....[137]....
        /*0970*/ 	.word	0x0001dee0


	//   ....[138]....
        /*0974*/ 	.word	0x0001df30


	//   ....[139]....
        /*0978*/ 	.word	0x0001dff0


	//   ....[140]....
        /*097c*/ 	.word	0x0001e120


	//----- nvinfo : EIATTR_REG_RECONFIG
	.align		4
.L_297:
        /*0980*/ 	.byte	0x01, 0x54
	.zero		2


	//----- nvinfo : EIATTR_SYSCALL_OFFSETS
	.align		4
        /*0984*/ 	.byte	0x04, 0x46
        /*0986*/ 	.short	(.L_299 - .L_298)


	//   ....[0]....
.L_298:
        /*0988*/ 	.word	0x000020f0


	//   ....[1]....
        /*098c*/ 	.word	0x00016a00


	//   ....[2]....
        /*0990*/ 	.word	0x00016b50


	//   ....[3]....
        /*0994*/ 	.word	0x00016c50


	//   ....[4]....
        /*0998*/ 	.word	0x000175a0


	//----- nvinfo : EIATTR_MBARRIER_INSTR_OFFSETS
	.align		4
.L_299:
        /*099c*/ 	.byte	0x04, 0x39
        /*099e*/ 	.short	(.L_301 - .L_300)


	//   ....[0]....
.L_300:
        /*09a0*/ 	.word	0x00000270
        /*09a4*/ 	.word	0x000000ff
        /*09a8*/ 	.word	0x00036800
        /*09ac*/ 	.short	0x0100
        /*09ae*/ 	.byte	0x08
	.zero		1


	//   ....[1]....
        /*09b0*/ 	.word	0x00000280
        /*09b4*/ 	.word	0x000000ff
        /*09b8*/ 	.word	0x00036820
        /*09bc*/ 	.short	0x0100
        /*09be*/ 	.byte	0x08
	.zero		1


	//   ....[2]....
        /*09c0*/ 	.word	0x00000370
        /*09c4*/ 	.word	0x000000ff
        /*09c8*/ 	.word	0x00036830
        /*09cc*/ 	.short	0x0100
        /*09ce*/ 	.byte	0x08
	.zero		1


	//   ....[3]....
        /*09d0*/ 	.word	0x00000380
        /*09d4*/ 	.word	0x000000ff
        /*09d8*/ 	.word	0x00036840
        /*09dc*/ 	.short	0x0100
        /*09de*/ 	.byte	0x08
	.zero		1


	//   ....[4]....
        /*09e0*/ 	.word	0x00000390
        /*09e4*/ 	.word	0x000000ff
        /*09e8*/ 	.word	0x00036838
        /*09ec*/ 	.short	0x0100
        /*09ee*/ 	.byte	0x08
	.zero		1


	//   ....[5]....
        /*09f0*/ 	.word	0x000003a0
        /*09f4*/ 	.word	0x000000ff
        /*09f8*/ 	.word	0x00036848
        /*09fc*/ 	.short	0x0100
        /*09fe*/ 	.byte	0x08
	.zero		1


	//   ....[6]....
        /*0a00*/ 	.word	0x000004d0
        /*0a04*/ 	.word	0x000000ff
        /*0a08*/ 	.word	0x00036850
        /*0a0c*/ 	.short	0x0100
        /*0a0e*/ 	.byte	0x08
	.zero		1


	//   ....[7]....
        /*0a10*/ 	.word	0x000004e0
        /*0a14*/ 	.word	0x000000ff
        /*0a18*/ 	.word	0x00036860
        /*0a1c*/ 	.short	0x0100
        /*0a1e*/ 	.byte	0x08
	.zero		1


	//   ....[8]....
        /*0a20*/ 	.word	0x000004f0
        /*0a24*/ 	.word	0x000000ff
        /*0a28*/ 	.word	0x00036858
        /*0a2c*/ 	.short	0x0100
        /*0a2e*/ 	.byte	0x08
	.zero		1


	//   ....[9]....
        /*0a30*/ 	.word	0x00000500
        /*0a34*/ 	.word	0x000000ff
        /*0a38*/ 	.word	0x00036868
        /*0a3c*/ 	.short	0x0100
        /*0a3e*/ 	.byte	0x08
	.zero		1


	//   ....[10]....
        /*0a40*/ 	.word	0x000005f0
        /*0a44*/ 	.word	0x000000ff
        /*0a48*/ 	.word	0x00036870
        /*0a4c*/ 	.short	0x0100
        /*0a4e*/ 	.byte	0x06
	.zero		1


	//   ....[11]....
        /*0a50*/ 	.word	0x00000600
        /*0a54*/ 	.word	0x000000ff
        /*0a58*/ 	.word	0x00036880
        /*0a5c*/ 	.short	0x0100
        /*0a5e*/ 	.byte	0x06
	.zero		1


	//   ....[12]....
        /*0a60*/ 	.word	0x00000610
        /*0a64*/ 	.word	0x000000ff
        /*0a68*/ 	.word	0x00036878
        /*0a6c*/ 	.short	0x0100
        /*0a6e*/ 	.byte	0x06
	.zero		1


	//   ....[13]....
        /*0a70*/ 	.word	0x00000620
        /*0a74*/ 	.word	0x000000ff
        /*0a78*/ 	.word	0x00036888
        /*0a7c*/ 	.short	0x0100
        /*0a7e*/ 	.byte	0x06
	.zero		1


	//   ....[14]....
        /*0a80*/ 	.word	0x00000750
        /*0a84*/ 	.word	0x000000ff
        /*0a88*/ 	.word	0x00036890
        /*0a8c*/ 	.short	0x0100
        /*0a8e*/ 	.byte	0x08
	.zero		1


	//   ....[15]....
        /*0a90*/ 	.word	0x00000760
        /*0a94*/ 	.word	0x000000ff
        /*0a98*/ 	.word	0x000368a0
        /*0a9c*/ 	.short	0x0100
        /*0a9e*/ 	.byte	0x08
	.zero		1


	//   ....[16]....
        /*0aa0*/ 	.word	0x00000770
        /*0aa4*/ 	.word	0x000000ff
        /*0aa8*/ 	.word	0x00036898
        /*0aac*/ 	.short	0x0100
        /*0aae*/ 	.byte	0x08
	.zero		1


	//   ....[17]....
        /*0ab0*/ 	.word	0x00000780
        /*0ab4*/ 	.word	0x000000ff
        /*0ab8*/ 	.word	0x000368a8
        /*0abc*/ 	.short	0x0100
        /*0abe*/ 	.byte	0x08
	.zero		1


	//   ....[18]....
        /*0ac0*/ 	.word	0x000008b0
        /*0ac4*/ 	.word	0x000000ff
        /*0ac8*/ 	.word	0x000368b0
        /*0acc*/ 	.short	0x0100
        /*0ace*/ 	.byte	0x08
	.zero		1


	//   ....[19]....
        /*0ad0*/ 	.word	0x000008c0
        /*0ad4*/ 	.word	0x000000ff
        /*0ad8*/ 	.word	0x000368c0
        /*0adc*/ 	.short	0x0100
        /*0ade*/ 	.byte	0x08
	.zero		1


	//   ....[20]....
        /*0ae0*/ 	.word	0x000008d0
        /*0ae4*/ 	.word	0x000000ff
        /*0ae8*/ 	.word	0x000368b8
        /*0aec*/ 	.short	0x0100
        /*0aee*/ 	.byte	0x08
	.zero		1


	//   ....[21]....
        /*0af0*/ 	.word	0x000008e0
        /*0af4*/ 	.word	0x000000ff
        /*0af8*/ 	.word	0x000368c8
        /*0afc*/ 	.short	0x0100
        /*0afe*/ 	.byte	0x08
	.zero		1


	//   ....[22]....
        /*0b00*/ 	.word	0x00002170
        /*0b04*/ 	.word	0x000000ff
        /*0b08*/ 	.word	0x00036800
        /*0b0c*/ 	.short	0x010a
        /*0b0e*/ 	.byte	0x3c
	.zero		1


	//   ....[23]....
        /*0b10*/ 	.word	0x00002230
        /*0b14*/ 	.word	0x00000000
        /*0b18*/ 	.word	0x00036830
        /*0b1c*/ 	.short	0x010a
        /*0b1e*/ 	.byte	0x3f
	.zero		1


	//   ....[24]....
        /*0b20*/ 	.word	0x00002290
        /*0b24*/ 	.word	0x00000000
        /*0b28*/ 	.word	0x00036830
        /*0b2c*/ 	.short	0x010a
        /*0b2e*/ 	.byte	0x3f
	.zero		1


	//   ....[25]....
        /*0b30*/ 	.word	0x00005330
        /*0b34*/ 	.word	0x00000000
        /*0b38*/ 	.word	0x00000000
        /*0b3c*/ 	.short	0x0101
        /*0b3e*/ 	.byte	0x3f
	.zero		1


	//   ....[26]....
        /*0b40*/ 	.word	0x00006bd0
        /*0b44*/ 	.word	0x000000ff
        /*0b48*/ 	.word	0x00036830
        /*0b4c*/ 	.short	0x010a
        /*0b4e*/ 	.byte	0x27
	.zero		1


	//   ....[27]....
        /*0b50*/ 	.word	0x00006c10
        /*0b54*/ 	.word	0x000000ff
        /*0b58*/ 	.word	0x00036830
        /*0b5c*/ 	.short	0x010a
        /*0b5e*/ 	.byte	0x27
	.zero		1


	//   ....[28]....
        /*0b60*/ 	.word	0x00009280
        /*0b64*/ 	.word	0x000000ff
        /*0b68*/ 	.word	0x00036850
        /*0b6c*/ 	.short	0x010a
        /*0b6e*/ 	.byte	0x06
	.zero		1


	//   ....[29]....
        /*0b70*/ 	.word	0x000092c0
        /*0b74*/ 	.word	0x000000ff
        /*0b78*/ 	.word	0x00036850
        /*0b7c*/ 	.short	0x010a
        /*0b7e*/ 	.byte	0x06
	.zero		1


	//   ....[30]....
        /*0b80*/ 	.word	0x0000afc0
        /*0b84*/ 	.word	0x0000000a
        /*0b88*/ 	.word	0x00000000
        /*0b8c*/ 	.short	0x0101
        /*0b8e*/ 	.byte	0x3f
	.zero		1


	//   ....[31]....
        /*0b90*/ 	.word	0x0000b050
        /*0b94*/ 	.word	0x00000090
        /*0b98*/ 	.word	0x00000000
        /*0b9c*/ 	.short	0x0101
        /*0b9e*/ 	.byte	0x3f
	.zero		1


	//   ....[32]....
        /*0ba0*/ 	.word	0x0000b820
        /*0ba4*/ 	.word	0x000000ff
        /*0ba8*/ 	.word	0x00036830
        /*0bac*/ 	.short	0x010a
        /*0bae*/ 	.byte	0x06
	.zero		1


	//   ....[33]....
        /*0bb0*/ 	.word	0x0000b860
        /*0bb4*/ 	.word	0x000000ff
        /*0bb8*/ 	.word	0x00036830
        /*0bbc*/ 	.short	0x010a
        /*0bbe*/ 	.byte	0x06
	.zero		1


	//   ....[34]....
        /*0bc0*/ 	.word	0x0000df80
        /*0bc4*/ 	.word	0x000000ff
        /*0bc8*/ 	.word	0x00036850
        /*0bcc*/ 	.short	0x010a
        /*0bce*/ 	.byte	0x06
	.zero		1


	//   ....[35]....
        /*0bd0*/ 	.word	0x0000dfc0
        /*0bd4*/ 	.word	0x000000ff
        /*0bd8*/ 	.word	0x00036850
        /*0bdc*/ 	.short	0x010a
        /*0bde*/ 	.byte	0x06
	.zero		1


	//   ....[36]....
        /*0be0*/ 	.word	0x0000f5a0
        /*0be4*/ 	.word	0x00000085
        /*0be8*/ 	.word	0x00000000
        /*0bec*/ 	.short	0x0101
        /*0bee*/ 	.byte	0x3f
	.zero		1


	//   ....[37]....
        /*0bf0*/ 	.word	0x0000f5e0
        /*0bf4*/ 	.word	0x0000008c
        /*0bf8*/ 	.word	0x00000000
        /*0bfc*/ 	.short	0x0101
        /*0bfe*/ 	.byte	0x3f
	.zero		1


	//   ....[38]....
        /*0c00*/ 	.word	0x000101c0
        /*0c04*/ 	.word	0x000000ff
        /*0c08*/ 	.word	0x00036850
        /*0c0c*/ 	.short	0x010a
        /*0c0e*/ 	.byte	0x05
	.zero		1


	//   ....[39]....
        /*0c10*/ 	.word	0x00010200
        /*0c14*/ 	.word	0x000000ff
        /*0c18*/ 	.word	0x00036850
        /*0c1c*/ 	.short	0x010a
        /*0c1e*/ 	.byte	0x05
	.zero		1


	//   ....[40]....
        /*0c20*/ 	.word	0x00010730
        /*0c24*/ 	.word	0x0000000b
        /*0c28*/ 	.word	0x00000000
        /*0c2c*/ 	.short	0x0101
        /*0c2e*/ 	.byte	0x3f
	.zero		1


	//   ....[41]....
        /*0c30*/ 	.word	0x000125a0
        /*0c34*/ 	.word	0x000000ff
        /*0c38*/ 	.word	0x00000000
        /*0c3c*/ 	.short	0x0101
        /*0c3e*/ 	.byte	0x08
	.zero		1


	//   ....[42]....
        /*0c40*/ 	.word	0x00012ca0
        /*0c44*/ 	.word	0x000000ff
        /*0c48*/ 	.word	0x00000000
        /*0c4c*/ 	.short	0x0101
        /*0c4e*/ 	.byte	0x08
	.zero		1


	//   ....[43]....
        /*0c50*/ 	.word	0x00017050
        /*0c54*/ 	.word	0x00000000
        /*0c58*/ 	.word	0x00036840
        /*0c5c*/ 	.short	0x010a
        /*0c5e*/ 	.byte	0x3f
	.zero		1


	//   ....[44]....
        /*0c60*/ 	.word	0x00018030
        /*0c64*/ 	.word	0x00000012
        /*0c68*/ 	.word	0x00036800
        /*0c6c*/ 	.short	0x0107
        /*0c6e*/ 	.byte	0x3f
	.zero		1


	//   ....[45]....
        /*0c70*/ 	.word	0x00018140
        /*0c74*/ 	.word	0x00000012
        /*0c78*/ 	.word	0x00036800
        /*0c7c*/ 	.short	0x0101
        /*0c7e*/ 	.byte	0x3f
	.zero		1


	//   ....[46]....
        /*0c80*/ 	.word	0x00018160
        /*0c84*/ 	.word	0x00000012
        /*0c88*/ 	.word	0x00036820
        /*0c8c*/ 	.short	0x010a
        /*0c8e*/ 	.byte	0x3f
	.zero		1


	//   ....[47]....
        /*0c90*/ 	.word	0x00018530
        /*0c94*/ 	.word	0x00000003
        /*0c98*/ 	.word	0x00036840
        /*0c9c*/ 	.short	0x010a
        /*0c9e*/ 	.byte	0x3f
	.zero		1


	//   ....[48]....
        /*0ca0*/ 	.word	0x000189d0
        /*0ca4*/ 	.word	0x00000003
        /*0ca8*/ 	.word	0x00000060
        /*0cac*/ 	.short	0x010a
        /*0cae*/ 	.byte	0x3f
	.zero		1


	//   ....[49]....
        /*0cb0*/ 	.word	0x00019160
        /*0cb4*/ 	.word	0x00000003
        /*0cb8*/ 	.word	0x00036840
        /*0cbc*/ 	.short	0x010a
        /*0cbe*/ 	.byte	0x3f
	.zero		1


	//   ....[50]....
        /*0cc0*/ 	.word	0x00019600
        /*0cc4*/ 	.word	0x00000002
        /*0cc8*/ 	.word	0x00000060
        /*0ccc*/ 	.short	0x010a
        /*0cce*/ 	.byte	0x3f
	.zero		1


	//   ....[51]....
        /*0cd0*/ 	.word	0x00019cd0
        /*0cd4*/ 	.word	0x00000002
        /*0cd8*/ 	.word	0x00036840
        /*0cdc*/ 	.short	0x010a
        /*0cde*/ 	.byte	0x3f
	.zero		1


	//   ....[52]....
        /*0ce0*/ 	.word	0x0001a170
        /*0ce4*/ 	.word	0x00000002
        /*0ce8*/ 	.word	0x00000060
        /*0cec*/ 	.short	0x010a
        /*0cee*/ 	.byte	0x3f
	.zero		1


	//   ....[53]....
        /*0cf0*/ 	.word	0x0001a7f0
        /*0cf4*/ 	.word	0x00000000
        /*0cf8*/ 	.word	0x00036860
        /*0cfc*/ 	.short	0x010a
        /*0cfe*/ 	.byte	0x3f
	.zero		1


	//   ....[54]....
        /*0d00*/ 	.word	0x0001bf50
        /*0d04*/ 	.word	0x00000000
        /*0d08*/ 	.word	0x00036820
        /*0d0c*/ 	.short	0x010a
        /*0d0e*/ 	.byte	0x3f
	.zero		1


	//   ....[55]....
        /*0d10*/ 	.word	0x0001c160
        /*0d14*/ 	.word	0x00000006
        /*0d18*/ 	.word	0x00000000
        /*0d1c*/ 	.short	0x010a
        /*0d1e*/ 	.byte	0x3f
	.zero		1


	//   ....[56]....
        /*0d20*/ 	.word	0x0001c190
        /*0d24*/ 	.word	0x00000007
        /*0d28*/ 	.word	0x00000000
        /*0d2c*/ 	.short	0x010a
        /*0d2e*/ 	.byte	0x3f
	.zero		1


	//   ....[57]....
        /*0d30*/ 	.word	0x0001c1f0
        /*0d34*/ 	.word	0x00000004
        /*0d38*/ 	.word	0x00000000
        /*0d3c*/ 	.short	0x010a
        /*0d3e*/ 	.byte	0x3f
	.zero		1


	//   ....[58]....
        /*0d40*/ 	.word	0x0001c220
        /*0d44*/ 	.word	0x00000003
        /*0d48*/ 	.word	0x00000000
        /*0d4c*/ 	.short	0x010a
        /*0d4e*/ 	.byte	0x3f
	.zero		1


	//   ....[59]....
        /*0d50*/ 	.word	0x0001c290
        /*0d54*/ 	.word	0x00000003
        /*0d58*/ 	.word	0x00036800
        /*0d5c*/ 	.short	0x010a
        /*0d5e*/ 	.byte	0x3f
	.zero		1


	//   ....[60]....
        /*0d60*/ 	.word	0x0001c2e0
        /*0d64*/ 	.word	0x00000000
        /*0d68*/ 	.word	0x00036830
        /*0d6c*/ 	.short	0x010a
        /*0d6e*/ 	.byte	0x3f
	.zero		1


	//   ....[61]....
        /*0d70*/ 	.word	0x0001c340
        /*0d74*/ 	.word	0x00000007
        /*0d78*/ 	.word	0x00036830
        /*0d7c*/ 	.short	0x010a
        /*0d7e*/ 	.byte	0x3f
	.zero		1


	//   ....[62]....
        /*0d80*/ 	.word	0x0001c3a0
        /*0d84*/ 	.word	0x00000002
        /*0d88*/ 	.word	0x00036850
        /*0d8c*/ 	.short	0x010a
        /*0d8e*/ 	.byte	0x3f
	.zero		1


	//   ....[63]....
        /*0d90*/ 	.word	0x0001c400
        /*0d94*/ 	.word	0x00000007
        /*0d98*/ 	.word	0x00036830
        /*0d9c*/ 	.short	0x010a
        /*0d9e*/ 	.byte	0x3f
	.zero		1


	//   ....[64]....
        /*0da0*/ 	.word	0x0001c460
        /*0da4*/ 	.word	0x00000002
        /*0da8*/ 	.word	0x00036850
        /*0dac*/ 	.short	0x010a
        /*0dae*/ 	.byte	0x3f
	.zero		1


	//   ....[65]....
        /*0db0*/ 	.word	0x0001c4c0
        /*0db4*/ 	.word	0x00000005
        /*0db8*/ 	.word	0x00036850
        /*0dbc*/ 	.short	0x010a
        /*0dbe*/ 	.byte	0x3f
	.zero		1


	//   ....[66]....
        /*0dc0*/ 	.word	0x0001c660
        /*0dc4*/ 	.word	0x00000000
        /*0dc8*/ 	.word	0x00036840
        /*0dcc*/ 	.short	0x010a
        /*0dce*/ 	.byte	0x3f
	.zero		1


	//   ....[67]....
        /*0dd0*/ 	.word	0x0001d290
        /*0dd4*/ 	.word	0x00000012
        /*0dd8*/ 	.word	0x00036820
        /*0ddc*/ 	.short	0x010a
        /*0dde*/ 	.byte	0x3f
	.zero		1


	//   ....[68]....
        /*0de0*/ 	.word	0x0001d2e0
        /*0de4*/ 	.word	0x00000003
        /*0de8*/ 	.word	0x00036840
        /*0dec*/ 	.short	0x010a
        /*0dee*/ 	.byte	0x3f
	.zero		1


	//   ....[69]....
        /*0df0*/ 	.word	0x0001d330
        /*0df4*/ 	.word	0x00000003
        /*0df8*/ 	.word	0x00000060
        /*0dfc*/ 	.short	0x010a
        /*0dfe*/ 	.byte	0x3f
	.zero		1


	//   ....[70]....
        /*0e00*/ 	.word	0x0001d380
        /*0e04*/ 	.word	0x00000003
        /*0e08*/ 	.word	0x00036840
        /*0e0c*/ 	.short	0x010a
        /*0e0e*/ 	.byte	0x3f
	.zero		1


	//   ....[71]....
        /*0e10*/ 	.word	0x0001d3d0
        /*0e14*/ 	.word	0x00000002
        /*0e18*/ 	.word	0x00000060
        /*0e1c*/ 	.short	0x010a
        /*0e1e*/ 	.byte	0x3f
	.zero		1


	//   ....[72]....
        /*0e20*/ 	.word	0x0001d420
        /*0e24*/ 	.word	0x00000002
        /*0e28*/ 	.word	0x00036840
        /*0e2c*/ 	.short	0x010a
        /*0e2e*/ 	.byte	0x3f
	.zero		1


	//   ....[73]....
        /*0e30*/ 	.word	0x0001d470
        /*0e34*/ 	.word	0x00000002
        /*0e38*/ 	.word	0x00000060
        /*0e3c*/ 	.short	0x010a
        /*0e3e*/ 	.byte	0x3f
	.zero		1


	//   ....[74]....
        /*0e40*/ 	.word	0x0001d4c0
        /*0e44*/ 	.word	0x00000000
        /*0e48*/ 	.word	0x00036860
        /*0e4c*/ 	.short	0x010a
        /*0e4e*/ 	.byte	0x3f
	.zero		1


	//   ....[75]....
        /*0e50*/ 	.word	0x0001e040
        /*0e54*/ 	.word	0x00000000
        /*0e58*/ 	.word	0x00036820
        /*0e5c*/ 	.short	0x010a
        /*0e5e*/ 	.byte	0x3f
	.zero		1


	//   ....[76]....
        /*0e60*/ 	.word	0x0001e1e0
        /*0e64*/ 	.word	0x00000006
        /*0e68*/ 	.word	0x00000000
        /*0e6c*/ 	.short	0x010a
        /*0e6e*/ 	.byte	0x3f
	.zero		1


	//   ....[77]....
        /*0e70*/ 	.word	0x0001e230
        /*0e74*/ 	.word	0x00000007
        /*0e78*/ 	.word	0x00000000
        /*0e7c*/ 	.short	0x010a
        /*0e7e*/ 	.byte	0x3f
	.zero		1


	//   ....[78]....
        /*0e80*/ 	.word	0x0001e280
        /*0e84*/ 	.word	0x00000004
        /*0e88*/ 	.word	0x00000000
        /*0e8c*/ 	.short	0x010a
        /*0e8e*/ 	.byte	0x3f
	.zero		1


	//----- nvinfo : EIATTR_NUM_MBARRIERS
	.align		4
.L_301:
        /*0e90*/ 	.byte	0x03, 0x38
        /*0e92*/ 	.short	0x0016


	//----- nvinfo : EIATTR_EXIT_INSTR_OFFSETS
	.align		4
        /*0e94*/ 	.byte	0x04, 0x1c
        /*0e96*/ 	.short	(.L_303 - .L_302)


	//   ....[0]....
.L_302:
        /*0e98*/ 	.word	0x00000a50


	//   ....[1]....
        /*0e9c*/ 	.word	0x00014ba0


	//   ....[2]....
        /*0ea0*/ 	.word	0x0001c270


	//----- nvinfo : EIATTR_MAX_THREADS
	.align		4
.L_303:
        /*0ea4*/ 	.byte	0x04, 0x05
        /*0ea6*/ 	.short	(.L_305 - .L_304)
.L_304:
        /*0ea8*/ 	.word	0x00000180
        /*0eac*/ 	.word	0x00000001
        /*0eb0*/ 	.word	0x00000001


	//----- nvinfo : EIATTR_CRS_STACK_SIZE
	.align		4
.L_305:
        /*0eb4*/ 	.byte	0x04, 0x1e
        /*0eb6*/ 	.short	(.L_307 - .L_306)
.L_306:
        /*0eb8*/ 	.word	0x00000000


	//----- nvinfo : EIATTR_CBANK_PARAM_SIZE
	.align		4
.L_307:
        /*0ebc*/ 	.byte	0x03, 0x19
        /*0ebe*/ 	.short	0x0af0


	//----- nvinfo : EIATTR_PARAM_CBANK
	.align		4
        /*0ec0*/ 	.byte	0x04, 0x0a
        /*0ec2*/ 	.short	(.L_309 - .L_308)
	.align		4
.L_308:
        /*0ec4*/ 	.word	index@(.nv.constant0._ZN7cutlass13device_kernelIN5flash11enable_sm90INS1_16FlashAttnFwdSm90INS1_25CollectiveMainloopFwdSm90ILi2EN4cute5tupleIJNS5_1CILi1EEES8_S8_EEENS6_IJNS7_ILi128EEENS7_ILi112EEENS7_ILi192EEEEEELi192ENS_10bfloat16_tEfNS_4arch4Sm90ELb1ELb0ELb1ELb1ELb0ELb0ELb0ELb1ELb1ELb1ELb1ELb0EEENS1_21CollectiveEpilogueFwdINS6_IJSA_SC_SB_EEES9_SE_SG_Li256ELb1ELb1ELb1ELb0EEENS1_36VarlenDynamicPersistentTileSchedulerILi128ELi112ELi256ELi128ELb1ELb1ELb1ELb1ELb1ELb1EEEEEEEEEvNT_6ParamsE)
        /*0ec8*/ 	.short	0x0210
        /*0eca*/ 	.short	0x0af0


	//----- nvinfo : EIATTR_SW_WAR
	.align		4
.L_309:
        /*0ecc*/ 	.byte	0x04, 0x36
        /*0ece*/ 	.short	(.L_311 - .L_310)
.L_310:
        /*0ed0*/ 	.word	0x00000008
.L_311:


//--------------------- .nv.info._ZN7cutlass13device_kernelIN5flash11enable_sm90INS1_16FlashAttnFwdSm90INS1_25CollectiveMainloopFwdSm90ILi2EN4cute5tupleIJNS5_1CILi1EEES8_S8_EEENS6_IJNS7_ILi128EEENS7_ILi112EEENS7_ILi192EEEEEELi192ENS_10bfloat16_tEfNS_4arch4Sm90ELb1ELb0ELb1ELb1ELb0ELb1ELb0ELb1ELb1ELb1ELb1ELb0EEENS1_21CollectiveEpilogueFwdINS6_IJSA_SC_SB_EEES9_SE_SG_Li256ELb1ELb1ELb1ELb0EEENS1_36VarlenDynamicPersistentTileSchedulerILi128ELi112ELi256ELi128ELb1ELb1ELb1ELb1ELb1ELb1EEEEEEEEEvNT_6ParamsE --------------------------
	.section	.nv.info._ZN7cutlass13device_kernelIN5flash11enable_sm90INS1_16FlashAttnFwdSm90INS1_25CollectiveMainloopFwdSm90ILi2EN4cute5tupleIJNS5_1CILi1EEES8_S8_EEENS6_IJNS7_ILi128EEENS7_ILi112EEENS7_ILi192EEEEEELi192ENS_10bfloat16_tEfNS_4arch4Sm90ELb1ELb0ELb1ELb1ELb0ELb1ELb0ELb1ELb1ELb1ELb1ELb0EEENS1_21CollectiveEpilogueFwdINS6_IJSA_SC_SB_EEES9_SE_SG_Li256ELb1ELb1ELb1ELb0EEENS1_36VarlenDynamicPersistentTileSchedulerILi128ELi112ELi256ELi128ELb1ELb1ELb1ELb1ELb1ELb1EEEEEEEEEvNT_6ParamsE,"",@"SHT_CUDA_INFO"
	.sectionflags	@""
	.align	4


	//----- nvinfo : EIATTR_CUDA_API_VERSION
	.align		4
        /*0000*/ 	.byte	0x04, 0x37
        /*0002*/ 	.short	(.L_313 - .L_312)
.L_312:
        /*0004*/ 	.word	0x00000082


	//----- nvinfo : EIATTR_KPARAM_INFO
	.align		4
.L_313:
        /*0008*/ 	.byte	0x04, 0x17
        /*000a*/ 	.short	(.L_315 - .L_314)
.L_314:
        /*000c*/ 	.word	0x00000000
        /*0010*/ 	.short	0x0000
        /*0012*/ 	.short	0x0070
        /*0014*/ 	.byte	0x00, 0xf0, 0x01, 0x2a


	//----- nvinfo : EIATTR_SPARSE_MMA_MASK
	.align		4
.L_315:
        /*0018*/ 	.byte	0x03, 0x50
        /*001a*/ 	.short	0x0000


	//----- nvinfo : EIATTR_MAXREG_COUNT
	.align		4
        /*001c*/ 	.byte	0x03, 0x1b
        /*001e*/ 	.short	0x00a8


	//----- nvinfo : EIATTR_NUM_BARRIERS
	.align		4
        /*0020*/ 	.byte	0x02, 0x4c
        /*0022*/ 	.byte	0x10
	.zero		1


	//----- nvinfo : EIATTR_EXTERNS
	.align		4
        /*0024*/ 	.byte	0x04, 0x0f
        /*0026*/ 	.short	(.L_317 - .L_316)


	//   ....[0]....
	.align		4
.L_316:
        /*0028*/ 	.word	index@(__assertfail)


	//----- nvinfo : EIATTR_ANNOTATIONS
	.align		4
.L_317:
        /*002c*/ 	.byte	0x04, 0x55
        /*002e*/ 	.short	(.L_319 - .L_318)


	//   ....[0]....
.L_318:
        /* <DEDUP_REMOVED lines=119> */


	//----- nvinfo : EIATTR_MERCURY_ISA_VERSION
	.align		4
.L_319:
        /*0788*/ 	.byte	0x03, 0x5f
        /*078a*/ 	.short	0x0101


	//----- nvinfo : EIATTR_UNUSED_LOAD_BYTE_OFFSET
	.align		4
        /*078c*/ 	.byte	0x04, 0x44
        /*078e*/ 	.short	(.L_321 - .L_320)


	//   ....[0]....
.L_320:
        /*0790*/ 	.word	0x00000ab0
        /*0794*/ 	.word	0x0000fff0


	//   ....[1]....
        /*0798*/ 	.word	0x00024c10
        /*079c*/ 	.word	0x0000fff0


	//----- nvinfo : EIATTR_INT_WARP_WIDE_INSTR_OFFSETS
	.align		4
.L_321:
        /*07a0*/ 	.byte	0x04, 0x31
        /*07a2*/ 	.short	(.L_323 - .L_322)


	//   ....[0]....
.L_322:
        /*07a4*/ 	.word	0x00000190


	//   ....[1]....
        /*07a8*/ 	.word	0x000001d0


	//   ....[2]....
        /*07ac*/ 	.word	0x00000240


	//   ....[3]....
        /*07b0*/ 	.word	0x0002bf10


	//   ....[4]....
        /*07b4*/ 	.word	0x0002bfa0


	//   ....[5]....
        /*07b8*/ 	.word	0x0002fd60


	//   ....[6]....
        /*07bc*/ 	.word	0x0002fdc0


	//----- nvinfo : EIATTR_COOP_GROUP_MASK_REGIDS
	.align		4
.L_323:
        /*07c0*/ 	.byte	0x04, 0x29
        /*07c2*/ 	.short	(.L_325 - .L_324)


	//   ....[0]....
.L_324:
        /*07c4*/ 	.word	0xffffffff


	//   ....[1]....
        /*07c8*/ 	.word	0xffffffff


	//   ....[2]....
        /*07cc*/ 	.word	0xffffffff


	//   ....[3]....
        /*07d0*/ 	.word	0xffffffff


	//   ....[4]....
        /*07d4*/ 	.word	0xffffffff


	//   ....[5]....
        /*07d8*/ 	.word	0xffffffff


	//   ....[6]....
        /*07dc*/ 	.word	0xffffffff


	//   ....[7]....
        /*07e0*/ 	.word	0xffffffff


	//   ....[8]....
        /*07e4*/ 	.word	0xffffffff


	//   ....[9]....
        /*07e8*/ 	.word	0xffffffff


	//   ....[10]....
        /*07ec*/ 	.word	0xffffffff


	//   ....[11]....
        /*07f0*/ 	.word	0xffffffff


	//   ....[12]....
        /*07f4*/ 	.word	0xffffffff


	//   ....[13]....
        /*07f8*/ 	.word	0xffffffff


	//   ....[14]....
        /*07fc*/ 	.word	0xffffffff


	//   ....[15]....
        /*0800*/ 	.word	0xffffffff


	//   ....[16]....
        /*0804*/ 	.word	0xffffffff


	//   ....[17]....
        /*0808*/ 	.word	0xffffffff


	//   ....[18]....
        /*080c*/ 	.word	0xffffffff


	//   ....[19]....
        /*0810*/ 	.word	0xffffffff


	//   ....[20]....
        /*0814*/ 	.word	0xffffffff


	//   ....[21]....
        /*0818*/ 	.word	0xffffffff


	//   ....[22]....
        /*081c*/ 	.word	0xffffffff


	//   ....[23]....
        /*0820*/ 	.word	0xffffffff


	//   ....[24]....
        /*0824*/ 	.word	0xffffffff


	//   ....[25]....
        /*0828*/ 	.word	0xffffffff


	//   ....[26]....
        /*082c*/ 	.word	0xffffffff


	//   ....[27]....
        /*0830*/ 	.word	0xffffffff


	//   ....[28]....
        /*0834*/ 	.word	0xffffffff


	//   ....[29]....
        /*0838*/ 	.word	0xffffffff


	//   ....[30]....
        /*083c*/ 	.word	0xffffffff


	//   ....[31]....
        /*0840*/ 	.word	0xffffffff


	//   ....[32]....
        /*0844*/ 	.word	0xffffffff


	//   ....[33]....
        /*0848*/ 	.word	0xffffffff


	//   ....[34]....
        /*084c*/ 	.word	0xffffffff


	//   ....[35]....
        /*0850*/ 	.word	0xffffffff


	//   ....[36]....
        /*0854*/ 	.word	0xffffffff


	//   ....[37]....
        /*0858*/ 	.word	0xffffffff


	//   ....[38]....
        /*085c*/ 	.word	0xffffffff


	//   ....[39]....
        /*0860*/ 	.word	0xffffffff


	//   ....[40]....
        /*0864*/ 	.word	0xffffffff


	//   ....[41]....
        /*0868*/ 	.word	0xffffffff


	//   ....[42]....
        /*086c*/ 	.word	0xffffffff


	//   ....[43]....
        /*0870*/ 	.word	0xffffffff


	//   ....[44]....
        /*0874*/ 	.word	0xffffffff


	//   ....[45]....
        /*0878*/ 	.word	0xffffffff


	//   ....[46]....
        /*087c*/ 	.word	0xffffffff


	//   ....[47]....
        /*0880*/ 	.word	0xffffffff


	//   ....[48]....
        /*0884*/ 	.word	0xffffffff


	//   ....[49]....
        /*0888*/ 	.word	0xffffffff


	//   ....[50]....
        /*088c*/ 	.word	0xffffffff


	//   ....[51]....
        /*0890*/ 	.word	0xffffffff


	//   ....[52]....
        /*0894*/ 	.word	0xffffffff


	//   ....[53]....
        /*0898*/ 	.word	0xffffffff


	//   ....[54]....
        /*089c*/ 	.word	0xffffffff


	//   ....[55]....
        /*08a0*/ 	.word	0xffffffff


	//   ....[56]....
        /*08a4*/ 	.word	0xffffffff


	//   ....[57]....
        /*08a8*/ 	.word	0xffffffff


	//   ....[58]....
        /*08ac*/ 	.word	0xffffffff


	//   ....[59]....
        /*08b0*/ 	.word	0xffffffff


	//   ....[60]....
        /*08b4*/ 	.word	0xffffffff


	//   ....[61]....
        /*08b8*/ 	.word	0xffffffff


	//   ....[62]....
        /*08bc*/ 	.word	0xffffffff


	//   ....[63]....
        /*08c0*/ 	.word	0xffffffff


	//   ....[64]....
        /*08c4*/ 	.word	0xffffffff


	//   ....[65]....
        /*08c8*/ 	.word	0xffffffff


	//   ....[66]....
        /*08cc*/ 	.word	0xffffffff


	//   ....[67]....
        /*08d0*/ 	.word	0xffffffff


	//   ....[68]....
        /*08d4*/ 	.word	0xffffffff


	//   ....[69]....
        /*08d8*/ 	.word	0xffffffff


	//   ....[70]....
        /*08dc*/ 	.word	0xffffffff


	//   ....[71]....
        /*08e0*/ 	.word	0xffffffff


	//   ....[72]....
        /*08e4*/ 	.word	0xffffffff


	//   ....[73]....
        /*08e8*/ 	.word	0xffffffff


	//   ....[74]....
        /*08ec*/ 	.word	0xffffffff


	//   ....[75]....
        /*08f0*/ 	.word	0xffffffff


	//   ....[76]....
        /*08f4*/ 	.word	0xffffffff


	//   ....[77]....
        /*08f8*/ 	.word	0xffffffff


	//   ....[78]....
        /*08fc*/ 	.word	0xffffffff


	//   ....[79]....
        /*0900*/ 	.word	0xffffffff


	//   ....[80]....
        /*0904*/ 	.word	0xffffffff


	//   ....[81]....
        /*0908*/ 	.word	0xffffffff


	//   ....[82]....
        /*090c*/ 	.word	0xffffffff


	//   ....[83]....
        /*0910*/ 	.word	0xffffffff


	//   ....[84]....
        /*0914*/ 	.word	0xffffffff


	//   ....[85]....
        /*0918*/ 	.word	0xffffffff


	//   ....[86]....
        /*091c*/ 	.word	0xffffffff


	//   ....[87]....
        /*0920*/ 	.word	0xffffffff


	//   ....[88]....
        /*0924*/ 	.word	0xffffffff


	//   ....[89]....
        /*0928*/ 	.word	0xffffffff


	//   ....[90]....
        /*092c*/ 	.word	0xffffffff


	//   ....[91]....
        /*0930*/ 	.word	0xffffffff


	//   ....[92]....
        /*0934*/ 	.word	0xffffffff


	//   ....[93]....
        /*0938*/ 	.word	0xffffffff


	//   ....[94]....
        /*093c*/ 	.word	0xffffffff


	//   ....[95]....
        /*0940*/ 	.word	0xffffffff


	//   ....[96]....
        /*0944*/ 	.word	0xffffffff


	//   ....[97]....
        /*0948*/ 	.word	0xffffffff


	//   ....[98]....
        /*094c*/ 	.word	0xffffffff


	//   ....[99]....
        /*0950*/ 	.word	0xffffffff


	//   ....[100]....
        /*0954*/ 	.word	0xffffffff


	//   ....[101]....
        /*0958*/ 	.word	0xffffffff


	//   ....[102]....
        /*095c*/ 	.word	0xffffffff


	//   ....[103]....
        /*0960*/ 	.word	0xffffffff


	//   ....[104]....
        /*0964*/ 	.word	0xffffffff


	//   ....[105]....
        /*0968*/ 	.word	0xffffffff


	//   ....[106]....
        /*096c*/ 	.word	0xffffffff


	//   ....[107]....
        /*0970*/ 	.word	0xffffffff


	//   ....[108]....
        /*0974*/ 	.word	0xffffffff


	//   ....[109]....
        /*0978*/ 	.word	0xffffffff


	//   ....[110]....
        /*097c*/ 	.word	0xffffffff


	//   ....[111]....
        /*0980*/ 	.word	0xffffffff


	//   ....[112]....
        /*0984*/ 	.word	0xffffffff


	//   ....[113]....
        /*0988*/ 	.word	0xffffffff


	//   ....[114]....
        /*098c*/ 	.word	0xffffffff


	//   ....[115]....
        /*0990*/ 	.word	0xffffffff


	//   ....[116]....
        /*0994*/ 	.word	0xffffffff


	//   ....[117]....
        /*0998*/ 	.word	0xffffffff


	//   ....[118]....
        /*099c*/ 	.word	0xffffffff


	//   ....[119]....
        /*09a0*/ 	.word	0xffffffff


	//   ....[120]....
        /*09a4*/ 	.word	0xffffffff


	//   ....[121]....
        /*09a8*/ 	.word	0xffffffff


	//   ....[122]....
        /*09ac*/ 	.word	0x0500000f


	//   ....[123]....
        /*09b0*/ 	.word	0x0500000f


	//   ....[124]....
        /*09b4*/ 	.word	0x0500000f


	//   ....[125]....
        /*09b8*/ 	.word	0x0500000f


	//   ....[126]....
        /*09bc*/ 	.word	0x0500000f


	//   ....[127]....
        /*09c0*/ 	.word	0x0500000f


	//   ....[128]....
        /*09c4*/ 	.word	0x0500000f


	//   ....[129]....
        /*09c8*/ 	.word	0x0500000f


	//   ....[130]....
        /*09cc*/ 	.word	0x0500000f


	//   ....[131]....
        /*09d0*/ 	.word	0x0500000f


	//   ....[132]....
        /*09d4*/ 	.word	0x0500000f


	//   ....[133]....
        /*09d8*/ 	.word	0x0500000f


	//   ....[134]....
        /*09dc*/ 	.word	0x0500000f


	//   ....[135]....
        /*09e0*/ 	.word	0x0500000f


	//   ....[136]....
        /*09e4*/ 	.word	0x0500000f


	//   ....[137]....
        /*09e8*/ 	.word	0x0500000f


	//   ....[138]....
        /*09ec*/ 	.word	0x0500000f


	//   ....[139]....
        /*09f0*/ 	.word	0x0500000f


	//   ....[140]....
        /*09f4*/ 	.word	0x0500000f


	//   ....[141]....
        /*09f8*/ 	.word	0x0500000f


	//   ....[142]....
        /*09fc*/ 	.word	0x0500000f


	//   ....[143]....
        /*0a00*/ 	.word	0x0500000f


	//   ....[144]....
        /*0a04*/ 	.word	0x0500000f


	//   ....[145]....
        /*0a08*/ 	.word	0x0500000f


	//   ....[146]....
        /*0a0c*/ 	.word	0x0500000f


	//   ....[147]....
        /*0a10*/ 	.word	0x0500000f


	//   ....[148]....
        /*0a14*/ 	.word	0x0500000f


	//   ....[149]....
        /*0a18*/ 	.word	0x0500000f


	//   ....[150]....
        /*0a1c*/ 	.word	0x0500000f


	//   ....[151]....
        /*0a20*/ 	.word	0x0500000f


	//   ....[152]....
        /*0a24*/ 	.word	0x0500000f


	//   ....[153]....
        /*0a28*/ 	.word	0x0500000f


	//   ....[154]....
        /*0a2c*/ 	.word	0x0500000f


	//   ....[155]....
        /*0a30*/ 	.word	0x0500000f


	//   ....[156]....
        /*0a34*/ 	.word	0x0500000f


	//   ....[157]....
        /*0a38*/ 	.word	0x0500000f


	//   ....[158]....
        /*0a3c*/ 	.word	0x0500000f


	//   ....[159]....
        /*0a40*/ 	.word	0x0500000f


	//   ....[160]....
        /*0a44*/ 	.word	0x0500000f


	//   ....[161]....
        /*0a48*/ 	.word	0x0500000f


	//   ....[162]....
        /*0a4c*/ 	.word	0x0500000f


	//   ....[163]....
        /*0a50*/ 	.word	0x0500000f


	//   ....[164]....
        /*0a54*/ 	.word	0x0500000f


	//   ....[165]....
        /*0a58*/ 	.word	0x0500000f


	//   ....[166]....
        /*0a5c*/ 	.word	0x0500000f


	//   ....[167]....
        /*0a60*/ 	.word	0x0500000f


	//   ....[168]....
        /*0a64*/ 	.word	0x0500000f


	//   ....[169]....
        /*0a68*/ 	.word	0x0500000f


	//   ....[170]....
        /*0a6c*/ 	.word	0x0500000f


	//   ....[171]....
        /*0a70*/ 	.word	0x0500000f


	//   ....[172]....
        /*0a74*/ 	.word	0x0500000f


	//   ....[173]....
        /*0a78*/ 	.word	0x0500000f


	//   ....[174]....
        /*0a7c*/ 	.word	0x0500000f


	//----- nvinfo : EIATTR_COOP_GROUP_INSTR_OFFSETS
	.align		4
.L_325:
        /*0a80*/ 	.byte	0x04, 0x28
        /*0a82*/ 	.short	(.L_327 - .L_326)


	//   ....[0]....
.L_326:
        /*0a84*/ 	.word	0x00000060


	//   ....[1]....
        /*0a88*/ 	.word	0x000001a0


	//   ....[2]....
        /*0a8c*/ 	.word	0x000001f0


	//   ....[3]....
        /*0a90*/ 	.word	0x00000420


	//   ....[4]....
        /*0a94*/ 	.word	0x00000580


	//   ....[5]....
        /*0a98*/ 	.word	0x000006a0


	//   ....[6]....
        /*0a9c*/ 	.word	0x00000800


	//   ....[7]....
        /*0aa0*/ 	.word	0x0000b550


	//   ....[8]....
        /*0aa4*/ 	.word	0x0000bcc0


	//   ....[9]....
        /*0aa8*/ 	.word	0x0000bcd0


	//   ....[10]....
        /*0aac*/ 	.word	0x0000bce0


	//   ....[11]....
        /*0ab0*/ 	.word	0x0000bcf0


	//   ....[12]....
        /*0ab4*/ 	.word	0x0000c570


	//   ....[13]....
        /*0ab8*/ 	.word	0x0000c580


	//   ....[14]....
        /*0abc*/ 	.word	0x0000c590


	//   ....[15]....
        /*0ac0*/ 	.word	0x0000c5a0


	//   ....[16]....
        /*0ac4*/ 	.word	0x0000f770


	//   ....[17]....
        /*0ac8*/ 	.word	0x0000f780


	//   ....[18]....
        /*0acc*/ 	.word	0x0000f790


	//   ....[19]....
        /*0ad0*/ 	.word	0x0000f7a0


	//   ....[20]....
        /*0ad4*/ 	.word	0x0000fe00


	//   ....[21]....
        /*0ad8*/ 	.word	0x0000fe10


	//   ....[22]....
        /*0adc*/ 	.word	0x0000fe20


	//   ....[23]....
        /*0ae0*/ 	.word	0x0000fe30


	//   ....[24]....
        /*0ae4*/ 	.word	0x00016590


	//   ....[25]....
        /*0ae8*/ 	.word	0x000165b0


	//   ....[26]....
        /*0aec*/ 	.word	0x000170b0


	//   ....[27]....
        /*0af0*/ 	.word	0x00017130


	//   ....[28]....
        /*0af4*/ 	.word	0x00017a00


	//   ....[29]....
        /*0af8*/ 	.word	0x00017a60


	//   ....[30]....
        /*0afc*/ 	.word	0x0001c8d0


	//   ....[31]....
        /*0b00*/ 	.word	0x0001c8e0


	//   ....[32]....
        /*0b04*/ 	.word	0x0001d000


	//   ....[33]....
        /*0b08*/ 	.word	0x0001d0b0


	//   ....[34]....
        /*0b0c*/ 	.word	0x0001d880


	//   ....[35]....
        /*0b10*/ 	.word	0x0001d920


	//   ....[36]....
        /*0b14*/ 	.word	0x000228d0


	//   ....[37]....
        /*0b18*/ 	.word	0x000228f0


	//   ....[38]....
        /*0b1c*/ 	.word	0x00022db0


	//   ....[39]....
        /*0b20*/ 	.word	0x00022e10


	//   ....[40]....
        /*0b24*/ 	.word	0x00024370


	//   ....[41]....
        /*0b28*/ 	.word	0x000243f0


	//   ....[42]....
        /*0b2c*/ 	.word	0x00024420


	//   ....[43]....
        /*0b30*/ 	.word	0x00024430


	//   ....[44]....
        /*0b34*/ 	.word	0x00025980


	//   ....[45]....
        /*0b38*/ 	.word	0x00025990


	//   ....[46]....
        /*0b3c*/ 	.word	0x000259a0


	//   ....[47]....
        /*0b40*/ 	.word	0x000259b0


	//   ....[48]....
        /*0b44*/ 	.word	0x000262c0


	//   ....[49]....
        /*0b48*/ 	.word	0x000262e0


	//   ....[50]....
        /*0b4c*/ 	.word	0x00026410


	//   ....[51]....
        /*0b50*/ 	.word	0x00026430


	//   ....[52]....
        /*0b54*/ 	.word	0x00026530


	//   ....[53]....
        /*0b58*/ 	.word	0x00026550


	//   ....[54]....
        /*0b5c*/ 	.word	0x00026660


	//   ....[55]....
        /*0b60*/ 	.word	0x00026680


	//   ....[56]....
        /*0b64*/ 	.word	0x00026af0


	//   ....[57]....
        /*0b68*/ 	.word	0x00026b30


	//   ....[58]....
        /*0b6c*/ 	.word	0x00027490


	//   ....[59]....
        /*0b70*/ 	.word	0x000274a0


	//   ....[60]....
        /*0b74*/ 	.word	0x00028420


	//   ....[61]....
        /*0b78*/ 	.word	0x00028450


	//   ....[62]....
        /*0b7c*/ 	.word	0x00028570


	//   ....[63]....
        /*0b80*/ 	.word	0x00028590


	//   ....[64]....
        /*0b84*/ 	.word	0x00028690


	//   ....[65]....
        /*0b88*/ 	.word	0x000286b0


	//   ....[66]....
        /*0b8c*/ 	.word	0x000287c0


	//   ....[67]....
        /*0b90*/ 	.word	0x000287e0


	//   ....[68]....
        /*0b94*/ 	.word	0x00028970


	//   ....[69]....
        /*0b98*/ 	.word	0x00028ba0


	//   ....[70]....
        /*0b9c*/ 	.word	0x00028bd0


	//   ....[71]....
        /*0ba0*/ 	.word	0x00028c00


	//   ....[72]....
        /*0ba4*/ 	.word	0x00028c30


	//   ....[73]....
        /*0ba8*/ 	.word	0x00028c60


	//   ....[74]....
        /*0bac*/ 	.word	0x00028c90


	//   ....[75]....
        /*0bb0*/ 	.word	0x00028e30


	//   ....[76]....
        /*0bb4*/ 	.word	0x00028e60


	//   ....[77]....
        /*0bb8*/ 	.word	0x00028e90


	//   ....[78]....
        /*0bbc*/ 	.word	0x00028ec0


	//   ....[79]....
        /*0bc0*/ 	.word	0x00028ef0


	//   ....[80]....
        /*0bc4*/ 	.word	0x00028f20


	//   ....[81]....
        /*0bc8*/ 	.word	0x00028fc0


	//   ....[82]....
        /*0bcc*/ 	.word	0x00028ff0


	//   ....[83]....
        /*0bd0*/ 	.word	0x00029000


	//   ....[84]....
        /*0bd4*/ 	.word	0x00029030


	//   ....[85]....
        /*0bd8*/ 	.word	0x0002a670


	//   ....[86]....
        /*0bdc*/ 	.word	0x0002c4f0


	//   ....[87]....
        /*0be0*/ 	.word	0x0002d150


	//   ....[88]....
        /*0be4*/ 	.word	0x0002d170


	//   ....[89]....
        /*0be8*/ 	.word	0x0002d180


	//   ....[90]....
        /*0bec*/ 	.word	0x0002d1b0


	//   ....[91]....
        /*0bf0*/ 	.word	0x0002d2d0


	//   ....[92]....
        /*0bf4*/ 	.word	0x0002d2e0


	//   ....[93]....
        /*0bf8*/ 	.word	0x0002d380


	//   ....[94]....
        /*0bfc*/ 	.word	0x0002d390


	//   ....[95]....
        /*0c00*/ 	.word	0x0002d430


	//   ....[96]....
        /*0c04*/ 	.word	0x0002d440


	//   ....[97]....
        /*0c08*/ 	.word	0x0002d4e0


	//   ....[98]....
        /*0c0c*/ 	.word	0x0002d4f0


	//   ....[99]....
        /*0c10*/ 	.word	0x0002d570


	//   ....[100]....
        /*0c14*/ 	.word	0x0002d5a0


	//   ....[101]....
        /*0c18*/ 	.word	0x0002d5f0


	//   ....[102]....
        /*0c1c*/ 	.word	0x0002d630


	//   ....[103]....
        /*0c20*/ 	.word	0x00030590


	//   ....[104]....
        /*0c24*/ 	.word	0x000305c0


	//   ....[105]....
        /*0c28*/ 	.word	0x00030620


	//   ....[106]....
        /*0c2c*/ 	.word	0x00030650


	//   ....[107]....
        /*0c30*/ 	.word	0x00030680


	//   ....[108]....
        /*0c34*/ 	.word	0x000306b0


	//   ....[109]....
        /*0c38*/ 	.word	0x000306e0


	//   ....[110]....
        /*0c3c*/ 	.word	0x00030710


	//   ....[111]....
        /*0c40*/ 	.word	0x000308d0


	//   ....[112]....
        /*0c44*/ 	.word	0x00030900


	//   ....[113]....
        /*0c48*/ 	.word	0x00030930


	//   ....[114]....
        /*0c4c*/ 	.word	0x00030960


	//   ....[115]....
        /*0c50*/ 	.word	0x00030990


	//   ....[116]....
        /*0c54*/ 	.word	0x000309c0


	//   ....[117]....
        /*0c58*/ 	.word	0x00030a90


	//   ....[118]....
        /*0c5c*/ 	.word	0x00030ab0


	//   ....[119]....
        /*0c60*/ 	.word	0x00030ac0


	//   ....[120]....
        /*0c64*/ 	.word	0x00030b40


	//   ....[121]....
        /*0c68*/ 	.word	0x00031680


	//   ....[122]....
        /*0c6c*/ 	.word	0x00031ac0


	//   ....[123]....
        /*0c70*/ 	.word	0x00031b50


	//   ....[124]....
        /*0c74*/ 	.word	0x00031ba0


	//   ....[125]....
        /*0c78*/ 	.word	0x00031bf0


	//   ....[126]....
        /*0c7c*/ 	.word	0x00031c80


	//   ....[127]....
        /*0c80*/ 	.word	0x00031d10


	//   ....[128]....
        /*0c84*/ 	.word	0x00031d60


	//   ....[129]....
        /*0c88*/ 	.word	0x00031db0


	//   ....[130]....
        /*0c8c*/ 	.word	0x00031ea0


	//   ....[131]....
        /*0c90*/ 	.word	0x00031f30


	//   ....[132]....
        /*0c94*/ 	.word	0x00031f90


	//   ....[133]....
        /*0c98*/ 	.word	0x00031ff0


	//   ....[134]....
        /*0c9c*/ 	.word	0x00032080


	//   ....[135]....
        /*0ca0*/ 	.word	0x00032110


	//   ....[136]....
        /*0ca4*/ 	.word	0x00032160


	//   ....[137]....
        /*0ca8*/ 	.word	0x000321b0


	//   ....[138]....
        /*0cac*/ 	.word	0x000324b0


	//   ....[139]....
        /*0cb0*/ 	.word	0x00032790


	//   ....[140]....
        /*0cb4*/ 	.word	0x00032970


	//   ....[141]....
        /*0cb8*/ 	.word	0x000329c0


	//   ....[142]....
        /*0cbc*/ 	.word	0x00032a20


	//   ....[143]....
        /*0cc0*/ 	.word	0x00032ac0


	//   ....[144]....
        /*0cc4*/ 	.word	0x00032b90


	//   ....[145]....
        /*0cc8*/ 	.word	0x00032c90


	//   ....[146]....
        /*0ccc*/ 	.word	0x00032d60


	//   ....[147]....
        /*0cd0*/ 	.word	0x00032e70


	//   ....[148]....
        /*0cd4*/ 	.word	0x00032ed0


	//   ....[149]....
        /*0cd8*/ 	.word	0x00032fe0


	//   ....[150]....
        /*0cdc*/ 	.word	0x00033040


	//   ....[151]....
        /*0ce0*/ 	.word	0x00033150


	//   ....[152]....
        /*0ce4*/ 	.word	0x000331b0


	//   ....[153]....
        /*0ce8*/ 	.word	0x000332a0


	//   ....[154]....
        /*0cec*/ 	.word	0x00033320


	//   ....[155]....
        /*0cf0*/ 	.word	0x00033400


	//   ....[156]....
        /*0cf4*/ 	.word	0x00033770


	//   ....[157]....
        /*0cf8*/ 	.word	0x00033810


	//   ....[158]....
        /*0cfc*/ 	.word	0x000339b0


	//   ....[159]....
        /*0d00*/ 	.word	0x00033a30


	//   ....[160]....
        /*0d04*/ 	.word	0x00033ab0


	//   ....[161]....
        /*0d08*/ 	.word	0x00033b30


	//   ....[162]....
        /*0d0c*/ 	.word	0x00033bb0


	//   ....[163]....
        /*0d10*/ 	.word	0x00033c40


	//   ....[164]....
        /*0d14*/ 	.word	0x00033ce0


	//   ....[165]....
        /*0d18*/ 	.word	0x00033d90


	//   ....[166]....
        /*0d1c*/ 	.word	0x00033e10


	//   ....[167]....
        /*0d20*/ 	.word	0x00033e90


	//   ....[168]....
        /*0d24*/ 	.word	0x00033f10


	//   ....[169]....
        /*0d28*/ 	.word	0x00033fa0


	//   ....[170]....
        /*0d2c*/ 	.word	0x00034020


	//   ....[171]....
        /*0d30*/ 	.word	0x000340d0


	//   ....[172]....
        /*0d34*/ 	.word	0x00034120


	//   ....[173]....
        /*0d38*/ 	.word	0x000341e0


	//   ....[174]....
        /*0d3c*/ 	.word	0x00034310


	//----- nvinfo : EIATTR_REG_RECONFIG
	.align		4
.L_327:
        /*0d40*/ 	.byte	0x01, 0x54
	.zero		2


	//----- nvinfo : EIATTR_SYSCALL_OFFSETS
	.align		4
        /*0d44*/ 	.byte	0x04, 0x46
        /*0d46*/ 	.short	(.L_329 - .L_328)


	//   ....[0]....
.L_328:
        /*0d48*/ 	.word	0x00001dc0


	//   ....[1]....
        /*0d4c*/ 	.word	0x00001f10


	//   ....[2]....
        /*0d50*/ 	.word	0x0000b6f0


	//   ....[3]....
        /*0d54*/ 	.word	0x0000ba10


	//   ....[4]....
        /*0d58*/ 	.word	0x0002c110


	//   ....[5]....
        /*0d5c*/ 	.word	0x0002c260


	//   ....[6]....
        /*0d60*/ 	.word	0x0002c350


	//   ....[7]....
        /*0d64*/ 	.word	0x0002ccd0


	//----- nvinfo : EIATTR_MBARRIER_INSTR_OFFSETS
	.align		4
.L_329:
        /*0d68*/ 	.byte	0x04, 0x39
        /*0d6a*/ 	.short	(.L_331 - .L_330)


	//   ....[0]....
.L_330:
        /*0d6c*/ 	.word	0x000002d0
        /*0d70*/ 	.word	0x000000ff
        /*0d74*/ 	.word	0x00036800
        /*0d78*/ 	.short	0x0100
        /*0d7a*/ 	.byte	0x08
	.zero		1


	//   ....[1]....
        /*0d7c*/ 	.word	0x000002e0
        /*0d80*/ 	.word	0x000000ff
        /*0d84*/ 	.word	0x00036820
        /*0d88*/ 	.short	0x0100
        /*0d8a*/ 	.byte	0x08
	.zero		1


	//   ....[2]....
        /*0d8c*/ 	.word	0x000003d0
        /*0d90*/ 	.word	0x000000ff
        /*0d94*/ 	.word	0x00036830
        /*0d98*/ 	.short	0x0100
        /*0d9a*/ 	.byte	0x08
	.zero		1


	//   ....[3]....
        /*0d9c*/ 	.word	0x000003e0
        /*0da0*/ 	.word	0x000000ff
        /*0da4*/ 	.word	0x00036840
        /*0da8*/ 	.short	0x0100
        /*0daa*/ 	.byte	0x08
	.zero		1


	//   ....[4]....
        /*0dac*/ 	.word	0x000003f0
        /*0db0*/ 	.word	0x000000ff
        /*0db4*/ 	.word	0x00036838
        /*0db8*/ 	.short	0x0100
        /*0dba*/ 	.byte	0x08
	.zero		1


	//   ....[5]....
        /*0dbc*/ 	.word	0x00000400
        /*0dc0*/ 	.word	0x000000ff
        /*0dc4*/ 	.word	0x00036848
        /*0dc8*/ 	.short	0x0100
        /*0dca*/ 	.byte	0x08
	.zero		1


	//   ....[6]....
        /*0dcc*/ 	.word	0x00000530
        /*0dd0*/ 	.word	0x000000ff
        /*0dd4*/ 	.word	0x00036850
        /*0dd8*/ 	.short	0x0100
        /*0dda*/ 	.byte	0x08
	.zero		1


	//   ....[7]....
        /*0ddc*/ 	.word	0x00000540
        /*0de0*/ 	.word	0x000000ff
        /*0de4*/ 	.word	0x00036860
        /*0de8*/ 	.short	0x0100
        /*0dea*/ 	.byte	0x08
	.zero		1


	//   ....[8]....
        /*0dec*/ 	.word	0x00000550
        /*0df0*/ 	.word	0x000000ff
        /*0df4*/ 	.word	0x00036858
        /*0df8*/ 	.short	0x0100
        /*0dfa*/ 	.byte	0x08
	.zero		1


	//   ....[9]....
        /*0dfc*/ 	.word	0x00000560
        /*0e00*/ 	.word	0x000000ff
        /*0e04*/ 	.word	0x00036868
        /*0e08*/ 	.short	0x0100
        /*0e0a*/ 	.byte	0x08
	.zero		1


	//   ....[10]....
        /*0e0c*/ 	.word	0x00000650
        /*0e10*/ 	.word	0x000000ff
        /*0e14*/ 	.word	0x00036870
        /*0e18*/ 	.short	0x0100
        /*0e1a*/ 	.byte	0x06
	.zero		1


	//   ....[11]....
        /*0e1c*/ 	.word	0x00000660
        /*0e20*/ 	.word	0x000000ff
        /*0e24*/ 	.word	0x00036880
        /*0e28*/ 	.short	0x0100
        /*0e2a*/ 	.byte	0x06
	.zero		1


	//   ....[12]....
        /*0e2c*/ 	.word	0x00000670
        /*0e30*/ 	.word	0x000000ff
        /*0e34*/ 	.word	0x00036878
        /*0e38*/ 	.short	0x0100
        /*0e3a*/ 	.byte	0x06
	.zero		1


	//   ....[13]....
        /*0e3c*/ 	.word	0x00000680
        /*0e40*/ 	.word	0x000000ff
        /*0e44*/ 	.word	0x00036888
        /*0e48*/ 	.short	0x0100
        /*0e4a*/ 	.byte	0x06
	.zero		1


	//   ....[14]....
        /*0e4c*/ 	.word	0x000007b0
        /*0e50*/ 	.word	0x000000ff
        /*0e54*/ 	.word	0x00036890
        /*0e58*/ 	.short	0x0100
        /*0e5a*/ 	.byte	0x08
	.zero		1


	//   ....[15]....
        /*0e5c*/ 	.word	0x000007c0
        /*0e60*/ 	.word	0x000000ff
        /*0e64*/ 	.word	0x000368a0
        /*0e68*/ 	.short	0x0100
        /*0e6a*/ 	.byte	0x08
	.zero		1


	//   ....[16]....
        /*0e6c*/ 	.word	0x000007d0
        /*0e70*/ 	.word	0x000000ff
        /*0e74*/ 	.word	0x00036898
        /*0e78*/ 	.short	0x0100
        /*0e7a*/ 	.byte	0x08
	.zero		1


	//   ....[17]....
        /*0e7c*/ 	.word	0x000007e0
        /*0e80*/ 	.word	0x000000ff
        /*0e84*/ 	.word	0x000368a8
        /*0e88*/ 	.short	0x0100
        /*0e8a*/ 	.byte	0x08
	.zero		1


	//   ....[18]....
        /*0e8c*/ 	.word	0x00000910
        /*0e90*/ 	.word	0x000000ff
        /*0e94*/ 	.word	0x000368b0
        /*0e98*/ 	.short	0x0100
        /*0e9a*/ 	.byte	0x08
	.zero		1


	//   ....[19]....
        /*0e9c*/ 	.word	0x00000920
        /*0ea0*/ 	.word	0x000000ff
        /*0ea4*/ 	.word	0x000368c0
        /*0ea8*/ 	.short	0x0100
        /*0eaa*/ 	.byte	0x08
	.zero		1


	//   ....[20]....
        /*0eac*/ 	.word	0x00000930
        /*0eb0*/ 	.word	0x000000ff
        /*0eb4*/ 	.word	0x000368b8
        /*0eb8*/ 	.short	0x0100
        /*0eba*/ 	.byte	0x08
	.zero		1


	//   ....[21]....
        /*0ebc*/ 	.word	0x00000940
        /*0ec0*/ 	.word	0x000000ff
        /*0ec4*/ 	.word	0x000368c8
        /*0ec8*/ 	.short	0x0100
        /*0eca*/ 	.byte	0x08
	.zero		1


	//   ....[22]....
        /*0ecc*/ 	.word	0x00003ab0
        /*0ed0*/ 	.word	0x0000002b
        /*0ed4*/ 	.word	0x00036890
        /*0ed8*/ 	.short	0x010a
        /*0eda*/ 	.byte	0x3f
	.zero		1


	//   ....[23]....
        /*0edc*/ 	.word	0x00007050
        /*0ee0*/ 	.word	0x0000002b
        /*0ee4*/ 	.word	0x00036890
        /*0ee8*/ 	.short	0x010a
        /*0eea*/ 	.byte	0x3f
	.zero		1


	//   ....[24]....
        /*0eec*/ 	.word	0x0000a330
        /*0ef0*/ 	.word	0x0000002b
        /*0ef4*/ 	.word	0x00036890
        /*0ef8*/ 	.short	0x010a
        /*0efa*/ 	.byte	0x3f
	.zero		1


	//   ....[25]....
        /*0efc*/ 	.word	0x0000a700
        /*0f00*/ 	.word	0x0000002c
        /*0f04*/ 	.word	0x00000000
        /*0f08*/ 	.short	0x0101
        /*0f0a*/ 	.byte	0x3f
	.zero		1


	//   ....[26]....
        /*0f0c*/ 	.word	0x0000a740
        /*0f10*/ 	.word	0x0000002b
        /*0f14*/ 	.word	0x000368b0
        /*0f18*/ 	.short	0x010a
        /*0f1a*/ 	.byte	0x3f
	.zero		1


	//   ....[27]....
        /*0f1c*/ 	.word	0x0000adb0
        /*0f20*/ 	.word	0x0000002b
        /*0f24*/ 	.word	0x00000000
        /*0f28*/ 	.short	0x0101
        /*0f2a*/ 	.byte	0x3f
	.zero		1


	//   ....[28]....
        /*0f2c*/ 	.word	0x0000b770
        /*0f30*/ 	.word	0x00000010
        /*0f34*/ 	.word	0x00036800
        /*0f38*/ 	.short	0x010a
        /*0f3a*/ 	.byte	0x3f
	.zero		1


	//   ....[29]....
        /*0f3c*/ 	.word	0x0000b7c0
        /*0f40*/ 	.word	0x00000010
        /*0f44*/ 	.word	0x00036800
        /*0f48*/ 	.short	0x010a
        /*0f4a*/ 	.byte	0x3f
	.zero		1


	//   ....[30]....
        /*0f4c*/ 	.word	0x0000cc90
        /*0f50*/ 	.word	0x00000010
        /*0f54*/ 	.word	0x00036800
        /*0f58*/ 	.short	0x010a
        /*0f5a*/ 	.byte	0x3f
	.zero		1


	//   ....[31]....
        /*0f5c*/ 	.word	0x00010240
        /*0f60*/ 	.word	0x00000010
        /*0f64*/ 	.word	0x00036800
        /*0f68*/ 	.short	0x010a
        /*0f6a*/ 	.byte	0x3f
	.zero		1


	//   ....[32]....
        /*0f6c*/ 	.word	0x00013080
        /*0f70*/ 	.word	0x00000000
        /*0f74*/ 	.word	0x00036830
        /*0f78*/ 	.short	0x010a
        /*0f7a*/ 	.byte	0x3f
	.zero		1


	//   ....[33]....
        /*0f7c*/ 	.word	0x000130f0
        /*0f80*/ 	.word	0x00000000
        /*0f84*/ 	.word	0x00036830
        /*0f88*/ 	.short	0x010a
        /*0f8a*/ 	.byte	0x3f
	.zero		1


	//   ....[34]....
        /*0f8c*/ 	.word	0x00016f50
        /*0f90*/ 	.word	0x00000000
        /*0f94*/ 	.word	0x00000000
        /*0f98*/ 	.short	0x0101
        /*0f9a*/ 	.byte	0x3f
	.zero		1


	//   ....[35]....
        /*0f9c*/ 	.word	0x000187e0
        /*0fa0*/ 	.word	0x0000000d
        /*0fa4*/ 	.word	0x00036830
        /*0fa8*/ 	.short	0x010a
        /*0faa*/ 	.byte	0x3f
	.zero		1


	//   ....[36]....
        /*0fac*/ 	.word	0x00018860
        /*0fb0*/ 	.word	0x0000000d
        /*0fb4*/ 	.word	0x00036830
        /*0fb8*/ 	.short	0x010a
        /*0fba*/ 	.byte	0x3f
	.zero		1


	//   ....[37]....
        /*0fbc*/ 	.word	0x0001bf60
        /*0fc0*/ 	.word	0x0000000b
        /*0fc4*/ 	.word	0x00036850
        /*0fc8*/ 	.short	0x010a
        /*0fca*/ 	.byte	0x3f
	.zero		1


	//   ....[38]....
        /*0fcc*/ 	.word	0x0001bfb0
        /*0fd0*/ 	.word	0x0000000b
        /*0fd4*/ 	.word	0x00036850
        /*0fd8*/ 	.short	0x010a
        /*0fda*/ 	.byte	0x3f
	.zero		1


	//   ....[39]....
        /*0fdc*/ 	.word	0x0001de80
        /*0fe0*/ 	.word	0x0000000d
        /*0fe4*/ 	.word	0x00000000
        /*0fe8*/ 	.short	0x0101
        /*0fea*/ 	.byte	0x3f
	.zero		1


	//   ....[40]....
        /*0fec*/ 	.word	0x0001ded0
        /*0ff0*/ 	.word	0x0000000b
        /*0ff4*/ 	.word	0x00000000
        /*0ff8*/ 	.short	0x0101
        /*0ffa*/ 	.byte	0x3f
	.zero		1


	//   ....[41]....
        /*0ffc*/ 	.word	0x0001e540
        /*1000*/ 	.word	0x00000004
        /*1004*/ 	.word	0x00036830
        /*1008*/ 	.short	0x010a
        /*100a*/ 	.byte	0x3f
	.zero		1


	//   ....[42]....
        /*100c*/ 	.word	0x0001e5c0
        /*1010*/ 	.word	0x00000004
        /*1014*/ 	.word	0x00036830
        /*1018*/ 	.short	0x010a
        /*101a*/ 	.byte	0x3f
	.zero		1


	//   ....[43]....
        /*101c*/ 	.word	0x00021cc0
        /*1020*/ 	.word	0x0000000b
        /*1024*/ 	.word	0x00036850
        /*1028*/ 	.short	0x010a
        /*102a*/ 	.byte	0x3f
	.zero		1


	//   ....[44]....
        /*102c*/ 	.word	0x00021d10
        /*1030*/ 	.word	0x0000000b
        /*1034*/ 	.word	0x00036850
        /*1038*/ 	.short	0x010a
        /*103a*/ 	.byte	0x3f
	.zero		1


	//   ....[45]....
        /*103c*/ 	.word	0x000233f0
        /*1040*/ 	.word	0x0000000f
        /*1044*/ 	.word	0x00000000
        /*1048*/ 	.short	0x0101
        /*104a*/ 	.byte	0x3f
	.zero		1


	//   ....[46]....
        /*104c*/ 	.word	0x00023450
        /*1050*/ 	.word	0x0000000b
        /*1054*/ 	.word	0x00000000
        /*1058*/ 	.short	0x0101
        /*105a*/ 	.byte	0x3f
	.zero		1


	//   ....[47]....
        /*105c*/ 	.word	0x00023fb0
        /*1060*/ 	.word	0x00000000
        /*1064*/ 	.word	0x00036850
        /*1068*/ 	.short	0x010a
        /*106a*/ 	.byte	0x3f
	.zero		1


	//   ....[48]....
        /*106c*/ 	.word	0x00024050
        /*1070*/ 	.word	0x00000000
        /*1074*/ 	.word	0x00036850
        /*1078*/ 	.short	0x010a
        /*107a*/ 	.byte	0x3f
	.zero		1


	//   ....[49]....
        /*107c*/ 	.word	0x000245a0
        /*1080*/ 	.word	0x0000000c
        /*1084*/ 	.word	0x00000000
        /*1088*/ 	.short	0x0101
        /*108a*/ 	.byte	0x3f
	.zero		1


	//   ....[50]....
        /*108c*/ 	.word	0x000262b0
        /*1090*/ 	.word	0x00000003
        /*1094*/ 	.word	0x00000000
        /*1098*/ 	.short	0x0101
        /*109a*/ 	.byte	0x3f
	.zero		1


	//   ....[51]....
        /*109c*/ 	.word	0x00026b10
        /*10a0*/ 	.word	0x00000006
        /*10a4*/ 	.word	0x00000000
        /*10a8*/ 	.short	0x0101
        /*10aa*/ 	.byte	0x3f
	.zero		1


	//   ....[52]....
        /*10ac*/ 	.word	0x0002a750
        /*10b0*/ 	.word	0x00000012
        /*10b4*/ 	.word	0x00036820
        /*10b8*/ 	.short	0x010a
        /*10ba*/ 	.byte	0x3f
	.zero		1


	//   ....[53]....
        /*10bc*/ 	.word	0x0002a820
        /*10c0*/ 	.word	0x00000005
        /*10c4*/ 	.word	0x000368a0
        /*10c8*/ 	.short	0x010a
        /*10ca*/ 	.byte	0x3f
	.zero		1


	//   ....[54]....
        /*10cc*/ 	.word	0x0002ac60
        /*10d0*/ 	.word	0x00000005
        /*10d4*/ 	.word	0x000368c0
        /*10d8*/ 	.short	0x010a
        /*10da*/ 	.byte	0x3f
	.zero		1


	//   ....[55]....
        /*10dc*/ 	.word	0x0002b1f0
        /*10e0*/ 	.word	0x00000007
        /*10e4*/ 	.word	0x000368a0
        /*10e8*/ 	.short	0x010a
        /*10ea*/ 	.byte	0x3f
	.zero		1


	//   ....[56]....
        /*10ec*/ 	.word	0x0002b620
        /*10f0*/ 	.word	0x00000007
        /*10f4*/ 	.word	0x000368c0
        /*10f8*/ 	.short	0x010a
        /*10fa*/ 	.byte	0x3f
	.zero		1


	//   ....[57]....
        /*10fc*/ 	.word	0x0002c760
        /*1100*/ 	.word	0x00000000
        /*1104*/ 	.word	0x00036840
        /*1108*/ 	.short	0x010a
        /*110a*/ 	.byte	0x3f
	.zero		1


	//   ....[58]....
        /*110c*/ 	.word	0x0002d740
        /*1110*/ 	.word	0x00000012
        /*1114*/ 	.word	0x00036800
        /*1118*/ 	.short	0x0107
        /*111a*/ 	.byte	0x3f
	.zero		1


	//   ....[59]....
        /*111c*/ 	.word	0x0002d850
        /*1120*/ 	.word	0x00000012
        /*1124*/ 	.word	0x00036800
        /*1128*/ 	.short	0x0101
        /*112a*/ 	.byte	0x3f
	.zero		1


	//   ....[60]....
        /*112c*/ 	.word	0x0002d870
        /*1130*/ 	.word	0x00000012
        /*1134*/ 	.word	0x00036820
        /*1138*/ 	.short	0x010a
        /*113a*/ 	.byte	0x3f
	.zero		1


	//   ....[61]....
        /*113c*/ 	.word	0x0002dc30
        /*1140*/ 	.word	0x00000003
        /*1144*/ 	.word	0x00036840
        /*1148*/ 	.short	0x010a
        /*114a*/ 	.byte	0x3f
	.zero		1


	//   ....[62]....
        /*114c*/ 	.word	0x0002e0d0
        /*1150*/ 	.word	0x00000003
        /*1154*/ 	.word	0x00000060
        /*1158*/ 	.short	0x010a
        /*115a*/ 	.byte	0x3f
	.zero		1


	//   ....[63]....
        /*115c*/ 	.word	0x0002e850
        /*1160*/ 	.word	0x00000003
        /*1164*/ 	.word	0x00036840
        /*1168*/ 	.short	0x010a
        /*116a*/ 	.byte	0x3f
	.zero		1


	//   ....[64]....
        /*116c*/ 	.word	0x0002ecf0
        /*1170*/ 	.word	0x00000002
        /*1174*/ 	.word	0x00000060
        /*1178*/ 	.short	0x010a
        /*117a*/ 	.byte	0x3f
	.zero		1


	//   ....[65]....
        /*117c*/ 	.word	0x0002f3b0
        /*1180*/ 	.word	0x00000002
        /*1184*/ 	.word	0x00036840
        /*1188*/ 	.short	0x010a
        /*118a*/ 	.byte	0x3f
	.zero		1


	//   ....[66]....
        /*118c*/ 	.word	0x0002f850
        /*1190*/ 	.word	0x00000002
        /*1194*/ 	.word	0x00000060
        /*1198*/ 	.short	0x010a
        /*119a*/ 	.byte	0x3f
	.zero		1


	//   ....[67]....
        /*119c*/ 	.word	0x0002fec0
        /*11a0*/ 	.word	0x00000000
        /*11a4*/ 	.word	0x00036860
        /*11a8*/ 	.short	0x010a
        /*11aa*/ 	.byte	0x3f
	.zero		1


	//   ....[68]....
        /*11ac*/ 	.word	0x00031600
        /*11b0*/ 	.word	0x00000000
        /*11b4*/ 	.word	0x00036820
        /*11b8*/ 	.short	0x010a
        /*11ba*/ 	.byte	0x3f
	.zero		1


	//   ....[69]....
        /*11bc*/ 	.word	0x00031800
        /*11c0*/ 	.word	0x00000006
        /*11c4*/ 	.word	0x00000000
        /*11c8*/ 	.short	0x010a
        /*11ca*/ 	.byte	0x3f
	.zero		1


	//   ....[70]....
        /*11cc*/ 	.word	0x00031830
        /*11d0*/ 	.word	0x00000007
        /*11d4*/ 	.word	0x00000000
        /*11d8*/ 	.short	0x010a
        /*11da*/ 	.byte	0x3f
	.zero		1


	//   ....[71]....
        /*11dc*/ 	.word	0x00031890
        /*11e0*/ 	.word	0x00000004
        /*11e4*/ 	.word	0x00000000
        /*11e8*/ 	.short	0x010a
        /*11ea*/ 	.byte	0x3f
	.zero		1


	//   ....[72]....
        /*11ec*/ 	.word	0x000318c0
        /*11f0*/ 	.word	0x00000003
        /*11f4*/ 	.word	0x00000000
        /*11f8*/ 	.short	0x010a
        /*11fa*/ 	.byte	0x3f
	.zero		1


	//   ....[73]....
        /*11fc*/ 	.word	0x00031920
        /*1200*/ 	.word	0x0000002b
        /*1204*/ 	.word	0x00036890
        /*1208*/ 	.short	0x010a
        /*120a*/ 	.byte	0x3f
	.zero		1


	//   ....[74]....
        /*120c*/ 	.word	0x00031970
        /*1210*/ 	.word	0x0000002b
        /*1214*/ 	.word	0x00036890
        /*1218*/ 	.short	0x010a
        /*121a*/ 	.byte	0x3f
	.zero		1


	//   ....[75]....
        /*121c*/ 	.word	0x000319c0
        /*1220*/ 	.word	0x0000002b
        /*1224*/ 	.word	0x00036890
        /*1228*/ 	.short	0x010a
        /*122a*/ 	.byte	0x3f
	.zero		1


	//   ....[76]....
        /*122c*/ 	.word	0x00031a10
        /*1230*/ 	.word	0x0000002b
        /*1234*/ 	.word	0x000368b0
        /*1238*/ 	.short	0x010a
        /*123a*/ 	.byte	0x3f
	.zero		1


	//   ....[77]....
        /*123c*/ 	.word	0x00031df0
        /*1240*/ 	.word	0x00000010
        /*1244*/ 	.word	0x00036800
        /*1248*/ 	.short	0x010a
        /*124a*/ 	.byte	0x3f
	.zero		1


	//   ....[78]....
        /*124c*/ 	.word	0x000321f0
        /*1250*/ 	.word	0x00000010
        /*1254*/ 	.word	0x00036800
        /*1258*/ 	.short	0x010a
        /*125a*/ 	.byte	0x3f
	.zero		1


	//   ....[79]....
        /*125c*/ 	.word	0x00032240
        /*1260*/ 	.word	0x00000000
        /*1264*/ 	.word	0x00036830
        /*1268*/ 	.short	0x010a
        /*126a*/ 	.byte	0x3f
	.zero		1


	//   ....[80]....
        /*126c*/ 	.word	0x00032290
        /*1270*/ 	.word	0x0000000d
        /*1274*/ 	.word	0x00036830
        /*1278*/ 	.short	0x010a
        /*127a*/ 	.byte	0x3f
	.zero		1


	//   ....[81]....
        /*127c*/ 	.word	0x000322e0
        /*1280*/ 	.word	0x0000000b
        /*1284*/ 	.word	0x00036850
        /*1288*/ 	.short	0x010a
        /*128a*/ 	.byte	0x3f
	.zero		1


	//   ....[82]....
        /*128c*/ 	.word	0x00032330
        /*1290*/ 	.word	0x00000004
        /*1294*/ 	.word	0x00036830
        /*1298*/ 	.short	0x010a
        /*129a*/ 	.byte	0x3f
	.zero		1


	//   ....[83]....
        /*129c*/ 	.word	0x00032380
        /*12a0*/ 	.word	0x0000000b
        /*12a4*/ 	.word	0x00036850
        /*12a8*/ 	.short	0x010a
        /*12aa*/ 	.byte	0x3f
	.zero		1


	//   ....[84]....
        /*12ac*/ 	.word	0x000323d0
        /*12b0*/ 	.word	0x00000000
        /*12b4*/ 	.word	0x00036850
        /*12b8*/ 	.short	0x010a
        /*12ba*/ 	.byte	0x3f
	.zero		1


	//   ....[85]....
        /*12bc*/ 	.word	0x00032570
        /*12c0*/ 	.word	0x00000012
        /*12c4*/ 	.word	0x00036820
        /*12c8*/ 	.short	0x010a
        /*12ca*/ 	.byte	0x3f
	.zero		1


	//   ....[86]....
        /*12cc*/ 	.word	0x000325c0
        /*12d0*/ 	.word	0x00000005
        /*12d4*/ 	.word	0x000368a0
        /*12d8*/ 	.short	0x010a
        /*12da*/ 	.byte	0x3f
	.zero		1


	//   ....[87]....
        /*12dc*/ 	.word	0x00032610
        /*12e0*/ 	.word	0x00000005
        /*12e4*/ 	.word	0x000368c0
        /*12e8*/ 	.short	0x010a
        /*12ea*/ 	.byte	0x3f
	.zero		1


	//   ....[88]....
        /*12ec*/ 	.word	0x00032660
        /*12f0*/ 	.word	0x00000007
        /*12f4*/ 	.word	0x000368a0
        /*12f8*/ 	.short	0x010a
        /*12fa*/ 	.byte	0x3f
	.zero		1


	//   ....[89]....
        /*12fc*/ 	.word	0x000326b0
        /*1300*/ 	.word	0x00000007
        /*1304*/ 	.word	0x000368c0
        /*1308*/ 	.short	0x010a
        /*130a*/ 	.byte	0x3f
	.zero		1


	//   ....[90]....
        /*130c*/ 	.word	0x00032850
        /*1310*/ 	.word	0x00000000
        /*1314*/ 	.word	0x00036840
        /*1318*/ 	.short	0x010a
        /*131a*/ 	.byte	0x3f
	.zero		1


	//   ....[91]....
        /*131c*/ 	.word	0x00033480
        /*1320*/ 	.word	0x00000012
        /*1324*/ 	.word	0x00036820
        /*1328*/ 	.short	0x010a
        /*132a*/ 	.byte	0x3f
	.zero		1


	//   ....[92]....
        /*132c*/ 	.word	0x000334d0
        /*1330*/ 	.word	0x00000003
        /*1334*/ 	.word	0x00036840
        /*1338*/ 	.short	0x010a
        /*133a*/ 	.byte	0x3f
	.zero		1


	//   ....[93]....
        /*133c*/ 	.word	0x00033520
        /*1340*/ 	.word	0x00000003
        /*1344*/ 	.word	0x00000060
        /*1348*/ 	.short	0x010a
        /*134a*/ 	.byte	0x3f
	.zero		1


	//   ....[94]....
        /*134c*/ 	.word	0x00033570
        /*1350*/ 	.word	0x00000003
        /*1354*/ 	.word	0x00036840
        /*1358*/ 	.short	0x010a
        /*135a*/ 	.byte	0x3f
	.zero		1


	//   ....[95]....
        /*135c*/ 	.word	0x000335c0
        /*1360*/ 	.word	0x00000002
        /*1364*/ 	.word	0x00000060
        /*1368*/ 	.short	0x010a
        /*136a*/ 	.byte	0x3f
	.zero		1


	//   ....[96]....
        /*136c*/ 	.word	0x00033610
        /*1370*/ 	.word	0x00000002
        /*1374*/ 	.word	0x00036840
        /*1378*/ 	.short	0x010a
        /*137a*/ 	.byte	0x3f
	.zero		1


	//   ....[97]....
        /*137c*/ 	.word	0x00033660
        /*1380*/ 	.word	0x00000002
        /*1384*/ 	.word	0x00000060
        /*1388*/ 	.short	0x010a
        /*138a*/ 	.byte	0x3f
	.zero		1


	//   ....[98]....
        /*138c*/ 	.word	0x000336b0
        /*1390*/ 	.word	0x00000000
        /*1394*/ 	.word	0x00036860
        /*1398*/ 	.short	0x010a
        /*139a*/ 	.byte	0x3f
	.zero		1


	//   ....[99]....
        /*139c*/ 	.word	0x00034230
        /*13a0*/ 	.word	0x00000000
        /*13a4*/ 	.word	0x00036820
        /*13a8*/ 	.short	0x010a
        /*13aa*/ 	.byte	0x3f
	.zero		1


	//   ....[100]....
        /*13ac*/ 	.word	0x000343d0
        /*13b0*/ 	.word	0x00000006
        /*13b4*/ 	.word	0x00000000
        /*13b8*/ 	.short	0x010a
        /*13ba*/ 	.byte	0x3f
	.zero		1


	//   ....[101]....
        /*13bc*/ 	.word	0x00034420
        /*13c0*/ 	.word	0x00000007
        /*13c4*/ 	.word	0x00000000
        /*13c8*/ 	.short	0x010a
        /*13ca*/ 	.byte	0x3f
	.zero		1


	//   ....[102]....
        /*13cc*/ 	.word	0x00034470
        /*13d0*/ 	.word	0x00000004
        /*13d4*/ 	.word	0x00000000
        /*13d8*/ 	.short	0x010a
        /*13da*/ 	.byte	0x3f
	.zero		1


	//----- nvinfo : EIATTR_NUM_MBARRIERS
	.align		4
.L_331:
        /*13dc*/ 	.byte	0x03, 0x38
        /*13de*/ 	.short	0x0016


	//----- nvinfo : EIATTR_EXIT_INSTR_OFFSETS
	.align		4
        /*13e0*/ 	.byte	0x04, 0x1c
        /*13e2*/ 	.short	(.L_333 - .L_332)


	//   ....[0]....
.L_332:
        /*13e4*/ 	.word	0x00031910


	//----- nvinfo : EIATTR_MAX_THREADS
	.align		4
.L_333:
        /*13e8*/ 	.byte	0x04, 0x05
        /*13ea*/ 	.short	(.L_335 - .L_334)
.L_334:
        /*13ec*/ 	.word	0x00000180
        /*13f0*/ 	.word	0x00000001
        /*13f4*/ 	.word	0x00000001


	//----- nvinfo : EIATTR_CRS_STACK_SIZE
	.align		4
.L_335:
        /*13f8*/ 	.byte	0x04, 0x1e
        /*13fa*/ 	.short	(.L_337 - .L_336)
.L_336:
        /*13fc*/ 	.word	0x00000000


	//----- nvinfo : EIATTR_CBANK_PARAM_SIZE
	.align		4
.L_337:
        /*1400*/ 	.byte	0x03, 0x19
        /*1402*/ 	.short	0x0af0


	//----- nvinfo : EIATTR_PARAM_CBANK
	.align		4
        /*1404*/ 	.byte	0x04, 0x0a
        /*1406*/ 	.short	(.L_339 - .L_338)
	.align		4
.L_338:
        /*1408*/ 	.word	index@(.nv.constant0._ZN7cutlass13device_kernelIN5flash11enable_sm90INS1_16FlashAttnFwdSm90INS1_25CollectiveMainloopFwdSm90ILi2EN4cute5tupleIJNS5_1CILi1EEES8_S8_EEENS6_IJNS7_ILi128EEENS7_ILi112EEENS7_ILi192EEEEEELi192ENS_10bfloat16_tEfNS_4arch4Sm90ELb1ELb0ELb1ELb1ELb0ELb1ELb0ELb1ELb1ELb1ELb1ELb0EEENS1_21CollectiveEpilogueFwdINS6_IJSA_SC_SB_EEES9_SE_SG_Li256ELb1ELb1ELb1ELb0EEENS1_36VarlenDynamicPersistentTileSchedulerILi128ELi112ELi256ELi128ELb1ELb1ELb1ELb1ELb1ELb1EEEEEEEEEvNT_6ParamsE)
        /*140c*/ 	.short	0x0210
        /*140e*/ 	.short	0x0af0


	//----- nvinfo : EIATTR_SW_WAR
	.align		4
.L_339:
        /*1410*/ 	.byte	0x04, 0x36
        /*1412*/ 	.short	(.L_341 - .L_340)
.L_340:
        /*1414*/ 	.word	0x00000008
.L_341:


//--------------------- .nv.callgraph             --------------------------
	.section	.nv.callgraph,"",@"SHT_CUDA_CALLGRAPH"
	.align	4
	.sectionentsize	8
	.align		4
        /*0000*/ 	.word	0x00000000
	.align		4
        /*0004*/ 	.word	0xffffffff
	.align		4
        /*0008*/ 	.word	index@(_ZN7cutlass13device_kernelIN5flash11enable_sm90INS1_16FlashAttnFwdSm90INS1_25CollectiveMainloopFwdSm90ILi2EN4cute5tupleIJNS5_1CILi1EEES8_S8_EEENS6_IJNS7_ILi128EEENS7_ILi112EEENS7_ILi192EEEEEELi192ENS_10bfloat16_tEfNS_4arch4Sm90ELb0ELb0ELb1ELb0ELb0ELb0ELb0ELb1ELb1ELb1ELb1ELb0EEENS1_21CollectiveEpilogueFwdINS6_IJSA_SC_SB_EEES9_SE_SG_Li256ELb0ELb1ELb1ELb0EEENS1_19SingleTileSchedulerILb0ELb1ELb1ELi128EEEEEEEEEvNT_6ParamsE)
	.align		4
        /*000c*/ 	.word	index@(__assertfail)
	.align		4
        /*0010*/ 	.word	index@(_ZN7cutlass13device_kernelIN5flash11enable_sm90INS1_16FlashAttnFwdSm90INS1_25CollectiveMainloopFwdSm90ILi2EN4cute5tupleIJNS5_1CILi1EEES8_S8_EEENS6_IJNS7_ILi128EEENS7_ILi112EEENS7_ILi192EEEEEELi192ENS_10bfloat16_tEfNS_4arch4Sm90ELb0ELb0ELb1ELb1ELb0ELb0ELb0ELb1ELb1ELb1ELb1ELb0EEENS1_21CollectiveEpilogueFwdINS6_IJSA_SC_SB_EEES9_SE_SG_Li256ELb1ELb1ELb1ELb0EEENS1_36VarlenDynamicPersistentTileSchedulerILi128ELi112ELi256ELi128ELb1ELb1ELb1ELb0ELb1ELb1EEEEEEEEEvNT_6ParamsE)
	.align		4
        /*0014*/ 	.word	index@(__assertfail)
	.align		4
        /*0018*/ 	.word	index@(_ZN7cutlass13device_kernelIN5flash11enable_sm90INS1_16FlashAttnFwdSm90INS1_25CollectiveMainloopFwdSm90ILi2EN4cute5tupleIJNS5_1CILi1EEES8_S8_EEENS6_IJNS7_ILi128EEENS7_ILi112EEENS7_ILi192EEEEEELi192ENS_10bfloat16_tEfNS_4arch4Sm90ELb0ELb0ELb1ELb1ELb0ELb1ELb0ELb1ELb1ELb1ELb1ELb0EEENS1_21CollectiveEpilogueFwdINS6_IJSA_SC_SB_EEES9_SE_SG_Li256ELb1ELb1ELb1ELb0EEENS1_36VarlenDynamicPersistentTileSchedulerILi128ELi112ELi256ELi128ELb1ELb1ELb1ELb0ELb1ELb1EEEEEEEEEvNT_6ParamsE)
	.align		4
        /*001c*/ 	.word	index@(__assertfail)
	.align		4
        /*0020*/ 	.word	index@(_ZN7cutlass13device_kernelIN5flash11enable_sm90INS1_16FlashAttnFwdSm90INS1_25CollectiveMainloopFwdSm90ILi2EN4cute5tupleIJNS5_1CILi1EEES8_S8_EEENS6_IJNS7_ILi128EEENS7_ILi96EEENS7_ILi192EEEEEELi192ENS_10bfloat16_tEfNS_4arch4Sm90ELb0ELb1ELb1ELb0ELb0ELb0ELb0ELb1ELb1ELb1ELb1ELb0EEENS1_21CollectiveEpilogueFwdINS6_IJSA_SC_SB_EEES9_SE_SG_Li256ELb0ELb1ELb1ELb0EEENS1_19SingleTileSchedulerILb0ELb1ELb1ELi128EEEEEEEEEvNT_6ParamsE)
	.align		4
        /*0024*/ 	.word	index@(__assertfail)
	.align		4
        /*0028*/ 	.word	index@(_ZN7cutlass13device_kernelIN5flash11enable_sm90INS1_16FlashAttnFwdSm90INS1_25CollectiveMainloopFwdSm90ILi2EN4cute5tupleIJNS5_1CILi1EEES8_S8_EEENS6_IJNS7_ILi128EEENS7_ILi96EEENS7_ILi192EEEEEELi192ENS_10bfloat16_tEfNS_4arch4Sm90ELb0ELb1ELb1ELb1ELb0ELb0ELb0ELb1ELb1ELb1ELb1ELb0EEENS1_21CollectiveEpilogueFwdINS6_IJSA_SC_SB_EEES9_SE_SG_Li256ELb1ELb1ELb1ELb0EEENS1_36VarlenDynamicPersistentTileSchedulerILi128ELi96ELi256ELi128ELb1ELb1ELb1ELb1ELb0ELb1EEEEEEEEEvNT_6ParamsE)
	.align		4
        /*002c*/ 	.word	index@(__assertfail)
	.align		4
        /*0030*/ 	.word	index@(_ZN7cutlass13device_kernelIN5flash11enable_sm90INS1_16FlashAttnFwdSm90INS1_25CollectiveMainloopFwdSm90ILi2EN4cute5tupleIJNS5_1CILi1EEES8_S8_EEENS6_IJNS7_ILi128EEENS7_ILi96EEENS7_ILi192EEEEEELi192ENS_10bfloat16_tEfNS_4arch4Sm90ELb0ELb1ELb1ELb1ELb0ELb1ELb0ELb1ELb1ELb1ELb1ELb0EEENS1_21CollectiveEpilogueFwdINS6_IJSA_SC_SB_EEES9_SE_SG_Li256ELb1ELb1ELb1ELb0EEENS1_36VarlenDynamicPersistentTileSchedulerILi128ELi96ELi256ELi128ELb1ELb1ELb1ELb1ELb0ELb1EEEEEEEEEvNT_6ParamsE)
	.align		4
        /*0034*/ 	.word	index@(__assertfail)
	.align		4
        /*0038*/ 	.word	index@(_ZN7cutlass13device_kernelIN5flash11enable_sm90INS1_16FlashAttnFwdSm90INS1_25CollectiveMainloopFwdSm90ILi2EN4cute5tupleIJNS5_1CILi1EEES8_S8_EEENS6_IJNS7_ILi128EEENS7_ILi112EEENS7_ILi192EEEEEELi192ENS_10bfloat16_tEfNS_4arch4Sm90ELb1ELb0ELb1ELb0ELb0ELb0ELb0ELb1ELb1ELb1ELb1ELb0EEENS1_21CollectiveEpilogueFwdINS6_IJSA_SC_SB_EEES9_SE_SG_Li256ELb0ELb1ELb1ELb0EEENS1_19SingleTileSchedulerILb0ELb1ELb1ELi128EEEEEEEEEvNT_6ParamsE)
	.align		4
        /*003c*/ 	.word	index@(__assertfail)
	.align		4
        /*0040*/ 	.word	index@(_ZN7cutlass13device_kernelIN5flash11enable_sm90INS1_16FlashAttnFwdSm90INS1_25CollectiveMainloopFwdSm90ILi2EN4cute5tupleIJNS5_1CILi1EEES8_S8_EEENS6_IJNS7_ILi128EEENS7_ILi112EEENS7_ILi192EEEEEELi192ENS_10bfloat16_tEfNS_4arch4Sm90ELb1ELb0ELb1ELb1ELb0ELb0ELb0ELb1ELb1ELb1ELb1ELb0EEENS1_21CollectiveEpilogueFwdINS6_IJSA_SC_SB_EEES9_SE_SG_Li256ELb1ELb1ELb1ELb0EEENS1_36VarlenDynamicPersistentTileSchedulerILi128ELi112ELi256ELi128ELb1ELb1ELb1ELb1ELb1ELb1EEEEEEEEEvNT_6ParamsE)
	.align		4
        /*0044*/ 	.word	index@(__assertfail)
	.align		4
        /*0048*/ 	.word	index@(_ZN7cutlass13device_kernelIN5flash11enable_sm90INS1_16FlashAttnFwdSm90INS1_25CollectiveMainloopFwdSm90ILi2EN4cute5tupleIJNS5_1CILi1EEES8_S8_EEENS6_IJNS7_ILi128EEENS7_ILi112EEENS7_ILi192EEEEEELi192ENS_10bfloat16_tEfNS_4arch4Sm90ELb1ELb0ELb1ELb1ELb0ELb1ELb0ELb1ELb1ELb1ELb1ELb0EEENS1_21CollectiveEpilogueFwdINS6_IJSA_SC_SB_EEES9_SE_SG_Li256ELb1ELb1ELb1ELb0EEENS1_36VarlenDynamicPersistentTileSchedulerILi128ELi112ELi256ELi128ELb1ELb1ELb1ELb1ELb1ELb1EEEEEEEEEvNT_6ParamsE)
	.align		4
        /*004c*/ 	.word	index@(__assertfail)
	.align		4
        /*0050*/ 	.word	0x00000000
	.align		4
        /*0054*/ 	.word	0xfffffffe
	.align		4
        /*0058*/ 	.word	0x00000000
	.align		4
        /*005c*/ 	.word	0xfffffffd
	.align		4
        /*0060*/ 	.word	0x00000000
	.align		4
        /*0064*/ 	.word	0xfffffffc


//--------------------- .nv.constant4             --------------------------
	.section	.nv.constant4,"a",@progbits
	.align	8
	.align		8
.nv.constant4:
        /*0000*/ 	.dword	__assertfail
	.align		8
        /*0008*/ 	.dword	__unnamed_1
	.align		8
        /*0010*/ 	.dword	__unnamed_2
	.align		8
        /*0018*/ 	.dword	__unnamed_3
	.align		8
        /*0020*/ 	.dword	__unnamed_4
	.align		8
        /*0028*/ 	.dword	__unnamed_5
	.align		8
        /*0030*/ 	.dword	__unnamed_6
	.align		8
        /*0038*/ 	.dword	__unnamed_7
	.align		8
        /*0040*/ 	.dword	__unnamed_8
	.align		8
        /*0048*/ 	.dword	__unnamed_9
	.align		8
        /*0050*/ 	.dword	_ZN80_INTERNAL_0922055a_44_flash_fwd_hdim192_bf16_split_softcap_sm90_cu_4cb42ef5_31954cuda3std3__45__cpo5beginE
	.align		8
        /*0058*/ 	.dword	_ZN80_INTERNAL_0922055a_44_flash_fwd_hdim192_bf16_split_softcap_sm90_cu_4cb42ef5_31954cuda3std3__45__cpo3endE
	.align		8
        /*0060*/ 	.dword	_ZN80_INTERNAL_0922055a_44_flash_fwd_hdim192_bf16_split_softcap_sm90_cu_4cb42ef5_31954cuda3std3__45__cpo6cbeginE
	.align		8
        /*0068*/ 	.dword	_ZN80_INTERNAL_0922055a_44_flash_fwd_hdim192_bf16_split_softcap_sm90_cu_4cb42ef5_31954cuda3std3__45__cpo4cendE
	.align		8
        /*0070*/ 	.dword	_ZN80_INTERNAL_0922055a_44_flash_fwd_hdim192_bf16_split_softcap_sm90_cu_4cb42ef5_31954cuda3std3__482_GLOBAL__N__0922055a_44_flash_fwd_hdim192_bf16_split_softcap_sm90_cu_4cb42ef5_31956ignoreE
	.align		8
        /*0078*/ 	.dword	_ZN80_INTERNAL_0922055a_44_flash_fwd_hdim192_bf16_split_softcap_sm90_cu_4cb42ef5_31954cuda3std3__419piecewise_constructE
	.align		8
        /*0080*/ 	.dword	_ZN80_INTERNAL_0922055a_44_flash_fwd_hdim192_bf16_split_softcap_sm90_cu_4cb42ef5_31954cuda3std3__48in_placeE
	.align		8
        /*0088*/ 	.dword	_ZN80_INTERNAL_0922055a_44_flash_fwd_hdim192_bf16_split_softcap_sm90_cu_4cb42ef5_31954cuda3std6ranges3__45__cpo4swapE
	.align		8
        /*0090*/ 	.dword	_ZN80_INTERNAL_0922055a_44_flash_fwd_hdim192_bf16_split_softcap_sm90_cu_4cb42ef5_31954cuda3std6ranges3__45__cpo9iter_moveE
	.align		8
        /*0098*/ 	.dword	_ZN80_INTERNAL_0922055a_44_flash_fwd_hdim192_bf16_split_softcap_sm90_cu_4cb42ef5_31954cute7productE
	.align		8
        /*00a0*/ 	.dword	_ZN80_INTERNAL_0922055a_44_flash_fwd_hdim192_bf16_split_softcap_sm90_cu_4cb42ef5_31954cute1_E
	.align		8
        /*00a8*/ 	.dword	$str$20
	.align		8
        /*00b0*/ 	.dword	$str$21


//--------------------- .text._ZN7cutlass13device_kernelIN5flash11enable_sm90INS1_16FlashAttnFwdSm90INS1_25CollectiveMainloopFwdSm90ILi2EN4cute5tupleIJNS5_1CILi1EEES8_S8_EEENS6_IJNS7_ILi128EEENS7_ILi112EEENS7_ILi192EEEEEELi192ENS_10bfloat16_tEfNS_4arch4Sm90ELb0ELb0ELb1ELb0ELb0ELb0ELb0ELb1ELb1ELb1ELb1ELb0EEENS1_21CollectiveEpilogueFwdINS6_IJSA_SC_SB_EEES9_SE_SG_Li256ELb0ELb1ELb1ELb0EEENS1_19SingleTileSchedulerILb0ELb1ELb1ELi128EEEEEEEEEvNT_6ParamsE --------------------------
	.section	.text._ZN7cutlass13device_kernelIN5flash11enable_sm90INS1_16FlashAttnFwdSm90INS1_25CollectiveMainloopFwdSm90ILi2EN4cute5tupleIJNS5_1CILi1EEES8_S8_EEENS6_IJNS7_ILi128EEENS7_ILi112EEENS7_ILi192EEEEEELi192ENS_10bfloat16_tEfNS_4arch4Sm90ELb0ELb0ELb1ELb0ELb0ELb0ELb0ELb1ELb1ELb1ELb1ELb0EEENS1_21CollectiveEpilogueFwdINS6_IJSA_SC_SB_EEES9_SE_SG_Li256ELb0ELb1ELb1ELb0EEENS1_19SingleTileSchedulerILb0ELb1ELb1ELi128EEEEEEEEEvNT_6ParamsE,"ax",@progbits
	.align	128
.text._ZN7cutlass13device_kernelIN5flash11enable_sm90INS1_16FlashAttnFwdSm90INS1_25CollectiveMainloopFwdSm90ILi2EN4cute5tupleIJNS5_1CILi1EEES8_S8_EEENS6_IJNS7_ILi128EEENS7_ILi112EEENS7_ILi192EEEEEELi192ENS_10bfloat16_tEfNS_4arch4Sm90ELb0ELb0ELb1ELb0ELb0ELb0ELb0ELb1ELb1ELb1ELb1ELb0EEENS1_21CollectiveEpilogueFwdINS6_IJSA_SC_SB_EEES9_SE_SG_Li256ELb0ELb1ELb1ELb0EEENS1_19SingleTileSchedulerILb0ELb1ELb1ELi128EEEEEEEEEvNT_6ParamsE:
        .type           _ZN7cutlass13device_kernelIN5flash11enable_sm90INS1_16FlashAttnFwdSm90INS1_25CollectiveMainloopFwdSm90ILi2EN4cute5tupleIJNS5_1CILi1EEES8_S8_EEENS6_IJNS7_ILi128EEENS7_ILi112EEENS7_ILi192EEEEEELi192ENS_10bfloat16_tEfNS_4arch4Sm90ELb0ELb0ELb1ELb0ELb0ELb0ELb0ELb1ELb1ELb1ELb1ELb0EEENS1_21CollectiveEpilogueFwdINS6_IJSA_SC_SB_EEES9_SE_SG_Li256ELb0ELb1ELb1ELb0EEENS1_19SingleTileSchedulerILb0ELb1ELb1ELi128EEEEEEEEEvNT_6ParamsE,@function
        .size           _ZN7cutlass13device_kernelIN5flash11enable_sm90INS1_16FlashAttnFwdSm90INS1_25CollectiveMainloopFwdSm90ILi2EN4cute5tupleIJNS5_1CILi1EEES8_S8_EEENS6_IJNS7_ILi128EEENS7_ILi112EEENS7_ILi192EEEEEELi192ENS_10bfloat16_tEfNS_4arch4Sm90ELb0ELb0ELb1ELb0ELb0ELb0ELb0ELb1ELb1ELb1ELb1ELb0EEENS1_21CollectiveEpilogueFwdINS6_IJSA_SC_SB_EEES9_SE_SG_Li256ELb0ELb1ELb1ELb0EEENS1_19SingleTileSchedulerILb0ELb1ELb1ELi128EEEEEEEEEvNT_6ParamsE,(.L_x_3016 - _ZN7cutlass13device_kernelIN5flash11enable_sm90INS1_16FlashAttnFwdSm90INS1_25CollectiveMainloopFwdSm90ILi2EN4cute5tupleIJNS5_1CILi1EEES8_S8_EEENS6_IJNS7_ILi128EEENS7_ILi112EEENS7_ILi192EEEEEELi192ENS_10bfloat16_tEfNS_4arch4Sm90ELb0ELb0ELb1ELb0ELb0ELb0ELb0ELb1ELb1ELb1ELb1ELb0EEENS1_21CollectiveEpilogueFwdINS6_IJSA_SC_SB_EEES9_SE_SG_Li256ELb0ELb1ELb1ELb0EEENS1_19SingleTileSchedulerILb0ELb1ELb1ELi128EEEEEEEEEvNT_6ParamsE)
        .other          _ZN7cutlass13device_kernelIN5flash11enable_sm90INS1_16FlashAttnFwdSm90INS1_25CollectiveMainloopFwdSm90ILi2EN4cute5tupleIJNS5_1CILi1EEES8_S8_EEENS6_IJNS7_ILi128EEENS7_ILi112EEENS7_ILi192EEEEEELi192ENS_10bfloat16_tEfNS_4arch4Sm90ELb0ELb0ELb1ELb0ELb0ELb0ELb0ELb1ELb1ELb1ELb1ELb0EEENS1_21CollectiveEpilogueFwdINS6_IJSA_SC_SB_EEES9_SE_SG_Li256ELb0ELb1ELb1ELb0EEENS1_19SingleTileSchedulerILb0ELb1ELb1ELi128EEEEEEEEEvNT_6ParamsE,@"STO_CUDA_ENTRY STV_DEFAULT"
_ZN7cutlass13device_kernelIN5flash11enable_sm90INS1_16FlashAttnFwdSm90INS1_25CollectiveMainloopFwdSm90ILi2EN4cute5tupleIJNS5_1CILi1EEES8_S8_EEENS6_IJNS7_ILi128EEENS7_ILi112EEENS7_ILi192EEEEEELi192ENS_10bfloat16_tEfNS_4arch4Sm90ELb0ELb0ELb1ELb0ELb0ELb0ELb0ELb1ELb1ELb1ELb1ELb0EEENS1_21CollectiveEpilogueFwdINS6_IJSA_SC_SB_EEES9_SE_SG_Li256ELb0ELb1ELb1ELb0EEENS1_19SingleTileSchedulerILb0ELb1ELb1ELi128EEEEEEEEEvNT_6ParamsE:
[----:B------:R-:W0:Y:S02]  /*0000*/  LDC R1, c[0x0][0x28] ;  /* 0x00000a00ff017b82 */ /* 0x000e240000000800 */
[----:B0-----:R-:W-:Y:S01]  /*0010*/  VIADD R1, R1, 0xfffffff0 ;  /* 0xfffffff001017836 */ /* 0x001fe20000000000 */
[----:B------:R-:W0:Y:S01]  /*0020*/  S2R R3, SR_TID.X ;  /* 0x0000000000037919 */ /* 0x000e220000002100 */
[----:B------:R-:W-:Y:S01]  /*0030*/  ELECT P0, URZ, PT ;  /* 0x00000000003f782f */ /* 0x000fe20003800000 */
[----:B------:R-:W-:Y:S01]  /*0040*/  BSSY B0, `(.L_x_0) ;  /* 0x000000e000007945 */ /* 0x000fe20003800000 */
[----:B0-----:R-:W-:-:S05]  /*0050*/  SHF.R.U32.HI R0, RZ, 0x5, R3 ;  /* 0x00000005ff007819 */ /* 0x001fca0000011603 */
[----:B------:R-:W0:Y:S02]  /*0060*/  SHFL.IDX PT, R2, R0, RZ, 0x1f ;  /* 0x00001fff00027589 */ /* 0x000e2400000e0000 */
[----:B0-----:R-:W-:Y:S02]  /*0070*/  ISETP.EQ.AND P0, PT, R2, RZ, P0 ;  /* 0x000000ff0200720c */ /* 0x001fe40000702270 */
[----:B------:R-:W-:-:S11]  /*0080*/  SHF.R.U32.HI R2, RZ, 0x7, R3 ;  /* 0x00000007ff027819 */ /* 0x000fd60000011603 */
[----:B------:R-:W-:Y:S05]  /*0090*/  @!P0 BRA `(.L_x_1) ;  /* 0x0000000000208947 */ /* 0x000fea0003800000 */
[----:B------:R-:W-:Y:S02]  /*00a0*/  ULDC.64 UR4, c[0x0][0x198] ;  /* 0x0000660000047ab9 */ /* 0x000fe40000000a00 */
[----:B------:R-:W-:Y:S02]  /*00b0*/  UIADD3 UR6, UP0, UR4, 0x370, URZ ;  /* 0x0000037004067890 */ /* 0x000fe4000ff1e03f */
[----:B------:R-:W-:Y:S02]  /*00c0*/  UIADD3 UR4, UP1, UR4, 0x470, URZ ;  /* 0x0000047004047890 */ /* 0x000fe4000ff3e03f */
[----:B------:R-:W-:Y:S02]  /*00d0*/  UIADD3.X UR7, URZ, UR5, URZ, UP0, !UPT ;  /* 0x000000053f077290 */ /* 0x000fe400087fe43f */
[----:B------:R-:W-:-:S07]  /*00e0*/  UIADD3.X UR5, URZ, UR5, URZ, UP1, !UPT ;  /* 0x000000053f057290 */ /* 0x000fce0008ffe43f */
[----:B------:R0:W-:Y:S02]  /*00f0*/  UTMACCTL.PF [UR6] ;  /* 0x00000000060079b9 */ /* 0x0001e40008040000 */
[----:B------:R0:W-:Y:S02]  /*0100*/  UTMACCTL.PF [UR4] ;  /* 0x00000000040079b9 */ /* 0x0001e40008040000 */
[----:B0-----:R-:W-:Y:S01]  /*0110*/  NOP ;  /* 0x0000000000007918 */ /* 0x001fe20000000000 */
.L_x_1:
[----:B------:R-:W-:Y:S05]  /*0120*/  BSYNC B0 ;  /* 0x0000000000007941 */ /* 0x000fea0003800000 */
.L_x_0:
[----:B------:R-:W-:Y:S01]  /*0130*/  VOTEU.ANY UP0, P0 ;  /* 0x00000000003f7886 */ /* 0x000fe20000000100 */
[----:B------:R-:W0:Y:S01]  /*0140*/  SHFL.IDX PT, R2, R2, RZ, 0x1f ;  /* 0x00001fff02027589 */ /* 0x000e2200000e0000 */
[----:B------:R-:W-:Y:S01]  /*0150*/  UMOV UR4, 0x80 ;  /* 0x0000008000047882 */ /* 0x000fe20000000000 */
[----:B------:R-:W-:Y:S01]  /*0160*/  UMOV UR7, 0x100 ;  /* 0x0000010000077882 */ /* 0x000fe20000000000 */
[----:B------:R-:W-:Y:S01]  /*0170*/  VOTEU.ANY UP1, P0 ;  /* 0x00000000003f7886 */ /* 0x000fe20000020100 */
[----:B------:R-:W1:Y:S01]  /*0180*/  @UP0 S2UR UR8, SR_CgaCtaId ;  /* 0x00000000000809c3 */ /* 0x000e620000008800 */
[----:B------:R-:W2:Y:S01]  /*0190*/  SHFL.IDX PT, R3, R0, RZ, 0x1f ;  /* 0x00001fff00037589 */ /* 0x000ea200000e0000 */
[----:B------:R-:W-:Y:S01]  /*01a0*/  @UP0 UMOV UR6, 0x400 ;  /* 0x0000040000060882 */ /* 0x000fe20000000000 */
[----:B------:R-:W-:-:S04]  /*01b0*/  @UP0 UIADD3 UR4, -UR4, 0x100000, URZ ;  /* 0x0010000004040890 */ /* 0x000fc8000fffe13f */
[----:B------:R-:W-:Y:S02]  /*01c0*/  @UP0 USHF.L.U32 UR5, UR4, 0xb, URZ ;  /* 0x0000000b04050899 */ /* 0x000fe4000800063f */
[----:B------:R-:W-:Y:S01]  /*01d0*/  @UP0 USHF.L.U32 UR4, UR4, 0x1, URZ ;  /* 0x0000000104040899 */ /* 0x000fe2000800063f */
[----:B------:R-:W-:Y:S01]  /*01e0*/  VOTEU.ANY UP2, P0 ;  /* 0x00000000003f7886 */ /* 0x000fe20000040100 */
[----:B0-----:R-:W-:Y:S01]  /*01f0*/  R2UR UR9, R2 ;  /* 0x00000000020972ca */ /* 0x001fe200000e0000 */
[----:B-1----:R-:W-:Y:S01]  /*0200*/  @UP0 ULEA UR8, UR8, UR6, 0x18 ;  /* 0x0000000608080291 */ /* 0x002fe2000f8ec03f */
[----:B--2---:R-:W-:Y:S01]  /*0210*/  ISETP.NE.AND P1, PT, R3, RZ, PT ;  /* 0x000000ff0300720c */ /* 0x004fe20003f25270 */
[----:B------:R-:W-:-:S04]  /*0220*/  @UP0 UIADD3 UR6, -UR7, 0x100000, URZ ;  /* 0x0010000007060890 */ /* 0x000fc8000fffe13f */
[----:B------:R-:W-:Y:S02]  /*0230*/  @UP0 USHF.L.U32 UR7, UR6, 0xb, URZ ;  /* 0x0000000b06070899 */ /* 0x000fe4000800063f */
[----:B------:R-:W-:-:S04]  /*0240*/  @UP0 USHF.L.U32 UR6, UR6, 0x1, URZ ;  /* 0x0000000106060899 */ /* 0x000fc8000800063f */
[----:B------:R-:W-:Y:S01]  /*0250*/  UISETP.NE.AND UP0, UPT, UR9, URZ, UPT ;  /* 0x0000003f0900728c */ /* 0x000fe2000bf05270 */
[----:B------:R-:W0:Y:S02]  /*0260*/  FENCE.VIEW.ASYNC.S ;  /* 0x00000000000073c6 */ /* 0x000e240000000000 */
[----:B0-----:R0:W1:Y:S05]  /*0270*/  @UP1 SYNCS.EXCH.64 URZ, [UR8+0x36800], UR4 ;  /* 0x03680004083f15b2 */ /* 0x00106a0008000100 */
[----:B------:R0:W2:Y:S01]  /*0280*/  @UP2 SYNCS.EXCH.64 URZ, [UR8+0x36820], UR6 ;  /* 0x03682006083f25b2 */ /* 0x0000a20008000100 */
[----:B------:R-:W-:Y:S05]  /*0290*/  @P1 BRA `(.L_x_2) ;  /* 0x0000000000481947 */ /* 0x000fea0003800000 */
[----:B0-----:R-:W0:Y:S01]  /*02a0*/  S2UR UR5, SR_CgaCtaId ;  /* 0x00000000000579c3 */ /* 0x001e220000008800 */
[----:B------:R-:W-:Y:S01]  /*02b0*/  UMOV UR4, 0x400 ;  /* 0x0000040000047882 */ /* 0x000fe20000000000 */
[----:B------:R-:W-:Y:S01]  /*02c0*/  UMOV UR6, 0x1 ;  /* 0x0000000100067882 */ /* 0x000fe20000000000 */
[----:B------:R-:W-:Y:S01]  /*02d0*/  UMOV UR7, 0x2 ;  /* 0x0000000200077882 */ /* 0x000fe20000000000 */
[----:B------:R-:W-:Y:S01]  /*02e0*/  ELECT P0, URZ, PT ;  /* 0x00000000003f782f */ /* 0x000fe20003800000 */
[----:B0-----:R-:W-:Y:S02]  /*02f0*/  ULEA UR8, UR5, UR4, 0x18 ;  /* 0x0000000405087291 */ /* 0x001fe4000f8ec03f */
[----:B------:R-:W-:-:S04]  /*0300*/  UIADD3 UR4, -UR6, 0x100000, URZ ;  /* 0x0010000006047890 */ /* 0x000fc8000fffe13f */
[----:B------:R-:W-:Y:S02]  /*0310*/  USHF.L.U32 UR5, UR4, 0xb, URZ ;  /* 0x0000000b04057899 */ /* 0x000fe4000800063f */
[----:B------:R-:W-:Y:S02]  /*0320*/  USHF.L.U32 UR4, UR4, 0x1, URZ ;  /* 0x0000000104047899 */ /* 0x000fe4000800063f */
[----:B------:R-:W-:-:S04]  /*0330*/  UIADD3 UR6, -UR7, 0x100000, URZ ;  /* 0x0010000007067890 */ /* 0x000fc8000fffe13f */
[----:B------:R-:W-:Y:S02]  /*0340*/  USHF.L.U32 UR7, UR6, 0xb, URZ ;  /* 0x0000000b06077899 */ /* 0x000fe4000800063f */
[----:B------:R-:W-:Y:S01]  /*0350*/  USHF.L.U32 UR6, UR6, 0x1, URZ ;  /* 0x0000000106067899 */ /* 0x000fe2000800063f */
[----:B------:R-:W0:Y:S03]  /*0360*/  FENCE.VIEW.ASYNC.S ;  /* 0x00000000000073c6 */ /* 0x000e260000000000 */
[----:B0-----:R3:W4:Y:S08]  /*0370*/  SYNCS.EXCH.64 URZ, [UR8+0x36830], UR4 ;  /* 0x03683004083f75b2 */ /* 0x0017300008000100 */
[----:B------:R3:W0:Y:S01]  /*0380*/  SYNCS.EXCH.64 URZ, [UR8+0x36840], UR6 ;  /* 0x03684006083f75b2 */ /* 0x0006220008000100 */
[----:B------:R3:W0:Y:S01]  /*0390*/  SYNCS.EXCH.64 URZ, [UR8+0x36838], UR4 ;  /* 0x03683804083f75b2 */ /* 0x0006220008000100 */
[----:B------:R3:W0:Y:S02]  /*03a0*/  SYNCS.EXCH.64 URZ, [UR8+0x36848], UR6 ;  /* 0x03684806083f75b2 */ /* 0x0006240008000100 */
[----:B---3--:R-:W-:Y:S01]  /*03b0*/  NOP ;  /* 0x0000000000007918 */ /* 0x008fe20000000000 */
.L_x_2:
[----:B------:R-:W3:Y:S01]  /*03c0*/  SHFL.IDX PT, R2, R0, RZ, 0x1f ;  /* 0x00001fff00027589 */ /* 0x000ee200000e0000 */
[----:B------:R-:W-:Y:S01]  /*03d0*/  NOP ;  /* 0x0000000000007918 */ /* 0x000fe20000000000 */
[----:B---3--:R-:W-:-:S13]  /*03e0*/  ISETP.NE.AND P0, PT, R2, RZ, PT ;  /* 0x000000ff0200720c */ /* 0x008fda0003f05270 */
        /* <DEDUP_REMOVED lines=14> */
[----:B0-----:R3:W0:Y:S08]  /*04d0*/  SYNCS.EXCH.64 URZ, [UR8+0x36850], UR4 ;  /* 0x03685004083f75b2 */ /* 0x0016300008000100 */
[----:B------:R3:W0:Y:S01]  /*04e0*/  SYNCS.EXCH.64 URZ, [UR8+0x36860], UR6 ;  /* 0x03686006083f75b2 */ /* 0x0006220008000100 */
[----:B------:R3:W0:Y:S01]  /*04f0*/  SYNCS.EXCH.64 URZ, [UR8+0x36858], UR4 ;  /* 0x03685804083f75b2 */ /* 0x0006220008000100 */
[----:B------:R3:W0:Y:S02]  /*0500*/  SYNCS.EXCH.64 URZ, [UR8+0x36868], UR6 ;  /* 0x03686806083f75b2 */ /* 0x0006240008000100 */
[----:B---3--:R-:W-:Y:S01]  /*0510*/  NOP ;  /* 0x0000000000007918 */ /* 0x008fe20000000000 */
.L_x_3:
[----:B------:R-:W3:Y:S01]  /*0520*/  SHFL.IDX PT, R2, R0, RZ, 0x1f ;  /* 0x00001fff00027589 */ /* 0x000ee200000e0000 */
[----:B------:R-:W-:Y:S01]  /*0530*/  NOP ;  /* 0x0000000000007918 */ /* 0x000fe20000000000 */
[----:B---3--:R-:W-:-:S13]  /*0540*/  ISETP.NE.AND P0, PT, R2, RZ, PT ;  /* 0x000000ff0200720c */ /* 0x008fda0003f05270 */
[----:B------:R-:W-:Y:S05]  /*0550*/  @P0 BRA `(.L_x_4) ;  /* 0x0000000000380947 */ /* 0x000fea0003800000 */
[----:B0-----:R-:W0:Y:S01]  /*0560*/  S2UR UR5, SR_CgaCtaId ;  /* 0x00000000000579c3 */ /* 0x001e220000008800 */
[----:B------:R-:W-:Y:S01]  /*0570*/  UMOV UR4, 0x400 ;  /* 0x0000040000047882 */ /* 0x000fe20000000000 */
[----:B------:R-:W-:Y:S01]  /*0580*/  UMOV UR7, 0x1 ;  /* 0x0000000100077882 */ /* 0x000fe20000000000 */
[----:B------:R-:W-:Y:S01]  /*0590*/  ELECT P0, URZ, PT ;  /* 0x00000000003f782f */ /* 0x000fe20003800000 */
[----:B0-----:R-:W-:Y:S02]  /*05a0*/  ULEA UR6, UR5, UR4, 0x18 ;  /* 0x0000000405067291 */ /* 0x001fe4000f8ec03f */
[----:B------:R-:W-:-:S04]  /*05b0*/  UIADD3 UR4, -UR7, 0x100000, URZ ;  /* 0x0010000007047890 */ /* 0x000fc8000fffe13f */
[----:B------:R-:W-:Y:S02]  /*05c0*/  USHF.L.U32 UR5, UR4, 0xb, URZ ;  /* 0x0000000b04057899 */ /* 0x000fe4000800063f */
[----:B------:R-:W-:Y:S01]  /*05d0*/  USHF.L.U32 UR4, UR4, 0x1, URZ ;  /* 0x0000000104047899 */ /* 0x000fe2000800063f */
[----:B------:R-:W0:Y:S11]  /*05e0*/  FENCE.VIEW.ASYNC.S ;  /* 0x00000000000073c6 */ /* 0x000e360000000000 */
[----:B0-----:R3:W0:Y:S01]  /*05f0*/  SYNCS.EXCH.64 URZ, [UR6+0x36870], UR4 ;  /* 0x03687004063f75b2 */ /* 0x0016220008000100 */
[----:B------:R3:W0:Y:S01]  /*0600*/  SYNCS.EXCH.64 URZ, [UR6+0x36880], UR4 ;  /* 0x03688004063f75b2 */ /* 0x0006220008000100 */
[----:B------:R3:W0:Y:S01]  /*0610*/  SYNCS.EXCH.64 URZ, [UR6+0x36878], UR4 ;  /* 0x03687804063f75b2 */ /* 0x0006220008000100 */
[----:B------:R3:W0:Y:S02]  /*0620*/  SYNCS.EXCH.64 URZ, [UR6+0x36888], UR4 ;  /* 0x03688804063f75b2 */ /* 0x0006240008000100 */
[----:B---3--:R-:W-:Y:S01]  /*0630*/  NOP ;  /* 0x0000000000007918 */ /* 0x008fe20000000000 */
.L_x_4:
        /* <DEDUP_REMOVED lines=22> */
.L_x_5:
        /* <DEDUP_REMOVED lines=22> */
.L_x_6:
[----:B0-----:R-:W-:Y:S01]  /*0900*/  UMOV UR4, 0x1 ;  /* 0x0000000100047882 */ /* 0x001fe20000000000 */
[----:B------:R-:W-:Y:S01]  /*0910*/  PLOP3.LUT P0, PT, PT, PT, UP0, 0x80, 0x0 ;  /* 0x000000000000781c */ /* 0x000fe20003f0f008 */
[----:B------:R-:W-:Y:S01]  /*0920*/  USEL UR4, UR4, 0x2, !UP0 ;  /* 0x0000000204047887 */ /* 0x000fe2000c000000 */
[----:B------:R-:W-:Y:S01]  /*0930*/  NOP ;  /* 0x0000000000007918 */ /* 0x000fe20000000000 */
[----:B------:R-:W-:Y:S04]  /*0940*/  BSSY B6, `(.L_x_7) ;  /* 0x0001190000067945 */ /* 0x000fe80003800000 */
[----:B------:R-:W-:-:S05]  /*0950*/  IMAD.U32 R2, RZ, RZ, UR4 ;  /* 0x00000004ff027e24 */ /* 0x000fca000f8e00ff */
[----:B------:R0:W-:Y:S01]  /*0960*/  STL [R1+0xc], R2 ;  /* 0x00000c0201007387 */ /* 0x0001e20000100800 */
[----:B-12-4-:R-:W-:Y:S06]  /*0970*/  BAR.SYNC.DEFER_BLOCKING 0x0 ;  /* 0x0000000000007b1d */ /* 0x016fec0000010000 */
[----:B------:R-:W-:Y:S05]  /*0980*/  @!P0 BRA `(.L_x_8) ;  /* 0x000000d400a08947 */ /* 0x000fea0003800000 */
.L_x_9:
[----:B------:R-:W-:-:S08]  /*0990*/  NOP ;  /* 0x0000000000007918 */ /* 0x000fd00000000000 */
[----:B------:R-:W1:Y:S02]  /*09a0*/  USETMAXREG.TRY_ALLOC.CTAPOOL UP0, 0xf0 ;  /* 0x000000f0000079c8 */ /* 0x000e640008000600 */
[----:B-1----:R-:W-:-:S13]  /*09b0*/  PLOP3.LUT P0, PT, PT, PT, UP0, 0x80, 0x0 ;  /* 0x000000000000781c */ /* 0x002fda0003f0f008 */
[----:B------:R-:W-:Y:S05]  /*09c0*/  @!P0 BRA `(.L_x_9) ;  /* 0xfffffffc00f08947 */ /* 0x000fea000383ffff */
[----:B------:R-:W1:Y:S01]  /*09d0*/  S2UR UR6, SR_CTAID.Y ;  /* 0x00000000000679c3 */ /* 0x000e620000002600 */
[----:B------:R-:W-:Y:S02]  /*09e0*/  ULDC UR7, c[0x0][0xc50] ;  /* 0x0003140000077ab9 */ /* 0x000fe40000000800 */
[----:B------:R-:W-:-:S05]  /*09f0*/  UISETP.NE.AND UP0, UPT, UR7, 0x1, UPT ;  /* 0x000000010700788c */ /* 0x000fca000bf05270 */
[----:B------:R-:W2:Y:S06]  /*0a00*/  S2UR UR8, SR_CTAID.Z ;  /* 0x00000000000879c3 */ /* 0x000eac0000002700 */
[----:B------:R-:W-:Y:S01]  /*0a10*/  @UP0 ULDC UR4, c[0x0][0xc54] ;  /* 0x0003150000040ab9 */ /* 0x000fe20000000800 */
[----:B------:R-:W-:Y:S01]  /*0a20*/  @UP0 ULDC UR9, c[0x0][0xc58] ;  /* 0x0003160000090ab9 */ /* 0x000fe20000000800 */
[----:B-1----:R-:W-:Y:S02]  /*0a30*/  UIMAD.WIDE.U32 UR4, UR6, UR4, URZ ;  /* 0x00000004060472a5 */ /* 0x002fe4000f8e003f */
[----:B------:R-:W-:-:S02]  /*0a40*/  UMOV UR10, UR6 ;  /* 0x00000006000a7c82 */ /* 0x000fc40008000000 */
[----:B------:R-:W-:Y:S01]  /*0a50*/  @UP0 USHF.R.U32.HI UR10, URZ, UR9, UR5 ;  /* 0x000000093f0a0299 */ /* 0x000fe20008011605 */
[----:B------:R-:W-:Y:S06]  /*0a60*/  BAR.ARV 0x8, 0x180 ;  /* 0x0206000000007b1d */ /* 0x000fec0000002000 */
[----:B--2---:R-:W-:Y:S01]  /*0a70*/  ISETP.LE.AND P0, PT, RZ, UR8, PT ;  /* 0x00000008ff007c0c */ /* 0x004fe2000bf03270 */
[----:B------:R-:W-:Y:S02]  /*0a80*/  UIADD3 UR4, -UR10, URZ, URZ ;  /* 0x0000003f0a047290 */ /* 0x000fe4000fffe13f */
[----:B------:R-:W-:-:S02]  /*0a90*/  IMAD.U32 R18, RZ, RZ, UR10 ;  /* 0x0000000aff127e24 */ /* 0x000fc4000f8e00ff */
[----:B------:R-:W-:-:S08]  /*0aa0*/  UIMAD UR7, UR7, UR4, UR6 ;  /* 0x00000004070772a4 */ /* 0x000fd0000f8e0206 */
[----:B------:R-:W-:Y:S05]  /*0ab0*/  @!P0 BRA `(.L_x_10) ;  /* 0x0000011400e08947 */ /* 0x000fea0003800000 */
[----:B------:R-:W-:Y:S01]  /*0ac0*/  ULDC.64 UR4, c[0x0][0x418] ;  /* 0x0001060000047ab9 */ /* 0x000fe20000000a00 */
[----:B------:R-:W-:Y:S01]  /*0ad0*/  ULDC UR39, c[0x0][0x424] ;  /* 0x0001090000277ab9 */ /* 0x000fe20000000800 */
[----:B------:R-:W-:Y:S02]  /*0ae0*/  UISETP.NE.U32.AND UP0, UPT, UR4, URZ, UPT ;  /* 0x0000003f0400728c */ /* 0x000fe4000bf05070 */
[----:B------:R-:W-:Y:S02]  /*0af0*/  ULOP3.LUT UR9, UR7, 0xffff, URZ, 0xc0, !UPT ;  /* 0x0000ffff07097892 */ /* 0x000fe4000f8ec03f */
[----:B------:R-:W-:Y:S01]  /*0b00*/  UISETP.NE.AND.EX UP0, UPT, UR5, URZ, UPT, UP0 ;  /* 0x0000003f0500728c */ /* 0x000fe2000bf05300 */
[----:B------:R-:W-:-:S03]  /*0b10*/  ULDC UR4, c[0x0][0x2f0] ;  /* 0x0000bc0000047ab9 */ /* 0x000fc60000000800 */
[----:B------:R-:W-:-:S04]  /*0b20*/  USEL UR39, UR39, 0x1, UP0 ;  /* 0x0000000127277887 */ /* 0x000fc80008000000 */
[----:B------:R-:W-:-:S03]  /*0b30*/  UIMAD UR39, UR39, UR4, URZ ;  /* 0x00000004272772a4 */ /* 0x000fc6000f8e023f */
[----:B------:R-:W-:Y:S01]  /*0b40*/  UMOV UR4, URZ ;  /* 0x0000003f00047c82 */ /* 0x000fe20008000000 */
[----:B------:R-:W-:Y:S02]  /*0b50*/  UISETP.GE.AND UP0, UPT, UR39, 0x1, UPT ;  /* 0x000000012700788c */ /* 0x000fe4000bf06270 */
[----:B------:R-:W-:-:S04]  /*0b60*/  UIADD3 UR5, UR39, 0x6f, URZ ;  /* 0x0000006f27057890 */ /* 0x000fc8000fffe03f */
[----:B------:R-:W-:Y:S01]  /*0b70*/  PLOP3.LUT P0, PT, PT, PT, UP0, 0x80, 0x0 ;  /* 0x000000000000781c */ /* 0x000fe20003f0f008 */
[----:B------:R-:W-:-:S04]  /*0b80*/  UIMAD.WIDE UR4, UR5, -0x6db6db6d, UR4 ;  /* 0x92492493050478a5 */ /* 0x000fc8000f8e0204 */
[----:B------:R-:W-:-:S03]  /*0b90*/  USHF.R.U32.HI UR6, URZ, 0x1f, UR5 ;  /* 0x0000001f3f067899 */ /* 0x000fc60008011605 */
[----:B------:R-:W-:Y:S01]  /*0ba0*/  UMOV UR4, URZ ;  /* 0x0000003f00047c82 */ /* 0x000fe20008000000 */
[----:B------:R-:W-:-:S04]  /*0bb0*/  ULEA.HI.SX32 UR6, UR5, UR6, 0x1a ;  /* 0x0000000605067291 */ /* 0x000fc8000f8fd23f */
[----:B------:R-:W-:Y:S08]  /*0bc0*/  @!P0 BRA `(.L_x_11) ;  /* 0x0000000000908947 */ /* 0x000ff00003800000 */
[----:B------:R-:W-:Y:S01]  /*0bd0*/  USHF.R.U32.HI UR7, URZ, 0x10, UR7 ;  /* 0x000000103f077899 */ /* 0x000fe20008011607 */
[----:B------:R-:W-:-:S03]  /*0be0*/  UMOV UR4, URZ ;  /* 0x0000003f00047c82 */ /* 0x000fc60008000000 */
[----:B------:R-:W-:-:S11]  /*0bf0*/  UISETP.NE.AND UP0, UPT, UR7, URZ, UPT ;  /* 0x0000003f0700728c */ /* 0x000fd6000bf05270 */
[----:B------:R-:W-:Y:S02]  /*0c00*/  @!UP0 ULDC UR7, c[0x0][0x9f0] ;  /* 0x00027c0000078ab9 */ /* 0x000fe40000000800 */
[----:B------:R-:W-:Y:S01]  /*0c10*/  MOV R3, UR7 ;  /* 0x0000000700037c02 */ /* 0x000fe20008000f00 */
[----:B------:R-:W-:-:S03]  /*0c20*/  UIADD3 UR8, UR6, -0x1, UR7 ;  /* 0xffffffff06087890 */ /* 0x000fc6000fffe007 */
[-C--:B------:R-:W-:Y:S02]  /*0c30*/  IABS R0, R3.reuse ;  /* 0x0000000300007213 */ /* 0x080fe40000000000 */
[----:B------:R-:W-:Y:S01]  /*0c40*/  IABS R5, R3 ;  /* 0x0000000300057213 */ /* 0x000fe20000000000 */
[----:B------:R-:W-:Y:S01]  /*0c50*/  IMAD.U32 R4, RZ, RZ, UR8 ;  /* 0x00000008ff047e24 */ /* 0x000fe2000f8e00ff */
[----:B------:R-:W-:Y:S01]  /*0c60*/  R2UR UR12, R0 ;  /* 0x00000000000c72ca */ /* 0x000fe200000e0000 */
[----:B------:R-:W-:-:S03]  /*0c70*/  ULOP3.LUT UR8, UR8, UR7, URZ, 0x3c, !UPT ;  /* 0x0000000708087292 */ /* 0x000fc6000f8e3c3f */
[----:B------:R-:W-:-:S05]  /*0c80*/  IABS R4, R4 ;  /* 0x0000000400047213 */ /* 0x000fca0000000000 */
[----:B------:R-:W-:-:S04]  /*0c90*/  IMAD.MOV.U32 R3, RZ, RZ, R4 ;  /* 0x000000ffff037224 */ /* 0x000fc800078e0004 */
[----:B------:R-:W1:Y:S01]  /*0ca0*/  I2F.RP R0, UR12 ;  /* 0x0000000c00007d06 */ /* 0x000e620008209400 */
[----:B------:R-:W-:-:S07]  /*0cb0*/  R2UR UR11, R3 ;  /* 0x00000000030b72ca */ /* 0x000fce00000e0000 */
[----:B-1----:R-:W0:Y:S02]  /*0cc0*/  MUFU.RCP R0, R0 ;  /* 0x0000000000007308 */ /* 0x002e240000001000 */
[----:B0-----:R-:W-:Y:S01]  /*0cd0*/  VIADD R2, R0, 0xffffffe ;  /* 0x0ffffffe00027836 */ /* 0x001fe20000000000 */
[----:B------:R-:W-:-:S05]  /*0ce0*/  IADD3 R0, RZ, -R5, RZ ;  /* 0x80000005ff007210 */ /* 0x000fca0007ffe0ff */
[----:B------:R-:W0:Y:S02]  /*0cf0*/  F2I.FTZ.U32.TRUNC.NTZ R2, R2 ;  /* 0x0000000200027305 */ /* 0x000e24000021f000 */
[----:B0-----:R-:W-:-:S13]  /*0d00*/  R2UR UR5, R2 ;  /* 0x00000000020572ca */ /* 0x001fda00000e0000 */
[----:B------:R-:W-:-:S04]  /*0d10*/  UIADD3 UR10, URZ, -UR5, URZ ;  /* 0x800000053f0a7290 */ /* 0x000fc8000fffe03f */
[----:B------:R-:W-:-:S04]  /*0d20*/  UIMAD UR10, UR10, UR12, URZ ;  /* 0x0000000c0a0a72a4 */ /* 0x000fc8000f8e023f */
[----:B------:R-:W-:-:S03]  /*0d30*/  UIMAD.WIDE.U32 UR4, UR5, UR10, UR4 ;  /* 0x0000000a050472a5 */ /* 0x000fc6000f8e0004 */
[----:B------:R-:W-:Y:S01]  /*0d40*/  R2UR UR10, R0 ;  /* 0x00000000000a72ca */ /* 0x000fe200000e0000 */
[----:B------:R-:W-:-:S12]  /*0d50*/  UIMAD.WIDE.U32 UR4, UR5, UR11, URZ ;  /* 0x0000000b050472a5 */ /* 0x000fd8000f8e003f */
[----:B------:R-:W-:-:S04]  /*0d60*/  UIMAD UR4, UR5, UR10, UR11 ;  /* 0x0000000a050472a4 */ /* 0x000fc8000f8e020b */
[----:B------:R-:W-:-:S11]  /*0d70*/  UISETP.GT.U32.AND UP1, UPT, UR12, UR4, UPT ;  /* 0x000000040c00728c */ /* 0x000fd6000bf24070 */
[----:B------:R-:W-:Y:S02]  /*0d80*/  @!UP1 UIADD3 UR4, UR4, -UR12, URZ ;  /* 0x8000000c04049290 */ /* 0x000fe4000fffe03f */
[----:B------:R-:W-:Y:S02]  /*0d90*/  @!UP1 UIADD3 UR5, UR5, 0x1, URZ ;  /* 0x0000000105059890 */ /* 0x000fe4000fffe03f */
[----:B------:R-:W-:Y:S02]  /*0da0*/  UISETP.GE.U32.AND UP0, UPT, UR4, UR12, UPT ;  /* 0x0000000c0400728c */ /* 0x000fe4000bf06070 */
[----:B------:R-:W-:-:S09]  /*0db0*/  UISETP.GE.AND UP1, UPT, UR8, URZ, UPT ;  /* 0x0000003f0800728c */ /* 0x000fd2000bf26270 */
[----:B------:R-:W-:Y:S02]  /*0dc0*/  @UP0 UIADD3 UR5, UR5, 0x1, URZ ;  /* 0x0000000105050890 */ /* 0x000fe4000fffe03f */
[----:B------:R-:W-:-:S05]  /*0dd0*/  UISETP.NE.AND UP0, UPT, UR7, URZ, UPT ;  /* 0x0000003f0700728c */ /* 0x000fca000bf05270 */
[----:B------:R-:W-:Y:S02]  /*0de0*/  UMOV UR4, UR5 ;  /* 0x0000000500047c82 */ /* 0x000fe40008000000 */
[----:B------:R-:W-:-:S04]  /*0df0*/  @!UP1 UIADD3 UR4, -UR4, URZ, URZ ;  /* 0x0000003f04049290 */ /* 0x000fc8000fffe13f */
[----:B------:R-:W-:-:S12]  /*0e00*/  @!UP0 ULOP3.LUT UR4, URZ, UR7, URZ, 0x33, !UPT ;  /* 0x000000073f048292 */ /* 0x000fd8000f8e333f */
.L_x_11:
[----:B------:R-:W-:Y:S01]  /*0e10*/  UIMAD UR5, UR9, UR4, URZ ;  /* 0x00000004090572a4 */ /* 0x000fe2000f8e023f */
[----:B------:R-:W-:Y:S01]  /*0e20*/  IMAD.U32 R0, RZ, RZ, UR6 ;  /* 0x00000006ff007e24 */ /* 0x000fe2000f8e00ff */
[----:B0-----:R-:W0:Y:S01]  /*0e30*/  S2R R2, SR_TID.X ;  /* 0x0000000000027919 */ /* 0x001e220000002100 */
[----:B------:R-:W-:Y:S01]  /*0e40*/  IMAD.U32 R3, RZ, RZ, UR4 ;  /* 0x00000004ff037e24 */ /* 0x000fe2000f8e00ff */
[----:B------:R-:W-:Y:S02]  /*0e50*/  PLOP3.LUT P0, PT, PT, PT, PT, 0x80, 0x0 ;  /* 0x000000000000781c */ /* 0x000fe40003f0f070 */
[----:B------:R-:W-:Y:S01]  /*0e60*/  CS2R R118, SRZ ;  /* 0x0000000000767805 */ /* 0x000fe2000001ff00 */
[----:B------:R-:W-:Y:S01]  /*0e70*/  IMAD.U32 R17, RZ, RZ, UR5 ;  /* 0x00000005ff117e24 */ /* 0x000fe2000f8e00ff */
[----:B------:R-:W-:Y:S02]  /*0e80*/  CS2R R116, SRZ ;  /* 0x0000000000747805 */ /* 0x000fe4000001ff00 */
[----:B------:R-:W-:-:S02]  /*0e90*/  VIADDMNMX R0, R3, UR5, R0, PT ;  /* 0x0000000503007c46 */ /* 0x000fc4000b800100 */
[----:B------:R-:W-:Y:S02]  /*0ea0*/  CS2R R114, SRZ ;  /* 0x0000000000727805 */ /* 0x000fe4000001ff00 */
[----:B------:R-:W-:Y:S02]  /*0eb0*/  CS2R R112, SRZ ;  /* 0x0000000000707805 */ /* 0x000fe4000001ff00 */
[----:B------:R-:W-:Y:S02]  /*0ec0*/  CS2R R110, SRZ ;  /* 0x00000000006e7805 */ /* 0x000fe4000001ff00 */
[----:B------:R-:W-:Y:S01]  /*0ed0*/  R2UR UR38, R0 ;  /* 0x00000000002672ca */ /* 0x000fe200000e0000 */
[----:B------:R-:W-:Y:S01]  /*0ee0*/  IMAD.MOV.U32 R0, RZ, RZ, RZ ;  /* 0x000000ffff007224 */ /* 0x000fe200078e00ff */
[----:B------:R-:W-:Y:S02]  /*0ef0*/  CS2R R108, SRZ ;  /* 0x00000000006c7805 */ /* 0x000fe4000001ff00 */
[----:B------:R-:W-:-:S02]  /*0f00*/  CS2R R106, SRZ ;  /* 0x00000000006a7805 */ /* 0x000fc4000001ff00 */
[----:B------:R-:W-:Y:S02]  /*0f10*/  CS2R R104, SRZ ;  /* 0x0000000000687805 */ /* 0x000fe4000001ff00 */
[----:B------:R-:W-:Y:S02]  /*0f20*/  CS2R R102, SRZ ;  /* 0x0000000000667805 */ /* 0x000fe4000001ff00 */
[----:B------:R-:W-:Y:S02]  /*0f30*/  CS2R R100, SRZ ;  /* 0x0000000000647805 */ /* 0x000fe4000001ff00 */
[----:B------:R-:W-:Y:S02]  /*0f40*/  CS2R R98, SRZ ;  /* 0x0000000000627805 */ /* 0x000fe4000001ff00 */
[----:B------:R-:W-:Y:S02]  /*0f50*/  CS2R R96, SRZ ;  /* 0x0000000000607805 */ /* 0x000fe4000001ff00 */
[----:B------:R-:W-:-:S02]  /*0f60*/  CS2R R94, SRZ ;  /* 0x00000000005e7805 */ /* 0x000fc4000001ff00 */
[----:B------:R-:W-:Y:S02]  /*0f70*/  CS2R R92, SRZ ;  /* 0x00000000005c7805 */ /* 0x000fe4000001ff00 */
[----:B------:R-:W-:Y:S02]  /*0f80*/  CS2R R90, SRZ ;  /* 0x00000000005a7805 */ /* 0x000fe4000001ff00 */
[----:B------:R-:W-:Y:S01]  /*0f90*/  CS2R R88, SRZ ;  /* 0x0000000000587805 */ /* 0x000fe2000001ff00 */
[----:B------:R-:W-:Y:S01]  /*0fa0*/  UISETP.GT.AND UP0, UPT, UR38, UR5, UPT ;  /* 0x000000052600728c */ /* 0x000fe2000bf04270 */
[----:B------:R-:W-:Y:S02]  /*0fb0*/  CS2R R86, SRZ ;  /* 0x0000000000567805 */ /* 0x000fe4000001ff00 */
[----:B------:R-:W-:Y:S02]  /*0fc0*/  CS2R R84, SRZ ;  /* 0x0000000000547805 */ /* 0x000fe4000001ff00 */
[----:B------:R-:W-:-:S02]  /*0fd0*/  CS2R R82, SRZ ;  /* 0x0000000000527805 */ /* 0x000fc4000001ff00 */
[----:B------:R-:W-:Y:S02]  /*0fe0*/  CS2R R80, SRZ ;  /* 0x0000000000507805 */ /* 0x000fe4000001ff00 */
[----:B------:R-:W-:Y:S02]  /*0ff0*/  CS2R R78, SRZ ;  /* 0x00000000004e7805 */ /* 0x000fe4000001ff00 */
[----:B------:R-:W-:Y:S02]  /*1000*/  PLOP3.LUT P1, PT, PT, PT, UP0, 0x80, 0x0 ;  /* 0x000000000000781c */ /* 0x000fe40003f2f008 */
[----:B------:R-:W-:Y:S02]  /*1010*/  CS2R R76, SRZ ;  /* 0x00000000004c7805 */ /* 0x000fe4000001ff00 */
[----:B------:R-:W-:Y:S02]  /*1020*/  CS2R R74, SRZ ;  /* 0x00000000004a7805 */ /* 0x000fe4000001ff00 */
[----:B0-----:R-:W-:Y:S01]  /*1030*/  IADD3 R19, R2, -0x80, RZ ;  /* 0xffffff8002137810 */ /* 0x001fe20007ffe0ff */
[----:B------:R-:W-:Y:S01]  /*1040*/  IMAD.MOV.U32 R2, RZ, RZ, RZ ;  /* 0x000000ffff027224 */ /* 0x000fe200078e00ff */
        /* <DEDUP_REMOVED lines=24> */
[----:B------:R-:W-:Y:S01]  /*11d0*/  CS2R R24, SRZ ;  /* 0x0000000000187805 */ /* 0x000fe2000001ff00 */
[----:B------:R-:W-:Y:S06]  /*11e0*/  @!P1 BRA `(.L_x_12) ;  /* 0x000000ac00ac9947 */ /* 0x000fec0003800000 */
[----:B------:R-:W-:Y:S01]  /*11f0*/  SHF.R.S32.HI R0, RZ, 0x1f, R19 ;  /* 0x0000001fff007819 */ /* 0x000fe20000011413 */
[----:B------:R-:W0:Y:S01]  /*1200*/  S2UR UR7, SR_CgaCtaId ;  /* 0x00000000000779c3 */ /* 0x000e220000008800 */
[----:B------:R-:W-:Y:S02]  /*1210*/  UMOV UR6, 0x400 ;  /* 0x0000040000067882 */ /* 0x000fe40000000000 */
[----:B------:R-:W-:-:S04]  /*1220*/  LEA.HI R22, R0, R19, RZ, 0x7 ;  /* 0x0000001300167211 */ /* 0x000fc800078f38ff */
[----:B------:R-:W-:-:S06]  /*1230*/  SHF.R.S32.HI R0, RZ, 0x7, R22 ;  /* 0x00000007ff007819 */ /* 0x000fcc0000011416 */
[----:B------:R-:W1:Y:S01]  /*1240*/  SHFL.IDX PT, R0, R0, RZ, 0x1f ;  /* 0x00001fff00007589 */ /* 0x000e6200000e0000 */
[----:B0-----:R-:W-:-:S04]  /*1250*/  ULEA UR8, UR7, UR6, 0x18 ;  /* 0x0000000607087291 */ /* 0x001fc8000f8ec03f */
[----:B------:R-:W-:Y:S02]  /*1260*/  UIADD3 UR6, UR8, 0x15400, URZ ;  /* 0x0001540008067890 */ /* 0x000fe4000fffe03f */
[----:B------:R-:W-:Y:S02]  /*1270*/  IMAD.U32 R16, RZ, RZ, UR8 ;  /* 0x00000008ff107e24 */ /* 0x000fe4000f8e00ff */
[----:B------:R-:W-:Y:S01]  /*1280*/  ULOP3.LUT UP0, URZ, UR6, 0x9f, URZ, 0xc0, !UPT ;  /* 0x0000009f063f7892 */ /* 0x000fe2000f80c03f */
[----:B-1----:R-:W-:-:S05]  /*1290*/  R2UR UR4, R0 ;  /* 0x00000000000472ca */ /* 0x002fca00000e0000 */
[----:B------:R-:W-:-:S08]  /*12a0*/  PLOP3.LUT P0, PT, PT, PT, UP0, 0x80, 0x0 ;  /* 0x000000000000781c */ /* 0x000fd00003f0f008 */
[----:B------:R-:W-:-:S04]  /*12b0*/  ULEA.HI UR5, UR4, UR4, URZ, 0x1 ;  /* 0x0000000404057291 */ /* 0x000fc8000f8f083f */
[----:B------:R-:W-:-:S04]  /*12c0*/  ULOP3.LUT UR5, UR5, 0x1e, URZ, 0xc0, !UPT ;  /* 0x0000001e05057892 */ /* 0x000fc8000f8ec03f */
[----:B------:R-:W-:-:S04]  /*12d0*/  UIADD3 UR5, UR4, -UR5, URZ ;  /* 0x8000000504057290 */ /* 0x000fc8000fffe03f */
[----:B------:R-:W-:-:S04]  /*12e0*/  ULEA UR5, UR5, UR6, 0xd ;  /* 0x0000000605057291 */ /* 0x000fc8000f8e683f */
[----:B------:R-:W-:-:S04]  /*12f0*/  USHF.R.U32.HI UR5, URZ, 0x4, UR5 ;  /* 0x000000043f057899 */ /* 0x000fc80008011605 */
[----:B------:R-:W-:Y:S01]  /*1300*/  ULOP3.LUT UR36, UR5, 0x3fff, URZ, 0xc0, !UPT ;  /* 0x00003fff05247892 */ /* 0x000fe2000f8ec03f */
[----:B------:R-:W-:Y:S11]  /*1310*/  @!P0 BRA `(.L_x_13) ;  /* 0x0000000000408947 */ /* 0x000ff60003800000 */
[----:B------:R-:W-:Y:S01]  /*1320*/  MOV R0, 0x0 ;  /* 0x0000000000007802 */ /* 0x000fe20000000f00 */
[----:B------:R-:W-:Y:S01]  /*1330*/  ULDC.64 UR4, c[0x4][0xa8] ;  /* 0x01002a0000047ab9 */ /* 0x000fe20000000a00 */
[----:B------:R-:W-:Y:S01]  /*1340*/  ULDC.64 UR6, c[0x4][0x28] ;  /* 0x01000a0000067ab9 */ /* 0x000fe20000000a00 */
[----:B------:R-:W-:Y:S01]  /*1350*/  MOV R4, UR4 ;  /* 0x0000000400047c02 */ /* 0x000fe20008000f00 */
[----:B------:R0:W1:Y:S01]  /*1360*/  LDC.64 R2, c[0x4][R0] ;  /* 0x0100000000027b82 */ /* 0x0000620000000a00 */
[----:B------:R-:W-:Y:S01]  /*1370*/  IMAD.U32 R5, RZ, RZ, UR5 ;  /* 0x00000005ff057e24 */ /* 0x000fe2000f8e00ff */
[----:B------:R-:W-:Y:S01]  /*1380*/  ULDC.64 UR4, c[0x4][0xb0] ;  /* 0x01002c0000047ab9 */ /* 0x000fe20000000a00 */
[----:B------:R-:W-:Y:S01]  /*1390*/  MOV R10, UR6 ;  /* 0x00000006000a7c02 */ /* 0x000fe20008000f00 */
[----:B------:R-:W-:Y:S01]  /*13a0*/  IMAD.U32 R6, RZ, RZ, UR4 ;  /* 0x00000004ff067e24 */ /* 0x000fe2000f8e00ff */
[----:B------:R-:W-:Y:S01]  /*13b0*/  MOV R13, RZ ;  /* 0x000000ff000d7202 */ /* 0x000fe20000000f00 */
[----:B------:R-:W-:-:S02]  /*13c0*/  IMAD.U32 R7, RZ, RZ, UR5 ;  /* 0x00000005ff077e24 */ /* 0x000fc4000f8e00ff */
[----:B------:R-:W-:Y:S02]  /*13d0*/  IMAD.U32 R11, RZ, RZ, UR7 ;  /* 0x00000007ff0b7e24 */ /* 0x000fe4000f8e00ff */
[----:B------:R-:W-:Y:S02]  /*13e0*/  IMAD.MOV.U32 R8, RZ, RZ, 0x70 ;  /* 0x00000070ff087424 */ /* 0x000fe400078e00ff */
[----:B0-----:R-:W-:-:S07]  /*13f0*/  IMAD.MOV.U32 R12, RZ, RZ, 0x1 ;  /* 0x00000001ff0c7424 */ /* 0x001fce00078e00ff */
[----:B------:R-:W-:-:S07]  /*1400*/  LEPC R20, `(.L_x_13) ;  /* 0x000000001014794e */ /* 0x000fce0000000000 */
[----:B-1----:R-:W-:Y:S05]  /*1410*/  CALL.ABS.NOINC R2 ;  /* 0x0000000002007343 */ /* 0x002fea0003c00000 */
.L_x_13:
[----:B------:R-:W-:Y:S02]  /*1420*/  R2UR UR4, R16 ;  /* 0x00000000100472ca */ /* 0x000fe400000e0000 */
[----:B------:R-:W-:-:S11]  /*1430*/  SHF.L.U32 R0, RZ, 0x1f, RZ ;  /* 0x0000001fff007819 */ /* 0x000fd600000006ff */
[----:B------:R-:W0:Y:S02]  /*1440*/  SYNCS.PHASECHK.TRANS64.TRYWAIT P0, [UR4+0x36800], R0 ;  /* 0x03680000ff0075a7 */ /* 0x000e240008000144 */
[----:B0-----:R-:W-:Y:S05]  /*1450*/  @!P0 BRA `(.L_x_14) ;  /* 0x0000010c00808947 */ /* 0x001fea0003800000 */
.L_x_125:
[----:B------:R-:W2:Y:S02]  /*1460*/  LDL R2, [R1+0xc] ;  /* 0x00000c0001027983 */ /* 0x000ea40000100800 */
[----:B--2---:R-:W-:-:S13]  /*1470*/  R2UR UR4, R2 ;  /* 0x00000000020472ca */ /* 0x004fda00000e0000 */
[----:B------:R-:W-:-:S06]  /*1480*/  ULOP3.LUT UR4, UR4, 0x1, URZ, 0xfc, !UPT ;  /* 0x0000000104047892 */ /* 0x000fcc000f8efc3f */
[----:B------:R-:W-:-:S05]  /*1490*/  IMAD.U32 R2, RZ, RZ, UR4 ;  /* 0x00000004ff027e24 */ /* 0x000fca000f8e00ff */
[----:B------:R-:W-:-:S13]  /*14a0*/  ISETP.NE.AND P0, PT, R2, 0x3, PT ;  /* 0x000000030200780c */ /* 0x000fda0003f05270 */
[----:B------:R-:W-:Y:S05]  /*14b0*/  @!P0 BRA `(.L_x_15) ;  /* 0x0000000000048947 */ /* 0x000fea0003800000 */
[----:B------:R-:W-:Y:S01]  /*14c0*/  BPT.TRAP 0x1 ;  /* 0x000000040000795c */ /* 0x000fe20000300000 */
.L_x_15:
[----:B------:R-:W-:-:S13]  /*14d0*/  R2UR UR4, R16 ;  /* 0x00000000100472ca */ /* 0x000fda00000e0000 */
[----:B------:R1:W2:Y:S01]  /*14e0*/  SYNCS.PHASECHK.TRANS64.TRYWAIT P2, [UR4+0x36830], R0 ;  /* 0x03683000ff0075a7 */ /* 0x0002a20008040144 */
[----:B------:R-:W-:Y:S05]  /*14f0*/  @!P0 BRA `(.L_x_16) ;  /* 0x0000000000048947 */ /* 0x000fea0003800000 */
[----:B------:R-:W-:Y:S01]  /*1500*/  BPT.TRAP 0x1 ;  /* 0x000000040000795c */ /* 0x000fe20000300000 */
.L_x_16:
[----:B------:R-:W3:Y:S02]  /*1510*/  S2R R2, SR_TID.X ;  /* 0x0000000000027919 */ /* 0x000ee40000002100 */
[----:B---3--:R-:W-:-:S04]  /*1520*/  LOP3.LUT R2, R2, 0x7f, RZ, 0xc0, !PT ;  /* 0x0000007f02027812 */ /* 0x008fc800078ec0ff */
[----:B------:R-:W-:Y:S01]  /*1530*/  ISETP.NE.AND P1, PT, R2, RZ, PT ;  /* 0x000000ff0200720c */ /* 0x000fe20003f25270 */
[----:B------:R-:W-:Y:S01]  /*1540*/  IMAD.U32 R2, RZ, RZ, UR36 ;  /* 0x00000024ff027e24 */ /* 0x000fe2000f8e00ff */
[----:B--2---:R-:W-:Y:S11]  /*1550*/  @P2 BRA `(.L_x_17) ;  /* 0x00000000000c2947 */ /* 0x004ff60003800000 */
[----:B------:R-:W-:-:S13]  /*1560*/  R2UR UR4, R16 ;  /* 0x00000000100472ca */ /* 0x000fda00000e0000 */
[----:B------:R-:W2:Y:S02]  /*1570*/  SYNCS.PHASECHK.TRANS64.TRYWAIT P2, [UR4+0x36830], R0 ;  /* 0x03683000ff0075a7 */ /* 0x000ea40008040144 */
[----:B--2---:R-:W-:Y:S05]  /*1580*/  @!P2 BRA `(.L_x_18) ;  /* 0x0000010c0050a947 */ /* 0x004fea0003800000 */
.L_x_17:
[----:B------:R-:W-:Y:S05]  /*1590*/  WARPSYNC.ALL ;  /* 0x0000000000007948 */ /* 0x000fea0003800000 */
[----:B------:R-:W-:Y:S01]  /*15a0*/  IMAD.MOV.U32 R5, RZ, RZ, RZ ;  /* 0x000000ffff057224 */ /* 0x000fe200078e00ff */
[----:B------:R-:W-:Y:S01]  /*15b0*/  MOV R119, RZ ;  /* 0x000000ff00777202 */ /* 0x000fe20000000f00 */
[----:B0-----:R-:W-:Y:S01]  /*15c0*/  IMAD.MOV.U32 R3, RZ, RZ, 0x40000040 ;  /* 0x40000040ff037424 */ /* 0x001fe200078e00ff */
[----:B------:R-:W-:Y:S02]  /*15d0*/  LOP3.LUT R2, R2, 0x10000, RZ, 0xfc, !PT ;  /* 0x0001000002027812 */ /* 0x000fe400078efcff */
[----:B------:R-:W-:Y:S01]  /*15e0*/  R2UR UR42, R16 ;  /* 0x00000000102a72ca */ /* 0x000fe200000e0000 */
[----:B------:R-:W-:Y:S01]  /*15f0*/  WARPGROUP.ARRIVE ;  /* 0x00000000000079c5 */ /* 0x000fe20000000000 */
[C---:B------:R-:W-:Y:S01]  /*1600*/  R2UR UR8, R2.reuse ;  /* 0x00000000020872ca */ /* 0x040fe200000e0000 */
[----:B------:R-:W-:Y:S01]  /*1610*/  UMOV UR11, 0x40000040 ;  /* 0x40000040000b7882 */ /* 0x000fe20000000000 */
        /* <DEDUP_REMOVED lines=9> */
[----:B------:R-:W-:Y:S01]  /*16b0*/  UIADD3 UR4, UR42, 0x21400, URZ ;  /* 0x000214002a047890 */ /* 0x000fe2000fffe03f */
[C---:B------:R-:W-:Y:S01]  /*16c0*/  R2UR UR12, R2.reuse ;  /* 0x00000000020c72ca */ /* 0x040fe200000e0000 */
[----:B------:R-:W-:Y:S01]  /*16d0*/  UMOV UR7, 0x40000040 ;  /* 0x4000004000077882 */ /* 0x000fe20000000000 */
[C---:B------:R-:W-:Y:S01]  /*16e0*/  R2UR UR13, R3.reuse ;  /* 0x00000000030d72ca */ /* 0x040fe200000e0000 */
[----:B------:R-:W-:Y:S01]  /*16f0*/  USHF.R.U32.HI UR4, URZ, 0x4, UR4 ;  /* 0x000000043f047899 */ /* 0x000fe20008011604 */
[----:B------:R-:W-:Y:S01]  /*1700*/  R2UR UR20, R2 ;  /* 0x00000000021472ca */ /* 0x000fe200000e0000 */
[----:B------:R-:W-:Y:S01]  /*1710*/  UMOV UR29, 0x40000040 ;  /* 0x40000040001d7882 */ /* 0x000fe20000000000 */
[C---:B------:R-:W-:Y:S01]  /*1720*/  R2UR UR21, R3.reuse ;  /* 0x00000000031572ca */ /* 0x040fe200000e0000 */
[----:B------:R-:W-:Y:S01]  /*1730*/  ULOP3.LUT UR4, UR4, 0x3fff, URZ, 0xc0, !UPT ;  /* 0x00003fff04047892 */ /* 0x000fe2000f8ec03f */
[----:B------:R-:W-:Y:S01]  /*1740*/  R2UR UR5, R3 ;  /* 0x00000000030572ca */ /* 0x000fe200000e0000 */
[----:B------:R-:W-:Y:S01]  /*1750*/  UMOV UR31, 0x40000040 ;  /* 0x40000040001f7882 */ /* 0x000fe20000000000 */
[----:B------:R-:W-:Y:S01]  /*1760*/  UMOV UR33, 0x40000040 ;  /* 0x4000004000217882 */ /* 0x000fe20000000000 */
[----:B------:R-:W-:Y:S01]  /*1770*/  ULOP3.LUT UR43, UR4, 0x10000, URZ, 0xfc, !UPT ;  /* 0x00010000042b7892 */ /* 0x000fe2000f8efc3f */
[----:B------:R-:W-:Y:S01]  /*1780*/  LOP3.LUT R22, R22, 0xffffff80, RZ, 0xc0, !PT ;  /* 0xffffff8016167812 */ /* 0x000fe200078ec0ff */
[----:B------:R-:W-:Y:S01]  /*1790*/  UMOV UR35, 0x40000040 ;  /* 0x4000004000237882 */ /* 0x000fe20000000000 */
[----:B------:R-:W-:Y:S01]  /*17a0*/  UMOV UR37, 0x40000040 ;  /* 0x4000004000257882 */ /* 0x000fe20000000000 */
[----:B------:R-:W-:Y:S01]  /*17b0*/  UIADD3 UR4, UR43, 0x80, URZ ;  /* 0x000000802b047890 */ /* 0x000fe2000fffe03f */
[----:B------:R-:W-:Y:S01]  /*17c0*/  IMAD.MOV.U32 R4, RZ, RZ, -0x2 ;  /* 0xfffffffeff047424 */ /* 0x000fe200078e00ff */
[----:B------:R-:W-:Y:S01]  /*17d0*/  UIADD3 UR18, UR43, 0x100, URZ ;  /* 0x000001002b127890 */ /* 0x000fe2000fffe03f */
[----:B------:R-:W-:Y:S01]  /*17e0*/  IMAD.IADD R22, R19, 0x1, -R22 ;  /* 0x0000000113167824 */ /* 0x000fe200078e0a16 */
[----:B------:R-:W-:Y:S01]  /*17f0*/  UMOV UR10, UR43 ;  /* 0x0000002b000a7c82 */ /* 0x000fe20008000000 */
[----:B------:R-:W-:Y:S01]  /*1800*/  UIADD3 UR14, UR43, 0x180, URZ ;  /* 0x000001802b0e7890 */ /* 0x000fe2000fffe03f */
[----:B------:R-:W-:Y:S01]  /*1810*/  HGMMA.64x16x16.F32.BF16 R72, gdesc[UR8], RZ, !UPT, gsb0 ;  /* 0x00200000084879f0 */ /* 0x000fe2000c0018ff */
[----:B------:R-:W-:Y:S01]  /*1820*/  UMOV UR26, UR4 ;  /* 0x00000004001a7c82 */ /* 0x000fe20008000000 */
[----:B------:R-:W-:Y:S01]  /*1830*/  UIADD3 UR22, UR43, 0x200, URZ ;  /* 0x000002002b167890 */ /* 0x000fe2000fffe03f */
[C---:B------:R-:W-:Y:S01]  /*1840*/  R2UR UR4, R2.reuse ;  /* 0x00000000020472ca */ /* 0x040fe200000e0000 */
[----:B------:R-:W-:Y:S01]  /*1850*/  UIADD3 UR6, UR43, 0x280, URZ ;  /* 0x000002802b067890 */ /* 0x000fe2000fffe03f */
[----:B------:R-:W-:Y:S01]  /*1860*/  R2UR UR8, R2 ;  /* 0x00000000020872ca */ /* 0x000fe200000e0000 */
[----:B------:R-:W-:Y:S01]  /*1870*/  UIADD3 UR30, UR43, 0x380, URZ ;  /* 0x000003802b1e7890 */ /* 0x000fe2000fffe03f */
[----:B------:R-:W-:Y:S01]  /*1880*/  SHF.R.S32.HI R13, RZ, 0x1f, R22 ;  /* 0x0000001fff0d7819 */ /* 0x000fe20000011416 */
[----:B------:R-:W-:Y:S01]  /*1890*/  UIADD3 UR34, UR43, 0x382, URZ ;  /* 0x000003822b227890 */ /* 0x000fe2000fffe03f */
[----:B------:R-:W-:Y:S01]  /*18a0*/  IMAD.U32 R20, RZ, RZ, UR38 ;  /* 0x00000026ff147e24 */ /* 0x000fe2000f8e00ff */
[----:B------:R-:W-:Y:S01]  /*18b0*/  UIADD3 UR10, UR43, 0x504, URZ ;  /* 0x000005042b0a7890 */ /* 0x000fe2000fffe03f */
[----:B------:R-:W-:Y:S01]  /*18c0*/  LEA.HI R13, R13, R22, RZ, 0x2 ;  /* 0x000000160d0d7211 */ /* 0x000fe200078f10ff */
[----:B------:R-:W-:Y:S01]  /*18d0*/  UMOV UR41, 0x40000040 ;  /* 0x4000004000297882 */ /* 0x000fe20000000000 */
[----:B------:R-:W-:Y:S01]  /*18e0*/  UMOV UR45, 0x40000040 ;  /* 0x40000040002d7882 */ /* 0x000fe20000000000 */
[----:B------:R-:W-:Y:S01]  /*18f0*/  UMOV UR49, 0x40000040 ;  /* 0x4000004000317882 */ /* 0x000fe20000000000 */
[----:B------:R-:W-:Y:S01]  /*1900*/  UMOV UR53, 0x40000040 ;  /* 0x4000004000357882 */ /* 0x000fe20000000000 */
[----:B------:R-:W-:Y:S01]  /*1910*/  UMOV UR57, 0x40000040 ;  /* 0x4000004000397882 */ /* 0x000fe20000000000 */
[----:B------:R-:W-:Y:S01]  /*1920*/  LOP3.LUT R13, R13, 0x7ffffffc, RZ, 0xc0, !PT ;  /* 0x7ffffffc0d0d7812 */ /* 0x000fe200078ec0ff */
[----:B------:R-:W-:Y:S01]  /*1930*/  UIADD3 UR9, UR8, 0x2, URZ ;  /* 0x0000000208097890 */ /* 0x000fe2000fffe03f */
[----:B------:R-:W-:Y:S01]  /*1940*/  P2R R80, PR, RZ, 0x1 ;  /* 0x00000001ff507803 */ /* 0x000fe20000000000 */
[----:B------:R-:W-:Y:S01]  /*1950*/  UIADD3 UR28, UR8, 0x400, URZ ;  /* 0x00000400081c7890 */ /* 0x000fe2000fffe03f */
[----:B------:R-:W-:Y:S01]  /*1960*/  IADD3 R13, R22, -R13, RZ ;  /* 0x8000000d160d7210 */ /* 0x000fe20007ffe0ff */
[----:B------:R-:W-:Y:S01]  /*1970*/  UIADD3 UR32, UR8, 0x402, URZ ;  /* 0x0000040208207890 */ /* 0x000fe2000fffe03f */
[----:B------:R-:W-:Y:S01]  /*1980*/  IMAD.U32 R11, RZ, RZ, UR43 ;  /* 0x0000002bff0b7e24 */ /* 0x000fe2000f8e00ff */
[----:B------:R-:W-:Y:S01]  /*1990*/  UIADD3 UR36, UR8, 0x404, URZ ;  /* 0x0000040408247890 */ /* 0x000fe2000fffe03f */
[--C-:B------:R-:W-:Y:S01]  /*19a0*/  IMAD.MOV.U32 R118, RZ, RZ, R119.reuse ;  /* 0x000000ffff767224 */ /* 0x100fe200078e0077 */
[----:B------:R-:W-:Y:S01]  /*19b0*/  UIADD3 UR40, UR8, 0x406, URZ ;  /* 0x0000040608287890 */ /* 0x000fe2000fffe03f */
[----:B------:R-:W-:Y:S01]  /*19c0*/  IMAD R13, R13, R4, 0x70 ;  /* 0x000000700d0d7424 */ /* 0x000fe200078e0204 */
[----:B------:R-:W-:Y:S01]  /*19d0*/  UIADD3 UR44, UR8, 0x800, URZ ;  /* 0x00000800082c7890 */ /* 0x000fe2000fffe03f */
[--C-:B------:R-:W-:Y:S01]  /*19e0*/  IMAD.MOV.U32 R116, RZ, RZ, R119.reuse ;  /* 0x000000ffff747224 */ /* 0x100fe200078e0077 */
[----:B------:R-:W-:Y:S01]  /*19f0*/  UIADD3 UR48, UR8, 0x802, URZ ;  /* 0x0000080208307890 */ /* 0x000fe2000fffe03f */
[----:B------:R-:W-:Y:S01]  /*1a00*/  VIADD R13, R13, UR39 ;  /* 0x000000270d0d7c36 */ /* 0x000fe20008000000 */
[----:B------:R-:W-:Y:S01]  /*1a10*/  UIADD3 UR52, UR8, 0x804, URZ ;  /* 0x0000080408347890 */ /* 0x000fe2000fffe03f */
[----:B------:R-:W-:Y:S01]  /*1a20*/  IMAD.MOV.U32 R114, RZ, RZ, R119 ;  /* 0x000000ffff727224 */ /* 0x000fe200078e0077 */
[----:B------:R-:W-:Y:S01]  /*1a30*/  UIADD3 UR56, UR8, 0x806, URZ ;  /* 0x0000080608387890 */ /* 0x000fe2000fffe03f */
[----:B------:R-:W-:Y:S01]  /*1a40*/  IMAD R20, R20, -0x70, R13 ;  /* 0xffffff9014147824 */ /* 0x000fe200078e020d */
[----:B------:R-:W-:Y:S01]  /*1a50*/  UIADD3 UR38, UR38, -0x2, URZ ;  /* 0xfffffffe26267890 */ /* 0x000fe2000fffe03f */
[----:B------:R-:W-:-:S02]  /*1a60*/  IMAD.MOV.U32 R112, RZ, RZ, R119 ;  /* 0x000000ffff707224 */ /* 0x000fc400078e0077 */
[--C-:B------:R-:W-:Y:S01]  /*1a70*/  IMAD.MOV.U32 R110, RZ, RZ, R119.reuse ;  /* 0x000000ffff6e7224 */ /* 0x100fe200078e0077 */
[C---:B------:R-:W-:Y:S01]  /*1a80*/  ISETP.GT.AND P4, PT, R20.reuse, RZ, PT ;  /* 0x000000ff1400720c */ /* 0x040fe20003f84270 */
[--C-:B------:R-:W-:Y:S01]  /*1a90*/  IMAD.MOV.U32 R108, RZ, RZ, R119.reuse ;  /* 0x000000ffff6c7224 */ /* 0x100fe200078e0077 */
[C---:B------:R-:W-:Y:S01]  /*1aa0*/  ISETP.GT.AND P2, PT, R20.reuse, 0x1, PT ;  /* 0x000000011400780c */ /* 0x040fe20003f44270 */
[--C-:B------:R-:W-:Y:S01]  /*1ab0*/  IMAD.MOV.U32 R106, RZ, RZ, R119.reuse ;  /* 0x000000ffff6a7224 */ /* 0x100fe200078e0077 */
[C---:B------:R-:W-:Y:S01]  /*1ac0*/  ISETP.GT.AND P3, PT, R20.reuse, 0x8, PT ;  /* 0x000000081400780c */ /* 0x040fe20003f64270 */
[--C-:B------:R-:W-:Y:S01]  /*1ad0*/  IMAD.MOV.U32 R104, RZ, RZ, R119.reuse ;  /* 0x000000ffff687224 */ /* 0x100fe200078e0077 */
[C---:B------:R-:W-:Y:S01]  /*1ae0*/  ISETP.GT.AND P6, PT, R20.reuse, 0x9, PT ;  /* 0x000000091400780c */ /* 0x040fe20003fc4270 */
[--C-:B------:R-:W-:Y:S01]  /*1af0*/  IMAD.MOV.U32 R102, RZ, RZ, R119.reuse ;  /* 0x000000ffff667224 */ /* 0x100fe200078e0077 */
[----:B------:R-:W-:Y:S01]  /*1b00*/  ISETP.GT.AND P5, PT, R20, 0x10, PT ;  /* 0x000000101400780c */ /* 0x000fe20003fa4270 */
[----:B------:R-:W-:-:S02]  /*1b10*/  IMAD.MOV.U32 R100, RZ, RZ, R119 ;  /* 0x000000ffff647224 */ /* 0x000fc400078e0077 */
[--C-:B------:R-:W-:Y:S01]  /*1b20*/  IMAD.MOV.U32 R98, RZ, RZ, R119.reuse ;  /* 0x000000ffff627224 */ /* 0x100fe200078e0077 */
[----:B------:R-:W-:Y:S02]  /*1b30*/  WARPGROUP.DEPBAR.LE gsb0, 0x0 ;  /* 0x00008000000079c5 */ /* 0x000fe40000010000 */
[----:B------:R-:W-:Y:S01]  /*1b40*/  WARPGROUP.ARRIVE ;  /* 0x00000000000079c5 */ /* 0x000fe20000000000 */
[--C-:B------:R-:W-:Y:S02]  /*1b50*/  IMAD.MOV.U32 R96, RZ, RZ, R119.reuse ;  /* 0x000000ffff607224 */ /* 0x100fe400078e0077 */
[--C-:B------:R-:W-:Y:S02]  /*1b60*/  IMAD.MOV.U32 R94, RZ, RZ, R119.reuse ;  /* 0x000000ffff5e7224 */ /* 0x100fe400078e0077 */
[--C-:B------:R-:W-:Y:S01]  /*1b70*/  IMAD.MOV.U32 R92, RZ, RZ, R119.reuse ;  /* 0x000000ffff5c7224 */ /* 0x100fe200078e0077 */
[----:B------:R-:W-:Y:S01]  /*1b80*/  HGMMA.64x16x16.F32.BF16 R64, gdesc[UR24], RZ, !UPT, gsb0 ;  /* 0x00200000184079f0 */ /* 0x000fe2000c0018ff */
[----:B------:R-:W-:Y:S01]  /*1b90*/  UIADD3 UR24, UR8, 0x6, URZ ;  /* 0x0000000608187890 */ /* 0x000fe2000fffe03f */
[--C-:B------:R-:W-:Y:S01]  /*1ba0*/  IMAD.MOV.U32 R90, RZ, RZ, R119.reuse ;  /* 0x000000ffff5a7224 */ /* 0x100fe200078e0077 */
[----:B------:R-:W-:Y:S01]  /*1bb0*/  UIADD3 UR26, UR43, 0x6, URZ ;  /* 0x000000062b1a7890 */ /* 0x000fe2000fffe03f */
[--C-:B------:R-:W-:Y:S01]  /*1bc0*/  IMAD.MOV.U32 R88, RZ, RZ, R119.reuse ;  /* 0x000000ffff587224 */ /* 0x100fe200078e0077 */
[----:B------:R-:W-:Y:S01]  /*1bd0*/  UMOV UR25, 0x40000040 ;  /* 0x4000004000197882 */ /* 0x000fe20000000000 */
[----:B------:R-:W-:Y:S01]  /*1be0*/  UMOV UR27, 0x40000040 ;  /* 0x40000040001b7882 */ /* 0x000fe20000000000 */
[----:B------:R-:W-:-:S02]  /*1bf0*/  IMAD.MOV.U32 R86, RZ, RZ, R119 ;  /* 0x000000ffff567224 */ /* 0x000fc400078e0077 */
[--C-:B------:R-:W-:Y:S02]  /*1c00*/  IMAD.MOV.U32 R84, RZ, RZ, R119.reuse ;  /* 0x000000ffff547224 */ /* 0x100fe400078e0077 */
[----:B------:R-:W-:Y:S01]  /*1c10*/  IMAD.MOV.U32 R82, RZ, RZ, R119 ;  /* 0x000000ffff527224 */ /* 0x000fe200078e0077 */
[----:B------:R-:W-:Y:S02]  /*1c20*/  WARPGROUP.DEPBAR.LE gsb0, 0x0 ;  /* 0x00008000000079c5 */ /* 0x000fe40000010000 */
[----:B------:R-:W-:-:S06]  /*1c30*/  WARPGROUP.ARRIVE ;  /* 0x00000000000079c5 */ /* 0x000fcc0000000000 */
[----:B------:R-:W-:Y:S01]  /*1c40*/  HGMMA.64x16x16.F32.BF16 R56, gdesc[UR16], RZ, !UPT, gsb0 ;  /* 0x00200000103879f0 */ /* 0x000fe2000c0018ff */
[----:B------:R-:W-:Y:S01]  /*1c50*/  R2UR UR16, R2 ;  /* 0x00000000021072ca */ /* 0x000fe200000e0000 */
[----:B------:R-:W-:Y:S01]  /*1c60*/  UIADD3 UR18, UR43, 0x300, URZ ;  /* 0x000003002b127890 */ /* 0x000fe2000fffe03f */
[----:B------:R-:W-:Y:S01]  /*1c70*/  R2UR UR17, R3 ;  /* 0x00000000031172ca */ /* 0x000fe200000e0000 */
[----:B------:R-:W-:Y:S01]  /*1c80*/  UMOV UR19, 0x40000040 ;  /* 0x4000004000137882 */ /* 0x000fe20000000000 */
[----:B------:R-:W-:Y:S02]  /*1c90*/  WARPGROUP.DEPBAR.LE gsb0, 0x0 ;  /* 0x00008000000079c5 */ /* 0x000fe40000010000 */
[----:B------:R-:W-:-:S06]  /*1ca0*/  WARPGROUP.ARRIVE ;  /* 0x00000000000079c5 */ /* 0x000fcc0000000000 */
[----:B------:R-:W-:Y:S03]  /*1cb0*/  HGMMA.64x16x16.F32.BF16 R48, gdesc[UR12], RZ, !UPT, gsb0 ;  /* 0x002000000c3079f0 */ /* 0x000fe6000c0018ff */
[----:B------:R-:W-:Y:S02]  /*1cc0*/  WARPGROUP.DEPBAR.LE gsb0, 0x0 ;  /* 0x00008000000079c5 */ /* 0x000fe40000010000 */
[----:B------:R-:W-:-:S06]  /*1cd0*/  WARPGROUP.ARRIVE ;  /* 0x00000000000079c5 */ /* 0x000fcc0000000000 */
[----:B------:R-:W-:Y:S01]  /*1ce0*/  HGMMA.64x16x16.F32.BF16 R40, gdesc[UR20], RZ, !UPT, gsb0 ;  /* 0x00200000142879f0 */ /* 0x000fe2000c0018ff */
[----:B------:R-:W-:Y:S02]  /*1cf0*/  UIADD3 UR20, UR8, 0x4, URZ ;  /* 0x0000000408147890 */ /* 0x000fe4000fffe03f */
[----:B------:R-:W-:Y:S01]  /*1d00*/  UIADD3 UR22, UR43, 0x4, URZ ;  /* 0x000000042b167890 */ /* 0x000fe2000fffe03f */
[----:B------:R-:W-:Y:S01]  /*1d10*/  UMOV UR21, 0x40000040 ;  /* 0x4000004000157882 */ /* 0x000fe20000000000 */
[----:B------:R-:W-:Y:S01]  /*1d20*/  UMOV UR23, 0x40000040 ;  /* 0x4000004000177882 */ /* 0x000fe20000000000 */
[----:B------:R-:W-:Y:S01]  /*1d30*/  UIADD3 UR8, UR43, 0x804, URZ ;  /* 0x000008042b087890 */ /* 0x000fe2000fffe03f */
[----:B------:R-:W-:Y:S02]  /*1d40*/  WARPGROUP.DEPBAR.LE gsb0, 0x0 ;  /* 0x00008000000079c5 */ /* 0x000fe40000010000 */
[----:B------:R-:W-:-:S06]  /*1d50*/  WARPGROUP.ARRIVE ;  /* 0x00000000000079c5 */ /* 0x000fcc0000000000 */
[----:B------:R-:W-:Y:S01]  /*1d60*/  HGMMA.64x16x16.F32.BF16 R32, gdesc[UR4], RZ, !UPT, gsb0 ;  /* 0x00200000042079f0 */ /* 0x000fe2000c0018ff */
[----:B------:R-:W-:Y:S02]  /*1d70*/  UIADD3 UR4, UR43, 0x2, URZ ;  /* 0x000000022b047890 */ /* 0x000fe4000fffe03f */
[----:B------:R-:W-:Y:S02]  /*1d80*/  UIADD3 UR5, UR43, 0x182, URZ ;  /* 0x000001822b057890 */ /* 0x000fe4000fffe03f */
[----:B------:R-:W-:Y:S01]  /*1d90*/  UIADD3 UR6, UR43, 0x384, URZ ;  /* 0x000003842b067890 */ /* 0x000fe2000fffe03f */
[----:B------:R-:W-:Y:S01]  /*1da0*/  UMOV UR7, 0x40000040 ;  /* 0x4000004000077882 */ /* 0x000fe20000000000 */
[----:B------:R-:W-:Y:S02]  /*1db0*/  WARPGROUP.DEPBAR.LE gsb0, 0x0 ;  /* 0x00008000000079c5 */ /* 0x000fe40000010000 */
[----:B------:R-:W-:-:S06]  /*1dc0*/  WARPGROUP.ARRIVE ;  /* 0x00000000000079c5 */ /* 0x000fcc0000000000 */
[----:B------:R-:W-:Y:S01]  /*1dd0*/  HGMMA.64x16x16.F32.BF16 R24, gdesc[UR16], RZ, !UPT, gsb0 ;  /* 0x00200000101879f0 */ /* 0x000fe2000c0018ff */
[----:B------:R-:W-:Y:S01]  /*1de0*/  UMOV UR16, UR9 ;  /* 0x0000000900107c82 */ /* 0x000fe20008000000 */
[----:B------:R-:W-:Y:S01]  /*1df0*/  UMOV UR17, 0x40000040 ;  /* 0x4000004000117882 */ /* 0x000fe20000000000 */
[----:B------:R-:W-:Y:S01]  /*1e00*/  UMOV UR18, UR4 ;  /* 0x0000000400127c82 */ /* 0x000fe20008000000 */
[----:B------:R-:W-:Y:S01]  /*1e10*/  UMOV UR19, 0x40000040 ;  /* 0x4000004000137882 */ /* 0x000fe20000000000 */
[----:B------:R-:W-:Y:S02]  /*1e20*/  UIADD3 UR4, UR43, 0x102, URZ ;  /* 0x000001022b047890 */ /* 0x000fe4000fffe03f */
[----:B------:R-:W-:Y:S01]  /*1e30*/  UIADD3 UR9, UR43, 0x484, URZ ;  /* 0x000004842b097890 */ /* 0x000fe2000fffe03f */
[----:B------:R-:W-:Y:S02]  /*1e40*/  WARPGROUP.DEPBAR.LE gsb0, 0x0 ;  /* 0x00008000000079c5 */ /* 0x000fe40000010000 */
[----:B------:R-:W-:-:S06]  /*1e50*/  WARPGROUP.ARRIVE ;  /* 0x00000000000079c5 */ /* 0x000fcc0000000000 */
[----:B------:R-:W-:Y:S01]  /*1e60*/  HGMMA.64x16x16.F32.BF16 R72, gdesc[UR16], R72, gsb0 ;  /* 0x00200000104879f0 */ /* 0x000fe20008001848 */
[----:B------:R-:W-:Y:S01]  /*1e70*/  UIADD3 UR18, UR43, 0x82, URZ ;  /* 0x000000822b127890 */ /* 0x000fe2000fffe03f */
[----:B------:R-:W-:Y:S01]  /*1e80*/  UMOV UR19, 0x40000040 ;  /* 0x4000004000137882 */ /* 0x000fe20000000000 */
[----:B------:R-:W-:Y:S02]  /*1e90*/  WARPGROUP.DEPBAR.LE gsb0, 0x0 ;  /* 0x00008000000079c5 */ /* 0x000fe40000010000 */
[----:B------:R-:W-:-:S06]  /*1ea0*/  WARPGROUP.ARRIVE ;  /* 0x00000000000079c5 */ /* 0x000fcc0000000000 */
[----:B------:R-:W-:Y:S01]  /*1eb0*/  HGMMA.64x16x16.F32.BF16 R64, gdesc[UR16], R64, gsb0 ;  /* 0x00200000104079f0 */ /* 0x000fe20008001840 */
[----:B------:R-:W-:Y:S01]  /*1ec0*/  UMOV UR18, UR4 ;  /* 0x0000000400127c82 */ /* 0x000fe20008000000 */
[----:B------:R-:W-:Y:S01]  /*1ed0*/  UMOV UR19, 0x40000040 ;  /* 0x4000004000137882 */ /* 0x000fe20000000000 */
[----:B------:R-:W-:Y:S01]  /*1ee0*/  UIADD3 UR4, UR43, 0x202, URZ ;  /* 0x000002022b047890 */ /* 0x000fe2000fffe03f */
        /* <DEDUP_REMOVED lines=26> */
[----:B------:R-:W-:Y:S03]  /*2090*/  HGMMA.64x16x16.F32.BF16 R24, gdesc[UR16], R24, gsb0 ;  /* 0x00200000101879f0 */ /* 0x000fe60008001818 */
        /* <DEDUP_REMOVED lines=142> */
[----:B------:R-:W-:Y:S01]  /*2980*/  UMOV UR5, UR37 ;  /* 0x0000002500057c82 */ /* 0x000fe20008000000 */
        /* <DEDUP_REMOVED lines=8> */
[----:B------:R-:W-:Y:S03]  /*2a10*/  HGMMA.64x16x16.F32.BF16 R24, gdesc[UR32], R24, gsb0 ;  /* 0x00200000201879f0 */ /* 0x000fe60008001818 */
[----:B------:R-:W-:Y:S02]  /*2a20*/  WARPGROUP.DEPBAR.LE gsb0, 0x0 ;  /* 0x00008000000079c5 */ /* 0x000fe40000010000 */
[----:B------:R-:W-:-:S06]  /*2a30*/  WARPGROUP.ARRIVE ;  /* 0x00000000000079c5 */ /* 0x000fcc0000000000 */
[----:B------:R-:W-:Y:S01]  /*2a40*/  HGMMA.64x16x16.F32.BF16 R72, gdesc[UR4], R72, gsb0 ;  /* 0x00200000044879f0 */ /* 0x000fe20008001848 */
[----:B------:R-:W-:Y:S01]  /*2a50*/  UIADD3 UR6, UR43, 0x404, URZ ;  /* 0x000004042b067890 */ /* 0x000fe2000fffe03f */
[----:B------:R-:W-:Y:S01]  /*2a60*/  UMOV UR4, UR36 ;  /* 0x0000002400047c82 */ /* 0x000fe20008000000 */
[----:B------:R-:W-:Y:S01]  /*2a70*/  UMOV UR5, UR37 ;  /* 0x0000002500057c82 */ /* 0x000fe20008000000 */
[----:B------:R-:W-:Y:S01]  /*2a80*/  UMOV UR7, 0x40000040 ;  /* 0x4000004000077882 */ /* 0x000fe20000000000 */
[----:B------:R-:W-:Y:S02]  /*2a90*/  WARPGROUP.DEPBAR.LE gsb0, 0x0 ;  /* 0x00008000000079c5 */ /* 0x000fe40000010000 */
[----:B------:R-:W-:-:S06]  /*2aa0*/  WARPGROUP.ARRIVE ;  /* 0x00000000000079c5 */ /* 0x000fcc0000000000 */
[----:B------:R-:W-:Y:S01]  /*2ab0*/  HGMMA.64x16x16.F32.BF16 R64, gdesc[UR4], R64, gsb0 ;  /* 0x00200000044079f0 */ /* 0x000fe20008001840 */
[----:B------:R-:W-:Y:S01]  /*2ac0*/  UMOV UR4, UR36 ;  /* 0x0000002400047c82 */ /* 0x000fe20008000000 */
[----:B------:R-:W-:Y:S01]  /*2ad0*/  UMOV UR5, UR37 ;  /* 0x0000002500057c82 */ /* 0x000fe20008000000 */
[----:B------:R-:W-:Y:S01]  /*2ae0*/  UMOV UR6, UR9 ;  /* 0x0000000900067c82 */ /* 0x000fe20008000000 */
[----:B------:R-:W-:Y:S01]  /*2af0*/  UMOV UR7, 0x40000040 ;  /* 0x4000004000077882 */ /* 0x000fe20000000000 */
[----:B------:R-:W-:Y:S01]  /*2b00*/  UIADD3 UR9, UR43, 0x584, URZ ;  /* 0x000005842b097890 */ /* 0x000fe2000fffe03f */
        /* <DEDUP_REMOVED lines=250> */
[----:B------:R-:W-:Y:S01]  /*3ab0*/  ULDC UR8, c[0x0][0x9d8] ;  /* 0x0002760000087ab9 */ /* 0x000fe20000000800 */
        /* <DEDUP_REMOVED lines=15> */
[----:B------:R-:W-:Y:S01]  /*3bb0*/  WARPGROUP.ARRIVE ;  /* 0x00000000000079c5 */ /* 0x000fe20000000000 */
[----:B------:R-:W-:Y:S01]  /*3bc0*/  FMUL.FTZ R74, R74, UR8 ;  /* 0x000000084a4a7c20 */ /* 0x000fe20008410000 */
[----:B------:R-:W-:Y:S01]  /*3bd0*/  FMUL.FTZ R75, R75, UR8 ;  /* 0x000000084b4b7c20 */ /* 0x000fe20008410000 */
[----:B------:R-:W-:Y:S01]  /*3be0*/  FMUL.FTZ R78, R78, UR8 ;  /* 0x000000084e4e7c20 */ /* 0x000fe20008410000 */
[----:B------:R-:W-:Y:S01]  /*3bf0*/  FMUL.FTZ R79, R79, UR8 ;  /* 0x000000084f4f7c20 */ /* 0x000fe20008410000 */
[----:B------:R-:W-:Y:S01]  /*3c00*/  FMUL.FTZ R72, R72, UR8 ;  /* 0x0000000848487c20 */ /* 0x000fe20008410000 */
[----:B------:R-:W-:Y:S01]  /*3c10*/  HGMMA.64x16x16.F32.BF16 R64, gdesc[UR4], R64, gsb0 ;  /* 0x00200000044079f0 */ /* 0x000fe20008001840 */
[----:B------:R-:W-:Y:S01]  /*3c20*/  UIADD3 UR6, UR43, 0x806, URZ ;  /* 0x000008062b067890 */ /* 0x000fe2000fffe03f */
[----:B------:R-:W-:Y:S01]  /*3c30*/  MUFU.TANH R74, R74 ;  /* 0x0000004a004a7308 */ /* 0x000fe20000002400 */
[----:B------:R-:W-:Y:S01]  /*3c40*/  UMOV UR4, UR56 ;  /* 0x0000003800047c82 */ /* 0x000fe20008000000 */
[----:B------:R-:W-:Y:S01]  /*3c50*/  UMOV UR5, UR57 ;  /* 0x0000003900057c82 */ /* 0x000fe20008000000 */
[----:B------:R-:W-:Y:S01]  /*3c60*/  UMOV UR7, 0x40000040 ;  /* 0x4000004000077882 */ /* 0x000fe20000000000 */
[----:B------:R-:W-:Y:S01]  /*3c70*/  FMUL.FTZ R73, R73, UR8 ;  /* 0x0000000849497c20 */ /* 0x000fe20008410000 */
[----:B------:R-:W-:Y:S01]  /*3c80*/  FMUL.FTZ R76, R76, UR8 ;  /* 0x000000084c4c7c20 */ /* 0x000fe20008410000 */
[----:B------:R-:W-:-:S02]  /*3c90*/  FMUL.FTZ R77, R77, UR8 ;  /* 0x000000084d4d7c20 */ /* 0x000fc40008410000 */
[----:B------:R-:W0:Y:S08]  /*3ca0*/  MUFU.TANH R75, R75 ;  /* 0x0000004b004b7308 */ /* 0x000e300000002400 */
[----:B------:R-:W-:Y:S08]  /*3cb0*/  MUFU.TANH R78, R78 ;  /* 0x0000004e004e7308 */ /* 0x000ff00000002400 */
[----:B------:R-:W2:Y:S01]  /*3cc0*/  MUFU.TANH R79, R79 ;  /* 0x0000004f004f7308 */ /* 0x000ea20000002400 */
[----:B0-----:R-:W-:-:S07]  /*3cd0*/  FSEL R75, R75, -INF , P2 ;  /* 0xff8000004b4b7808 */ /* 0x001fce0001000000 */
[----:B------:R0:W3:Y:S08]  /*3ce0*/  MUFU.TANH R7, R72 ;  /* 0x0000004800077308 */ /* 0x0000f00000002400 */
[----:B-1----:R1:W4:Y:S01]  /*3cf0*/  MUFU.TANH R0, R73 ;  /* 0x0000004900007308 */ /* 0x0023220000002400 */
[----:B--2---:R-:W-:Y:S01]  /*3d00*/  FSEL R79, R79, -INF , P6 ;  /* 0xff8000004f4f7808 */ /* 0x004fe20003000000 */
[----:B0-----:R-:W-:-:S06]  /*3d10*/  IMAD.MOV.U32 R72, RZ, RZ, R119 ;  /* 0x000000ffff487224 */ /* 0x001fcc00078e0077 */
[----:B------:R0:W2:Y:S01]  /*3d20*/  MUFU.TANH R9, R76 ;  /* 0x0000004c00097308 */ /* 0x0000a20000002400 */
[----:B-1----:R-:W-:Y:S01]  /*3d30*/  FSEL R73, R74, -INF , P4 ;  /* 0xff8000004a497808 */ /* 0x002fe20002000000 */
        /* <DEDUP_REMOVED lines=9> */
[----:B------:R-:W1:Y:S01]  /*3dd0*/  MUFU.TANH R66, R66 ;  /* 0x0000004200427308 */ /* 0x000e620000002400 */
[----:B------:R-:W-:Y:S01]  /*3de0*/  UMOV UR4, UR56 ;  /* 0x0000003800047c82 */ /* 0x000fe20008000000 */
[----:B------:R-:W-:Y:S01]  /*3df0*/  UMOV UR5, UR57 ;  /* 0x0000003900057c82 */ /* 0x000fe20008000000 */
[----:B------:R-:W-:Y:S01]  /*3e00*/  UMOV UR7, 0x40000040 ;  /* 0x4000004000077882 */ /* 0x000fe20000000000 */
[----:B------:R-:W-:Y:S01]  /*3e10*/  FMUL.FTZ R69, R69, UR8 ;  /* 0x0000000845457c20 */ /* 0x000fe20008410000 */
[----:B------:R-:W-:Y:S01]  /*3e20*/  FMNMX.FTZ R12, R73, R75, !PT ;  /* 0x0000004b490c7209 */ /* 0x000fe20007810000 */
[----:B------:R-:W-:Y:S01]  /*3e30*/  FMUL.FTZ R64, R64, UR8 ;  /* 0x0000000840407c20 */ /* 0x000fe20008410000 */
[----:B---3--:R-:W-:Y:S01]  /*3e40*/  FSEL R7, R7, -INF , P4 ;  /* 0xff80000007077808 */ /* 0x008fe20002000000 */
[----:B------:R-:W3:Y:S01]  /*3e50*/  MUFU.TANH R67, R67 ;  /* 0x0000004300437308 */ /* 0x000ee20000002400 */
[----:B------:R-:W-:Y:S01]  /*3e60*/  ISETP.GT.AND P4, PT, R20, 0x11, PT ;  /* 0x000000111400780c */ /* 0x000fe20003f84270 */
[----:B------:R-:W-:Y:S01]  /*3e70*/  FMUL.FTZ R68, R68, UR8 ;  /* 0x0000000844447c20 */ /* 0x000fe20008410000 */
[----:B----4-:R-:W-:Y:S01]  /*3e80*/  FSEL R0, R0, -INF , P2 ;  /* 0xff80000000007808 */ /* 0x010fe20001000000 */
[--C-:B0-----:R-:W-:Y:S01]  /*3e90*/  IMAD.MOV.U32 R76, RZ, RZ, R119.reuse ;  /* 0x000000ffff4c7224 */ /* 0x101fe200078e0077 */
[----:B------:R-:W-:Y:S01]  /*3ea0*/  ISETP.GT.AND P2, PT, R20, 0x18, PT ;  /* 0x000000181400780c */ /* 0x000fe20003f44270 */
[--C-:B------:R-:W-:Y:S01]  /*3eb0*/  IMAD.MOV.U32 R74, RZ, RZ, R119.reuse ;  /* 0x000000ffff4a7224 */ /* 0x100fe200078e0077 */
[----:B--2---:R-:W-:Y:S01]  /*3ec0*/  FSEL R9, R9, -INF , P3 ;  /* 0xff80000009097808 */ /* 0x004fe20001800000 */
[----:B------:R-:W0:Y:S01]  /*3ed0*/  MUFU.TANH R65, R65 ;  /* 0x0000004100417308 */ /* 0x000e220000002400 */
[----:B-1----:R-:W-:Y:S01]  /*3ee0*/  FSEL R81, R66, -INF , P5 ;  /* 0xff80000042517808 */ /* 0x002fe20002800000 */
[----:B------:R-:W-:-:S06]  /*3ef0*/  IMAD.MOV.U32 R66, RZ, RZ, R119 ;  /* 0x000000ffff427224 */ /* 0x000fcc00078e0077 */
[----:B------:R1:W2:Y:S01]  /*3f00*/  MUFU.TANH R21, R77 ;  /* 0x0000004d00157308 */ /* 0x0002a20000002400 */
[----:B---3--:R-:W-:-:S07]  /*3f10*/  FSEL R67, R67, -INF , P4 ;  /* 0xff80000043437808 */ /* 0x008fce0002000000 */
[----:B------:R-:W3:Y:S01]  /*3f20*/  MUFU.TANH R70, R70 ;  /* 0x0000004600467308 */ /* 0x000ee20000002400 */
[----:B-1----:R-:W-:Y:S01]  /*3f30*/  FSEL R77, R78, -INF , P3 ;  /* 0xff8000004e4d7808 */ /* 0x002fe20001800000 */
[----:B------:R-:W-:Y:S01]  /*3f40*/  IMAD.MOV.U32 R78, RZ, RZ, R119 ;  /* 0x000000ffff4e7224 */ /* 0x000fe200078e0077 */
[----:B0-----:R-:W-:Y:S02]  /*3f50*/  FSEL R19, R65, -INF , P4 ;  /* 0xff80000041137808 */ /* 0x001fe40002000000 */
[----:B------:R-:W-:Y:S02]  /*3f60*/  FMNMX.FTZ R14, R77, R12, !PT ;  /* 0x0000000c4d0e7209 */ /* 0x000fe40007810000 */
[----:B------:R-:W-:Y:S01]  /*3f70*/  ISETP.GT.AND P3, PT, R20, 0x19, PT ;  /* 0x000000191400780c */ /* 0x000fe20003f64270 */
[----:B------:R-:W0:Y:S01]  /*3f80*/  MUFU.TANH R71, R71 ;  /* 0x0000004700477308 */ /* 0x000e220000002400 */
[----:B------:R-:W-:Y:S02]  /*3f90*/  FMNMX.FTZ R14, R79, R14, !PT ;  /* 0x0000000e4f0e7209 */ /* 0x000fe40007810000 */
[----:B--2---:R-:W-:-:S02]  /*3fa0*/  FSEL R21, R21, -INF , P6 ;  /* 0xff80000015157808 */ /* 0x004fc40003000000 */
[----:B------:R-:W-:Y:S02]  /*3fb0*/  FMNMX.FTZ R14, R81, R14, !PT ;  /* 0x0000000e510e7209 */ /* 0x000fe40007810000 */
[----:B------:R-:W-:Y:S01]  /*3fc0*/  ISETP.GT.AND P6, PT, R20, 0x20, PT ;  /* 0x000000201400780c */ /* 0x000fe20003fc4270 */
[----:B------:R-:W1:Y:S01]  /*3fd0*/  MUFU.TANH R23, R64 ;  /* 0x0000004000177308 */ /* 0x000e620000002400 */
[----:B---3--:R-:W-:Y:S01]  /*3fe0*/  FSEL R65, R70, -INF , P2 ;  /* 0xff80000046417808 */ /* 0x008fe20001000000 */
[----:B------:R-:W-:Y:S02]  /*3ff0*/  WARPGROUP.DEPBAR.LE gsb0, 0x0 ;  /* 0x00008000000079c5 */ /* 0x000fe40000010000 */
[----:B------:R-:W-:Y:S01]  /*4000*/  WARPGROUP.ARRIVE ;  /* 0x00000000000079c5 */ /* 0x000fe20000000000 */
[----:B------:R-:W-:Y:S01]  /*4010*/  FMUL.FTZ R58, R58, UR8 ;  /* 0x000000083a3a7c20 */ /* 0x000fe20008410000 */
[----:B------:R-:W-:Y:S01]  /*4020*/  FMUL.FTZ R59, R59, UR8 ;  /* 0x000000083b3b7c20 */ /* 0x000fe20008410000 */
[----:B------:R-:W-:Y:S01]  /*4030*/  FMUL.FTZ R62, R62, UR8 ;  /* 0x000000083e3e7c20 */ /* 0x000fe20008410000 */
[----:B------:R-:W-:Y:S01]  /*4040*/  MUFU.TANH R69, R69 ;  /* 0x0000004500457308 */ /* 0x000fe20000002400 */
[----:B------:R-:W-:Y:S01]  /*4050*/  FMUL.FTZ R63, R63, UR8 ;  /* 0x000000083f3f7c20 */ /* 0x000fe20008410000 */
[----:B------:R-:W-:Y:S01]  /*4060*/  HGMMA.64x16x16.F32.BF16 R48, gdesc[UR4], R48, gsb0 ;  /* 0x00200000043079f0 */ /* 0x000fe20008001830 */
[----:B------:R-:W-:Y:S01]  /*4070*/  UIADD3 UR6, UR43, 0x906, URZ ;  /* 0x000009062b067890 */ /* 0x000fe2000fffe03f */
[----:B------:R-:W-:Y:S01]  /*4080*/  FMUL.FTZ R56, R56, UR8 ;  /* 0x0000000838387c20 */ /* 0x000fe20008410000 */
[----:B------:R-:W-:Y:S01]  /*4090*/  UMOV UR4, UR56 ;  /* 0x0000003800047c82 */ /* 0x000fe20008000000 */
[----:B------:R-:W-:Y:S01]  /*40a0*/  UMOV UR5, UR57 ;  /* 0x0000003900057c82 */ /* 0x000fe20008000000 */
[----:B------:R-:W-:Y:S01]  /*40b0*/  UMOV UR7, 0x40000040 ;  /* 0x4000004000077882 */ /* 0x000fe20000000000 */
[----:B------:R-:W-:Y:S01]  /*40c0*/  MUFU.TANH R58, R58 ;  /* 0x0000003a003a7308 */ /* 0x000fe20000002400 */
[----:B------:R-:W-:Y:S01]  /*40d0*/  FMNMX.FTZ R14, R67, R14, !PT ;  /* 0x0000000e430e7209 */ /* 0x000fe20007810000 */
[----:B------:R-:W-:Y:S01]  /*40e0*/  FMUL.FTZ R57, R57, UR8 ;  /* 0x0000000839397c20 */ /* 0x000fe20008410000 */
[----:B0-----:R-:W-:Y:S01]  /*40f0*/  FSEL R71, R71, -INF , P3 ;  /* 0xff80000047477808 */ /* 0x001fe20001800000 */
[----:B------:R-:W-:Y:S01]  /*4100*/  FMUL.FTZ R60, R60, UR8 ;  /* 0x000000083c3c7c20 */ /* 0x000fe20008410000 */
[----:B------:R-:W-:Y:S01]  /*4110*/  FMNMX.FTZ R14, R65, R14, !PT ;  /* 0x0000000e410e7209 */ /* 0x000fe20007810000 */
[----:B------:R-:W-:Y:S01]  /*4120*/  FMUL.FTZ R61, R61, UR8 ;  /* 0x000000083d3d7c20 */ /* 0x000fe20008410000 */
[----:B-1----:R-:W-:Y:S01]  /*4130*/  FSEL R23, R23, -INF , P5 ;  /* 0xff80000017177808 */ /* 0x002fe20002800000 */
[----:B------:R-:W0:Y:S01]  /*4140*/  MUFU.TANH R59, R59 ;  /* 0x0000003b003b7308 */ /* 0x000e220000002400 */
[C---:B------:R-:W-:Y:S01]  /*4150*/  ISETP.GT.AND P5, PT, R20.reuse, 0x21, PT ;  /* 0x000000211400780c */ /* 0x040fe20003fa4270 */
[--C-:B------:R-:W-:Y:S01]  /*4160*/  IMAD.MOV.U32 R70, RZ, RZ, R119.reuse ;  /* 0x000000ffff467224 */ /* 0x100fe200078e0077 */
[----:B------:R-:W-:Y:S01]  /*4170*/  FMNMX.FTZ R14, R71, R14, !PT ;  /* 0x0000000e470e7209 */ /* 0x000fe20007810000 */
[----:B------:R-:W-:Y:S01]  /*4180*/  IMAD.MOV.U32 R64, RZ, RZ, R119 ;  /* 0x000000ffff407224 */ /* 0x000fe200078e0077 */
[----:B------:R-:W-:-:S03]  /*4190*/  ISETP.GT.AND P4, PT, R20, 0x28, PT ;  /* 0x000000281400780c */ /* 0x000fc60003f84270 */
[----:B------:R1:W2:Y:S08]  /*41a0*/  MUFU.TANH R15, R68 ;  /* 0x00000044000f7308 */ /* 0x0002b00000002400 */
[----:B------:R-:W3:Y:S01]  /*41b0*/  MUFU.TANH R62, R62 ;  /* 0x0000003e003e7308 */ /* 0x000ee20000002400 */
[----:B0-----:R-:W-:Y:S01]  /*41c0*/  FSEL R83, R59, -INF , P5 ;  /* 0xff8000003b537808 */ /* 0x001fe20002800000 */
[----:B-1----:R-:W-:-:S06]  /*41d0*/  IMAD.MOV.U32 R68, RZ, RZ, R119 ;  /* 0x000000ffff447224 */ /* 0x002fcc00078e0077 */
[----:B------:R-:W0:Y:S01]  /*41e0*/  MUFU.TANH R63, R63 ;  /* 0x0000003f003f7308 */ /* 0x000e220000002400 */
[----:B--2---:R-:W-:Y:S02]  /*41f0*/  FSEL R15, R15, -INF , P2 ;  /* 0xff8000000f0f7808 */ /* 0x004fe40001000000 */
[----:B------:R-:W-:-:S05]  /*4200*/  ISETP.GT.AND P2, PT, R20, 0x29, PT ;  /* 0x000000291400780c */ /* 0x000fca0003f44270 */
[----:B------:R-:W1:Y:S01]  /*4210*/  MUFU.TANH R56, R56 ;  /* 0x0000003800387308 */ /* 0x000e620000002400 */
[----:B---3--:R-:W-:Y:S01]  /*4220*/  FSEL R85, R62, -INF , P4 ;  /* 0xff8000003e557808 */ /* 0x008fe20002000000 */
[----:B------:R-:W-:Y:S01]  /*4230*/  IMAD.MOV.U32 R62, RZ, RZ, R119 ;  /* 0x000000ffff3e7224 */ /* 0x000fe200078e0077 */
        /* <DEDUP_REMOVED lines=13> */
[----:B------:R-:W2:Y:S01]  /*4310*/  MUFU.TANH R50, R50 ;  /* 0x0000003200327308 */ /* 0x000ea20000002400 */
[----:B------:R-:W-:Y:S01]  /*4320*/  FMUL.FTZ R49, R49, UR8 ;  /* 0x0000000831317c20 */ /* 0x000fe20008410000 */
[----:B0-----:R-:W-:Y:S01]  /*4330*/  FSEL R63, R63, -INF , P2 ;  /* 0xff8000003f3f7808 */ /* 0x001fe20001000000 */
[----:B------:R-:W-:Y:S01]  /*4340*/  FMUL.FTZ R52, R52, UR8 ;  /* 0x0000000834347c20 */ /* 0x000fe20008410000 */
[----:B------:R-:W-:-:S04]  /*4350*/  FMUL.FTZ R53, R53, UR8 ;  /* 0x0000000835357c20 */ /* 0x000fc80008410000 */
[----:B------:R-:W0:Y:S08]  /*4360*/  MUFU.TANH R51, R51 ;  /* 0x0000003300337308 */ /* 0x000e300000002400 */
[----:B------:R-:W-:Y:S08]  /*4370*/  MUFU.TANH R60, R60 ;  /* 0x0000003c003c7308 */ /* 0x000ff00000002400 */
[----:B------:R-:W-:Y:S08]  /*4380*/  MUFU.TANH R54, R54 ;  /* 0x0000003600367308 */ /* 0x000ff00000002400 */
[----:B------:R-:W-:Y:S08]  /*4390*/  MUFU.TANH R61, R61 ;  /* 0x0000003d003d7308 */ /* 0x000ff00000002400 */
[----:B------:R-:W-:Y:S01]  /*43a0*/  MUFU.TANH R55, R55 ;  /* 0x0000003700377308 */ /* 0x000fe20000002400 */
[----:B------:R-:W-:-:S02]  /*43b0*/  WARPGROUP.DEPBAR.LE gsb0, 0x0 ;  /* 0x00008000000079c5 */ /* 0x000fc40000010000 */
[----:B------:R-:W-:Y:S01]  /*43c0*/  WARPGROUP.ARRIVE ;  /* 0x00000000000079c5 */ /* 0x000fe20000000000 */
[----:B------:R-:W-:Y:S01]  /*43d0*/  FMUL.FTZ R41, R41, UR8 ;  /* 0x0000000829297c20 */ /* 0x000fe20008410000 */
[----:B------:R-:W-:Y:S01]  /*43e0*/  FMUL.FTZ R42, R42, UR8 ;  /* 0x000000082a2a7c20 */ /* 0x000fe20008410000 */
[----:B------:R-:W-:Y:S02]  /*43f0*/  FMUL.FTZ R43, R43, UR8 ;  /* 0x000000082b2b7c20 */ /* 0x000fe40008410000 */
        /* <DEDUP_REMOVED lines=8> */
[----:B------:R3:W-:Y:S01]  /*4480*/  MUFU.TANH R4, R41 ;  /* 0x0000002900047308 */ /* 0x0007e20000002400 */
[----:B------:R-:W-:Y:S01]  /*4490*/  FMUL.FTZ R47, R47, UR8 ;  /* 0x000000082f2f7c20 */ /* 0x000fe20008410000 */
[----:B------:R-:W-:Y:S01]  /*44a0*/  FMUL.FTZ R40, R40, UR8 ;  /* 0x0000000828287c20 */ /* 0x000fe20008410000 */
[----:B------:R-:W-:-:S05]  /*44b0*/  FMUL.FTZ R44, R44, UR8 ;  /* 0x000000082c2c7c20 */ /* 0x000fca0008410000 */
[----:B------:R1:W-:Y:S01]  /*44c0*/  MUFU.TANH R6, R43 ;  /* 0x0000002b00067308 */ /* 0x0003e20000002400 */
[----:B---3--:R-:W-:Y:S02]  /*44d0*/  FSEL R41, R69, -INF , P3 ;  /* 0xff80000045297808 */ /* 0x008fe40001800000 */
[----:B------:R-:W-:Y:S01]  /*44e0*/  FSEL R69, R58, -INF , P6 ;  /* 0xff8000003a457808 */ /* 0x000fe20003000000 */
[--C-:B------:R-:W-:Y:S01]  /*44f0*/  IMAD.MOV.U32 R58, RZ, RZ, R119.reuse ;  /* 0x000000ffff3a7224 */ /* 0x100fe200078e0077 */
[----:B------:R-:W-:Y:S02]  /*4500*/  ISETP.GT.AND P3, PT, R20, 0x30, PT ;  /* 0x000000301400780c */ /* 0x000fe40003f64270 */
[----:B------:R-:W-:Y:S01]  /*4510*/  FMNMX.FTZ R14, R69, R14, !PT ;  /* 0x0000000e450e7209 */ /* 0x000fe20007810000 */
[----:B------:R-:W-:Y:S01]  /*4520*/  MUFU.TANH R42, R42 ;  /* 0x0000002a002a7308 */ /* 0x000fe20000002400 */
[----:B-1----:R-:W-:Y:S01]  /*4530*/  FSEL R43, R56, -INF , P6 ;  /* 0xff800000382b7808 */ /* 0x002fe20003000000 */
[----:B------:R-:W-:Y:S01]  /*4540*/  IMAD.MOV.U32 R56, RZ, RZ, R119 ;  /* 0x000000ffff387224 */ /* 0x000fe200078e0077 */
[----:B------:R-:W-:-:S02]  /*4550*/  FMNMX.FTZ R14, R83, R14, !PT ;  /* 0x0000000e530e7209 */ /* 0x000fc40007810000 */
[----:B------:R-:W-:Y:S02]  /*4560*/  ISETP.GT.AND P6, PT, R20, 0x31, PT ;  /* 0x000000311400780c */ /* 0x000fe40003fc4270 */
[----:B------:R-:W-:Y:S01]  /*4570*/  FMNMX.FTZ R14, R85, R14, !PT ;  /* 0x0000000e550e7209 */ /* 0x000fe20007810000 */
[----:B------:R-:W1:Y:S01]  /*4580*/  MUFU.TANH R49, R49 ;  /* 0x0000003100317308 */ /* 0x000e620000002400 */
[----:B--2---:R-:W-:Y:S01]  /*4590*/  FSEL R87, R50, -INF , P3 ;  /* 0xff80000032577808 */ /* 0x004fe20001800000 */
[----:B------:R-:W-:Y:S01]  /*45a0*/  IMAD.MOV.U32 R50, RZ, RZ, R119 ;  /* 0x000000ffff327224 */ /* 0x000fe200078e0077 */
[----:B------:R-:W-:Y:S02]  /*45b0*/  FMNMX.FTZ R14, R63, R14, !PT ;  /* 0x0000000e3f0e7209 */ /* 0x000fe40007810000 */
[----:B0-----:R-:W-:Y:S02]  /*45c0*/  FSEL R89, R51, -INF , P6 ;  /* 0xff80000033597808 */ /* 0x001fe40003000000 */
[----:B------:R-:W-:Y:S01]  /*45d0*/  FMNMX.FTZ R22, R87, R14, !PT ;  /* 0x0000000e57167209 */ /* 0x000fe20007810000 */
[----:B------:R-:W0:Y:S03]  /*45e0*/  MUFU.TANH R52, R52 ;  /* 0x0000003400347308 */ /* 0x000e260000002400 */
[----:B------:R-:W-:-:S05]  /*45f0*/  FMNMX.FTZ R22, R89, R22, !PT ;  /* 0x0000001659167209 */ /* 0x000fca0007810000 */
[----:B------:R2:W-:Y:S01]  /*4600*/  MUFU.TANH R8, R45 ;  /* 0x0000002d00087308 */ /* 0x0005e20000002400 */
[----:B-1----:R-:W-:Y:S02]  /*4610*/  FSEL R49, R49, -INF , P6 ;  /* 0xff80000031317808 */ /* 0x002fe40003000000 */
[C---:B------:R-:W-:Y:S01]  /*4620*/  ISETP.GT.AND P6, PT, R20.reuse, 0x48, PT ;  /* 0x000000481400780c */ /* 0x040fe20003fc4270 */
[----:B------:R-:W-:Y:S02]  /*4630*/  WARPGROUP.DEPBAR.LE gsb0, 0x0 ;  /* 0x00008000000079c5 */ /* 0x000fe40000010000 */
[----:B------:R-:W-:Y:S01]  /*4640*/  WARPGROUP.ARRIVE ;  /* 0x00000000000079c5 */ /* 0x000fe20000000000 */
[----:B------:R-:W-:Y:S01]  /*4650*/  FMUL.FTZ R12, R33, UR8 ;  /* 0x00000008210c7c20 */ /* 0x000fe20008410000 */
[----:B------:R-:W-:Y:S01]  /*4660*/  FSEL R33, R57, -INF , P5 ;  /* 0xff80000039217808 */ /* 0x000fe20002800000 */
[----:B------:R-:W1:Y:S01]  /*4670*/  MUFU.TANH R46, R46 ;  /* 0x0000002e002e7308 */ /* 0x000e620000002400 */
[----:B------:R-:W-:Y:S01]  /*4680*/  ISETP.GT.AND P5, PT, R20, 0x38, PT ;  /* 0x000000381400780c */ /* 0x000fe20003fa4270 */
[----:B------:R-:W-:Y:S01]  /*4690*/  FMUL.FTZ R34, R34, UR8 ;  /* 0x0000000822227c20 */ /* 0x000fe20008410000 */
[----:B------:R-:W-:Y:S01]  /*46a0*/  HGMMA.64x16x16.F32.BF16 R24, gdesc[UR4], R24, gsb0 ;  /* 0x00200000041879f0 */ /* 0x000fe20008001818 */
[----:B--2---:R-:W-:Y:S01]  /*46b0*/  FSEL R45, R60, -INF , P4 ;  /* 0xff8000003c2d7808 */ /* 0x004fe20002000000 */
[----:B------:R-:W-:Y:S01]  /*46c0*/  FMUL.FTZ R13, R35, UR8 ;  /* 0x00000008230d7c20 */ /* 0x000fe20008410000 */
[----:B------:R-:W-:Y:S01]  /*46d0*/  ISETP.GT.AND P4, PT, R20, 0x39, PT ;  /* 0x000000391400780c */ /* 0x000fe20003f84270 */
[----:B------:R-:W-:Y:S01]  /*46e0*/  FMUL.FTZ R38, R38, UR8 ;  /* 0x0000000826267c20 */ /* 0x000fe20008410000 */
[----:B------:R-:W-:Y:S01]  /*46f0*/  FSEL R91, R54, -INF , P5 ;  /* 0xff800000365b7808 */ /* 0x000fe20002800000 */
[----:B------:R-:W2:Y:S01]  /*4700*/  MUFU.TANH R53, R53 ;  /* 0x0000003500357308 */ /* 0x000ea20000002400 */
[----:B------:R-:W-:Y:S01]  /*4710*/  FSEL R35, R61, -INF , P2 ;  /* 0xff8000003d237808 */ /* 0x000fe20001000000 */
[----:B------:R-:W-:Y:S01]  /*4720*/  FMUL.FTZ R36, R36, UR8 ;  /* 0x0000000824247c20 */ /* 0x000fe20008410000 */
[----:B------:R-:W-:Y:S01]  /*4730*/  ISETP.GT.AND P2, PT, R20, 0x40, PT ;  /* 0x000000401400780c */ /* 0x000fe20003f44270 */
[----:B------:R-:W-:Y:S01]  /*4740*/  FMUL.FTZ R14, R39, UR8 ;  /* 0x00000008270e7c20 */ /* 0x000fe20008410000 */
[----:B------:R-:W-:Y:S01]  /*4750*/  FSEL R93, R55, -INF , P4 ;  /* 0xff800000375d7808 */ /* 0x000fe20002000000 */
[----:B------:R-:W-:Y:S01]  /*4760*/  FMUL.FTZ R32, R32, UR8 ;  /* 0x0000000820207c20 */ /* 0x000fe20008410000 */
[----:B------:R-:W-:Y:S01]  /*4770*/  FMNMX.FTZ R22, R91, R22, !PT ;  /* 0x000000165b167209 */ /* 0x000fe20007810000 */
[----:B------:R3:W4:Y:S01]  /*4780*/  MUFU.TANH R10, R47 ;  /* 0x0000002f000a7308 */ /* 0x0007220000002400 */
[----:B------:R-:W-:Y:S01]  /*4790*/  FSEL R95, R42, -INF , P2 ;  /* 0xff8000002a5f7808 */ /* 0x000fe20001000000 */
[----:B------:R-:W-:Y:S01]  /*47a0*/  FMUL.FTZ R37, R37, UR8 ;  /* 0x0000000825257c20 */ /* 0x000fe20008410000 */
[----:B------:R-:W-:Y:S01]  /*47b0*/  FMNMX.FTZ R22, R93, R22, !PT ;  /* 0x000000165d167209 */ /* 0x000fe20007810000 */
[----:B------:R-:W-:Y:S01]  /*47c0*/  ULDC UR4, c[0x0][0x988] ;  /* 0x0002620000047ab9 */ /* 0x000fe20000000800 */
[----:B0-----:R-:W-:Y:S01]  /*47d0*/  FSEL R51, R52, -INF , P5 ;  /* 0xff80000034337808 */ /* 0x001fe20002800000 */
[--C-:B------:R-:W-:Y:S01]  /*47e0*/  IMAD.MOV.U32 R60, RZ, RZ, R119.reuse ;  /* 0x000000ffff3c7224 */ /* 0x100fe200078e0077 */
[----:B------:R-:W-:Y:S01]  /*47f0*/  FMNMX.FTZ R22, R95, R22, !PT ;  /* 0x000000165f167209 */ /* 0x000fe20007810000 */
[----:B------:R-:W0:Y:S01]  /*4800*/  MUFU.TANH R34, R34 ;  /* 0x0000002200227308 */ /* 0x000e220000002400 */
[----:B---3--:R-:W-:Y:S01]  /*4810*/  FSEL R47, R48, -INF , P3 ;  /* 0xff800000302f7808 */ /* 0x008fe20001800000 */
[--C-:B------:R-:W-:Y:S01]  /*4820*/  IMAD.MOV.U32 R54, RZ, RZ, R119.reuse ;  /* 0x000000ffff367224 */ /* 0x100fe200078e0077 */
[C---:B------:R-:W-:Y:S01]  /*4830*/  ISETP.GT.AND P3, PT, R20.reuse, 0x41, PT ;  /* 0x000000411400780c */ /* 0x040fe20003f64270 */
[--C-:B------:R-:W-:Y:S01]  /*4840*/  IMAD.MOV.U32 R52, RZ, RZ, R119.reuse ;  /* 0x000000ffff347224 */ /* 0x100fe200078e0077 */
[----:B------:R-:W-:Y:S01]  /*4850*/  ISETP.GT.AND P5, PT, R20, 0x49, PT ;  /* 0x000000491400780c */ /* 0x000fe20003fa4270 */
[--C-:B------:R-:W-:Y:S01]  /*4860*/  IMAD.MOV.U32 R48, RZ, RZ, R119.reuse ;  /* 0x000000ffff307224 */ /* 0x100fe200078e0077 */
[----:B------:R-:W-:Y:S01]  /*4870*/  FSEL R97, R6, -INF , P3 ;  /* 0xff80000006617808 */ /* 0x000fe20001800000 */
[----:B------:R-:W3:Y:S01]  /*4880*/  MUFU.TANH R40, R40 ;  /* 0x0000002800287308 */ /* 0x000ee20000002400 */
[----:B-1----:R-:W-:Y:S01]  /*4890*/  FSEL R99, R46, -INF , P6 ;  /* 0xff8000002e637808 */ /* 0x002fe20003000000 */
[----:B------:R-:W-:Y:S01]  /*48a0*/  IMAD.MOV.U32 R46, RZ, RZ, R119 ;  /* 0x000000ffff2e7224 */ /* 0x000fe200078e0077 */
[----:B------:R-:W-:-:S02]  /*48b0*/  FMNMX.FTZ R22, R97, R22, !PT ;  /* 0x0000001661167209 */ /* 0x000fc40007810000 */
[----:B--2---:R-:W-:Y:S02]  /*48c0*/  FSEL R39, R53, -INF , P4 ;  /* 0xff80000035277808 */ /* 0x004fe40002000000 */
[----:B------:R-:W-:Y:S01]  /*48d0*/  ISETP.GT.AND P4, PT, R20, 0x50, PT ;  /* 0x000000501400780c */ /* 0x000fe20003f84270 */
[----:B------:R-:W1:Y:S01]  /*48e0*/  MUFU.TANH R13, R13 ;  /* 0x0000000d000d7308 */ /* 0x000e620000002400 */
[----:B------:R-:W-:Y:S02]  /*48f0*/  FSEL R55, R4, -INF , P3 ;  /* 0xff80000004377808 */ /* 0x000fe40001800000 */
[----:B----4-:R-:W-:Y:S02]  /*4900*/  FSEL R101, R10, -INF , P5 ;  /* 0xff8000000a657808 */ /* 0x010fe40002800000 */
[----:B------:R-:W-:Y:S02]  /*4910*/  FMNMX.FTZ R22, R99, R22, !PT ;  /* 0x0000001663167209 */ /* 0x000fe40007810000 */
[----:B------:R-:W-:Y:S01]  /*4920*/  ISETP.GT.AND P3, PT, R20, 0x51, PT ;  /* 0x000000511400780c */ /* 0x000fe20003f64270 */
[----:B------:R-:W2:Y:S01]  /*4930*/  MUFU.TANH R44, R44 ;  /* 0x0000002c002c7308 */ /* 0x000ea20000002400 */
[----:B0-----:R-:W-:-:S02]  /*4940*/  FSEL R103, R34, -INF , P4 ;  /* 0xff80000022677808 */ /* 0x001fc40002000000 */
[----:B------:R-:W-:Y:S02]  /*4950*/  FMNMX.FTZ R22, R101, R22, !PT ;  /* 0x0000001665167209 */ /* 0x000fe40007810000 */
[----:B---3--:R-:W-:Y:S01]  /*4960*/  FSEL R53, R40, -INF , P2 ;  /* 0xff80000028357808 */ /* 0x008fe20001000000 */
[----:B------:R-:W-:Y:S02]  /*4970*/  WARPGROUP.DEPBAR.LE gsb0, 0x0 ;  /* 0x00008000000079c5 */ /* 0x000fe40000010000 */
[----:B------:R-:W0:Y:S01]  /*4980*/  MUFU.TANH R38, R38 ;  /* 0x0000002600267308 */ /* 0x000e220000002400 */
[----:B------:R-:W-:Y:S01]  /*4990*/  FMUL.FTZ R26, R26, UR8 ;  /* 0x000000081a1a7c20 */ /* 0x000fe20008410000 */
[----:B------:R-:W-:Y:S01]  /*49a0*/  FMUL.FTZ R6, R31, UR8 ;  /* 0x000000081f067c20 */ /* 0x000fe20008410000 */
[----:B------:R-:W-:Y:S01]  /*49b0*/  FMUL.FTZ R4, R27, UR8 ;  /* 0x000000081b047c20 */ /* 0x000fe20008410000 */
[----:B------:R-:W-:Y:S01]  /*49c0*/  FMUL.FTZ R30, R30, UR8 ;  /* 0x000000081e1e7c20 */ /* 0x000fe20008410000 */
[----:B------:R-:W-:Y:S01]  /*49d0*/  ISETP.GT.AND P2, PT, R20, 0x58, PT ;  /* 0x000000581400780c */ /* 0x000fe20003f44270 */
[----:B------:R-:W-:Y:S01]  /*49e0*/  FMUL.FTZ R24, R24, UR8 ;  /* 0x0000000818187c20 */ /* 0x000fe20008410000 */
[----:B-1----:R-:W-:Y:S01]  /*49f0*/  FSEL R13, R13, -INF , P3 ;  /* 0xff8000000d0d7808 */ /* 0x002fe20001800000 */
[----:B------:R-:W1:Y:S01]  /*4a00*/  MUFU.TANH R36, R36 ;  /* 0x0000002400247308 */ /* 0x000e620000002400 */
[----:B------:R-:W-:Y:S01]  /*4a10*/  FMNMX.FTZ R22, R103, R22, !PT ;  /* 0x0000001667167209 */ /* 0x000fe20007810000 */
[----:B------:R-:W-:Y:S01]  /*4a20*/  FMUL.FTZ R25, R25, UR8 ;  /* 0x0000000819197c20 */ /* 0x000fe20008410000 */
[----:B--2---:R-:W-:Y:S01]  /*4a30*/  FSEL R27, R44, -INF , P6 ;  /* 0xff8000002c1b7808 */ /* 0x004fe20003000000 */
[----:B------:R-:W-:Y:S01]  /*4a40*/  FMUL.FTZ R28, R28, UR8 ;  /* 0x000000081c1c7c20 */ /* 0x000fe20008410000 */
[----:B------:R-:W-:Y:S01]  /*4a50*/  ISETP.GT.AND P6, PT, R20, 0x59, PT ;  /* 0x000000591400780c */ /* 0x000fe20003fc4270 */
[----:B------:R-:W-:Y:S01]  /*4a60*/  FMUL.FTZ R29, R29, UR8 ;  /* 0x000000081d1d7c20 */ /* 0x000fe20008410000 */
[----:B------:R-:W-:Y:S01]  /*4a70*/  FMNMX.FTZ R22, R13, R22, !PT ;  /* 0x000000160d167209 */ /* 0x000fe20007810000 */
[----:B------:R-:W2:Y:S01]  /*4a80*/  MUFU.TANH R14, R14 ;  /* 0x0000000e000e7308 */ /* 0x000ea20000002400 */
[----:B0-----:R-:W-:-:S02]  /*4a90*/  FSEL R105, R38, -INF , P2 ;  /* 0xff80000026697808 */ /* 0x001fc40001000000 */
[----:B------:R-:W-:Y:S02]  /*4aa0*/  FSEL R31, R8, -INF , P5 ;  /* 0xff800000081f7808 */ /* 0x000fe40002800000 */
[----:B------:R-:W-:Y:S02]  /*4ab0*/  ISETP.GT.AND P5, PT, R20, 0x60, PT ;  /* 0x000000601400780c */ /* 0x000fe40003fa4270 */
[----:B------:R-:W-:Y:S01]  /*4ac0*/  FMNMX.FTZ R22, R105, R22, !PT ;  /* 0x0000001669167209 */ /* 0x000fe20007810000 */
[----:B------:R-:W0:Y:S01]  /*4ad0*/  MUFU.TANH R32, R32 ;  /* 0x0000002000207308 */ /* 0x000e220000002400 */
[----:B-1----:R-:W-:Y:S02]  /*4ae0*/  FSEL R61, R36, -INF , P2 ;  /* 0xff800000243d7808 */ /* 0x002fe40001000000 */
[----:B------:R-:W-:Y:S02]  /*4af0*/  ISETP.GT.AND P2, PT, R20, 0x69, PT ;  /* 0x000000691400780c */ /* 0x000fe40003f44270 */
[----:B------:R-:W-:-:S02]  /*4b00*/  MOV R8, UR4 ;  /* 0x0000000400087c02 */ /* 0x000fc40008000f00 */
[----:B------:R-:W-:Y:S01]  /*4b10*/  R2UR UR4, R17 ;  /* 0x00000000110472ca */ /* 0x000fe200000e0000 */
[----:B------:R-:W1:Y:S01]  /*4b20*/  MUFU.TANH R26, R26 ;  /* 0x0000001a001a7308 */ /* 0x000e620000002400 */
[----:B--2---:R-:W-:-:S04]  /*4b30*/  FSEL R107, R14, -INF , P6 ;  /* 0xff8000000e6b7808 */ /* 0x004fc80003000000 */
[----:B------:R-:W-:-:S03]  /*4b40*/  FMNMX.FTZ R22, R107, R22, !PT ;  /* 0x000000166b167209 */ /* 0x000fc60007810000 */
[----:B------:R-:W2:Y:S01]  /*4b50*/  MUFU.TANH R6, R6 ;  /* 0x0000000600067308 */ /* 0x000ea20000002400 */
[----:B0-----:R-:W-:Y:S02]  /*4b60*/  FSEL R57, R32, -INF , P4 ;  /* 0xff80000020397808 */ /* 0x001fe40002000000 */
[----:B------:R-:W-:Y:S01]  /*4b70*/  ISETP.GT.AND P4, PT, R20, 0x61, PT ;  /* 0x000000611400780c */ /* 0x000fe20003f84270 */
[----:B------:R-:W-:-:S03]  /*4b80*/  UISETP.GE.AND UP0, UPT, UR38, UR4, UPT ;  /* 0x000000042600728c */ /* 0x000fc6000bf06270 */
[----:B------:R-:W-:Y:S01]  /*4b90*/  UMOV UR4, URZ ;  /* 0x0000003f00047c82 */ /* 0x000fe20008000000 */
[----:B------:R-:W0:Y:S01]  /*4ba0*/  MUFU.TANH R12, R12 ;  /* 0x0000000c000c7308 */ /* 0x000e220000002400 */
[----:B-1----:R-:W-:-:S04]  /*4bb0*/  FSEL R109, R26, -INF , P5 ;  /* 0xff8000001a6d7808 */ /* 0x002fc80002800000 */
[----:B------:R-:W-:-:S03]  /*4bc0*/  FMNMX.FTZ R22, R109, R22, !PT ;  /* 0x000000166d167209 */ /* 0x000fc60007810000 */
[----:B------:R-:W1:Y:S01]  /*4bd0*/  MUFU.TANH R4, R4 ;  /* 0x0000000400047308 */ /* 0x000e620000002400 */
[----:B--2---:R-:W-:Y:S02]  /*4be0*/  FSEL R115, R6, -INF , P2 ;  /* 0xff80000006737808 */ /* 0x004fe40001000000 */
[----:B------:R-:W-:-:S04]  /*4bf0*/  FMNMX.FTZ R6, R7, R0, !PT ;  /* 0x0000000007067209 */ /* 0x000fc80007810000 */
[----:B------:R-:W-:Y:S01]  /*4c00*/  FMNMX.FTZ R6, R9, R6, !PT ;  /* 0x0000000609067209 */ /* 0x000fe20007810000 */
[----:B------:R-:W2:Y:S01]  /*4c10*/  MUFU.TANH R30, R30 ;  /* 0x0000001e001e7308 */ /* 0x000ea20000002400 */
[----:B0-----:R-:W-:Y:S02]  /*4c20*/  FSEL R59, R12, -INF , P3 ;  /* 0xff8000000c3b7808 */ /* 0x001fe40001800000 */
[----:B------:R-:W-:Y:S02]  /*4c30*/  ISETP.GT.AND P3, PT, R20, 0x68, PT ;  /* 0x000000681400780c */ /* 0x000fe40003f64270 */
[----:B------:R-:W-:-:S03]  /*4c40*/  FMNMX.FTZ R6, R21, R6, !PT ;  /* 0x0000000615067209 */ /* 0x000fc60007810000 */
[----:B------:R-:W0:Y:S01]  /*4c50*/  MUFU.TANH R37, R37 ;  /* 0x0000002500257308 */ /* 0x000e220000002400 */
[----:B-1----:R-:W-:Y:S02]  /*4c60*/  FSEL R111, R4, -INF , P4 ;  /* 0xff800000046f7808 */ /* 0x002fe40002000000 */
[----:B------:R-:W-:Y:S02]  /*4c70*/  FMNMX.FTZ R6, R23, R6, !PT ;  /* 0x0000000617067209 */ /* 0x000fe40007810000 */
[----:B------:R-:W-:Y:S02]  /*4c80*/  FMNMX.FTZ R22, R111, R22, !PT ;  /* 0x000000166f167209 */ /* 0x000fe40007810000 */
[----:B------:R-:W-:Y:S01]  /*4c90*/  FMNMX.FTZ R12, R19, R6, !PT ;  /* 0x00000006130c7209 */ /* 0x000fe20007810000 */
[----:B------:R-:W-:Y:S01]  /*4ca0*/  MUFU.TANH R24, R24 ;  /* 0x0000001800187308 */ /* 0x000fe20000002400 */
[----:B--2---:R-:W-:Y:S02]  /*4cb0*/  FSEL R113, R30, -INF , P3 ;  /* 0xff8000001e717808 */ /* 0x004fe40001800000 */
[----:B------:R-:W-:-:S02]  /*4cc0*/  FMNMX.FTZ R12, R15, R12, !PT ;  /* 0x0000000c0f0c7209 */ /* 0x000fc40007810000 */
[----:B------:R-:W-:Y:S02]  /*4cd0*/  FMNMX.FTZ R22, R113, R22, !PT ;  /* 0x0000001671167209 */ /* 0x000fe40007810000 */
[----:B------:R-:W-:Y:S01]  /*4ce0*/  FMNMX.FTZ R12, R41, R12, !PT ;  /* 0x0000000c290c7209 */ /* 0x000fe20007810000 */
[----:B------:R-:W1:Y:S01]  /*4cf0*/  MUFU.TANH R25, R25 ;  /* 0x0000001900197308 */ /* 0x000e620000002400 */
[----:B------:R-:W-:Y:S02]  /*4d00*/  FMNMX.FTZ R22, R115, R22, !PT ;  /* 0x0000001673167209 */ /* 0x000fe40007810000 */
[----:B------:R-:W-:Y:S02]  /*4d10*/  FMNMX.FTZ R12, R43, R12, !PT ;  /* 0x0000000c2b0c7209 */ /* 0x000fe40007810000 */
[----:B0-----:R-:W-:Y:S01]  /*4d20*/  FSEL R37, R37, -INF , P6 ;  /* 0xff80000025257808 */ /* 0x001fe20003000000 */
[----:B------:R-:W0:Y:S01]  /*4d30*/  SHFL.BFLY PT, R117, R22, 0x2, 0x1f ;  /* 0x0c401f0016757f89 */ /* 0x000e2200000e0000 */
[----:B------:R-:W-:Y:S01]  /*4d40*/  FMNMX.FTZ R12, R33, R12, !PT ;  /* 0x0000000c210c7209 */ /* 0x000fe20007810000 */
[----:B------:R-:W-:Y:S03]  /*4d50*/  MUFU.TANH R28, R28 ;  /* 0x0000001c001c7308 */ /* 0x000fe60000002400 */
[----:B------:R-:W-:-:S04]  /*4d60*/  FMNMX.FTZ R12, R45, R12, !PT ;  /* 0x0000000c2d0c7209 */ /* 0x000fc80007810000 */
[----:B------:R-:W-:Y:S01]  /*4d70*/  FMNMX.FTZ R12, R35, R12, !PT ;  /* 0x0000000c230c7209 */ /* 0x000fe20007810000 */
[----:B------:R-:W2:Y:S01]  /*4d80*/  MUFU.TANH R29, R29 ;  /* 0x0000001d001d7308 */ /* 0x000ea20000002400 */
[----:B-1----:R-:W-:Y:S02]  /*4d90*/  FSEL R25, R25, -INF , P4 ;  /* 0xff80000019197808 */ /* 0x002fe40002000000 */
[----:B------:R-:W-:-:S04]  /*4da0*/  FMNMX.FTZ R12, R47, R12, !PT ;  /* 0x0000000c2f0c7209 */ /* 0x000fc80007810000 */
[----:B------:R-:W-:-:S04]  /*4db0*/  FMNMX.FTZ R12, R49, R12, !PT ;  /* 0x0000000c310c7209 */ /* 0x000fc80007810000 */
[----:B------:R-:W-:Y:S02]  /*4dc0*/  FMNMX.FTZ R12, R51, R12, !PT ;  /* 0x0000000c330c7209 */ /* 0x000fe40007810000 */
[----:B0-----:R-:W-:Y:S02]  /*4dd0*/  FMNMX.FTZ R117, R22, R117, !PT ;  /* 0x0000007516757209 */ /* 0x001fe40007810000 */
[----:B------:R-:W-:Y:S02]  /*4de0*/  FMNMX.FTZ R12, R39, R12, !PT ;  /* 0x0000000c270c7209 */ /* 0x000fe40007810000 */
[----:B--2---:R-:W-:Y:S01]  /*4df0*/  FSEL R29, R29, -INF , P2 ;  /* 0xff8000001d1d7808 */ /* 0x004fe20001000000 */
[----:B------:R-:W0:Y:S01]  /*4e00*/  SHFL.BFLY PT, R10, R117, 0x1, 0x1f ;  /* 0x0c201f00750a7f89 */ /* 0x000e2200000e0000 */
[----:B------:R-:W-:-:S04]  /*4e10*/  FMNMX.FTZ R12, R53, R12, !PT ;  /* 0x0000000c350c7209 */ /* 0x000fc80007810000 */
[----:B------:R-:W-:-:S04]  /*4e20*/  FMNMX.FTZ R12, R55, R12, !PT ;  /* 0x0000000c370c7209 */ /* 0x000fc80007810000 */
[----:B------:R-:W-:-:S04]  /*4e30*/  FMNMX.FTZ R12, R27, R12, !PT ;  /* 0x0000000c1b0c7209 */ /* 0x000fc80007810000 */
[----:B------:R-:W-:-:S04]  /*4e40*/  FMNMX.FTZ R12, R31, R12, !PT ;  /* 0x0000000c1f0c7209 */ /* 0x000fc80007810000 */
[----:B------:R-:W-:-:S04]  /*4e50*/  FMNMX.FTZ R12, R57, R12, !PT ;  /* 0x0000000c390c7209 */ /* 0x000fc80007810000 */
[----:B------:R-:W-:Y:S02]  /*4e60*/  FMNMX.FTZ R12, R59, R12, !PT ;  /* 0x0000000c3b0c7209 */ /* 0x000fe40007810000 */
[----:B0-----:R-:W-:Y:S01]  /*4e70*/  FMNMX.FTZ R10, R117, R10, !PT ;  /* 0x0000000a750a7209 */ /* 0x001fe20007810000 */
[----:B------:R-:W-:Y:S01]  /*4e80*/  IMAD.MOV.U32 R117, RZ, RZ, R119 ;  /* 0x000000ffff757224 */ /* 0x000fe200078e0077 */
[----:B------:R-:W-:Y:S02]  /*4e90*/  FMNMX.FTZ R12, R61, R12, !PT ;  /* 0x0000000c3d0c7209 */ /* 0x000fe40007810000 */
[C---:B------:R-:W-:Y:S01]  /*4ea0*/  FSETP.NEU.FTZ.AND P0, PT, R10.reuse, -INF , PT ;  /* 0xff8000000a00780b */ /* 0x040fe20003f1d000 */
[----:B------:R-:W-:Y:S01]  /*4eb0*/  FMUL.FTZ R4, R10, R8 ;  /* 0x000000080a047220 */ /* 0x000fe20000410000 */
[----:B------:R-:W-:-:S04]  /*4ec0*/  FMNMX.FTZ R12, R37, R12, !PT ;  /* 0x0000000c250c7209 */ /* 0x000fc80007810000 */
[----:B------:R-:W-:Y:S02]  /*4ed0*/  FSEL R14, R4, RZ, P0 ;  /* 0x000000ff040e7208 */ /* 0x000fe40000000000 */
[----:B------:R-:W-:Y:S01]  /*4ee0*/  ISETP.NE.AND P0, PT, R80, RZ, PT ;  /* 0x000000ff5000720c */ /* 0x000fe20003f05270 */
[--C-:B------:R-:W-:Y:S02]  /*4ef0*/  IMAD.MOV.U32 R80, RZ, RZ, R119.reuse ;  /* 0x000000ffff507224 */ /* 0x100fe400078e0077 */
[-CC-:B------:R-:W-:Y:S01]  /*4f00*/  FFMA.FTZ R30, R63, R8.reuse, -R14.reuse ;  /* 0x000000083f1e7223 */ /* 0x180fe2000001080e */
[----:B------:R-:W-:Y:S01]  /*4f10*/  FSEL R63, R24, -INF , P5 ;  /* 0xff800000183f7808 */ /* 0x000fe20002800000 */
[-CC-:B------:R-:W-:Y:S01]  /*4f20*/  FFMA.FTZ R65, R65, R8.reuse, -R14.reuse ;  /* 0x0000000841417223 */ /* 0x180fe2000001080e */
[-CC-:B------:R-:W-:Y:S01]  /*4f30*/  FFMA.FTZ R67, R67, R8.reuse, -R14.reuse ;  /* 0x0000000843437223 */ /* 0x180fe2000001080e */
[--C-:B------:R-:W-:Y:S01]  /*4f40*/  FFMA.FTZ R36, R13, R8, -R14.reuse ;  /* 0x000000080d247223 */ /* 0x100fe2000001080e */
[----:B------:R-:W-:Y:S01]  /*4f50*/  FMNMX.FTZ R12, R63, R12, !PT ;  /* 0x0000000c3f0c7209 */ /* 0x000fe20007810000 */
[----:B------:R0:W-:Y:S01]  /*4f60*/  MUFU.EX2 R199, R65 ;  /* 0x0000004100c77308 */ /* 0x0001e20000000800 */
[-CC-:B------:R-:W-:Y:S01]  /*4f70*/  FFMA.FTZ R201, R73, R8.reuse, -R14.reuse ;  /* 0x0000000849c97223 */ /* 0x180fe2000001080e */
[--C-:B------:R-:W-:Y:S01]  /*4f80*/  FFMA.FTZ R4, R75, R8, -R14.reuse ;  /* 0x000000084b047223 */ /* 0x100fe2000001080e */
[----:B------:R-:W-:Y:S01]  /*4f90*/  FMNMX.FTZ R12, R25, R12, !PT ;  /* 0x0000000c190c7209 */ /* 0x000fe20007810000 */
[-CC-:B------:R-:W-:Y:S01]  /*4fa0*/  FFMA.FTZ R203, R77, R8.reuse, -R14.reuse ;  /* 0x000000084dcb7223 */ /* 0x180fe2000001080e */
[-CC-:B------:R-:W-:Y:S01]  /*4fb0*/  FFMA.FTZ R79, R79, R8.reuse, -R14.reuse ;  /* 0x000000084f4f7223 */ /* 0x180fe2000001080e */
[-CC-:B------:R-:W-:Y:S01]  /*4fc0*/  FFMA.FTZ R197, R81, R8.reuse, -R14.reuse ;  /* 0x0000000851c57223 */ /* 0x180fe2000001080e */
[-CC-:B------:R-:W-:Y:S01]  /*4fd0*/  FFMA.FTZ R71, R71, R8.reuse, -R14.reuse ;  /* 0x0000000847477223 */ /* 0x180fe2000001080e */
[----:B------:R1:W-:Y:S01]  /*4fe0*/  MUFU.EX2 R20, R67 ;  /* 0x0000004300147308 */ /* 0x0003e20000000800 */
[----:B0-----:R-:W-:Y:S01]  /*4ff0*/  FSEL R65, R28, -INF , P3 ;  /* 0xff8000001c417808 */ /* 0x001fe20001800000 */
[-CC-:B------:R-:W-:Y:S01]  /*5000*/  FFMA.FTZ R69, R69, R8.reuse, -R14.reuse ;  /* 0x0000000845457223 */ /* 0x180fe2000001080e */
[-CC-:B------:R-:W-:Y:S01]  /*5010*/  FFMA.FTZ R83, R83, R8.reuse, -R14.reuse ;  /* 0x0000000853537223 */ /* 0x180fe2000001080e */
[--C-:B------:R-:W-:Y:S01]  /*5020*/  FFMA.FTZ R85, R85, R8, -R14.reuse ;  /* 0x0000000855557223 */ /* 0x100fe2000001080e */
[----:B------:R-:W-:Y:S01]  /*5030*/  FMNMX.FTZ R12, R65, R12, !PT ;  /* 0x0000000c410c7209 */ /* 0x000fe20007810000 */
[-CC-:B------:R-:W-:Y:S01]  /*5040*/  FFMA.FTZ R87, R87, R8.reuse, -R14.reuse ;  /* 0x0000000857577223 */ /* 0x180fe2000001080e */
[--C-:B------:R-:W-:Y:S01]  /*5050*/  FFMA.FTZ R89, R89, R8, -R14.reuse ;  /* 0x0000000859597223 */ /* 0x100fe2000001080e */
[----:B------:R-:W-:Y:S01]  /*5060*/  MUFU.EX2 R201, R201 ;  /* 0x000000c900c97308 */ /* 0x000fe20000000800 */
[----:B------:R-:W-:Y:S01]  /*5070*/  FMNMX.FTZ R12, R29, R12, !PT ;  /* 0x0000000c1d0c7209 */ /* 0x000fe20007810000 */
[-CC-:B------:R-:W-:Y:S01]  /*5080*/  FFMA.FTZ R91, R91, R8.reuse, -R14.reuse ;  /* 0x000000085b5b7223 */ /* 0x180fe2000001080e */
[-CC-:B------:R-:W-:Y:S01]  /*5090*/  FFMA.FTZ R93, R93, R8.reuse, -R14.reuse ;  /* 0x000000085d5d7223 */ /* 0x180fe2000001080e */
[-CC-:B------:R-:W-:Y:S01]  /*50a0*/  FFMA.FTZ R95, R95, R8.reuse, -R14.reuse ;  /* 0x000000085f5f7223 */ /* 0x180fe2000001080e */
[-CC-:B------:R-:W-:Y:S01]  /*50b0*/  FFMA.FTZ R97, R97, R8.reuse, -R14.reuse ;  /* 0x0000000861617223 */ /* 0x180fe2000001080e */
[----:B-1----:R-:W0:Y:S01]  /*50c0*/  SHFL.BFLY PT, R67, R12, 0x2, 0x1f ;  /* 0x0c401f000c437f89 */ /* 0x002e2200000e0000 */
[-CC-:B------:R-:W-:Y:S01]  /*50d0*/  FFMA.FTZ R99, R99, R8.reuse, -R14.reuse ;  /* 0x0000000863637223 */ /* 0x180fe2000001080e */
[----:B------:R-:W1:Y:S01]  /*50e0*/  MUFU.EX2 R4, R4 ;  /* 0x0000000400047308 */ /* 0x000e620000000800 */
[-CC-:B------:R-:W-:Y:S01]  /*50f0*/  FFMA.FTZ R101, R101, R8.reuse, -R14.reuse ;  /* 0x0000000865657223 */ /* 0x180fe2000001080e */
[-CC-:B------:R-:W-:Y:S01]  /*5100*/  FFMA.FTZ R103, R103, R8.reuse, -R14.reuse ;  /* 0x0000000867677223 */ /* 0x180fe2000001080e */
[-CC-:B------:R-:W-:Y:S01]  /*5110*/  FFMA.FTZ R105, R105, R8.reuse, -R14.reuse ;  /* 0x0000000869697223 */ /* 0x180fe2000001080e */
[-CC-:B------:R-:W-:Y:S01]  /*5120*/  FFMA.FTZ R107, R107, R8.reuse, -R14.reuse ;  /* 0x000000086b6b7223 */ /* 0x180fe2000001080e */
[-CC-:B------:R-:W-:Y:S01]  /*5130*/  FFMA.FTZ R109, R109, R8.reuse, -R14.reuse ;  /* 0x000000086d6d7223 */ /* 0x180fe2000001080e */
[-CC-:B------:R-:W-:Y:S01]  /*5140*/  FFMA.FTZ R111, R111, R8.reuse, -R14.reuse ;  /* 0x000000086f6f7223 */ /* 0x180fe2000001080e */
[-CC-:B------:R-:W-:Y:S01]  /*5150*/  FFMA.FTZ R113, R113, R8.reuse, -R14.reuse ;  /* 0x0000000871717223 */ /* 0x180fe2000001080e */
[----:B------:R-:W-:Y:S01]  /*5160*/  MUFU.EX2 R203, R203 ;  /* 0x000000cb00cb7308 */ /* 0x000fe20000000800 */
[----:B------:R-:W-:Y:S01]  /*5170*/  FFMA.FTZ R14, R115, R8, -R14 ;  /* 0x00000008730e7223 */ /* 0x000fe2000001080e */
[-C--:B------:R-:W-:Y:S01]  /*5180*/  MOV R115, R119.reuse ;  /* 0x0000007700737202 */ /* 0x080fe20000000f00 */
[--C-:B------:R-:W-:Y:S01]  /*5190*/  IMAD.MOV.U32 R81, RZ, RZ, R119.reuse ;  /* 0x000000ffff517224 */ /* 0x100fe200078e0077 */
[----:B------:R-:W-:Y:S01]  /*51a0*/  MOV R75, R119 ;  /* 0x00000077004b7202 */ /* 0x000fe20000000f00 */
[----:B------:R-:W-:-:S02]  /*51b0*/  IMAD.MOV.U32 R77, RZ, RZ, R119 ;  /* 0x000000ffff4d7224 */ /* 0x000fc400078e0077 */
[----:B------:R-:W-:Y:S01]  /*51c0*/  IMAD.MOV.U32 R73, RZ, RZ, R119 ;  /* 0x000000ffff497224 */ /* 0x000fe200078e0077 */
[----:B------:R2:W-:Y:S01]  /*51d0*/  MUFU.EX2 R6, R79 ;  /* 0x0000004f00067308 */ /* 0x0005e20000000800 */
[----:B0-----:R-:W-:-:S07]  /*51e0*/  FMNMX.FTZ R67, R12, R67, !PT ;  /* 0x000000430c437209 */ /* 0x001fce0007810000 */
[----:B------:R-:W-:Y:S01]  /*51f0*/  MUFU.EX2 R197, R197 ;  /* 0x000000c500c57308 */ /* 0x000fe20000000800 */
[-C--:B--2---:R-:W-:Y:S01]  /*5200*/  MOV R79, R119.reuse ;  /* 0x00000077004f7202 */ /* 0x084fe20000000f00 */
[----:B------:R-:W0:Y:S06]  /*5210*/  SHFL.BFLY PT, R12, R67, 0x1, 0x1f ;  /* 0x0c201f00430c7f89 */ /* 0x000e2c00000e0000 */
[----:B------:R2:W-:Y:S08]  /*5220*/  MUFU.EX2 R22, R71 ;  /* 0x0000004700167308 */ /* 0x0005f00000000800 */
[----:B------:R-:W-:Y:S01]  /*5230*/  MUFU.EX2 R69, R69 ;  /* 0x0000004500457308 */ /* 0x000fe20000000800 */
[----:B--2---:R-:W-:-:S07]  /*5240*/  MOV R71, R119 ;  /* 0x0000007700477202 */ /* 0x004fce0000000f00 */
[----:B------:R2:W3:Y:S01]  /*5250*/  MUFU.EX2 R26, R83 ;  /* 0x00000053001a7308 */ /* 0x0004e20000000800 */
[----:B0-----:R-:W-:Y:S02]  /*5260*/  FMNMX.FTZ R13, R67, R12, !PT ;  /* 0x0000000c430d7209 */ /* 0x001fe40007810000 */
[-C--:B------:R-:W-:Y:S02]  /*5270*/  MOV R67, R119.reuse ;  /* 0x0000007700437202 */ /* 0x080fe40000000f00 */
[C---:B------:R-:W-:Y:S01]  /*5280*/  FSETP.NEU.FTZ.AND P2, PT, R13.reuse, -INF , PT ;  /* 0xff8000000d00780b */ /* 0x040fe20003f5d000 */
[----:B------:R-:W-:Y:S02]  /*5290*/  FMUL.FTZ R12, R13, R8 ;  /* 0x000000080d0c7220 */ /* 0x000fe40000410000 */
[----:B------:R-:W-:Y:S01]  /*52a0*/  MUFU.EX2 R85, R85 ;  /* 0x0000005500557308 */ /* 0x000fe20000000800 */
[----:B--2---:R-:W-:Y:S02]  /*52b0*/  MOV R83, R119 ;  /* 0x0000007700537202 */ /* 0x004fe40000000f00 */
[----:B------:R-:W-:-:S02]  /*52c0*/  FSEL R12, R12, RZ, P2 ;  /* 0x000000ff0c0c7208 */ /* 0x000fc40001000000 */
[----:B------:R-:W-:-:S03]  /*52d0*/  PLOP3.LUT P2, PT, PT, PT, UP0, 0x80, 0x0 ;  /* 0x000000000000781c */ /* 0x000fc60003f4f008 */
[----:B------:R-:W0:Y:S01]  /*52e0*/  MUFU.EX2 R30, R30 ;  /* 0x0000001e001e7308 */ /* 0x000e220000000800 */
        /* <DEDUP_REMOVED lines=8> */
[-CC-:B------:R-:W-:Y:S01]  /*5370*/  FFMA.FTZ R41, R41, R8.reuse, -R12.reuse ;  /* 0x0000000829297223 */ /* 0x180fe2000001080c */
[-CC-:B------:R-:W-:Y:S01]  /*5380*/  FFMA.FTZ R43, R43, R8.reuse, -R12.reuse ;  /* 0x000000082b2b7223 */ /* 0x180fe2000001080c */
[-CC-:B------:R-:W-:Y:S01]  /*5390*/  FFMA.FTZ R33, R33, R8.reuse, -R12.reuse ;  /* 0x0000000821217223 */ /* 0x180fe2000001080c */
[-CC-:B------:R-:W-:Y:S01]  /*53a0*/  FFMA.FTZ R45, R45, R8.reuse, -R12.reuse ;  /* 0x000000082d2d7223 */ /* 0x180fe2000001080c */
[-CC-:B------:R-:W-:Y:S01]  /*53b0*/  FFMA.FTZ R35, R35, R8.reuse, -R12.reuse ;  /* 0x0000000823237223 */ /* 0x180fe2000001080c */
[-CC-:B------:R-:W-:Y:S01]  /*53c0*/  FFMA.FTZ R47, R47, R8.reuse, -R12.reuse ;  /* 0x000000082f2f7223 */ /* 0x180fe2000001080c */
[-CC-:B------:R-:W-:Y:S01]  /*53d0*/  FFMA.FTZ R49, R49, R8.reuse, -R12.reuse ;  /* 0x0000000831317223 */ /* 0x180fe2000001080c */
[----:B------:R1:W2:Y:S01]  /*53e0*/  MUFU.EX2 R200, R0 ;  /* 0x0000000000c87308 */ /* 0x0002a20000000800 */
[-CC-:B------:R-:W-:Y:S01]  /*53f0*/  FFMA.FTZ R51, R51, R8.reuse, -R12.reuse ;  /* 0x0000000833337223 */ /* 0x180fe2000001080c */
[-CC-:B------:R-:W-:Y:S01]  /*5400*/  FFMA.FTZ R39, R39, R8.reuse, -R12.reuse ;  /* 0x0000000827277223 */ /* 0x180fe2000001080c */
[-CC-:B------:R-:W-:Y:S01]  /*5410*/  FFMA.FTZ R53, R53, R8.reuse, -R12.reuse ;  /* 0x0000000835357223 */ /* 0x180fe2000001080c */
[-CC-:B------:R-:W-:Y:S01]  /*5420*/  FFMA.FTZ R55, R55, R8.reuse, -R12.reuse ;  /* 0x0000000837377223 */ /* 0x180fe2000001080c */
[-CC-:B------:R-:W-:Y:S01]  /*5430*/  FFMA.FTZ R27, R27, R8.reuse, -R12.reuse ;  /* 0x000000081b1b7223 */ /* 0x180fe2000001080c */
[-CC-:B------:R-:W-:Y:S01]  /*5440*/  FFMA.FTZ R31, R31, R8.reuse, -R12.reuse ;  /* 0x000000081f1f7223 */ /* 0x180fe2000001080c */
[-C--:B------:R-:W-:Y:S01]  /*5450*/  FFMA.FTZ R57, R57, R8.reuse, -R12 ;  /* 0x0000000839397223 */ /* 0x080fe2000001080c */
[----:B------:R-:W4:Y:S01]  /*5460*/  MUFU.EX2 R9, R9 ;  /* 0x0000000900097308 */ /* 0x000f220000000800 */
[----:B-1----:R-:W-:Y:S01]  /*5470*/  FADD.FTZ R0, R201, R4 ;  /* 0x00000004c9007221 */ /* 0x002fe20000010000 */
[-CC-:B------:R-:W-:Y:S01]  /*5480*/  FFMA.FTZ R59, R59, R8.reuse, -R12.reuse ;  /* 0x000000083b3b7223 */ /* 0x180fe2000001080c */
[-CC-:B------:R-:W-:Y:S01]  /*5490*/  FFMA.FTZ R61, R61, R8.reuse, -R12.reuse ;  /* 0x000000083d3d7223 */ /* 0x180fe2000001080c */
[-CC-:B------:R-:W-:Y:S01]  /*54a0*/  FFMA.FTZ R37, R37, R8.reuse, -R12.reuse ;  /* 0x0000000825257223 */ /* 0x180fe2000001080c */
[-CC-:B------:R-:W-:Y:S01]  /*54b0*/  FFMA.FTZ R63, R63, R8.reuse, -R12.reuse ;  /* 0x000000083f3f7223 */ /* 0x180fe2000001080c */
[----:B------:R-:W-:Y:S01]  /*54c0*/  F2FP.BF16.F32.PACK_AB R201, R4, R201 ;  /* 0x000000c904c9723e */ /* 0x000fe200000010ff */
[-CC-:B------:R-:W-:Y:S01]  /*54d0*/  FFMA.FTZ R25, R25, R8.reuse, -R12.reuse ;  /* 0x0000000819197223 */ /* 0x180fe2000001080c */
[----:B------:R1:W-:Y:S01]  /*54e0*/  MUFU.EX2 R196, R19 ;  /* 0x0000001300c47308 */ /* 0x0003e20000000800 */
[-CC-:B------:R-:W-:Y:S01]  /*54f0*/  FFMA.FTZ R65, R65, R8.reuse, -R12.reuse ;  /* 0x0000000841417223 */ /* 0x180fe2000001080c */
[----:B------:R-:W-:Y:S01]  /*5500*/  FFMA.FTZ R12, R29, R8, -R12 ;  /* 0x000000081d0c7223 */ /* 0x000fe2000001080c */
[----:B---3--:R-:W-:Y:S01]  /*5510*/  F2FP.BF16.F32.PACK_AB R193, R26, R69 ;  /* 0x000000451ac1723e */ /* 0x008fe200000010ff */
[----:B------:R-:W-:Y:S01]  /*5520*/  IMAD.MOV.U32 R29, RZ, RZ, R119 ;  /* 0x000000ffff1d7224 */ /* 0x000fe200078e0077 */
[----:B0-----:R-:W-:-:S03]  /*5530*/  F2FP.BF16.F32.PACK_AB R195, R30, R85 ;  /* 0x000000551ec3723e */ /* 0x001fc600000010ff */
[----:B------:R0:W3:Y:S01]  /*5540*/  MUFU.EX2 R202, R21 ;  /* 0x0000001500ca7308 */ /* 0x0000e20000000800 */
[----:B-1----:R-:W-:Y:S01]  /*5550*/  FADD.FTZ R19, R203, R0 ;  /* 0x00000000cb137221 */ /* 0x002fe20000010000 */
[----:B------:R-:W-:-:S03]  /*5560*/  F2FP.BF16.F32.PACK_AB R203, R6, R203 ;  /* 0x000000cb06cb723e */ /* 0x000fc600000010ff */
[----:B------:R-:W-:-:S03]  /*5570*/  FADD.FTZ R0, R6, R19 ;  /* 0x0000001306007221 */ /* 0x000fc60000010000 */
[----:B------:R-:W1:Y:S01]  /*5580*/  MUFU.EX2 R23, R23 ;  /* 0x0000001700177308 */ /* 0x000e620000000800 */
[----:B------:R-:W-:Y:S01]  /*5590*/  FADD.FTZ R19, R197, R0 ;  /* 0x00000000c5137221 */ /* 0x000fe20000010000 */
[----:B--2---:R-:W-:Y:S01]  /*55a0*/  FADD.FTZ R0, R7, R200 ;  /* 0x000000c807007221 */ /* 0x004fe20000010000 */
[----:B------:R-:W-:Y:S02]  /*55b0*/  F2FP.BF16.F32.PACK_AB R200, R200, R7 ;  /* 0x00000007c8c8723e */ /* 0x000fe400000010ff */
[C---:B------:R-:W-:Y:S01]  /*55c0*/  FADD.FTZ R42, R20.reuse, R19 ;  /* 0x00000013142a7221 */ /* 0x040fe20000010000 */
[----:B----4-:R-:W-:Y:S01]  /*55d0*/  FADD.FTZ R19, R9, R0 ;  /* 0x0000000009137221 */ /* 0x010fe20000010000 */
[----:B------:R-:W-:Y:S01]  /*55e0*/  F2FP.BF16.F32.PACK_AB R197, R20, R197 ;  /* 0x000000c514c5723e */ /* 0x000fe200000010ff */
[----:B------:R-:W2:Y:S01]  /*55f0*/  MUFU.EX2 R15, R15 ;  /* 0x0000000f000f7308 */ /* 0x000ea20000000800 */
[----:B0-----:R-:W-:Y:S01]  /*5600*/  FADD.FTZ R21, R199, R42 ;  /* 0x0000002ac7157221 */ /* 0x001fe20000010000 */
[C---:B---3--:R-:W-:Y:S01]  /*5610*/  FADD.FTZ R0, R202.reuse, R19 ;  /* 0x00000013ca007221 */ /* 0x048fe20000010000 */
[----:B------:R-:W-:-:S02]  /*5620*/  F2FP.BF16.F32.PACK_AB R202, R202, R9 ;  /* 0x00000009caca723e */ /* 0x000fc400000010ff */
[C---:B------:R-:W-:Y:S01]  /*5630*/  FADD.FTZ R42, R22.reuse, R21 ;  /* 0x00000015162a7221 */ /* 0x040fe20000010000 */
[----:B------:R-:W-:Y:S02]  /*5640*/  F2FP.BF16.F32.PACK_AB R199, R22, R199 ;  /* 0x000000c716c7723e */ /* 0x000fe400000010ff */
[----:B------:R0:W3:Y:S01]  /*5650*/  MUFU.EX2 R198, R41 ;  /* 0x0000002900c67308 */ /* 0x0000e20000000800 */
[----:B-1----:R-:W-:Y:S01]  /*5660*/  FADD.FTZ R19, R23, R0 ;  /* 0x0000000017137221 */ /* 0x002fe20000010000 */
[----:B------:R-:W-:Y:S01]  /*5670*/  FADD.FTZ R21, R69, R42 ;  /* 0x0000002a45157221 */ /* 0x000fe20000010000 */
[----:B------:R-:W-:Y:S01]  /*5680*/  MOV R9, 0x3f800000 ;  /* 0x3f80000000097802 */ /* 0x000fe20000000f00 */
[----:B------:R-:W-:Y:S02]  /*5690*/  IMAD.MOV.U32 R69, RZ, RZ, R119 ;  /* 0x000000ffff457224 */ /* 0x000fe400078e0077 */
[----:B------:R-:W-:Y:S01]  /*56a0*/  FADD.FTZ R0, R196, R19 ;  /* 0x00000013c4007221 */ /* 0x000fe20000010000 */
[----:B------:R-:W-:Y:S01]  /*56b0*/  FADD.FTZ R42, R26, R21 ;  /* 0x000000151a2a7221 */ /* 0x000fe20000010000 */
[----:B------:R-:W-:Y:S01]  /*56c0*/  F2FP.BF16.F32.PACK_AB R196, R196, R23 ;  /* 0x00000017c4c4723e */ /* 0x000fe200000010ff */
[----:B------:R-:W1:Y:S01]  /*56d0*/  MUFU.EX2 R43, R43 ;  /* 0x0000002b002b7308 */ /* 0x000e620000000800 */
[----:B--2---:R-:W-:Y:S01]  /*56e0*/  FADD.FTZ R19, R15, R0 ;  /* 0x000000000f137221 */ /* 0x004fe20000010000 */
[----:B------:R-:W-:Y:S01]  /*56f0*/  FADD.FTZ R21, R85, R42 ;  /* 0x0000002a55157221 */ /* 0x000fe20000010000 */
[----:B------:R-:W-:-:S02]  /*5700*/  IMAD.MOV.U32 R85, RZ, RZ, R119 ;  /* 0x000000ffff557224 */ /* 0x000fc400078e0077 */
[----:B0-----:R-:W-:Y:S02]  /*5710*/  IMAD.MOV.U32 R41, RZ, RZ, R119 ;  /* 0x000000ffff297224 */ /* 0x001fe400078e0077 */
[----:B------:R-:W-:Y:S01]  /*5720*/  FADD.FTZ R44, R30, R21 ;  /* 0x000000151e2c7221 */ /* 0x000fe20000010000 */
[----:B------:R-:W-:Y:S01]  /*5730*/  IMAD.MOV.U32 R30, RZ, RZ, R119 ;  /* 0x000000ffff1e7224 */ /* 0x000fe200078e0077 */
[----:B------:R0:W2:Y:S01]  /*5740*/  MUFU.EX2 R192, R33 ;  /* 0x0000002100c07308 */ /* 0x0000a20000000800 */
[C---:B---3--:R-:W-:Y:S01]  /*5750*/  FADD.FTZ R42, R198.reuse, R19 ;  /* 0x00000013c62a7221 */ /* 0x048fe20000010000 */
[----:B------:R-:W-:Y:S01]  /*5760*/  F2FP.BF16.F32.PACK_AB R198, R198, R15 ;  /* 0x0000000fc6c6723e */ /* 0x000fe200000010ff */
[----:B------:R-:W-:-:S05]  /*5770*/  IMAD.MOV.U32 R26, RZ, RZ, R119 ;  /* 0x000000ffff1a7224 */ /* 0x000fca00078e0077 */
[----:B------:R-:W3:Y:S01]  /*5780*/  MUFU.EX2 R45, R45 ;  /* 0x0000002d002d7308 */ /* 0x000ee20000000800 */
[----:B0-----:R-:W-:Y:S02]  /*5790*/  IMAD.U32 R33, RZ, RZ, UR42 ;  /* 0x0000002aff217e24 */ /* 0x001fe4000f8e00ff */
[----:B-1----:R-:W-:Y:S02]  /*57a0*/  FADD.FTZ R19, R43, R42 ;  /* 0x0000002a2b137221 */ /* 0x002fe40000010000 */
[----:B------:R-:W-:Y:S02]  /*57b0*/  @!P1 VIADD R0, R33, 0x36840 ;  /* 0x0003684021009836 */ /* 0x000fe40000000000 */
[----:B------:R-:W-:Y:S01]  /*57c0*/  IMAD.MOV.U32 R33, RZ, RZ, R119 ;  /* 0x000000ffff217224 */ /* 0x000fe200078e0077 */
[----:B------:R0:W1:Y:S02]  /*57d0*/  MUFU.EX2 R194, R35 ;  /* 0x0000002300c27308 */ /* 0x0000640000000800 */
[----:B------:R-:W-:-:S04]  /*57e0*/  @!P1 PRMT R0, RZ, 0x654, R0 ;  /* 0x00000654ff009816 */ /* 0x000fc80000000000 */
[----:B------:R2:W-:Y:S02]  /*57f0*/  @!P1 SYNCS.ARRIVE.TRANS64.RED.A1T0 RZ, [R0+URZ], RZ ;  /* 0x000000ff00ff99a7 */ /* 0x0005e4000810043f */
[----:B------:R-:W4:Y:S01]  /*5800*/  MUFU.EX2 R87, R87 ;  /* 0x0000005700577308 */ /* 0x000f220000000800 */
[----:B0-----:R-:W-:Y:S01]  /*5810*/  MOV R35, R119 ;  /* 0x0000007700237202 */ /* 0x001fe20000000f00 */
[C---:B--2---:R-:W-:Y:S01]  /*5820*/  FADD.FTZ R0, R192.reuse, R19 ;  /* 0x00000013c0007221 */ /* 0x044fe20000010000 */
[----:B------:R-:W-:-:S05]  /*5830*/  F2FP.BF16.F32.PACK_AB R192, R192, R43 ;  /* 0x0000002bc0c0723e */ /* 0x000fca00000010ff */
[----:B------:R-:W0:Y:S01]  /*5840*/  MUFU.EX2 R47, R47 ;  /* 0x0000002f002f7308 */ /* 0x000e220000000800 */
[----:B------:R-:W-:Y:S01]  /*5850*/  MOV R43, R119 ;  /* 0x00000077002b7202 */ /* 0x000fe20000000f00 */
[----:B---3--:R-:W-:-:S04]  /*5860*/  FADD.FTZ R19, R45, R0 ;  /* 0x000000002d137221 */ /* 0x008fc80000010000 */
[C---:B-1----:R-:W-:Y:S01]  /*5870*/  FADD.FTZ R0, R194.reuse, R19 ;  /* 0x00000013c2007221 */ /* 0x042fe20000010000 */
[----:B------:R-:W-:Y:S01]  /*5880*/  F2FP.BF16.F32.PACK_AB R194, R194, R45 ;  /* 0x0000002dc2c2723e */ /* 0x000fe200000010ff */
[----:B------:R1:W2:Y:S01]  /*5890*/  MUFU.EX2 R24, R89 ;  /* 0x0000005900187308 */ /* 0x0002a20000000800 */
[----:B----4-:R-:W-:Y:S01]  /*58a0*/  FADD.FTZ R21, R87, R44 ;  /* 0x0000002c57157221 */ /* 0x010fe20000010000 */
[--C-:B------:R-:W-:Y:S02]  /*58b0*/  IMAD.MOV.U32 R45, RZ, RZ, R119.reuse ;  /* 0x000000ffff2d7224 */ /* 0x100fe400078e0077 */
[----:B------:R-:W-:-:S04]  /*58c0*/  IMAD.MOV.U32 R44, RZ, RZ, R119 ;  /* 0x000000ffff2c7224 */ /* 0x000fc800078e0077 */
[----:B------:R3:W4:Y:S01]  /*58d0*/  MUFU.EX2 R188, R49 ;  /* 0x0000003100bc7308 */ /* 0x0007220000000800 */
[----:B0-----:R-:W-:Y:S01]  /*58e0*/  FADD.FTZ R19, R47, R0 ;  /* 0x000000002f137221 */ /* 0x001fe20000010000 */
[----:B-1----:R-:W-:-:S06]  /*58f0*/  IMAD.MOV.U32 R89, RZ, RZ, R119 ;  /* 0x000000ffff597224 */ /* 0x002fcc00078e0077 */
[----:B------:R-:W0:Y:S01]  /*5900*/  MUFU.EX2 R91, R91 ;  /* 0x0000005b005b7308 */ /* 0x000e220000000800 */
[C---:B--2---:R-:W-:Y:S01]  /*5910*/  FADD.FTZ R42, R24.reuse, R21 ;  /* 0x00000015182a7221 */ /* 0x044fe20000010000 */
[----:B------:R-:W-:Y:S01]  /*5920*/  F2FP.BF16.F32.PACK_AB R189, R24, R87 ;  /* 0x0000005718bd723e */ /* 0x000fe200000010ff */
[--C-:B---3--:R-:W-:Y:S01]  /*5930*/  IMAD.MOV.U32 R49, RZ, RZ, R119.reuse ;  /* 0x000000ffff317224 */ /* 0x108fe200078e0077 */
[----:B------:R-:W-:Y:S01]  /*5940*/  MOV R87, R119 ;  /* 0x0000007700577202 */ /* 0x000fe20000000f00 */
[----:B------:R-:W-:-:S03]  /*5950*/  IMAD.MOV.U32 R24, RZ, RZ, R119 ;  /* 0x000000ffff187224 */ /* 0x000fc600078e0077 */
[----:B------:R-:W1:Y:S01]  /*5960*/  MUFU.EX2 R51, R51 ;  /* 0x0000003300337308 */ /* 0x000e620000000800 */
[C---:B----4-:R-:W-:Y:S01]  /*5970*/  FADD.FTZ R0, R188.reuse, R19 ;  /* 0x00000013bc007221 */ /* 0x050fe20000010000 */
[----:B------:R-:W-:Y:S02]  /*5980*/  F2FP.BF16.F32.PACK_AB R188, R188, R47 ;  /* 0x0000002fbcbc723e */ /* 0x000fe400000010ff */
[----:B------:R-:W-:-:S04]  /*5990*/  MOV R47, R119 ;  /* 0x00000077002f7202 */ /* 0x000fc80000000f00 */
[----:B------:R2:W3:Y:S01]  /*59a0*/  MUFU.EX2 R28, R93 ;  /* 0x0000005d001c7308 */ /* 0x0004e20000000800 */
[----:B0-----:R-:W-:-:S07]  /*59b0*/  FADD.FTZ R21, R91, R42 ;  /* 0x0000002a5b157221 */ /* 0x001fce0000010000 */
[----:B------:R0:W4:Y:S01]  /*59c0*/  MUFU.EX2 R190, R39 ;  /* 0x0000002700be7308 */ /* 0x0001220000000800 */
[----:B-1----:R-:W-:Y:S01]  /*59d0*/  FADD.FTZ R19, R51, R0 ;  /* 0x0000000033137221 */ /* 0x002fe20000010000 */
[----:B--2---:R-:W-:-:S06]  /*59e0*/  IMAD.MOV.U32 R93, RZ, RZ, R119 ;  /* 0x000000ffff5d7224 */ /* 0x004fcc00078e0077 */
[----:B------:R-:W1:Y:S01]  /*59f0*/  MUFU.EX2 R95, R95 ;  /* 0x0000005f005f7308 */ /* 0x000e620000000800 */
[C---:B---3--:R-:W-:Y:S01]  /*5a00*/  FADD.FTZ R42, R28.reuse, R21 ;  /* 0x000000151c2a7221 */ /* 0x048fe20000010000 */
[----:B------:R-:W-:Y:S01]  /*5a10*/  F2FP.BF16.F32.PACK_AB R191, R28, R91 ;  /* 0x0000005b1cbf723e */ /* 0x000fe200000010ff */
[----:B------:R-:W-:Y:S01]  /*5a20*/  IMAD.MOV.U32 R28, RZ, RZ, R119 ;  /* 0x000000ffff1c7224 */ /* 0x000fe200078e0077 */
[-C--:B------:R-:W-:Y:S02]  /*5a30*/  MOV R91, R119.reuse ;  /* 0x00000077005b7202 */ /* 0x080fe40000000f00 */
[----:B0-----:R-:W-:Y:S02]  /*5a40*/  MOV R39, R119 ;  /* 0x0000007700277202 */ /* 0x001fe40000000f00 */
[----:B------:R-:W0:Y:S01]  /*5a50*/  MUFU.EX2 R53, R53 ;  /* 0x0000003500357308 */ /* 0x000e220000000800 */
[C---:B----4-:R-:W-:Y:S01]  /*5a60*/  FADD.FTZ R0, R190.reuse, R19 ;  /* 0x00000013be007221 */ /* 0x050fe20000010000 */
[----:B------:R-:W-:-:S02]  /*5a70*/  F2FP.BF16.F32.PACK_AB R190, R190, R51 ;  /* 0x00000033bebe723e */ /* 0x000fc400000010ff */
[----:B------:R-:W-:-:S04]  /*5a80*/  MOV R51, R119 ;  /* 0x0000007700337202 */ /* 0x000fc80000000f00 */
[----:B------:R2:W3:Y:S01]  /*5a90*/  MUFU.EX2 R32, R97 ;  /* 0x0000006100207308 */ /* 0x0004e20000000800 */
[----:B-1----:R-:W-:-:S07]  /*5aa0*/  FADD.FTZ R21, R95, R42 ;  /* 0x0000002a5f157221 */ /* 0x002fce0000010000 */
[----:B------:R1:W4:Y:S01]  /*5ab0*/  MUFU.EX2 R184, R55 ;  /* 0x0000003700b87308 */ /* 0x0003220000000800 */
[----:B0-----:R-:W-:Y:S01]  /*5ac0*/  FADD.FTZ R19, R53, R0 ;  /* 0x0000000035137221 */ /* 0x001fe20000010000 */
[----:B--2---:R-:W-:-:S06]  /*5ad0*/  IMAD.MOV.U32 R97, RZ, RZ, R119 ;  /* 0x000000ffff617224 */ /* 0x004fcc00078e0077 */
[----:B------:R-:W0:Y:S01]  /*5ae0*/  MUFU.EX2 R99, R99 ;  /* 0x0000006300637308 */ /* 0x000e220000000800 */
[C---:B---3--:R-:W-:Y:S01]  /*5af0*/  FADD.FTZ R42, R32.reuse, R21 ;  /* 0x00000015202a7221 */ /* 0x048fe20000010000 */
[----:B------:R-:W-:Y:S01]  /*5b00*/  F2FP.BF16.F32.PACK_AB R185, R32, R95 ;  /* 0x0000005f20b9723e */ /* 0x000fe200000010ff */
[----:B------:R-:W-:Y:S01]  /*5b10*/  IMAD.MOV.U32 R32, RZ, RZ, R119 ;  /* 0x000000ffff207224 */ /* 0x000fe200078e0077 */
[-C--:B------:R-:W-:Y:S02]  /*5b20*/  MOV R95, R119.reuse ;  /* 0x00000077005f7202 */ /* 0x080fe40000000f00 */
[----:B-1----:R-:W-:Y:S02]  /*5b30*/  MOV R55, R119 ;  /* 0x0000007700377202 */ /* 0x002fe40000000f00 */
[----:B------:R-:W1:Y:S01]  /*5b40*/  MUFU.EX2 R27, R27 ;  /* 0x0000001b001b7308 */ /* 0x000e620000000800 */
[C---:B----4-:R-:W-:Y:S01]  /*5b50*/  FADD.FTZ R0, R184.reuse, R19 ;  /* 0x00000013b8007221 */ /* 0x050fe20000010000 */
[----:B------:R-:W-:Y:S01]  /*5b60*/  F2FP.BF16.F32.PACK_AB R184, R184, R53 ;  /* 0x00000035b8b8723e */ /* 0x000fe200000010ff */
[----:B------:R-:W-:-:S05]  /*5b70*/  IMAD.MOV.U32 R53, RZ, RZ, R119 ;  /* 0x000000ffff357224 */ /* 0x000fca00078e0077 */
[----:B------:R2:W3:Y:S01]  /*5b80*/  MUFU.EX2 R34, R101 ;  /* 0x0000006500227308 */ /* 0x0004e20000000800 */
[----:B0-----:R-:W-:Y:S01]  /*5b90*/  FADD.FTZ R21, R99, R42 ;  /* 0x0000002a63157221 */ /* 0x001fe20000010000 */
[----:B------:R-:W-:-:S06]  /*5ba0*/  IMAD.MOV.U32 R42, RZ, RZ, R119 ;  /* 0x000000ffff2a7224 */ /* 0x000fcc00078e0077 */
        /* <DEDUP_REMOVED lines=13> */
[----:B------:R-:W2:Y:S01]  /*5c80*/  MUFU.EX2 R36, R36 ;  /* 0x0000002400247308 */ /* 0x000ea20000000800 */
[----:B-1----:R-:W-:-:S07]  /*5c90*/  FADD.FTZ R21, R103, R4 ;  /* 0x0000000467157221 */ /* 0x002fce0000010000 */
[----:B------:R1:W3:Y:S01]  /*5ca0*/  MUFU.EX2 R180, R59 ;  /* 0x0000003b00b47308 */ /* 0x0002e20000000800 */
[----:B0-----:R-:W-:-:S07]  /*5cb0*/  FADD.FTZ R19, R57, R0 ;  /* 0x0000000039137221 */ /* 0x001fce0000010000 */
[----:B------:R-:W0:Y:S01]  /*5cc0*/  MUFU.EX2 R105, R105 ;  /* 0x0000006900697308 */ /* 0x000e220000000800 */
[C---:B--2---:R-:W-:Y:S01]  /*5cd0*/  FADD.FTZ R4, R36.reuse, R21 ;  /* 0x0000001524047221 */ /* 0x044fe20000010000 */
[----:B------:R-:W-:Y:S01]  /*5ce0*/  F2FP.BF16.F32.PACK_AB R181, R36, R103 ;  /* 0x0000006724b5723e */ /* 0x000fe200000010ff */
[----:B------:R-:W-:Y:S01]  /*5cf0*/  IMAD.MOV.U32 R36, RZ, RZ, R119 ;  /* 0x000000ffff247224 */ /* 0x000fe200078e0077 */
[-C--:B------:R-:W-:Y:S02]  /*5d00*/  MOV R103, R119.reuse ;  /* 0x0000007700677202 */ /* 0x080fe40000000f00 */
[----:B-1----:R-:W-:Y:S02]  /*5d10*/  MOV R59, R119 ;  /* 0x00000077003b7202 */ /* 0x002fe40000000f00 */
[----:B------:R-:W1:Y:S01]  /*5d20*/  MUFU.EX2 R61, R61 ;  /* 0x0000003d003d7308 */ /* 0x000e620000000800 */
[C---:B---3--:R-:W-:Y:S01]  /*5d30*/  FADD.FTZ R0, R180.reuse, R19 ;  /* 0x00000013b4007221 */ /* 0x048fe20000010000 */
[----:B------:R-:W-:Y:S01]  /*5d40*/  F2FP.BF16.F32.PACK_AB R180, R180, R57 ;  /* 0x00000039b4b4723e */ /* 0x000fe200000010ff */
[----:B------:R-:W-:-:S05]  /*5d50*/  IMAD.MOV.U32 R57, RZ, RZ, R119 ;  /* 0x000000ffff397224 */ /* 0x000fca00078e0077 */
[----:B------:R2:W3:Y:S01]  /*5d60*/  MUFU.EX2 R38, R107 ;  /* 0x0000006b00267308 */ /* 0x0004e20000000800 */
[----:B0-----:R-:W-:-:S07]  /*5d70*/  FADD.FTZ R21, R105, R4 ;  /* 0x0000000469157221 */ /* 0x001fce0000010000 */
[----:B------:R0:W4:Y:S01]  /*5d80*/  MUFU.EX2 R182, R37 ;  /* 0x0000002500b67308 */ /* 0x0001220000000800 */
[----:B-1----:R-:W-:Y:S01]  /*5d90*/  FADD.FTZ R19, R61, R0 ;  /* 0x000000003d137221 */ /* 0x002fe20000010000 */
[----:B--2---:R-:W-:-:S06]  /*5da0*/  MOV R107, R119 ;  /* 0x00000077006b7202 */ /* 0x004fcc0000000f00 */
[----:B------:R-:W1:Y:S01]  /*5db0*/  MUFU.EX2 R109, R109 ;  /* 0x0000006d006d7308 */ /* 0x000e620000000800 */
[C---:B---3--:R-:W-:Y:S01]  /*5dc0*/  FADD.FTZ R4, R38.reuse, R21 ;  /* 0x0000001526047221 */ /* 0x048fe20000010000 */
[----:B------:R-:W-:Y:S01]  /*5dd0*/  F2FP.BF16.F32.PACK_AB R183, R38, R105 ;  /* 0x0000006926b7723e */ /* 0x000fe200000010ff */
[--C-:B------:R-:W-:Y:S02]  /*5de0*/  IMAD.MOV.U32 R105, RZ, RZ, R119.reuse ;  /* 0x000000ffff697224 */ /* 0x100fe400078e0077 */
[--C-:B------:R-:W-:Y:S02]  /*5df0*/  IMAD.MOV.U32 R38, RZ, RZ, R119.reuse ;  /* 0x000000ffff267224 */ /* 0x100fe400078e0077 */
[----:B0-----:R-:W-:Y:S01]  /*5e00*/  IMAD.MOV.U32 R37, RZ, RZ, R119 ;  /* 0x000000ffff257224 */ /* 0x001fe200078e0077 */
[----:B------:R-:W0:Y:S01]  /*5e10*/  MUFU.EX2 R63, R63 ;  /* 0x0000003f003f7308 */ /* 0x000e220000000800 */
[C---:B----4-:R-:W-:Y:S01]  /*5e20*/  FADD.FTZ R0, R182.reuse, R19 ;  /* 0x00000013b6007221 */ /* 0x050fe20000010000 */
[----:B------:R-:W-:Y:S01]  /*5e30*/  F2FP.BF16.F32.PACK_AB R182, R182, R61 ;  /* 0x0000003db6b6723e */ /* 0x000fe200000010ff */
[----:B------:R-:W-:-:S05]  /*5e40*/  IMAD.MOV.U32 R61, RZ, RZ, R119 ;  /* 0x000000ffff3d7224 */ /* 0x000fca00078e0077 */
[----:B------:R2:W3:Y:S01]  /*5e50*/  MUFU.EX2 R40, R111 ;  /* 0x0000006f00287308 */ /* 0x0004e20000000800 */
[----:B-1----:R-:W-:-:S07]  /*5e60*/  FADD.FTZ R21, R109, R4 ;  /* 0x000000046d157221 */ /* 0x002fce0000010000 */
[----:B------:R1:W4:Y:S01]  /*5e70*/  MUFU.EX2 R176, R25 ;  /* 0x0000001900b07308 */ /* 0x0003220000000800 */
[----:B0-----:R-:W-:Y:S01]  /*5e80*/  FADD.FTZ R7, R63, R0 ;  /* 0x000000003f077221 */ /* 0x001fe20000010000 */
[----:B--2---:R-:W-:-:S06]  /*5e90*/  MOV R111, R119 ;  /* 0x00000077006f7202 */ /* 0x004fcc0000000f00 */
[----:B------:R-:W0:Y:S01]  /*5ea0*/  MUFU.EX2 R113, R113 ;  /* 0x0000007100717308 */ /* 0x000e220000000800 */
[C---:B---3--:R-:W-:Y:S01]  /*5eb0*/  FADD.FTZ R4, R40.reuse, R21 ;  /* 0x0000001528047221 */ /* 0x048fe20000010000 */
[----:B------:R-:W-:Y:S01]  /*5ec0*/  F2FP.BF16.F32.PACK_AB R177, R40, R109 ;  /* 0x0000006d28b1723e */ /* 0x000fe200000010ff */
[--C-:B------:R-:W-:Y:S02]  /*5ed0*/  IMAD.MOV.U32 R109, RZ, RZ, R119.reuse ;  /* 0x000000ffff6d7224 */ /* 0x100fe400078e0077 */
[--C-:B------:R-:W-:Y:S02]  /*5ee0*/  IMAD.MOV.U32 R40, RZ, RZ, R119.reuse ;  /* 0x000000ffff287224 */ /* 0x100fe400078e0077 */
[----:B-1----:R-:W-:Y:S01]  /*5ef0*/  IMAD.MOV.U32 R25, RZ, RZ, R119 ;  /* 0x000000ffff197224 */ /* 0x002fe200078e0077 */
[----:B------:R-:W1:Y:S01]  /*5f00*/  MUFU.EX2 R65, R65 ;  /* 0x0000004100417308 */ /* 0x000e620000000800 */
[C---:B----4-:R-:W-:Y:S01]  /*5f10*/  FADD.FTZ R0, R176.reuse, R7 ;  /* 0x00000007b0007221 */ /* 0x050fe20000010000 */
[----:B------:R-:W-:-:S02]  /*5f20*/  F2FP.BF16.F32.PACK_AB R176, R176, R63 ;  /* 0x0000003fb0b0723e */ /* 0x000fc400000010ff */
[----:B------:R-:W-:-:S04]  /*5f30*/  MOV R63, R119 ;  /* 0x00000077003f7202 */ /* 0x000fc80000000f00 */
[----:B------:R-:W2:Y:S01]  /*5f40*/  MUFU.EX2 R14, R14 ;  /* 0x0000000e000e7308 */ /* 0x000ea20000000800 */
[----:B0-----:R-:W-:Y:S01]  /*5f50*/  FADD.FTZ R21, R113, R4 ;  /* 0x0000000471157221 */ /* 0x001fe20000010000 */
[----:B------:R-:W-:-:S06]  /*5f60*/  MOV R4, UR4 ;  /* 0x0000000400047c02 */ /* 0x000fcc0008000f00 */
[----:B------:R-:W0:Y:S01]  /*5f70*/  MUFU.EX2 R12, R12 ;  /* 0x0000000c000c7308 */ /* 0x000e220000000800 */
[----:B-1----:R-:W-:Y:S01]  /*5f80*/  FADD.FTZ R7, R65, R0 ;  /* 0x0000000041077221 */ /* 0x002fe20000010000 */
[----:B------:R-:W-:Y:S01]  /*5f90*/  IMAD.MOV.U32 R0, RZ, RZ, 0x3f800000 ;  /* 0x3f800000ff007424 */ /* 0x000fe200078e00ff */
[C---:B--2---:R-:W-:Y:S01]  /*5fa0*/  F2FP.BF16.F32.PACK_AB R179, R14.reuse, R113 ;  /* 0x000000710eb3723e */ /* 0x044fe200000010ff */
[----:B------:R-:W-:Y:S01]  /*5fb0*/  FADD.FTZ R6, R14, R21 ;  /* 0x000000150e067221 */ /* 0x000fe20000010000 */
[----:B------:R-:W-:Y:S01]  /*5fc0*/  IMAD.MOV.U32 R113, RZ, RZ, R119 ;  /* 0x000000ffff717224 */ /* 0x000fe200078e0077 */
[C---:B0-----:R-:W-:Y:S01]  /*5fd0*/  F2FP.BF16.F32.PACK_AB R178, R12.reuse, R65 ;  /* 0x000000410cb2723e */ /* 0x041fe200000010ff */
[----:B------:R-:W-:Y:S01]  /*5fe0*/  FADD.FTZ R7, R12, R7 ;  /* 0x000000070c077221 */ /* 0x000fe20000010000 */
[----:B------:R-:W-:Y:S01]  /*5ff0*/  IMAD.MOV.U32 R65, RZ, RZ, R119 ;  /* 0x000000ffff417224 */ /* 0x000fe200078e0077 */
[----:B------:R-:W-:Y:S06]  /*6000*/  @!P2 BRA `(.L_x_19) ;  /* 0x0000004c00d0a947 */ /* 0x000fec0003800000 */
[----:B------:R-:W-:Y:S01]  /*6010*/  UMOV UR4, URZ ;  /* 0x0000003f00047c82 */ /* 0x000fe20008000000 */
[----:B------:R-:W-:Y:S01]  /*6020*/  IMAD.U32 R20, RZ, RZ, UR38 ;  /* 0x00000026ff147e24 */ /* 0x000fe2000f8e00ff */
[----:B------:R-:W-:Y:S01]  /*6030*/  MOV R14, UR4 ;  /* 0x00000004000e7c02 */ /* 0x000fe20008000f00 */
[----:B------:R-:W-:Y:S01]  /*6040*/  IMAD.MOV.U32 R15, RZ, RZ, R10 ;  /* 0x000000ffff0f7224 */ /* 0x000fe200078e000a */
[----:B------:R-:W-:Y:S01]  /*6050*/  CS2R R118, SRZ ;  /* 0x0000000000767805 */ /* 0x000fe2000001ff00 */
[----:B------:R-:W-:Y:S01]  /*6060*/  IMAD.MOV.U32 R12, RZ, RZ, R13 ;  /* 0x000000ffff0c7224 */ /* 0x000fe200078e000d */
[----:B------:R-:W-:Y:S01]  /*6070*/  CS2R R114, SRZ ;  /* 0x0000000000727805 */ /* 0x000fe2000001ff00 */
[----:B------:R-:W-:Y:S01]  /*6080*/  IMAD.MOV.U32 R0, RZ, RZ, 0x3f800000 ;  /* 0x3f800000ff007424 */ /* 0x000fe200078e00ff */
        /* <DEDUP_REMOVED lines=45> */
[----:B------:R-:W-:Y:S01]  /*6360*/  CS2R R24, SRZ ;  /* 0x0000000000187805 */ /* 0x000fe2000001ff00 */
[----:B------:R-:W-:Y:S01]  /*6370*/  IMAD.U32 R19, RZ, RZ, UR4 ;  /* 0x00000004ff137e24 */ /* 0x000fe2000f8e00ff */
[----:B------:R-:W-:-:S06]  /*6380*/  ULDC UR61, c[0x0][0x9d8] ;  /* 0x00027600003d7ab9 */ /* 0x000fcc0000000800 */
.L_x_28:
[----:B------:R-:W-:Y:S02]  /*6390*/  R2UR UR4, R19 ;  /* 0x00000000130472ca */ /* 0x000fe400000e0000 */
[----:B------:R-:W-:-:S11]  /*63a0*/  R2UR UR6, R14 ;  /* 0x000000000e0672ca */ /* 0x000fd600000e0000 */
[----:B------:R-:W-:-:S04]  /*63b0*/  UIADD3 UR4, UR4, 0x1, URZ ;  /* 0x0000000104047890 */ /* 0x000fc8000fffe03f */
[----:B------:R-:W-:-:S04]  /*63c0*/  UISETP.NE.AND UP0, UPT, UR4, 0x2, UPT ;  /* 0x000000020400788c */ /* 0x000fc8000bf05270 */
[----:B------:R-:W-:Y:S02]  /*63d0*/  USEL UR5, URZ, 0x1, UP0 ;  /* 0x000000013f057887 */ /* 0x000fe40008000000 */
[----:B------:R-:W-:Y:S02]  /*63e0*/  USEL UR4, UR4, URZ, UP0 ;  /* 0x0000003f04047287 */ /* 0x000fe40008000000 */
[----:B------:R-:W-:-:S04]  /*63f0*/  ULOP3.LUT UR5, UR6, UR5, URZ, 0x3c, !UPT ;  /* 0x0000000506057292 */ /* 0x000fc8000f8e3c3f */
[----:B------:R-:W-:Y:S02]  /*6400*/  IMAD.U32 R5, RZ, RZ, UR4 ;  /* 0x00000004ff057e24 */ /* 0x000fe4000f8e00ff */
[----:B------:R-:W-:Y:S01]  /*6410*/  MOV R4, UR5 ;  /* 0x0000000500047c02 */ /* 0x000fe20008000f00 */
[----:B------:R-:W-:Y:S06]  /*6420*/  @!P0 BRA `(.L_x_20) ;  /* 0x0000000000048947 */ /* 0x000fec0003800000 */
[----:B------:R-:W-:Y:S01]  /*6430*/  BPT.TRAP 0x1 ;  /* 0x000000040000795c */ /* 0x000fe20000300000 */
.L_x_20:
[----:B------:R-:W-:Y:S02]  /*6440*/  R2UR UR6, R16 ;  /* 0x00000000100672ca */ /* 0x000fe400000e0000 */
[----:B------:R-:W-:-:S11]  /*6450*/  R2UR UR5, R4 ;  /* 0x00000000040572ca */ /* 0x000fd600000e0000 */
[----:B------:R-:W-:Y:S02]  /*6460*/  ULEA UR4, UR4, UR6, 0x3 ;  /* 0x0000000604047291 */ /* 0x000fe4000f8e183f */
[----:B------:R-:W-:-:S04]  /*6470*/  IMAD.U32 R8, RZ, RZ, UR5 ;  /* 0x00000005ff087e24 */ /* 0x000fc8000f8e00ff */
[----:B------:R-:W-:Y:S01]  /*6480*/  IMAD.U32 R21, RZ, RZ, UR4 ;  /* 0x00000004ff157e24 */ /* 0x000fe2000f8e00ff */
[----:B------:R-:W-:-:S04]  /*6490*/  SHF.L.U32 R8, R8, 0x1f, RZ ;  /* 0x0000001f08087819 */ /* 0x000fc800000006ff */
[----:B------:R0:W1:Y:S01]  /*64a0*/  SYNCS.PHASECHK.TRANS64.TRYWAIT P2, [UR4+0x36830], R8 ;  /* 0x03683008ff0075a7 */ /* 0x0000620008040144 */
[----:B------:R-:W-:Y:S05]  /*64b0*/  @!P0 BRA `(.L_x_21) ;  /* 0x0000000000048947 */ /* 0x000fea0003800000 */
[----:B------:R-:W-:Y:S01]  /*64c0*/  BPT.TRAP 0x1 ;  /* 0x000000040000795c */ /* 0x000fe20000300000 */
.L_x_21:
[----:B-1----:R-:W-:Y:S05]  /*64d0*/  @P2 BRA `(.L_x_22) ;  /* 0x00000000000c2947 */ /* 0x002fea0003800000 */
[----:B------:R-:W-:-:S13]  /*64e0*/  R2UR UR4, R21 ;  /* 0x00000000150472ca */ /* 0x000fda00000e0000 */
[----:B------:R-:W1:Y:S02]  /*64f0*/  SYNCS.PHASECHK.TRANS64.TRYWAIT P2, [UR4+0x36830], R8 ;  /* 0x03683008ff0075a7 */ /* 0x000e640008040144 */
[----:B-1----:R-:W-:Y:S05]  /*6500*/  @!P2 BRA `(.L_x_23) ;  /* 0x000000bc008ca947 */ /* 0x002fea0003800000 */
.L_x_22:
[----:B------:R-:W-:Y:S01]  /*6510*/  R2UR UR6, R11 ;  /* 0x000000000b0672ca */ /* 0x000fe200000e0000 */
[----:B------:R-:W-:Y:S01]  /*6520*/  WARPGROUP.ARRIVE ;  /* 0x00000000000079c5 */ /* 0x000fe20000000000 */
[----:B------:R-:W-:Y:S01]  /*6530*/  R2UR UR60, R5 ;  /* 0x00000000053c72ca */ /* 0x000fe200000e0000 */
        /* <DEDUP_REMOVED lines=12> */
[----:B------:R-:W-:Y:S01]  /*6600*/  UIMAD UR60, UR60, 0xa80, UR6 ;  /* 0x00000a803c3c78a4 */ /* 0x000fe2000f8e0206 */
[----:B01----:R-:W-:Y:S01]  /*6610*/  MOV R8, UR57 ;  /* 0x0000003900087c02 */ /* 0x003fe20008000f00 */
[----:B------:R-:W-:Y:S01]  /*6620*/  UMOV UR27, 0x40000040 ;  /* 0x40000040001b7882 */ /* 0x000fe20000000000 */
[----:B------:R-:W-:Y:S01]  /*6630*/  MOV R10, UR56 ;  /* 0x00000038000a7c02 */ /* 0x000fe20008000f00 */
[----:B------:R-:W-:Y:S01]  /*6640*/  UIADD3 UR10, UR60, 0x80, URZ ;  /* 0x000000803c0a7890 */ /* 0x000fe2000fffe03f */
[C---:B------:R-:W-:Y:S01]  /*6650*/  R2UR UR56, R2.reuse ;  /* 0x00000000023872ca */ /* 0x040fe200000e0000 */
[----:B------:R-:W-:Y:S01]  /*6660*/  UIADD3 UR14, UR60, 0x100, URZ ;  /* 0x000001003c0e7890 */ /* 0x000fe2000fffe03f */
[C---:B------:R-:W-:Y:S01]  /*6670*/  R2UR UR57, R3.reuse ;  /* 0x00000000033972ca */ /* 0x040fe200000e0000 */
[----:B------:R-:W-:Y:S01]  /*6680*/  UMOV UR6, UR60 ;  /* 0x0000003c00067c82 */ /* 0x000fe20008000000 */
[----:B------:R-:W-:Y:S01]  /*6690*/  UIADD3 UR18, UR60, 0x2, URZ ;  /* 0x000000023c127890 */ /* 0x000fe2000fffe03f */
[----:B------:R-:W-:Y:S01]  /*66a0*/  HGMMA.64x16x16.F32.BF16 R168, gdesc[UR4], RZ, !UPT, gsb0 ;  /* 0x0020000004a879f0 */ /* 0x000fe2000c0018ff */
[----:B------:R-:W-:Y:S01]  /*66b0*/  UIADD3 UR6, UR60, 0x180, URZ ;  /* 0x000001803c067890 */ /* 0x000fe2000fffe03f */
[----:B------:R-:W-:Y:S01]  /*66c0*/  R2UR UR4, R2 ;  /* 0x00000000020472ca */ /* 0x000fe200000e0000 */
[----:B------:R-:W-:Y:S01]  /*66d0*/  UMOV UR7, 0x40000040 ;  /* 0x4000004000077882 */ /* 0x000fe20000000000 */
[----:B------:R-:W-:Y:S01]  /*66e0*/  R2UR UR5, R3 ;  /* 0x00000000030572ca */ /* 0x000fe200000e0000 */
[----:B------:R-:W-:Y:S01]  /*66f0*/  UIADD3 UR22, UR60, 0x4, URZ ;  /* 0x000000043c167890 */ /* 0x000fe2000fffe03f */
[-C--:B------:R-:W-:Y:S01]  /*6700*/  FMUL.FTZ R24, R24, R9.reuse ;  /* 0x0000000918187220 */ /* 0x080fe20000410000 */
[----:B------:R-:W-:Y:S01]  /*6710*/  UIADD3 UR26, UR60, 0x6, URZ ;  /* 0x000000063c1a7890 */ /* 0x000fe2000fffe03f */
[-C--:B------:R-:W-:Y:S01]  /*6720*/  FMUL.FTZ R25, R25, R9.reuse ;  /* 0x0000000919197220 */ /* 0x080fe20000410000 */
[----:B------:R-:W-:Y:S01]  /*6730*/  UMOV UR58, UR6 ;  /* 0x00000006003a7c82 */ /* 0x000fe20008000000 */
[----:B------:R-:W-:Y:S01]  /*6740*/  UIADD3 UR30, UR60, 0x380, URZ ;  /* 0x000003803c1e7890 */ /* 0x000fe2000fffe03f */
[-C--:B------:R-:W-:Y:S01]  /*6750*/  FMUL.FTZ R28, R28, R9.reuse ;  /* 0x000000091c1c7220 */ /* 0x080fe20000410000 */
[----:B------:R-:W-:Y:S01]  /*6760*/  UMOV UR31, 0x40000040 ;  /* 0x40000040001f7882 */ /* 0x000fe20000000000 */
        /* <DEDUP_REMOVED lines=18> */
[-C--:B------:R-:W-:Y:S01]  /*6890*/  FMUL.FTZ R41, R41, R9.reuse ;  /* 0x0000000929297220 */ /* 0x080fe20000410000 */
        /* <DEDUP_REMOVED lines=19> */
[----:B------:R-:W-:Y:S01]  /*69d0*/  FMUL.FTZ R81, R81, R9 ;  /* 0x0000000951517220 */ /* 0x000fe20000410000 */
[----:B------:R-:W-:-:S02]  /*69e0*/  WARPGROUP.DEPBAR.LE gsb0, 0x0 ;  /* 0x00008000000079c5 */ /* 0x000fc40000010000 */
[----:B------:R-:W-:Y:S01]  /*69f0*/  WARPGROUP.ARRIVE ;  /* 0x00000000000079c5 */ /* 0x000fe20000000000 */
[-C--:B------:R-:W-:Y:S01]  /*6a00*/  FMUL.FTZ R84, R84, R9.reuse ;  /* 0x0000000954547220 */ /* 0x080fe20000410000 */
[-C--:B------:R-:W-:Y:S01]  /*6a10*/  FMUL.FTZ R85, R85, R9.reuse ;  /* 0x0000000955557220 */ /* 0x080fe20000410000 */
[-C--:B------:R-:W-:Y:S01]  /*6a20*/  FMUL.FTZ R88, R88, R9.reuse ;  /* 0x0000000958587220 */ /* 0x080fe20000410000 */
[-C--:B------:R-:W-:Y:S01]  /*6a30*/  FMUL.FTZ R89, R89, R9.reuse ;  /* 0x0000000959597220 */ /* 0x080fe20000410000 */
[-C--:B------:R-:W-:Y:S01]  /*6a40*/  FMUL.FTZ R92, R92, R9.reuse ;  /* 0x000000095c5c7220 */ /* 0x080fe20000410000 */
[----:B------:R-:W-:Y:S01]  /*6a50*/  HGMMA.64x16x16.F32.BF16 R160, gdesc[UR8], RZ, !UPT, gsb0 ;  /* 0x0020000008a079f0 */ /* 0x000fe2000c0018ff */
[----:B------:R-:W-:Y:S01]  /*6a60*/  UIADD3 UR10, UR60, 0x200, URZ ;  /* 0x000002003c0a7890 */ /* 0x000fe2000fffe03f */
[----:B------:R-:W-:Y:S01]  /*6a70*/  R2UR UR8, R2 ;  /* 0x00000000020872ca */ /* 0x000fe200000e0000 */
[----:B------:R-:W-:Y:S01]  /*6a80*/  UMOV UR11, 0x40000040 ;  /* 0x40000040000b7882 */ /* 0x000fe20000000000 */
[----:B------:R-:W-:Y:S01]  /*6a90*/  R2UR UR9, R3 ;  /* 0x00000000030972ca */ /* 0x000fe200000e0000 */
[-C--:B------:R-:W-:Y:S01]  /*6aa0*/  FMUL.FTZ R93, R93, R9.reuse ;  /* 0x000000095d5d7220 */ /* 0x080fe20000410000 */
[-C--:B------:R-:W-:Y:S01]  /*6ab0*/  FMUL.FTZ R96, R96, R9.reuse ;  /* 0x0000000960607220 */ /* 0x080fe20000410000 */
[-C--:B------:R-:W-:Y:S01]  /*6ac0*/  FMUL.FTZ R97, R97, R9.reuse ;  /* 0x0000000961617220 */ /* 0x080fe20000410000 */
[----:B------:R-:W-:Y:S01]  /*6ad0*/  UMOV UR6, UR10 ;  /* 0x0000000a00067c82 */ /* 0x000fe20008000000 */
        /* <DEDUP_REMOVED lines=75> */
[----:B------:R-:W-:Y:S01]  /*6f90*/  HGMMA.64x16x16.F32.BF16 R136, gdesc[UR4], RZ, !UPT, gsb0 ;  /* 0x00200000048879f0 */ /* 0x000fe2000c0018ff */
[----:B------:R-:W-:Y:S02]  /*6fa0*/  UIADD3 UR4, UR60, 0x300, URZ ;  /* 0x000003003c047890 */ /* 0x000fe4000fffe03f */
[----:B------:R-:W-:Y:S01]  /*6fb0*/  UIADD3 UR6, UR60, 0x82, URZ ;  /* 0x000000823c067890 */ /* 0x000fe2000fffe03f */
[----:B------:R-:W-:Y:S01]  /*6fc0*/  UMOV UR5, UR17 ;  /* 0x0000001100057c82 */ /* 0x000fe20008000000 */
[----:B------:R-:W-:-:S03]  /*6fd0*/  UMOV UR7, 0x40000040 ;  /* 0x4000004000077882 */ /* 0x000fc60000000000 */
[----:B------:R-:W-:Y:S01]  /*6fe0*/  UMOV UR14, UR4 ;  /* 0x00000004000e7c82 */ /* 0x000fe20008000000 */
[----:B------:R-:W-:Y:S01]  /*6ff0*/  UMOV UR4, UR16 ;  /* 0x0000001000047c82 */ /* 0x000fe20008000000 */
[----:B------:R-:W-:Y:S02]  /*7000*/  WARPGROUP.DEPBAR.LE gsb0, 0x0 ;  /* 0x00008000000079c5 */ /* 0x000fe40000010000 */
[----:B------:R-:W-:-:S06]  /*7010*/  WARPGROUP.ARRIVE ;  /* 0x00000000000079c5 */ /* 0x000fcc0000000000 */
[----:B------:R-:W-:Y:S01]  /*7020*/  HGMMA.64x16x16.F32.BF16 R128, gdesc[UR8], RZ, !UPT, gsb0 ;  /* 0x00200000088079f0 */ /* 0x000fe2000c0018ff */
[----:B------:R-:W-:Y:S02]  /*7030*/  UIADD3 UR8, UR60, 0x102, URZ ;  /* 0x000001023c087890 */ /* 0x000fe4000fffe03f */
[----:B------:R-:W-:Y:S01]  /*7040*/  UIADD3 UR9, UR60, 0x182, URZ ;  /* 0x000001823c097890 */ /* 0x000fe2000fffe03f */
[----:B------:R-:W-:Y:S02]  /*7050*/  WARPGROUP.DEPBAR.LE gsb0, 0x0 ;  /* 0x00008000000079c5 */ /* 0x000fe40000010000 */
[----:B------:R-:W-:-:S06]  /*7060*/  WARPGROUP.ARRIVE ;  /* 0x00000000000079c5 */ /* 0x000fcc0000000000 */
[----:B------:R-:W-:Y:S03]  /*7070*/  HGMMA.64x16x16.F32.BF16 R120, gdesc[UR12], RZ, !UPT, gsb0 ;  /* 0x002000000c7879f0 */ /* 0x000fe6000c0018ff */
[----:B------:R-:W-:Y:S02]  /*7080*/  WARPGROUP.DEPBAR.LE gsb0, 0x0 ;  /* 0x00008000000079c5 */ /* 0x000fe40000010000 */
[----:B------:R-:W-:-:S06]  /*7090*/  WARPGROUP.ARRIVE ;  /* 0x00000000000079c5 */ /* 0x000fcc0000000000 */
[----:B------:R-:W-:Y:S03]  /*70a0*/  HGMMA.64x16x16.F32.BF16 R168, gdesc[UR16], R168, gsb0 ;  /* 0x0020000010a879f0 */ /* 0x000fe600080018a8 */
        /* <DEDUP_REMOVED lines=515> */
[----:B------:R-:W-:Y:S02]  /*90e0*/  UIADD3 UR9, UR60, 0x986, URZ ;  /* 0x000009863c097890 */ /* 0x000fe4000fffe03f */
        /* <DEDUP_REMOVED lines=24> */
[----:B------:R-:W-:Y:S03]  /*9270*/  HGMMA.64x16x16.F32.BF16 R120, gdesc[UR4], R120, gsb0 ;  /* 0x00200000047879f0 */ /* 0x000fe60008001878 */
[----:B------:R-:W-:Y:S02]  /*9280*/  WARPGROUP.DEPBAR.LE gsb0, 0x0 ;  /* 0x00008000000079c5 */ /* 0x000fe40000010000 */
[----:B------:R-:W-:Y:S05]  /*9290*/  @!P0 BRA `(.L_x_24) ;  /* 0x0000000000048947 */ /* 0x000fea0003800000 */
[----:B------:R-:W-:Y:S01]  /*92a0*/  BPT.TRAP 0x1 ;  /* 0x000000040000795c */ /* 0x000fe20000300000 */
.L_x_24:
[----:B------:R-:W-:Y:S02]  /*92b0*/  R2UR UR6, R16 ;  /* 0x00000000100672ca */ /* 0x000fe400000e0000 */
[----:B------:R-:W-:Y:S02]  /*92c0*/  R2UR UR5, R19 ;  /* 0x00000000130572ca */ /* 0x000fe400000e0000 */
[----:B------:R-:W-:-:S11]  /*92d0*/  R2UR UR4, R14 ;  /* 0x000000000e0472ca */ /* 0x000fd600000e0000 */
[----:B------:R-:W-:Y:S02]  /*92e0*/  ULEA UR5, UR5, UR6, 0x3 ;  /* 0x0000000605057291 */ /* 0x000fe4000f8e183f */
[----:B------:R-:W-:-:S05]  /*92f0*/  IMAD.U32 R0, RZ, RZ, UR4 ;  /* 0x00000004ff007e24 */ /* 0x000fca000f8e00ff */
[----:B------:R-:W-:-:S04]  /*9300*/  SHF.L.U32 R0, R0, 0x1f, RZ ;  /* 0x0000001f00007819 */ /* 0x000fc800000006ff */
[----:B------:R0:W1:Y:S01]  /*9310*/  SYNCS.PHASECHK.TRANS64.TRYWAIT P2, [UR5+0x36850], R0 ;  /* 0x03685000ff0075a7 */ /* 0x0000620008040145 */
[----:B------:R-:W-:Y:S05]  /*9320*/  @!P0 BRA `(.L_x_25) ;  /* 0x0000000000048947 */ /* 0x000fea0003800000 */
[----:B------:R-:W-:Y:S01]  /*9330*/  BPT.TRAP 0x1 ;  /* 0x000000040000795c */ /* 0x000fe20000300000 */
.L_x_25:
[----:B-1----:R-:W-:Y:S05]  /*9340*/  @P2 BRA `(.L_x_26) ;  /* 0x0000000000082947 */ /* 0x002fea0003800000 */
[----:B------:R-:W1:Y:S02]  /*9350*/  SYNCS.PHASECHK.TRANS64.TRYWAIT P2, [UR5+0x36850], R0 ;  /* 0x03685000ff0075a7 */ /* 0x000e640008040145 */
[----:B-1----:R-:W-:Y:S05]  /*9360*/  @!P2 BRA `(.L_x_27) ;  /* 0x000000900010a947 */ /* 0x002fea0003800000 */
.L_x_26:
[----:B------:R-:W-:Y:S01]  /*9370*/  R2UR UR4, R16 ;  /* 0x00000000100472ca */ /* 0x000fe200000e0000 */
[----:B------:R-:W-:Y:S01]  /*9380*/  WARPGROUP.ARRIVE ;  /* 0x00000000000079c5 */ /* 0x000fe20000000000 */
[----:B------:R-:W-:Y:S01]  /*9390*/  R2UR UR6, R19 ;  /* 0x00000000130672ca */ /* 0x000fe200000e0000 */
[----:B------:R-:W-:Y:S01]  /*93a0*/  UMOV UR7, 0x40000040 ;  /* 0x4000004000077882 */ /* 0x000fe20000000000 */
[----:B------:R-:W-:Y:S01]  /*93b0*/  FMUL.FTZ R19, R168, UR61 ;  /* 0x0000003da8137c20 */ /* 0x000fe20008410000 */
[----:B------:R-:W-:Y:S01]  /*93c0*/  FMUL.FTZ R23, R169, UR61 ;  /* 0x0000003da9177c20 */ /* 0x000fe20008410000 */
[----:B------:R-:W-:Y:S01]  /*93d0*/  R2UR UR8, R21 ;  /* 0x00000000150872ca */ /* 0x000fe200000e0000 */
[----:B------:R-:W-:Y:S01]  /*93e0*/  FMUL.FTZ R21, R171, UR61 ;  /* 0x0000003dab157c20 */ /* 0x000fe20008410000 */
[----:B------:R-:W-:Y:S01]  /*93f0*/  FMUL.FTZ R171, R172, UR61 ;  /* 0x0000003dacab7c20 */ /* 0x000fe20008410000 */
[----:B------:R-:W-:Y:S01]  /*9400*/  FMUL.FTZ R173, R173, UR61 ;  /* 0x0000003dadad7c20 */ /* 0x000fe20008410000 */
[----:B------:R-:W0:Y:S01]  /*9410*/  MUFU.TANH R19, R19 ;  /* 0x0000001300137308 */ /* 0x000e220000002400 */
[----:B------:R-:W-:Y:S01]  /*9420*/  FMUL.FTZ R205, R152, UR61 ;  /* 0x0000003d98cd7c20 */ /* 0x000fe20008410000 */
[----:B------:R-:W-:Y:S01]  /*9430*/  FMUL.FTZ R207, R153, UR61 ;  /* 0x0000003d99cf7c20 */ /* 0x000fe20008410000 */
[----:B------:R-:W-:Y:S01]  /*9440*/  UIADD3 UR4, UR4, 0x400, URZ ;  /* 0x0000040004047890 */ /* 0x000fe2000fffe03f */
[----:B------:R-:W-:Y:S01]  /*9450*/  FMUL.FTZ R209, R144, UR61 ;  /* 0x0000003d90d17c20 */ /* 0x000fe20008410000 */
[----:B------:R-:W-:Y:S01]  /*9460*/  FMUL.FTZ R211, R145, UR61 ;  /* 0x0000003d91d37c20 */ /* 0x000fe20008410000 */
[----:B------:R-:W-:Y:S01]  /*9470*/  FMUL.FTZ R213, R148, UR61 ;  /* 0x0000003d94d57c20 */ /* 0x000fe20008410000 */
[----:B------:R-:W-:Y:S01]  /*9480*/  USHF.R.U32.HI UR4, URZ, 0x4, UR4 ;  /* 0x000000043f047899 */ /* 0x000fe20008011604 */
[----:B------:R-:W2:Y:S01]  /*9490*/  MUFU.TANH R23, R23 ;  /* 0x0000001700177308 */ /* 0x000ea20000002400 */
[----:B------:R-:W-:Y:S01]  /*94a0*/  FMUL.FTZ R215, R149, UR61 ;  /* 0x0000003d95d77c20 */ /* 0x000fe20008410000 */
[----:B------:R-:W-:Y:S01]  /*94b0*/  FMUL.FTZ R14, R170, UR61 ;  /* 0x0000003daa0e7c20 */ /* 0x000fe20008410000 */
[----:B------:R-:W-:Y:S01]  /*94c0*/  ULOP3.LUT UR4, UR4, 0x3fff, URZ, 0xc0, !UPT ;  /* 0x00003fff04047892 */ /* 0x000fe2000f8ec03f */
[----:B------:R-:W-:Y:S01]  /*94d0*/  FMUL.FTZ R217, R136, UR61 ;  /* 0x0000003d88d97c20 */ /* 0x000fe20008410000 */
[----:B------:R-:W-:Y:S01]  /*94e0*/  FMUL.FTZ R219, R137, UR61 ;  /* 0x0000003d89db7c20 */ /* 0x000fe20008410000 */
[----:B------:R-:W-:Y:S01]  /*94f0*/  FMUL.FTZ R169, R174, UR61 ;  /* 0x0000003daea97c20 */ /* 0x000fe20008410000 */
[----:B------:R-:W-:Y:S01]  /*9500*/  ULOP3.LUT UR4, UR4, 0x3800000, URZ, 0xfc, !UPT ;  /* 0x0380000004047892 */ /* 0x000fe2000f8efc3f */
[----:B------:R-:W3:Y:S01]  /*9510*/  MUFU.TANH R171, R171 ;  /* 0x000000ab00ab7308 */ /* 0x000ee20000002400 */
[----:B01----:R-:W-:Y:S01]  /*9520*/  FMNMX.FTZ R0, R19, R12, !PT ;  /* 0x0000000c13007209 */ /* 0x003fe20007810000 */
[----:B------:R-:W-:Y:S01]  /*9530*/  FMUL.FTZ R221, R140, UR61 ;  /* 0x0000003d8cdd7c20 */ /* 0x000fe20008410000 */
[----:B------:R-:W-:Y:S01]  /*9540*/  UIMAD UR4, UR6, 0xa80, UR4 ;  /* 0x00000a80060478a4 */ /* 0x000fe2000f8e0204 */
[----:B------:R-:W-:Y:S01]  /*9550*/  FMUL.FTZ R175, R175, UR61 ;  /* 0x0000003dafaf7c20 */ /* 0x000fe20008410000 */
[----:B------:R-:W-:Y:S01]  /*9560*/  FMUL.FTZ R141, R141, UR61 ;  /* 0x0000003d8d8d7c20 */ /* 0x000fe20008410000 */
[----:B------:R-:W-:Y:S01]  /*9570*/  FMUL.FTZ R223, R128, UR61 ;  /* 0x0000003d80df7c20 */ /* 0x000fe20008410000 */
[----:B------:R-:W-:Y:S01]  /*9580*/  FMUL.FTZ R163, R163, UR61 ;  /* 0x0000003da3a37c20 */ /* 0x000fe20008410000 */
[----:B------:R-:W0:Y:S01]  /*9590*/  MUFU.TANH R173, R173 ;  /* 0x000000ad00ad7308 */ /* 0x000e220000002400 */
[----:B--2---:R-:W-:Y:S01]  /*95a0*/  FMNMX.FTZ R0, R23, R0, !PT ;  /* 0x0000000017007209 */ /* 0x004fe20007810000 */
[----:B------:R-:W-:Y:S01]  /*95b0*/  UMOV UR6, UR4 ;  /* 0x0000000400067c82 */ /* 0x000fe20008000000 */
[----:B------:R-:W-:Y:S01]  /*95c0*/  FMUL.FTZ R225, R129, UR61 ;  /* 0x0000003d81e17c20 */ /* 0x000fe20008410000 */
[----:B------:R-:W-:Y:S01]  /*95d0*/  HGMMA.64x192x16.F32.BF16 R24, R200, gdesc[UR4].tnspB, R24, gsb0 ;  /* 0x42e00004c8187df0 */ /* 0x000fe20008001818 */
[----:B------:R-:W-:Y:S01]  /*95e0*/  UIADD3 UR6, UR4, 0x80, URZ ;  /* 0x0000008004067890 */ /* 0x000fe2000fffe03f */
[----:B------:R-:W-:Y:S01]  /*95f0*/  FMUL.FTZ R227, R132, UR61 ;  /* 0x0000003d84e37c20 */ /* 0x000fe20008410000 */
[----:B------:R-:W-:Y:S01]  /*9600*/  UMOV UR7, 0x40000040 ;  /* 0x4000004000077882 */ /* 0x000fe20000000000 */
[----:B------:R-:W-:Y:S01]  /*9610*/  MUFU.TANH R205, R205 ;  /* 0x000000cd00cd7308 */ /* 0x000fe20000002400 */
[----:B---3--:R-:W-:Y:S01]  /*9620*/  FMNMX.FTZ R0, R171, R0, !PT ;  /* 0x00000000ab007209 */ /* 0x008fe20007810000 */
[----:B------:R-:W-:Y:S01]  /*9630*/  FMUL.FTZ R167, R167, UR61 ;  /* 0x0000003da7a77c20 */ /* 0x000fe20008410000 */
[----:B------:R-:W-:Y:S01]  /*9640*/  FMUL.FTZ R229, R133, UR61 ;  /* 0x0000003d85e57c20 */ /* 0x000fe20008410000 */
[----:B------:R-:W-:Y:S01]  /*9650*/  FMUL.FTZ R153, R154, UR61 ;  /* 0x0000003d9a997c20 */ /* 0x000fe20008410000 */
[----:B------:R-:W-:Y:S01]  /*9660*/  FMUL.FTZ R231, R120, UR61 ;  /* 0x0000003d78e77c20 */ /* 0x000fe20008410000 */
[----:B------:R-:W-:Y:S01]  /*9670*/  FMUL.FTZ R155, R155, UR61 ;  /* 0x0000003d9b9b7c20 */ /* 0x000fe20008410000 */
[----:B------:R-:W-:Y:S01]  /*9680*/  FMUL.FTZ R159, R159, UR61 ;  /* 0x0000003d9f9f7c20 */ /* 0x000fe20008410000 */
[----:B------:R-:W-:Y:S01]  /*9690*/  MUFU.TANH R207, R207 ;  /* 0x000000cf00cf7308 */ /* 0x000fe20000002400 */
[----:B0-----:R-:W-:Y:S01]  /*96a0*/  FMNMX.FTZ R0, R173, R0, !PT ;  /* 0x00000000ad007209 */ /* 0x001fe20007810000 */
[----:B------:R-:W-:Y:S01]  /*96b0*/  FMUL.FTZ R233, R125, UR61 ;  /* 0x0000003d7de97c20 */ /* 0x000fe20008410000 */
[----:B------:R-:W-:Y:S01]  /*96c0*/  FMUL.FTZ R145, R146, UR61 ;  /* 0x0000003d92917c20 */ /* 0x000fe20008410000 */
[----:B------:R-:W-:Y:S01]  /*96d0*/  FMUL.FTZ R147, R147, UR61 ;  /* 0x0000003d93937c20 */ /* 0x000fe20008410000 */
[----:B------:R-:W-:Y:S01]  /*96e0*/  FMUL.FTZ R149, R150, UR61 ;  /* 0x0000003d96957c20 */ /* 0x000fe20008410000 */
[----:B------:R-:W-:Y:S01]  /*96f0*/  FMUL.FTZ R125, R138, UR61 ;  /* 0x0000003d8a7d7c20 */ /* 0x000fe20008410000 */
[----:B------:R-:W-:Y:S01]  /*9700*/  FMUL.FTZ R129, R139, UR61 ;  /* 0x0000003d8b817c20 */ /* 0x000fe20008410000 */
[----:B------:R-:W-:Y:S01]  /*9710*/  MUFU.TANH R209, R209 ;  /* 0x000000d100d17308 */ /* 0x000fe20000002400 */
[----:B------:R-:W-:Y:S01]  /*9720*/  FMUL.FTZ R133, R142, UR61 ;  /* 0x0000003d8e857c20 */ /* 0x000fe20008410000 */
        /* <DEDUP_REMOVED lines=8> */
[----:B------:R-:W0:Y:S01]  /*97b0*/  LDC R8, c[0x0][0x988] ;  /* 0x00026200ff087b82 */ /* 0x000e220000000800 */
[----:B------:R-:W-:Y:S01]  /*97c0*/  FMUL.FTZ R127, R127, UR61 ;  /* 0x0000003d7f7f7c20 */ /* 0x000fe20008410000 */
[----:B------:R-:W-:Y:S01]  /*97d0*/  IMAD.U32 R136, RZ, RZ, UR5 ;  /* 0x00000005ff887e24 */ /* 0x000fe2000f8e00ff */
[----:B------:R-:W-:-:S02]  /*97e0*/  R2UR UR9, R17 ;  /* 0x00000000110972ca */ /* 0x000fc400000e0000 */
[----:B------:R-:W-:Y:S01]  /*97f0*/  R2UR UR5, R5 ;  /* 0x00000000050572ca */ /* 0x000fe200000e0000 */
[----:B------:R-:W-:Y:S01]  /*9800*/  MUFU.TANH R213, R213 ;  /* 0x000000d500d57308 */ /* 0x000fe20000002400 */
[----:B------:R-:W-:-:S05]  /*9810*/  @!P1 VIADD R136, R136, 0x36860 ;  /* 0x0003686088889836 */ /* 0x000fca0000000000 */
[----:B------:R-:W-:Y:S02]  /*9820*/  @!P1 PRMT R136, RZ, 0x654, R136 ;  /* 0x00000654ff889816 */ /* 0x000fe40000000088 */
[----:B------:R-:W-:Y:S08]  /*9830*/  MUFU.TANH R215, R215 ;  /* 0x000000d700d77308 */ /* 0x000ff00000002400 */
[----:B------:R-:W1:Y:S08]  /*9840*/  MUFU.TANH R14, R14 ;  /* 0x0000000e000e7308 */ /* 0x000e700000002400 */
[----:B------:R-:W-:Y:S08]  /*9850*/  MUFU.TANH R217, R217 ;  /* 0x000000d900d97308 */ /* 0x000ff00000002400 */
[----:B------:R-:W2:Y:S01]  /*9860*/  MUFU.TANH R21, R21 ;  /* 0x0000001500157308 */ /* 0x000ea20000002400 */
[----:B-1----:R-:W-:-:S07]  /*9870*/  FMNMX.FTZ R10, R14, R15, !PT ;  /* 0x0000000f0e0a7209 */ /* 0x002fce0007810000 */
[----:B------:R-:W-:Y:S08]  /*9880*/  MUFU.TANH R219, R219 ;  /* 0x000000db00db7308 */ /* 0x000ff00000002400 */
[----:B------:R-:W1:Y:S01]  /*9890*/  MUFU.TANH R169, R169 ;  /* 0x000000a900a97308 */ /* 0x000e620000002400 */
[----:B--2---:R-:W-:-:S07]  /*98a0*/  FMNMX.FTZ R10, R21, R10, !PT ;  /* 0x0000000a150a7209 */ /* 0x004fce0007810000 */
[----:B------:R-:W-:Y:S08]  /*98b0*/  MUFU.TANH R221, R221 ;  /* 0x000000dd00dd7308 */ /* 0x000ff00000002400 */
[----:B------:R-:W2:Y:S01]  /*98c0*/  MUFU.TANH R175, R175 ;  /* 0x000000af00af7308 */ /* 0x000ea20000002400 */
[----:B-1----:R-:W-:-:S07]  /*98d0*/  FMNMX.FTZ R10, R169, R10, !PT ;  /* 0x0000000aa90a7209 */ /* 0x002fce0007810000 */
[----:B------:R-:W-:Y:S08]  /*98e0*/  MUFU.TANH R141, R141 ;  /* 0x0000008d008d7308 */ /* 0x000ff00000002400 */
[----:B------:R-:W-:Y:S01]  /*98f0*/  MUFU.TANH R223, R223 ;  /* 0x000000df00df7308 */ /* 0x000fe20000002400 */
[----:B--2---:R-:W-:-:S07]  /*9900*/  FMNMX.FTZ R10, R175, R10, !PT ;  /* 0x0000000aaf0a7209 */ /* 0x004fce0007810000 */
[----:B------:R-:W-:Y:S08]  /*9910*/  MUFU.TANH R163, R163 ;  /* 0x000000a300a37308 */ /* 0x000ff00000002400 */
        /* <DEDUP_REMOVED lines=16> */
[----:B------:R-:W-:Y:S01]  /*9a20*/  HGMMA.64x192x16.F32.BF16 R24, R196, gdesc[UR4].tnspB, R24, gsb0 ;  /* 0x42e00004c4187df0 */ /* 0x000fe20008001818 */
[----:B------:R-:W-:Y:S01]  /*9a30*/  UIADD3 UR6, UR4, 0x100, URZ ;  /* 0x0000010004067890 */ /* 0x000fe2000fffe03f */
[----:B------:R-:W-:-:S05]  /*9a40*/  UMOV UR7, 0x40000040 ;  /* 0x4000004000077882 */ /* 0x000fca0000000000 */
        /* <DEDUP_REMOVED lines=19> */
[----:B------:R-:W-:-:S03]  /*9b80*/  FMUL.FTZ R161, R162, UR61 ;  /* 0x0000003da2a17c20 */ /* 0x000fc60008410000 */
[----:B------:R-:W-:Y:S01]  /*9b90*/  HGMMA.64x192x16.F32.BF16 R24, R192, gdesc[UR4].tnspB, R24, gsb0 ;  /* 0x42e00004c0187df0 */ /* 0x000fe20008001818 */
[----:B------:R-:W-:Y:S01]  /*9ba0*/  UIADD3 UR6, UR4, 0x180, URZ ;  /* 0x0000018004067890 */ /* 0x000fe2000fffe03f */
[----:B------:R-:W1:Y:S01]  /*9bb0*/  MUFU.TANH R197, R197 ;  /* 0x000000c500c57308 */ /* 0x000e620000002400 */
[----:B------:R-:W-:-:S07]  /*9bc0*/  UMOV UR7, 0x40000040 ;  /* 0x4000004000077882 */ /* 0x000fce0000000000 */
[----:B------:R-:W2:Y:S08]  /*9bd0*/  MUFU.TANH R199, R199 ;  /* 0x000000c700c77308 */ /* 0x000eb00000002400 */
[----:B------:R-:W3:Y:S01]  /*9be0*/  MUFU.TANH R161, R161 ;  /* 0x000000a100a17308 */ /* 0x000ee20000002400 */
[----:B-1----:R-:W-:-:S04]  /*9bf0*/  FMNMX.FTZ R0, R197, R0, !PT ;  /* 0x00000000c5007209 */ /* 0x002fc80007810000 */
[----:B--2---:R-:W-:-:S04]  /*9c00*/  FMNMX.FTZ R0, R199, R0, !PT ;  /* 0x00000000c7007209 */ /* 0x004fc80007810000 */
[----:B------:R-:W-:-:S04]  /*9c10*/  FMNMX.FTZ R0, R203, R0, !PT ;  /* 0x00000000cb007209 */ /* 0x000fc80007810000 */
[----:B------:R-:W-:Y:S02]  /*9c20*/  FMNMX.FTZ R0, R201, R0, !PT ;  /* 0x00000000c9007209 */ /* 0x000fe40007810000 */
[----:B---3--:R-:W-:Y:S02]  /*9c30*/  FMNMX.FTZ R10, R161, R10, !PT ;  /* 0x0000000aa10a7209 */ /* 0x008fe40007810000 */
[----:B------:R-:W-:Y:S02]  /*9c40*/  FMNMX.FTZ R0, R205, R0, !PT ;  /* 0x00000000cd007209 */ /* 0x000fe40007810000 */
[----:B------:R-:W-:Y:S02]  /*9c50*/  FMNMX.FTZ R10, R163, R10, !PT ;  /* 0x0000000aa30a7209 */ /* 0x000fe40007810000 */
[----:B------:R-:W-:Y:S02]  /*9c60*/  FMNMX.FTZ R0, R207, R0, !PT ;  /* 0x00000000cf007209 */ /* 0x000fe40007810000 */
[----:B------:R-:W-:-:S04]  /*9c70*/  FMNMX.FTZ R10, R165, R10, !PT ;  /* 0x0000000aa50a7209 */ /* 0x000fc80007810000 */
[----:B------:R-:W-:-:S04]  /*9c80*/  FMNMX.FTZ R10, R167, R10, !PT ;  /* 0x0000000aa70a7209 */ /* 0x000fc80007810000 */
[----:B------:R-:W-:-:S04]  /*9c90*/  FMNMX.FTZ R10, R153, R10, !PT ;  /* 0x0000000a990a7209 */ /* 0x000fc80007810000 */
[----:B------:R-:W-:Y:S01]  /*9ca0*/  FMNMX.FTZ R10, R155, R10, !PT ;  /* 0x0000000a9b0a7209 */ /* 0x000fe20007810000 */
[----:B------:R-:W-:Y:S02]  /*9cb0*/  WARPGROUP.DEPBAR.LE gsb0, 0x0 ;  /* 0x00008000000079c5 */ /* 0x000fe40000010000 */
        /* <DEDUP_REMOVED lines=18> */
[----:B------:R-:W-:-:S02]  /*9de0*/  FMNMX.FTZ R10, R145, R10, !PT ;  /* 0x0000000a910a7209 */ /* 0x000fc40007810000 */
[----:B------:R-:W-:Y:S02]  /*9df0*/  FMNMX.FTZ R0, R217, R0, !PT ;  /* 0x00000000d9007209 */ /* 0x000fe40007810000 */
[----:B------:R-:W-:Y:S02]  /*9e00*/  FMNMX.FTZ R10, R147, R10, !PT ;  /* 0x0000000a930a7209 */ /* 0x000fe40007810000 */
[----:B------:R-:W-:Y:S02]  /*9e10*/  FMNMX.FTZ R0, R219, R0, !PT ;  /* 0x00000000db007209 */ /* 0x000fe40007810000 */
[----:B------:R-:W-:Y:S02]  /*9e20*/  FMNMX.FTZ R10, R149, R10, !PT ;  /* 0x0000000a950a7209 */ /* 0x000fe40007810000 */
[----:B------:R-:W-:-:S04]  /*9e30*/  FMNMX.FTZ R0, R221, R0, !PT ;  /* 0x00000000dd007209 */ /* 0x000fc80007810000 */
[----:B------:R-:W-:-:S04]  /*9e40*/  FMNMX.FTZ R0, R141, R0, !PT ;  /* 0x000000008d007209 */ /* 0x000fc80007810000 */
[----:B------:R-:W-:-:S04]  /*9e50*/  FMNMX.FTZ R0, R223, R0, !PT ;  /* 0x00000000df007209 */ /* 0x000fc80007810000 */
        /* <DEDUP_REMOVED lines=8> */
[----:B------:R-:W-:Y:S01]  /*9ee0*/  FMUL.FTZ R121, R151, UR61 ;  /* 0x0000003d97797c20 */ /* 0x000fe20008410000 */
[----:B------:R-:W-:Y:S02]  /*9ef0*/  FMUL.FTZ R151, R122, UR61 ;  /* 0x0000003d7a977c20 */ /* 0x000fe40008410000 */
[----:B------:R-:W-:Y:S01]  /*9f00*/  HGMMA.64x192x16.F32.BF16 R24, R184, gdesc[UR4].tnspB, R24, gsb0 ;  /* 0x42e00004b8187df0 */ /* 0x000fe20008001818 */
[----:B------:R-:W-:Y:S01]  /*9f10*/  UIADD3 UR6, UR4, 0x280, URZ ;  /* 0x0000028004067890 */ /* 0x000fe2000fffe03f */
[----:B------:R-:W1:Y:S01]  /*9f20*/  MUFU.TANH R189, R189 ;  /* 0x000000bd00bd7308 */ /* 0x000e620000002400 */
[----:B------:R-:W-:Y:S01]  /*9f30*/  UMOV UR7, 0x40000040 ;  /* 0x4000004000077882 */ /* 0x000fe20000000000 */
[----:B------:R-:W-:-:S06]  /*9f40*/  UIADD3 UR4, UR4, 0x300, URZ ;  /* 0x0000030004047890 */ /* 0x000fcc000fffe03f */
[----:B------:R-:W2:Y:S08]  /*9f50*/  MUFU.TANH R191, R191 ;  /* 0x000000bf00bf7308 */ /* 0x000eb00000002400 */
[----:B------:R-:W3:Y:S01]  /*9f60*/  MUFU.TANH R121, R121 ;  /* 0x0000007900797308 */ /* 0x000ee20000002400 */
[----:B-1----:R-:W-:-:S07]  /*9f70*/  FMNMX.FTZ R0, R189, R0, !PT ;  /* 0x00000000bd007209 */ /* 0x002fce0007810000 */
[----:B------:R-:W1:Y:S01]  /*9f80*/  MUFU.TANH R151, R151 ;  /* 0x0000009700977308 */ /* 0x000e620000002400 */
[----:B--2---:R-:W-:-:S04]  /*9f90*/  FMNMX.FTZ R0, R191, R0, !PT ;  /* 0x00000000bf007209 */ /* 0x004fc80007810000 */
[----:B------:R-:W-:Y:S02]  /*9fa0*/  FMNMX.FTZ R0, R233, R0, !PT ;  /* 0x00000000e9007209 */ /* 0x000fe40007810000 */
[----:B---3--:R-:W-:-:S03]  /*9fb0*/  FMNMX.FTZ R10, R121, R10, !PT ;  /* 0x0000000a790a7209 */ /* 0x008fc60007810000 */
[----:B------:R-:W2:Y:S01]  /*9fc0*/  SHFL.BFLY PT, R9, R0, 0x2, 0x1f ;  /* 0x0c401f0000097f89 */ /* 0x000ea200000e0000 */
[----:B------:R-:W-:-:S04]  /*9fd0*/  FMNMX.FTZ R10, R125, R10, !PT ;  /* 0x0000000a7d0a7209 */ /* 0x000fc80007810000 */
[----:B------:R-:W-:-:S04]  /*9fe0*/  FMNMX.FTZ R10, R129, R10, !PT ;  /* 0x0000000a810a7209 */ /* 0x000fc80007810000 */
[----:B------:R-:W-:-:S04]  /*9ff0*/  FMNMX.FTZ R10, R133, R10, !PT ;  /* 0x0000000a850a7209 */ /* 0x000fc80007810000 */
[----:B------:R-:W-:-:S04]  /*a000*/  FMNMX.FTZ R10, R137, R10, !PT ;  /* 0x0000000a890a7209 */ /* 0x000fc80007810000 */
[----:B------:R-:W-:-:S04]  /*a010*/  FMNMX.FTZ R10, R139, R10, !PT ;  /* 0x0000000a8b0a7209 */ /* 0x000fc80007810000 */
[----:B------:R-:W-:Y:S02]  /*a020*/  FMNMX.FTZ R10, R131, R10, !PT ;  /* 0x0000000a830a7209 */ /* 0x000fe40007810000 */
[----:B--2---:R-:W-:Y:S02]  /*a030*/  FMNMX.FTZ R9, R0, R9, !PT ;  /* 0x0000000900097209 */ /* 0x004fe40007810000 */
[----:B------:R-:W-:-:S03]  /*a040*/  FMNMX.FTZ R10, R143, R10, !PT ;  /* 0x0000000a8f0a7209 */ /* 0x000fc60007810000 */
[----:B------:R-:W2:Y:S01]  /*a050*/  SHFL.BFLY PT, R0, R9, 0x1, 0x1f ;  /* 0x0c201f0009007f89 */ /* 0x000ea200000e0000 */
[----:B------:R-:W-:-:S04]  /*a060*/  FMNMX.FTZ R10, R135, R10, !PT ;  /* 0x0000000a870a7209 */ /* 0x000fc80007810000 */
[----:B-1----:R-:W-:-:S04]  /*a070*/  FMNMX.FTZ R10, R151, R10, !PT ;  /* 0x0000000a970a7209 */ /* 0x002fc80007810000 */
[----:B------:R-:W-:-:S04]  /*a080*/  FMNMX.FTZ R10, R123, R10, !PT ;  /* 0x0000000a7b0a7209 */ /* 0x000fc80007810000 */
[----:B------:R-:W-:-:S04]  /*a090*/  FMNMX.FTZ R10, R235, R10, !PT ;  /* 0x0000000aeb0a7209 */ /* 0x000fc80007810000 */
[----:B------:R-:W-:Y:S02]  /*a0a0*/  FMNMX.FTZ R10, R127, R10, !PT ;  /* 0x0000000a7f0a7209 */ /* 0x000fe40007810000 */
[----:B--2---:R-:W-:-:S05]  /*a0b0*/  FMNMX.FTZ R13, R9, R0, !PT ;  /* 0x00000000090d7209 */ /* 0x004fca0007810000 */
[C---:B0-----:R-:W-:Y:S01]  /*a0c0*/  FMUL.FTZ R0, R13.reuse, R8 ;  /* 0x000000080d007220 */ /* 0x041fe20000410000 */
[----:B------:R-:W-:-:S03]  /*a0d0*/  FADD.FTZ R9, -R13, R12 ;  /* 0x0000000c0d097221 */ /* 0x000fc60000010100 */
[-CC-:B------:R-:W-:Y:S01]  /*a0e0*/  FFMA.FTZ R194, R193, R8.reuse, -R0.reuse ;  /* 0x00000008c1c27223 */ /* 0x180fe20000010800 */
[-C--:B------:R-:W-:Y:S01]  /*a0f0*/  FMUL.FTZ R9, R9, R8.reuse ;  /* 0x0000000809097220 */ /* 0x080fe20000410000 */
[----:B------:R-:W0:Y:S01]  /*a100*/  SHFL.BFLY PT, R193, R10, 0x2, 0x1f ;  /* 0x0c401f000ac17f89 */ /* 0x000e2200000e0000 */
        /* <DEDUP_REMOVED lines=14> */
[----:B------:R-:W1:Y:S01]  /*a1f0*/  MUFU.EX2 R200, R200 ;  /* 0x000000c800c87308 */ /* 0x000e620000000800 */
[-CC-:B------:R-:W-:Y:S01]  /*a200*/  FFMA.FTZ R209, R219, R8.reuse, -R0.reuse ;  /* 0x00000008dbd17223 */ /* 0x180fe20000010800 */
[-CC-:B------:R-:W-:Y:S01]  /*a210*/  FFMA.FTZ R141, R141, R8.reuse, -R0.reuse ;  /* 0x000000088d8d7223 */ /* 0x180fe20000010800 */
[-CC-:B------:R-:W-:Y:S01]  /*a220*/  FFMA.FTZ R12, R231, R8.reuse, -R0.reuse ;  /* 0x00000008e70c7223 */ /* 0x180fe20000010800 */
[-CC-:B------:R-:W-:Y:S01]  /*a230*/  FFMA.FTZ R22, R191, R8.reuse, -R0.reuse ;  /* 0x00000008bf167223 */ /* 0x180fe20000010800 */
[----:B------:R-:W-:-:S03]  /*a240*/  FFMA.FTZ R233, R233, R8, -R0 ;  /* 0x00000008e9e97223 */ /* 0x000fc60000010800 */
[----:B------:R-:W2:Y:S01]  /*a250*/  MUFU.EX2 R19, R19 ;  /* 0x0000001300137308 */ /* 0x000ea20000000800 */
[----:B0-----:R-:W-:-:S05]  /*a260*/  FMNMX.FTZ R193, R10, R193, !PT ;  /* 0x000000c10ac17209 */ /* 0x001fca0007810000 */
[----:B------:R-:W0:Y:S02]  /*a270*/  SHFL.BFLY PT, R10, R193, 0x1, 0x1f ;  /* 0x0c201f00c10a7f89 */ /* 0x000e2400000e0000 */
[----:B------:R-:W-:Y:S01]  /*a280*/  MUFU.EX2 R202, R202 ;  /* 0x000000ca00ca7308 */ /* 0x000fe20000000800 */
[----:B-1----:R-:W-:-:S07]  /*a290*/  FFMA.FTZ R134, R9, R7, R200 ;  /* 0x0000000709867223 */ /* 0x002fce00000100c8 */
[----:B------:R-:W-:Y:S01]  /*a2a0*/  MUFU.EX2 R23, R23 ;  /* 0x0000001700177308 */ /* 0x000fe20000000800 */
[----:B--2---:R-:W-:-:S07]  /*a2b0*/  F2FP.BF16.F32.PACK_AB R200, R19, R200 ;  /* 0x000000c813c8723e */ /* 0x004fce00000010ff */
[----:B------:R-:W-:Y:S01]  /*a2c0*/  MUFU.EX2 R196, R196 ;  /* 0x000000c400c47308 */ /* 0x000fe20000000800 */
[----:B0-----:R-:W-:-:S07]  /*a2d0*/  FMNMX.FTZ R10, R193, R10, !PT ;  /* 0x0000000ac10a7209 */ /* 0x001fce0007810000 */
[----:B------:R-:W-:Y:S01]  /*a2e0*/  MUFU.EX2 R171, R171 ;  /* 0x000000ab00ab7308 */ /* 0x000fe20000000800 */
[C---:B------:R-:W-:Y:S01]  /*a2f0*/  FMUL.FTZ R120, R10.reuse, R8 ;  /* 0x000000080a787220 */ /* 0x040fe20000410000 */
[----:B------:R-:W-:-:S03]  /*a300*/  FADD.FTZ R189, -R10, R15 ;  /* 0x0000000f0abd7221 */ /* 0x000fc60000010100 */
[-CC-:B------:R-:W-:Y:S01]  /*a310*/  FFMA.FTZ R201, R14, R8.reuse, -R120.reuse ;  /* 0x000000080ec97223 */ /* 0x180fe20000010878 */
[-C--:B------:R-:W-:Y:S01]  /*a320*/  FMUL.FTZ R189, R189, R8.reuse ;  /* 0x00000008bdbd7220 */ /* 0x080fe20000410000 */
[-CC-:B------:R-:W-:Y:S01]  /*a330*/  FFMA.FTZ R14, R21, R8.reuse, -R120.reuse ;  /* 0x00000008150e7223 */ /* 0x180fe20000010878 */
[----:B------:R-:W-:Y:S01]  /*a340*/  MOV R21, UR8 ;  /* 0x0000000800157c02 */ /* 0x000fe20008000f00 */
[-CC-:B------:R-:W-:Y:S01]  /*a350*/  FFMA.FTZ R203, R169, R8.reuse, -R120.reuse ;  /* 0x00000008a9cb7223 */ /* 0x180fe20000010878 */
[----:B------:R-:W-:Y:S01]  /*a360*/  R2UR UR8, R20 ;  /* 0x00000000140872ca */ /* 0x000fe200000e0000 */
[----:B------:R-:W-:Y:S01]  /*a370*/  MUFU.EX2 R201, R201 ;  /* 0x000000c900c97308 */ /* 0x000fe20000000800 */
[-CC-:B------:R-:W-:Y:S01]  /*a380*/  FFMA.FTZ R122, R175, R8.reuse, -R120.reuse ;  /* 0x00000008af7a7223 */ /* 0x180fe20000010878 */
[----:B------:R-:W-:Y:S02]  /*a390*/  @!P1 VIADD R20, R21, 0x36840 ;  /* 0x0003684015149836 */ /* 0x000fe40000000000 */
[-CC-:B------:R-:W-:Y:S01]  /*a3a0*/  FFMA.FTZ R197, R161, R8.reuse, -R120.reuse ;  /* 0x00000008a1c57223 */ /* 0x180fe20000010878 */
[-CC-:B------:R-:W-:Y:S01]  /*a3b0*/  FFMA.FTZ R124, R163, R8.reuse, -R120.reuse ;  /* 0x00000008a37c7223 */ /* 0x180fe20000010878 */
[-CC-:B------:R-:W-:Y:S01]  /*a3c0*/  FFMA.FTZ R199, R165, R8.reuse, -R120.reuse ;  /* 0x00000008a5c77223 */ /* 0x180fe20000010878 */
[-C--:B------:R-:W-:Y:S01]  /*a3d0*/  FFMA.FTZ R126, R167, R8.reuse, -R120 ;  /* 0x00000008a77e7223 */ /* 0x080fe20000010878 */
[----:B------:R-:W-:Y:S01]  /*a3e0*/  @!P1 PRMT R21, RZ, 0x654, R20 ;  /* 0x00000654ff159816 */ /* 0x000fe20000000014 */
        /* <DEDUP_REMOVED lines=19> */
[----:B------:R-:W-:Y:S01]  /*a520*/  FFMA.FTZ R235, R235, R8, -R120 ;  /* 0x00000008ebeb7223 */ /* 0x000fe20000010878 */
[----:B------:R-:W-:-:S04]  /*a530*/  UISETP.GT.AND UP0, UPT, UR8, UR9, UPT ;  /* 0x000000090800728c */ /* 0x000fc8000bf04270 */
[----:B------:R-:W-:Y:S02]  /*a540*/  MUFU.EX2 R197, R197 ;  /* 0x000000c500c57308 */ /* 0x000fe40000000800 */
[----:B------:R-:W-:Y:S01]  /*a550*/  PLOP3.LUT P2, PT, PT, PT, UP0, 0x80, 0x0 ;  /* 0x000000000000781c */ /* 0x000fe20003f4f008 */
[----:B------:R-:W-:Y:S02]  /*a560*/  WARPGROUP.DEPBAR.LE gsb0, 0x0 ;  /* 0x00008000000079c5 */ /* 0x000fe40000010000 */
[----:B------:R-:W-:Y:S01]  /*a570*/  WARPGROUP.ARRIVE ;  /* 0x00000000000079c5 */ /* 0x000fe20000000000 */
[-CC-:B------:R-:W-:Y:S01]  /*a580*/  FFMA.FTZ R185, R207, R8.reuse, -R0.reuse ;  /* 0x00000008cfb97223 */ /* 0x180fe20000010800 */
[-CC-:B------:R-:W-:Y:S01]  /*a590*/  FFMA.FTZ R187, R195, R8.reuse, -R0.reuse ;  /* 0x00000008c3bb7223 */ /* 0x180fe20000010800 */
[-CC-:B------:R-:W-:Y:S01]  /*a5a0*/  FFMA.FTZ R207, R215, R8.reuse, -R0.reuse ;  /* 0x00000008d7cf7223 */ /* 0x180fe20000010800 */
[-CC-:B------:R-:W-:Y:S01]  /*a5b0*/  FFMA.FTZ R184, R217, R8.reuse, -R0.reuse ;  /* 0x00000008d9b87223 */ /* 0x180fe20000010800 */
[-C--:B------:R-:W-:Y:S01]  /*a5c0*/  FFMA.FTZ R186, R221, R8.reuse, -R0 ;  /* 0x00000008ddba7223 */ /* 0x080fe20000010800 */
[----:B------:R-:W-:Y:S01]  /*a5d0*/  HGMMA.64x192x16.F32.BF16 R24, R180, gdesc[UR4].tnspB, R24, gsb0 ;  /* 0x42e00004b4187df0 */ /* 0x000fe20008001818 */
[----:B------:R-:W-:Y:S01]  /*a5e0*/  UMOV UR6, UR4 ;  /* 0x0000000400067c82 */ /* 0x000fe20008000000 */
[----:B------:R-:W-:Y:S01]  /*a5f0*/  UMOV UR7, 0x40000040 ;  /* 0x4000004000077882 */ /* 0x000fe20000000000 */
[----:B------:R-:W-:Y:S01]  /*a600*/  MUFU.EX2 R198, R198 ;  /* 0x000000c600c67308 */ /* 0x000fe20000000800 */
[----:B------:R-:W-:Y:S01]  /*a610*/  FFMA.FTZ R195, R157, R8, -R120 ;  /* 0x000000089dc37223 */ /* 0x000fe20000010878 */
[----:B------:R-:W-:-:S06]  /*a620*/  UIADD3 UR4, UR8, -0x1, URZ ;  /* 0xffffffff08047890 */ /* 0x000fcc000fffe03f */
[----:B------:R-:W-:Y:S08]  /*a630*/  MUFU.EX2 R124, R124 ;  /* 0x0000007c007c7308 */ /* 0x000ff00000000800 */
        /* <DEDUP_REMOVED lines=23> */
[----:B------:R-:W-:Y:S01]  /*a7b0*/  MUFU.EX2 R138, R133 ;  /* 0x00000085008a7308 */ /* 0x000fe20000000800 */
[----:B------:R-:W-:-:S02]  /*a7c0*/  WARPGROUP.DEPBAR.LE gsb0, 0x0 ;  /* 0x00008000000079c5 */ /* 0x000fc40000010000 */
[----:B------:R-:W-:Y:S01]  /*a7d0*/  WARPGROUP.ARRIVE ;  /* 0x00000000000079c5 */ /* 0x000fe20000000000 */
[-CC-:B------:R-:W-:Y:S01]  /*a7e0*/  FFMA.FTZ R180, R223, R8.reuse, -R0.reuse ;  /* 0x00000008dfb47223 */ /* 0x180fe20000010800 */
[-CC-:B------:R-:W-:Y:S01]  /*a7f0*/  FFMA.FTZ R181, R225, R8.reuse, -R0.reuse ;  /* 0x00000008e1b57223 */ /* 0x180fe20000010800 */
[-CC-:B------:R-:W-:Y:S01]  /*a800*/  FFMA.FTZ R182, R227, R8.reuse, -R0.reuse ;  /* 0x00000008e3b67223 */ /* 0x180fe20000010800 */
[-C--:B------:R-:W-:Y:S01]  /*a810*/  FFMA.FTZ R183, R229, R8.reuse, -R0 ;  /* 0x00000008e5b77223 */ /* 0x080fe20000010800 */
[----:B------:R-:W-:Y:S01]  /*a820*/  MUFU.EX2 R137, R137 ;  /* 0x0000008900897308 */ /* 0x000fe20000000800 */
[----:B------:R-:W-:Y:S07]  /*a830*/  HGMMA.64x192x16.F32.BF16 R24, R176, gdesc[UR4].tnspB, R24, gsb0 ;  /* 0x42e00004b0187df0 */ /* 0x000fee0008001818 */
[----:B------:R0:W1:Y:S08]  /*a840*/  MUFU.EX2 R0, R189 ;  /* 0x000000bd00007308 */ /* 0x0000700000000800 */
[----:B------:R-:W-:Y:S01]  /*a850*/  MUFU.EX2 R180, R180 ;  /* 0x000000b400b47308 */ /* 0x000fe20000000800 */
[-CC-:B0-----:R-:W-:Y:S01]  /*a860*/  FFMA.FTZ R189, R145, R8.reuse, -R120.reuse ;  /* 0x0000000891bd7223 */ /* 0x181fe20000010878 */
[----:B------:R-:W-:-:S06]  /*a870*/  FFMA.FTZ R120, R127, R8, -R120 ;  /* 0x000000087f787223 */ /* 0x000fcc0000010878 */
[----:B------:R-:W-:Y:S01]  /*a880*/  MUFU.EX2 R189, R189 ;  /* 0x000000bd00bd7308 */ /* 0x000fe20000000800 */
[----:B-1----:R-:W-:Y:S01]  /*a890*/  FFMA.FTZ R7, R0, R6, R201 ;  /* 0x0000000600077223 */ /* 0x002fe200000100c9 */
[----:B------:R-:W-:-:S06]  /*a8a0*/  F2FP.BF16.F32.PACK_AB R201, R14, R201 ;  /* 0x000000c90ec9723e */ /* 0x000fcc00000010ff */
[----:B------:R-:W-:Y:S08]  /*a8b0*/  MUFU.EX2 R6, R125 ;  /* 0x0000007d00067308 */ /* 0x000ff00000000800 */
[----:B------:R-:W-:Y:S08]  /*a8c0*/  MUFU.EX2 R181, R181 ;  /* 0x000000b500b57308 */ /* 0x000ff00000000800 */
[----:B------:R-:W-:Y:S08]  /*a8d0*/  MUFU.EX2 R182, R182 ;  /* 0x000000b600b67308 */ /* 0x000ff00000000800 */
[----:B------:R-:W-:Y:S08]  /*a8e0*/  MUFU.EX2 R140, R139 ;  /* 0x0000008b008c7308 */ /* 0x000ff00000000800 */
[----:B------:R-:W-:Y:S08]  /*a8f0*/  MUFU.EX2 R183, R183 ;  /* 0x000000b700b77308 */ /* 0x000ff00000000800 */
[----:B------:R-:W-:Y:S08]  /*a900*/  MUFU.EX2 R131, R131 ;  /* 0x0000008300837308 */ /* 0x000ff00000000800 */
[----:B------:R-:W-:Y:S08]  /*a910*/  MUFU.EX2 R12, R12 ;  /* 0x0000000c000c7308 */ /* 0x000ff00000000800 */
[----:B------:R-:W0:Y:S08]  /*a920*/  MUFU.EX2 R211, R211 ;  /* 0x000000d300d37308 */ /* 0x000e300000000800 */
[----:B------:R-:W-:Y:S08]  /*a930*/  MUFU.EX2 R135, R135 ;  /* 0x0000008700877308 */ /* 0x000ff00000000800 */
[----:B------:R-:W-:Y:S08]  /*a940*/  MUFU.EX2 R22, R22 ;  /* 0x0000001600167308 */ /* 0x000ff00000000800 */
[----:B------:R-:W-:Y:S08]  /*a950*/  MUFU.EX2 R123, R123 ;  /* 0x0000007b007b7308 */ /* 0x000ff00000000800 */
[----:B------:R-:W1:Y:S01]  /*a960*/  MUFU.EX2 R15, R233 ;  /* 0x000000e9000f7308 */ /* 0x000e620000000800 */
[----:B------:R-:W-:-:S02]  /*a970*/  WARPGROUP.DEPBAR.LE gsb0, 0x0 ;  /* 0x00008000000079c5 */ /* 0x000fc40000010000 */
[----:B------:R2:W-:Y:S05]  /*a980*/  @!P1 SYNCS.ARRIVE.TRANS64.RED.A1T0 RZ, [R21+URZ], RZ ;  /* 0x000000ff15ff99a7 */ /* 0x0005ea000810043f */
[----:B------:R-:W-:Y:S01]  /*a990*/  MUFU.EX2 R179, R120 ;  /* 0x0000007800b37308 */ /* 0x000fe20000000800 */
[----:B0-----:R-:W-:Y:S02]  /*a9a0*/  F2FP.BF16.F32.PACK_AB R176, R211, R12 ;  /* 0x0000000cd3b0723e */ /* 0x001fe400000010ff */
[----:B-1----:R-:W-:Y:S01]  /*a9b0*/  F2FP.BF16.F32.PACK_AB R178, R15, R22 ;  /* 0x000000160fb2723e */ /* 0x002fe200000010ff */
[----:B--2---:R-:W-:Y:S01]  /*a9c0*/  FADD.FTZ R21, R19, R134 ;  /* 0x0000008613157221 */ /* 0x004fe20000010000 */
[----:B------:R0:W-:Y:S01]  /*a9d0*/  @!P1 SYNCS.ARRIVE.TRANS64.RED.A1T0 RZ, [R136+URZ], RZ ;  /* 0x000000ff88ff99a7 */ /* 0x0001e2000810043f */
[----:B------:R-:W-:-:S04]  /*a9e0*/  FADD.FTZ R134, R14, R7 ;  /* 0x000000070e867221 */ /* 0x000fc80000010000 */
[----:B------:R-:W-:Y:S01]  /*a9f0*/  FADD.FTZ R7, R203, R134 ;  /* 0x00000086cb077221 */ /* 0x000fe20000010000 */
[----:B------:R-:W-:Y:S01]  /*aa00*/  F2FP.BF16.F32.PACK_AB R203, R122, R203 ;  /* 0x000000cb7acb723e */ /* 0x000fe200000010ff */
[----:B0-----:R-:W-:Y:S02]  /*aa10*/  FADD.FTZ R136, R202, R21 ;  /* 0x00000015ca887221 */ /* 0x001fe40000010000 */
[----:B------:R-:W-:Y:S01]  /*aa20*/  FADD.FTZ R134, R122, R7 ;  /* 0x000000077a867221 */ /* 0x000fe20000010000 */
[C---:B------:R-:W-:Y:S01]  /*aa30*/  F2FP.BF16.F32.PACK_AB R202, R23.reuse, R202 ;  /* 0x000000ca17ca723e */ /* 0x040fe200000010ff */
[----:B------:R-:W-:Y:S02]  /*aa40*/  FADD.FTZ R21, R23, R136 ;  /* 0x0000008817157221 */ /* 0x000fe40000010000 */
[----:B------:R-:W-:Y:S01]  /*aa50*/  FADD.FTZ R7, R197, R134 ;  /* 0x00000086c5077221 */ /* 0x000fe20000010000 */
[----:B------:R-:W-:Y:S01]  /*aa60*/  F2FP.BF16.F32.PACK_AB R197, R124, R197 ;  /* 0x000000c57cc5723e */ /* 0x000fe200000010ff */
[----:B------:R-:W-:-:S02]  /*aa70*/  FADD.FTZ R136, R196, R21 ;  /* 0x00000015c4887221 */ /* 0x000fc40000010000 */
[----:B------:R-:W-:Y:S01]  /*aa80*/  FADD.FTZ R134, R124, R7 ;  /* 0x000000077c867221 */ /* 0x000fe20000010000 */
[C---:B------:R-:W-:Y:S01]  /*aa90*/  F2FP.BF16.F32.PACK_AB R196, R171.reuse, R196 ;  /* 0x000000c4abc4723e */ /* 0x040fe200000010ff */
[----:B------:R-:W-:Y:S01]  /*aaa0*/  MUFU.EX2 R124, R143 ;  /* 0x0000008f007c7308 */ /* 0x000fe20000000800 */
[----:B------:R-:W-:Y:S01]  /*aab0*/  FADD.FTZ R21, R171, R136 ;  /* 0x00000088ab157221 */ /* 0x000fe20000010000 */
[----:B------:R-:W-:Y:S01]  /*aac0*/  FADD.FTZ R7, R199, R134 ;  /* 0x00000086c7077221 */ /* 0x000fe20000010000 */
[----:B------:R-:W-:Y:S02]  /*aad0*/  F2FP.BF16.F32.PACK_AB R199, R126, R199 ;  /* 0x000000c77ec7723e */ /* 0x000fe400000010ff */
[----:B------:R-:W-:Y:S01]  /*aae0*/  FADD.FTZ R136, R198, R21 ;  /* 0x00000015c6887221 */ /* 0x000fe20000010000 */
[----:B------:R-:W-:Y:S01]  /*aaf0*/  FADD.FTZ R134, R126, R7 ;  /* 0x000000077e867221 */ /* 0x000fe20000010000 */
[C---:B------:R-:W-:Y:S02]  /*ab00*/  F2FP.BF16.F32.PACK_AB R198, R173.reuse, R198 ;  /* 0x000000c6adc6723e */ /* 0x040fe400000010ff */
[----:B------:R-:W-:Y:S01]  /*ab10*/  FADD.FTZ R21, R173, R136 ;  /* 0x00000088ad157221 */ /* 0x000fe20000010000 */
[----:B------:R-:W-:Y:S01]  /*ab20*/  FADD.FTZ R7, R193, R134 ;  /* 0x00000086c1077221 */ /* 0x000fe20000010000 */
[----:B------:R-:W-:-:S02]  /*ab30*/  F2FP.BF16.F32.PACK_AB R193, R128, R193 ;  /* 0x000000c180c1723e */ /* 0x000fc400000010ff */
[----:B------:R-:W-:Y:S01]  /*ab40*/  FADD.FTZ R136, R192, R21 ;  /* 0x00000015c0887221 */ /* 0x000fe20000010000 */
[----:B------:R-:W-:Y:S01]  /*ab50*/  FADD.FTZ R134, R128, R7 ;  /* 0x0000000780867221 */ /* 0x000fe20000010000 */
[C---:B------:R-:W-:Y:S02]  /*ab60*/  F2FP.BF16.F32.PACK_AB R192, R185.reuse, R192 ;  /* 0x000000c0b9c0723e */ /* 0x040fe400000010ff */
[----:B------:R-:W-:Y:S01]  /*ab70*/  FADD.FTZ R21, R185, R136 ;  /* 0x00000088b9157221 */ /* 0x000fe20000010000 */
[----:B------:R-:W-:Y:S01]  /*ab80*/  FADD.FTZ R7, R195, R134 ;  /* 0x00000086c3077221 */ /* 0x000fe20000010000 */
[----:B------:R-:W-:Y:S02]  /*ab90*/  F2FP.BF16.F32.PACK_AB R185, R129, R6 ;  /* 0x0000000681b9723e */ /* 0x000fe400000010ff */
[----:B------:R-:W-:Y:S01]  /*aba0*/  FADD.FTZ R136, R194, R21 ;  /* 0x00000015c2887221 */ /* 0x000fe20000010000 */
[----:B------:R-:W-:Y:S01]  /*abb0*/  FADD.FTZ R14, R130, R7 ;  /* 0x00000007820e7221 */ /* 0x000fe20000010000 */
[----:B------:R-:W-:-:S02]  /*abc0*/  F2FP.BF16.F32.PACK_AB R194, R187, R194 ;  /* 0x000000c2bbc2723e */ /* 0x000fc400000010ff */
        /* <DEDUP_REMOVED lines=11> */
[----:B------:R-:W-:Y:S01]  /*ac80*/  IMAD.U32 R20, RZ, RZ, UR4 ;  /* 0x00000004ff147e24 */ /* 0x000fe2000f8e00ff */
[----:B------:R-:W-:Y:S01]  /*ac90*/  F2FP.BF16.F32.PACK_AB R189, R132, R189 ;  /* 0x000000bd84bd723e */ /* 0x000fe200000010ff */
[C---:B------:R-:W-:Y:S01]  /*aca0*/  FADD.FTZ R19, R207.reuse, R122 ;  /* 0x0000007acf137221 */ /* 0x040fe20000010000 */
[----:B------:R-:W-:Y:S01]  /*acb0*/  FADD.FTZ R7, R6, R7 ;  /* 0x0000000706077221 */ /* 0x000fe20000010000 */
[----:B------:R-:W0:Y:S01]  /*acc0*/  MUFU.EX2 R122, R151 ;  /* 0x00000097007a7308 */ /* 0x000e220000000800 */
[----:B------:R-:W-:Y:S01]  /*acd0*/  F2FP.BF16.F32.PACK_AB R190, R207, R190 ;  /* 0x000000becfbe723e */ /* 0x000fe200000010ff */
        /* <DEDUP_REMOVED lines=8> */
[C---:B------:R-:W-:Y:S02]  /*ad60*/  F2FP.BF16.F32.PACK_AB R186, R141.reuse, R186 ;  /* 0x000000ba8dba723e */ /* 0x040fe400000010ff */
[----:B------:R-:W-:Y:S01]  /*ad70*/  FADD.FTZ R19, R141, R14 ;  /* 0x0000000e8d137221 */ /* 0x000fe20000010000 */
[----:B------:R-:W-:Y:S01]  /*ad80*/  FADD.FTZ R7, R140, R7 ;  /* 0x000000078c077221 */ /* 0x000fe20000010000 */
[----:B0-----:R-:W-:-:S02]  /*ad90*/  F2FP.BF16.F32.PACK_AB R177, R123, R122 ;  /* 0x0000007a7bb1723e */ /* 0x001fc400000010ff */
[----:B------:R-:W-:Y:S01]  /*ada0*/  FADD.FTZ R14, R180, R19 ;  /* 0x00000013b40e7221 */ /* 0x000fe20000010000 */
[----:B------:R-:W-:Y:S01]  /*adb0*/  FADD.FTZ R7, R131, R7 ;  /* 0x0000000783077221 */ /* 0x000fe20000010000 */
[C---:B------:R-:W-:Y:S02]  /*adc0*/  F2FP.BF16.F32.PACK_AB R180, R181.reuse, R180 ;  /* 0x000000b4b5b4723e */ /* 0x040fe400000010ff */
[----:B------:R-:W-:Y:S01]  /*add0*/  FADD.FTZ R19, R181, R14 ;  /* 0x0000000eb5137221 */ /* 0x000fe20000010000 */
        /* <DEDUP_REMOVED lines=8> */
[----:B------:R-:W-:Y:S02]  /*ae60*/  F2FP.BF16.F32.PACK_AB R183, R135, R124 ;  /* 0x0000007c87b7723e */ /* 0x000fe400000010ff */
[----:B------:R-:W-:Y:S01]  /*ae70*/  FADD.FTZ R6, R12, R19 ;  /* 0x000000130c067221 */ /* 0x000fe20000010000 */
[----:B------:R-:W-:-:S03]  /*ae80*/  FADD.FTZ R7, R123, R7 ;  /* 0x000000077b077221 */ /* 0x000fc60000010000 */
[----:B------:R-:W-:Y:S01]  /*ae90*/  FADD.FTZ R19, R211, R6 ;  /* 0x00000006d3137221 */ /* 0x000fe20000010000 */
[----:B0-----:R-:W-:-:S03]  /*aea0*/  FADD.FTZ R12, R14, R7 ;  /* 0x000000070e0c7221 */ /* 0x001fc60000010000 */
[----:B------:R-:W-:Y:S01]  /*aeb0*/  FADD.FTZ R6, R22, R19 ;  /* 0x0000001316067221 */ /* 0x000fe20000010000 */
[----:B------:R-:W-:Y:S02]  /*aec0*/  MOV R19, UR5 ;  /* 0x0000000500137c02 */ /* 0x000fe40008000f00 */
[----:B------:R-:W-:Y:S01]  /*aed0*/  R2UR UR5, R4 ;  /* 0x00000000040572ca */ /* 0x000fe200000e0000 */
[----:B------:R-:W-:Y:S01]  /*aee0*/  FADD.FTZ R7, R15, R6 ;  /* 0x000000060f077221 */ /* 0x000fe20000010000 */
[C---:B------:R-:W-:Y:S01]  /*aef0*/  FADD.FTZ R6, R179.reuse, R12 ;  /* 0x0000000cb3067221 */ /* 0x040fe20000010000 */
[----:B------:R-:W-:Y:S01]  /*af00*/  F2FP.BF16.F32.PACK_AB R179, R179, R14 ;  /* 0x0000000eb3b3723e */ /* 0x000fe200000010ff */
[----:B------:R-:W-:Y:S02]  /*af10*/  IMAD.MOV.U32 R15, RZ, RZ, R10 ;  /* 0x000000ffff0f7224 */ /* 0x000fe400078e000a */
[----:B------:R-:W-:-:S07]  /*af20*/  IMAD.MOV.U32 R12, RZ, RZ, R13 ;  /* 0x000000ffff0c7224 */ /* 0x000fce00078e000d */
[----:B------:R-:W-:Y:S01]  /*af30*/  MOV R14, UR5 ;  /* 0x00000005000e7c02 */ /* 0x000fe20008000f00 */
[----:B------:R-:W-:Y:S06]  /*af40*/  @P2 BRA `(.L_x_28) ;  /* 0xffffffb400102947 */ /* 0x000fec000383ffff */
.L_x_19:
[----:B------:R-:W-:Y:S06]  /*af50*/  BAR.ARV 0x8, 0x180 ;  /* 0x0206000000007b1d */ /* 0x000fec0000002000 */
        /* <DEDUP_REMOVED lines=96> */
[----:B------:R-:W-:Y:S06]  /*b560*/  @!P0 BRA `(.L_x_29) ;  /* 0x0000000000048947 */ /* 0x000fec0003800000 */
[----:B------:R-:W-:Y:S01]  /*b570*/  BPT.TRAP 0x1 ;  /* 0x000000040000795c */ /* 0x000fe20000300000 */
.L_x_29:
[----:B------:R-:W-:Y:S02]  /*b580*/  R2UR UR5, R4 ;  /* 0x00000000040572ca */ /* 0x000fe400000e0000 */
[----:B------:R-:W-:-:S11]  /*b590*/  R2UR UR4, R16 ;  /* 0x00000000100472ca */ /* 0x000fd600000e0000 */
[----:B------:R-:W-:Y:S02]  /*b5a0*/  IMAD.U32 R0, RZ, RZ, UR5 ;  /* 0x00000005ff007e24 */ /* 0x000fe4000f8e00ff */
[----:B------:R-:W-:-:S03]  /*b5b0*/  LEA R9, R5, UR4, 0x3 ;  /* 0x0000000405097c11 */ /* 0x000fc6000f8e18ff */
[----:B------:R-:W-:-:S04]  /*b5c0*/  SHF.L.U32 R0, R0, 0x1f, RZ ;  /* 0x0000001f00007819 */ /* 0x000fc800000006ff */
[----:B------:R0:W1:Y:S01]  /*b5d0*/  SYNCS.PHASECHK.TRANS64.TRYWAIT P2, [R9+URZ+0x36850], R0 ;  /* 0x03685000090075a7 */ /* 0x000062000804017f */
[----:B------:R-:W-:Y:S05]  /*b5e0*/  @!P0 BRA `(.L_x_30) ;  /* 0x0000000000048947 */ /* 0x000fea0003800000 */
[----:B------:R-:W-:Y:S01]  /*b5f0*/  BPT.TRAP 0x1 ;  /* 0x000000040000795c */ /* 0x000fe20000300000 */
.L_x_30:
[----:B-1----:R-:W-:Y:S05]  /*b600*/  @P2 BRA `(.L_x_31) ;  /* 0x0000000000082947 */ /* 0x002fea0003800000 */
[----:B------:R-:W1:Y:S02]  /*b610*/  SYNCS.PHASECHK.TRANS64.TRYWAIT P0, [R9+URZ+0x36850], R0 ;  /* 0x03685000090075a7 */ /* 0x000e64000800017f */
[----:B-1----:R-:W-:Y:S05]  /*b620*/  @!P0 BRA `(.L_x_32) ;  /* 0x0000006c00788947 */ /* 0x002fea0003800000 */
.L_x_31:
[----:B------:R-:W-:Y:S01]  /*b630*/  R2UR UR4, R16 ;  /* 0x00000000100472ca */ /* 0x000fe200000e0000 */
[----:B------:R-:W-:Y:S01]  /*b640*/  WARPGROUP.ARRIVE ;  /* 0x00000000000079c5 */ /* 0x000fe20000000000 */
[----:B------:R-:W-:Y:S01]  /*b650*/  R2UR UR5, R5 ;  /* 0x00000000050572ca */ /* 0x000fe200000e0000 */
[----:B------:R-:W-:Y:S01]  /*b660*/  UMOV UR7, 0x40000040 ;  /* 0x4000004000077882 */ /* 0x000fe20000000000 */
[----:B01----:R-:W0:Y:S01]  /*b670*/  SHFL.BFLY PT, R0, R7, 0x2, 0x1f ;  /* 0x0c401f0007007f89 */ /* 0x003e2200000e0000 */
[----:B------:R-:W-:Y:S01]  /*b680*/  @!P1 VIADD R9, R9, 0x36860 ;  /* 0x0003686009099836 */ /* 0x000fe20000000000 */
[----:B------:R-:W-:Y:S02]  /*b690*/  MOV R2, 0xff800000 ;  /* 0xff80000000027802 */ /* 0x000fe40000000f00 */
[----:B------:R-:W1:Y:S02]  /*b6a0*/  SHFL.BFLY PT, R3, R6, 0x2, 0x1f ;  /* 0x0c401f0006037f89 */ /* 0x000e6400000e0000 */
[----:B------:R-:W-:-:S03]  /*b6b0*/  @!P1 PRMT R9, RZ, 0x654, R9 ;  /* 0x00000654ff099816 */ /* 0x000fc60000000009 */
[----:B------:R-:W-:-:S04]  /*b6c0*/  UIADD3 UR4, UR4, 0x400, URZ ;  /* 0x0000040004047890 */ /* 0x000fc8000fffe03f */
[----:B------:R-:W-:-:S04]  /*b6d0*/  USHF.R.U32.HI UR4, URZ, 0x4, UR4 ;  /* 0x000000043f047899 */ /* 0x000fc80008011604 */
[----:B------:R-:W-:-:S04]  /*b6e0*/  ULOP3.LUT UR4, UR4, 0x3fff, URZ, 0xc0, !UPT ;  /* 0x00003fff04047892 */ /* 0x000fc8000f8ec03f */
[----:B------:R-:W-:Y:S01]  /*b6f0*/  ULOP3.LUT UR4, UR4, 0x3800000, URZ, 0xfc, !UPT ;  /* 0x0380000004047892 */ /* 0x000fe2000f8efc3f */
[----:B0-----:R-:W-:-:S03]  /*b700*/  FADD.FTZ R0, R0, R7 ;  /* 0x0000000700007221 */ /* 0x001fc60000010000 */
[----:B------:R-:W-:Y:S01]  /*b710*/  UIMAD UR4, UR5, 0xa80, UR4 ;  /* 0x00000a80050478a4 */ /* 0x000fe2000f8e0204 */
[----:B-1----:R-:W-:Y:S01]  /*b720*/  FADD.FTZ R4, R3, R6 ;  /* 0x0000000603047221 */ /* 0x002fe20000010000 */
[----:B------:R-:W-:Y:S01]  /*b730*/  IMAD.MOV.U32 R6, RZ, RZ, RZ ;  /* 0x000000ffff067224 */ /* 0x000fe200078e00ff */
[----:B------:R-:W0:Y:S04]  /*b740*/  SHFL.BFLY PT, R3, R0, 0x1, 0x1f ;  /* 0x0c201f0000037f89 */ /* 0x000e2800000e0000 */
[----:B------:R-:W-:Y:S02]  /*b750*/  UMOV UR6, UR4 ;  /* 0x0000000400067c82 */ /* 0x000fe40008000000 */
[----:B------:R-:W-:Y:S01]  /*b760*/  HGMMA.64x192x16.F32.BF16 R24, R200, gdesc[UR4].tnspB, R24, gsb0 ;  /* 0x42e00004c8187df0 */ /* 0x000fe20008001818 */
[----:B------:R-:W-:Y:S01]  /*b770*/  UIADD3 UR6, UR4, 0x80, URZ ;  /* 0x0000008004067890 */ /* 0x000fe2000fffe03f */
[----:B------:R-:W1:Y:S01]  /*b780*/  SHFL.BFLY PT, R5, R4, 0x1, 0x1f ;  /* 0x0c201f0004057f89 */ /* 0x000e6200000e0000 */
[----:B------:R-:W-:Y:S01]  /*b790*/  UMOV UR7, 0x40000040 ;  /* 0x4000004000077882 */ /* 0x000fe20000000000 */
[----:B0-----:R-:W-:Y:S01]  /*b7a0*/  FADD.FTZ R11, R0, R3 ;  /* 0x00000003000b7221 */ /* 0x001fe20000010000 */
[----:B------:R-:W-:-:S02]  /*b7b0*/  IMAD.MOV.U32 R3, RZ, RZ, RZ ;  /* 0x000000ffff037224 */ /* 0x000fc400078e00ff */
[----:B------:R-:W-:Y:S02]  /*b7c0*/  IMAD.MOV.U32 R0, RZ, RZ, -0x800000 ;  /* 0xff800000ff007424 */ /* 0x000fe400078e00ff */
[----:B------:R-:W-:Y:S01]  /*b7d0*/  FSETP.NE.FTZ.AND P0, PT, R11, RZ, PT ;  /* 0x000000ff0b00720b */ /* 0x000fe20003f15000 */
[----:B-1----:R-:W-:-:S05]  /*b7e0*/  FADD.FTZ R12, R4, R5 ;  /* 0x00000005040c7221 */ /* 0x002fca0000010000 */
[----:B------:R-:W-:-:S07]  /*b7f0*/  FSETP.NE.FTZ.AND P2, PT, R12, RZ, PT ;  /* 0x000000ff0c00720b */ /* 0x000fce0003f55000 */
[----:B------:R-:W0:Y:S01]  /*b800*/  @P0 MUFU.LG2 R5, R11 ;  /* 0x0000000b00050308 */ /* 0x000e220000000c00 */
[----:B------:R-:W-:-:S05]  /*b810*/  @P0 FMUL.FTZ R4, R8, 0.69314718246459960938 ;  /* 0x3f31721808040820 */ /* 0x000fca0000410000 */
[----:B------:R-:W-:Y:S02]  /*b820*/  @P2 FMUL.FTZ R8, R8, 0.69314718246459960938 ;  /* 0x3f31721808082820 */ /* 0x000fe40000410000 */
[----:B------:R-:W1:Y:S08]  /*b830*/  @P2 MUFU.LG2 R7, R12 ;  /* 0x0000000c00072308 */ /* 0x000e700000000c00 */
[----:B------:R-:W2:Y:S01]  /*b840*/  @P0 MUFU.RCP R3, R11 ;  /* 0x0000000b00030308 */ /* 0x000ea20000001000 */
[----:B0-----:R-:W-:-:S04]  /*b850*/  @P0 FMUL.FTZ R5, R5, 0.69314718246459960938 ;  /* 0x3f31721805050820 */ /* 0x001fc80000410000 */
[----:B------:R-:W-:Y:S01]  /*b860*/  @P0 FFMA.FTZ R2, R4, R13, R5 ;  /* 0x0000000d04020223 */ /* 0x000fe20000010005 */
[----:B------:R-:W-:Y:S02]  /*b870*/  PLOP3.LUT P0, PT, PT, PT, PT, 0x8, 0x0 ;  /* 0x000000000000781c */ /* 0x000fe40003f0e170 */
[----:B------:R-:W0:Y:S01]  /*b880*/  @P2 MUFU.RCP R6, R12 ;  /* 0x0000000c00062308 */ /* 0x000e220000001000 */
[----:B-1----:R-:W-:-:S04]  /*b890*/  @P2 FMUL.FTZ R7, R7, 0.69314718246459960938 ;  /* 0x3f31721807072820 */ /* 0x002fc80000410000 */
[----:B------:R-:W-:Y:S01]  /*b8a0*/  @P2 FFMA.FTZ R0, R8, R10, R7 ;  /* 0x0000000a08002223 */ /* 0x000fe20000010007 */
[----:B------:R-:W-:Y:S02]  /*b8b0*/  WARPGROUP.DEPBAR.LE gsb0, 0x0 ;  /* 0x00008000000079c5 */ /* 0x000fe40000010000 */
[----:B------:R-:W-:-:S06]  /*b8c0*/  WARPGROUP.ARRIVE ;  /* 0x00000000000079c5 */ /* 0x000fcc0000000000 */
[----:B------:R-:W-:Y:S01]  /*b8d0*/  HGMMA.64x192x16.F32.BF16 R24, R196, gdesc[UR4].tnspB, R24, gsb0 ;  /* 0x42e00004c4187df0 */ /* 0x000fe20008001818 */
[----:B------:R-:W-:Y:S01]  /*b8e0*/  UIADD3 UR6, UR4, 0x100, URZ ;  /* 0x0000010004067890 */ /* 0x000fe2000fffe03f */
[----:B------:R-:W-:Y:S01]  /*b8f0*/  UMOV UR7, 0x40000040 ;  /* 0x4000004000077882 */ /* 0x000fe20000000000 */
[----:B------:R-:W-:Y:S02]  /*b900*/  WARPGROUP.DEPBAR.LE gsb0, 0x0 ;  /* 0x00008000000079c5 */ /* 0x000fe40000010000 */
[----:B------:R-:W-:-:S15]  /*b910*/  WARPGROUP.ARRIVE ;  /* 0x00000000000079c5 */ /* 0x000fde0000000000 */
        /* <DEDUP_REMOVED lines=13> */
[----:B------:R-:W-:Y:S01]  /*b9f0*/  UIADD3 UR4, UR4, 0x300, URZ ;  /* 0x0000030004047890 */ /* 0x000fe2000fffe03f */
[----:B------:R-:W-:Y:S02]  /*ba00*/  WARPGROUP.DEPBAR.LE gsb0, 0x0 ;  /* 0x00008000000079c5 */ /* 0x000fe40000010000 */
[----:B------:R-:W-:-:S14]  /*ba10*/  WARPGROUP.ARRIVE ;  /* 0x00000000000079c5 */ /* 0x000fdc0000000000 */
[----:B------:R-:W-:Y:S01]  /*ba20*/  HGMMA.64x192x16.F32.BF16 R24, R180, gdesc[UR4].tnspB, R24, gsb0 ;  /* 0x42e00004b4187df0 */ /* 0x000fe20008001818 */
[----:B------:R-:W-:Y:S01]  /*ba30*/  UMOV UR6, UR4 ;  /* 0x0000000400067c82 */ /* 0x000fe20008000000 */
[----:B------:R-:W-:Y:S01]  /*ba40*/  UMOV UR7, 0x40000040 ;  /* 0x4000004000077882 */ /* 0x000fe20000000000 */
[----:B------:R-:W-:Y:S02]  /*ba50*/  WARPGROUP.DEPBAR.LE gsb0, 0x0 ;  /* 0x00008000000079c5 */ /* 0x000fe40000010000 */
[----:B------:R-:W-:-:S15]  /*ba60*/  WARPGROUP.ARRIVE ;  /* 0x00000000000079c5 */ /* 0x000fde0000000000 */
[----:B------:R-:W-:Y:S03]  /*ba70*/  HGMMA.64x192x16.F32.BF16 R24, R176, gdesc[UR4].tnspB, R24, gsb0 ;  /* 0x42e00004b0187df0 */ /* 0x000fe60008001818 */
[----:B------:R-:W-:Y:S02]  /*ba80*/  WARPGROUP.DEPBAR.LE gsb0, 0x0 ;  /* 0x00008000000079c5 */ /* 0x000fe40000010000 */
[----:B------:R1:W-:Y:S01]  /*ba90*/  @!P1 SYNCS.ARRIVE.TRANS64.RED.A1T0 RZ, [R9+URZ], RZ ;  /* 0x000000ff09ff99a7 */ /* 0x0003e2000810043f */
[-C--:B--2---:R-:W-:Y:S01]  /*baa0*/  FMUL.FTZ R24, R24, R3.reuse ;  /* 0x0000000318187220 */ /* 0x084fe20000410000 */
        /* <DEDUP_REMOVED lines=47> */
[-C--:B0-----:R-:W-:Y:S01]  /*bda0*/  FMUL.FTZ R26, R26, R6.reuse ;  /* 0x000000061a1a7220 */ /* 0x081fe20000410000 */
        /* <DEDUP_REMOVED lines=46> */
[----:B-1----:R-:W-:-:S07]  /*c090*/  FMUL.FTZ R119, R119, R6 ;  /* 0x0000000677777220 */ /* 0x002fce0000410000 */
.L_x_12:
[----:B------:R-:W-:Y:S05]  /*c0a0*/  @P0 BRA `(.L_x_33) ;  /* 0x0000001800e00947 */ /* 0x000fea0003800000 */
[----:B------:R-:W0:Y:S01]  /*c0b0*/  S2R R3, SR_TID.X ;  /* 0x0000000000037919 */ /* 0x000e220000002100 */
[----:B------:R-:W1:Y:S01]  /*c0c0*/  LDC R17, c[0x0][0xbe8] ;  /* 0x0002fa00ff117b82 */ /* 0x000e620000000800 */
[----:B------:R-:W-:Y:S01]  /*c0d0*/  R2UR UR13, R18 ;  /* 0x00000000120d72ca */ /* 0x000fe200000e0000 */
[----:B------:R-:W-:Y:S01]  /*c0e0*/  ULDC.64 UR8, c[0x0][0xbd0] ;  /* 0x0002f40000087ab9 */ /* 0x000fe20000000a00 */
[----:B------:R-:W2:Y:S01]  /*c0f0*/  S2R R12, SR_CTAID.X ;  /* 0x00000000000c7919 */ /* 0x000ea20000002500 */
[----:B------:R-:W-:Y:S01]  /*c100*/  ULDC.64 UR14, c[0x0][0x208] ;  /* 0x00008200000e7ab9 */ /* 0x000fe20000000a00 */
[----:B------:R-:W-:Y:S03]  /*c110*/  BSSY B0, `(.L_x_34) ;  /* 0x000011b000007945 */ /* 0x000fe60003800000 */
[----:B------:R-:W3:Y:S06]  /*c120*/  S2UR UR12, SR_CTAID.Z ;  /* 0x00000000000c79c3 */ /* 0x000eec0000002700 */
[----:B------:R-:W-:-:S02]  /*c130*/  USHF.R.S32.HI UR7, URZ, 0x1f, UR13 ;  /* 0x0000001f3f077899 */ /* 0x000fc4000801140d */
[----:B------:R-:W-:Y:S01]  /*c140*/  IMAD R15, RZ, RZ, -UR13 ;  /* 0x8000000dff0f7e24 */ /* 0x000fe2000f8e02ff */
[----:B------:R-:W4:Y:S01]  /*c150*/  S2UR UR11, SR_CTAID.Y ;  /* 0x00000000000b79c3 */ /* 0x000f220000002600 */
[----:B------:R-:W-:Y:S02]  /*c160*/  UIMAD.WIDE.U32 UR4, UR13, UR8, URZ ;  /* 0x000000080d0472a5 */ /* 0x000fe4000f8e003f */
[----:B------:R-:W-:-:S04]  /*c170*/  UIMAD UR6, UR7, UR8, URZ ;  /* 0x00000008070672a4 */ /* 0x000fc8000f8e023f */
[----:B------:R-:W-:Y:S01]  /*c180*/  UIMAD UR6, UR13, UR9, UR6 ;  /* 0x000000090d0672a4 */ /* 0x000fe2000f8e0206 */
[----:B------:R-:W-:Y:S01]  /*c190*/  BAR.SYNC.DEFER_BLOCKING 0x1, 0x100 ;  /* 0x0044000000007b1d */ /* 0x000fe20000010000 */
[----:B-1----:R-:W-:Y:S02]  /*c1a0*/  ISETP.NE.AND P0, PT, R17, 0x1, PT ;  /* 0x000000011100780c */ /* 0x002fe40003f05270 */
[----:B------:R-:W-:-:S05]  /*c1b0*/  UIADD3 UR6, UR5, UR6, URZ ;  /* 0x0000000605067290 */ /* 0x000fca000fffe03f */
[----:B------:R-:W4:Y:S01]  /*c1c0*/  LDC R16, c[0x0][0xc50] ;  /* 0x00031400ff107b82 */ /* 0x000f220000000800 */
[----:B0-----:R-:W-:Y:S01]  /*c1d0*/  VIADD R7, R3, 0xffffff80 ;  /* 0xffffff8003077836 */ /* 0x001fe20000000000 */
[----:B------:R-:W-:Y:S01]  /*c1e0*/  ULDC.64 UR8, c[0x0][0xb38] ;  /* 0x0002ce0000087ab9 */ /* 0x000fe20000000a00 */
[----:B---3--:R-:W-:Y:S02]  /*c1f0*/  USHF.R.S32.HI UR10, URZ, 0x1f, UR12 ;  /* 0x0000001f3f0a7899 */ /* 0x008fe4000801140c */
[----:B------:R-:W-:Y:S01]  /*c200*/  UIMAD UR7, UR7, UR8, URZ ;  /* 0x00000008070772a4 */ /* 0x000fe2000f8e023f */
[----:B------:R-:W-:Y:S02]  /*c210*/  SHF.R.S32.HI R6, RZ, 0x1f, R7 ;  /* 0x0000001fff067819 */ /* 0x000fe40000011407 */
[----:B------:R-:W0:Y:S02]  /*c220*/  @P0 LDC R9, c[0x0][0xbec] ;  /* 0x0002fb00ff090b82 */ /* 0x000e240000000800 */
[----:B------:R-:W-:-:S02]  /*c230*/  LEA.HI R3, R6, R7, RZ, 0x7 ;  /* 0x0000000706037211 */ /* 0x000fc400078f38ff */
[----:B------:R-:W-:Y:S02]  /*c240*/  LEA.HI R6, R6, R7, RZ, 0x2 ;  /* 0x0000000706067211 */ /* 0x000fe400078f10ff */
[----:B------:R-:W-:Y:S02]  /*c250*/  LOP3.LUT R4, R3, 0xffffff80, RZ, 0xc0, !PT ;  /* 0xffffff8003047812 */ /* 0x000fe400078ec0ff */
[----:B------:R-:W-:Y:S01]  /*c260*/  LOP3.LUT R6, R6, 0xfffffffc, RZ, 0xc0, !PT ;  /* 0xfffffffc06067812 */ /* 0x000fe200078ec0ff */
[----:B------:R-:W1:Y:S01]  /*c270*/  LDC.64 R20, c[0x0][0xb40] ;  /* 0x0002d000ff147b82 */ /* 0x000e620000000a00 */
[C---:B------:R-:W-:Y:S02]  /*c280*/  IADD3 R23, R7.reuse, -R4, RZ ;  /* 0x8000000407177210 */ /* 0x040fe40007ffe0ff */
[----:B------:R-:W-:Y:S01]  /*c290*/  SHF.R.S32.HI R8, RZ, 0x7, R3 ;  /* 0x00000007ff087819 */ /* 0x000fe20000011403 */
[----:B------:R-:W-:Y:S01]  /*c2a0*/  IMAD.IADD R6, R7, 0x1, -R6 ;  /* 0x0000000107067824 */ /* 0x000fe200078e0a06 */
[----:B------:R-:W-:-:S02]  /*c2b0*/  SHF.R.S32.HI R10, RZ, 0x1f, R23 ;  /* 0x0000001fff0a7819 */ /* 0x000fc40000011417 */
[----:B------:R-:W-:Y:S01]  /*c2c0*/  LEA.HI R3, R3, R8, RZ, 0x1 ;  /* 0x0000000803037211 */ /* 0x000fe200078f08ff */
[----:B------:R-:W3:Y:S01]  /*c2d0*/  @P0 LDC R13, c[0x0][0xbf0] ;  /* 0x0002fc00ff0d0b82 */ /* 0x000ee20000000800 */
[----:B------:R-:W-:Y:S01]  /*c2e0*/  LEA.HI R120, R10, R23, RZ, 0x2 ;  /* 0x000000170a787211 */ /* 0x000fe200078f10ff */
[----:B----4-:R-:W-:Y:S01]  /*c2f0*/  IMAD R19, R16, R15, UR11 ;  /* 0x0000000b10137e24 */ /* 0x010fe2000f8e020f */
[----:B------:R-:W-:Y:S02]  /*c300*/  LEA.HI R7, R6, R6, RZ, 0x1 ;  /* 0x0000000606077211 */ /* 0x000fe400078f08ff */
[--C-:B------:R-:W-:Y:S02]  /*c310*/  SHF.R.S32.HI R4, RZ, 0x2, R120.reuse ;  /* 0x00000002ff047819 */ /* 0x100fe40000011478 */
[----:B------:R-:W-:Y:S01]  /*c320*/  SHF.R.S32.HI R5, RZ, 0x1f, R120 ;  /* 0x0000001fff057819 */ /* 0x000fe20000011478 */
[----:B------:R-:W4:Y:S01]  /*c330*/  @P0 LDC R121, c[0x0][0xbec] ;  /* 0x0002fb00ff790b82 */ /* 0x000f220000000800 */
[----:B------:R-:W-:-:S02]  /*c340*/  LOP3.LUT R3, R3, 0x3fffffe, RZ, 0xc0, !PT ;  /* 0x03fffffe03037812 */ /* 0x000fc400078ec0ff */
[----:B------:R-:W-:Y:S02]  /*c350*/  LEA.HI R5, R5, R4, RZ, 0x3 ;  /* 0x0000000405057211 */ /* 0x000fe400078f18ff */
[----:B------:R-:W-:Y:S01]  /*c360*/  LOP3.LUT R7, R7, 0x1ffffffe, RZ, 0xc0, !PT ;  /* 0x1ffffffe07077812 */ /* 0x000fe200078ec0ff */
[----:B------:R-:W-:Y:S01]  /*c370*/  IMAD.IADD R3, R8, 0x1, -R3 ;  /* 0x0000000108037824 */ /* 0x000fe200078e0a03 */
[----:B------:R-:W-:Y:S01]  /*c380*/  LOP3.LUT R5, R5, 0xfffffff8, RZ, 0xc0, !PT ;  /* 0xfffffff805057812 */ /* 0x000fe200078ec0ff */
[----:B------:R-:W5:Y:S01]  /*c390*/  @P0 LDC R22, c[0x0][0xbf0] ;  /* 0x0002fc00ff160b82 */ /* 0x000f620000000800 */
[----:B------:R-:W-:Y:S01]  /*c3a0*/  IADD3 R8, R6, -R7, RZ ;  /* 0x8000000706087210 */ /* 0x000fe20007ffe0ff */
[----:B-1----:R-:W-:Y:S01]  /*c3b0*/  IMAD R14, R20, UR10, RZ ;  /* 0x0000000a140e7c24 */ /* 0x002fe2000f8e02ff */
[----:B------:R-:W-:Y:S01]  /*c3c0*/  LOP3.LUT R120, R120, 0x7ffffffc, RZ, 0xc0, !PT ;  /* 0x7ffffffc78787812 */ /* 0x000fe200078ec0ff */
[----:B------:R-:W-:Y:S01]  /*c3d0*/  IMAD.IADD R5, R4, 0x1, -R5 ;  /* 0x0000000104057824 */ /* 0x000fe200078e0a05 */
[----:B------:R-:W-:-:S02]  /*c3e0*/  LEA.HI R4, R10, R23, RZ, 0x5 ;  /* 0x000000170a047211 */ /* 0x000fc400078f28ff */
[----:B------:R-:W-:Y:S01]  /*c3f0*/  IADD3 R120, R23, -R120, RZ ;  /* 0x8000007817787210 */ /* 0x000fe20007ffe0ff */
[----:B------:R-:W1:Y:S01]  /*c400*/  LDC.64 R10, c[0x0][0xbd8] ;  /* 0x0002f600ff0a7b82 */ /* 0x000e620000000a00 */
[----:B------:R-:W-:-:S05]  /*c410*/  SHF.R.S32.HI R4, RZ, 0x5, R4 ;  /* 0x00000005ff047819 */ /* 0x000fca0000011404 */
[----:B------:R-:W-:Y:S02]  /*c420*/  IMAD R6, R4, 0x10, R5 ;  /* 0x0000001004067824 */ /* 0x000fe400078e0205 */
[----:B------:R-:W-:Y:S01]  /*c430*/  IMAD.U32 R5, RZ, RZ, UR5 ;  /* 0x00000005ff057e24 */ /* 0x000fe2000f8e00ff */
[----:B------:R-:W-:Y:S01]  /*c440*/  MOV R5, UR6 ;  /* 0x0000000600057c02 */ /* 0x000fe20008000f00 */
[----:B------:R-:W-:Y:S01]  /*c450*/  IMAD R3, R3, 0x40, R6 ;  /* 0x0000004003037824 */ /* 0x000fe200078e0206 */
[----:B------:R-:W-:Y:S01]  /*c460*/  UIMAD UR6, UR13, UR9, UR7 ;  /* 0x000000090d0672a4 */ /* 0x000fe2000f8e0207 */
[----:B------:R-:W-:Y:S01]  /*c470*/  IMAD.U32 R4, RZ, RZ, UR4 ;  /* 0x00000004ff047e24 */ /* 0x000fe2000f8e00ff */
[----:B------:R-:W-:Y:S01]  /*c480*/  UIMAD.WIDE.U32 UR4, UR13, UR8, URZ ;  /* 0x000000080d0472a5 */ /* 0x000fe2000f8e003f */
[----:B------:R-:W-:Y:S02]  /*c490*/  IMAD R8, R8, 0x8, R3 ;  /* 0x0000000808087824 */ /* 0x000fe400078e0203 */
[----:B------:R-:W-:Y:S01]  /*c4a0*/  ULDC.64 UR8, c[0x0][0xb28] ;  /* 0x0002ca0000087ab9 */ /* 0x000fe20000000a00 */
[----:B------:R-:W-:Y:S01]  /*c4b0*/  UIADD3 UR6, UR5, UR6, URZ ;  /* 0x0000000605067290 */ /* 0x000fe2000fffe03f */
[----:B--2---:R-:W-:-:S02]  /*c4c0*/  IMAD R8, R12, 0x80, R8 ;  /* 0x000000800c087824 */ /* 0x004fc400078e0208 */
[----:B------:R-:W-:Y:S02]  /*c4d0*/  IMAD.U32 R7, RZ, RZ, UR5 ;  /* 0x00000005ff077e24 */ /* 0x000fe4000f8e00ff */
[----:B----4-:R-:W-:-:S04]  /*c4e0*/  @P0 IMAD.HI.U32 R121, R8, R121, RZ ;  /* 0x0000007908790227 */ /* 0x010fc800078e00ff */
[C---:B-1----:R-:W-:Y:S02]  /*c4f0*/  IMAD R6, R10.reuse, UR10, RZ ;  /* 0x0000000a0a067c24 */ /* 0x042fe4000f8e02ff */
[----:B------:R-:W-:-:S04]  /*c500*/  IMAD.WIDE.U32 R4, R10, UR12, R4 ;  /* 0x0000000c0a047c25 */ /* 0x000fc8000f8e0004 */
[----:B0-----:R-:W-:Y:S01]  /*c510*/  @P0 IMAD.HI.U32 R10, R8, R9, RZ ;  /* 0x00000009080a0227 */ /* 0x001fe200078e00ff */
[----:B------:R-:W-:-:S03]  /*c520*/  MOV R9, R8 ;  /* 0x0000000800097202 */ /* 0x000fc60000000f00 */
[----:B------:R-:W-:Y:S01]  /*c530*/  IMAD R11, R11, UR12, R6 ;  /* 0x0000000c0b0b7c24 */ /* 0x000fe2000f8e0206 */
[----:B------:R-:W-:Y:S01]  /*c540*/  MOV R6, UR4 ;  /* 0x0000000400067c02 */ /* 0x000fe20008000f00 */
[----:B------:R-:W-:Y:S01]  /*c550*/  IMAD.U32 R7, RZ, RZ, UR6 ;  /* 0x00000006ff077e24 */ /* 0x000fe2000f8e00ff */
[----:B---3--:R-:W-:Y:S01]  /*c560*/  @P0 SHF.R.U32.HI R9, RZ, R13, R10 ;  /* 0x0000000dff090219 */ /* 0x008fe2000001160a */
[----:B------:R-:W-:Y:S01]  /*c570*/  IMAD R13, R21, UR12, R14 ;  /* 0x0000000c150d7c24 */ /* 0x000fe2000f8e020e */
[----:B------:R-:W-:Y:S01]  /*c580*/  SHF.R.S32.HI R14, RZ, 0x1f, R19 ;  /* 0x0000001fff0e7819 */ /* 0x000fe20000011413 */
[----:B------:R-:W-:Y:S01]  /*c590*/  IMAD.WIDE.U32 R6, R20, UR12, R6 ;  /* 0x0000000c14067c25 */ /* 0x000fe2000f8e0006 */
[----:B------:R-:W-:Y:S01]  /*c5a0*/  ULDC.64 UR4, c[0x0][0xbe0] ;  /* 0x0002f80000047ab9 */ /* 0x000fe20000000a00 */
[----:B------:R-:W-:Y:S02]  /*c5b0*/  ULDC.64 UR6, c[0x0][0xb48] ;  /* 0x0002d20000067ab9 */ /* 0x000fe40000000a00 */
[----:B------:R-:W-:-:S02]  /*c5c0*/  IMAD.IADD R5, R5, 0x1, R11 ;  /* 0x0000000105057824 */ /* 0x000fc400078e020b */
[----:B------:R-:W-:Y:S02]  /*c5d0*/  IMAD.IADD R7, R7, 0x1, R13 ;  /* 0x0000000107077824 */ /* 0x000fe400078e020d */
[----:B------:R-:W-:Y:S02]  /*c5e0*/  IMAD R13, R14, UR6, RZ ;  /* 0x000000060e0d7c24 */ /* 0x000fe4000f8e02ff */
[----:B------:R-:W-:-:S04]  /*c5f0*/  IMAD.WIDE.U32 R4, R19, UR4, R4 ;  /* 0x0000000413047c25 */ /* 0x000fc8000f8e0004 */
[----:B------:R-:W-:Y:S01]  /*c600*/  IMAD.MOV.U32 R11, RZ, RZ, R8 ;  /* 0x000000ffff0b7224 */ /* 0x000fe200078e0008 */
[----:B-----5:R-:W-:Y:S01]  /*c610*/  @P0 SHF.R.U32.HI R11, RZ, R22, R121 ;  /* 0x00000016ff0b0219 */ /* 0x020fe20000011679 */
[----:B------:R-:W-:Y:S01]  /*c620*/  IMAD R15, R19, UR7, R13 ;  /* 0x00000007130f7c24 */ /* 0x000fe2000f8e020d */
[----:B------:R-:W-:Y:S01]  /*c630*/  SHF.R.S32.HI R13, RZ, 0x1f, R9 ;  /* 0x0000001fff0d7819 */ /* 0x000fe20000011409 */
[----:B------:R-:W-:Y:S01]  /*c640*/  IMAD R10, R14, UR4, RZ ;  /* 0x000000040e0a7c24 */ /* 0x000fe2000f8e02ff */
[C---:B------:R-:W-:Y:S01]  /*c650*/  IADD3 R4, P0, R9.reuse, R4, RZ ;  /* 0x0000000409047210 */ /* 0x040fe20007f1e0ff */
[--C-:B------:R-:W-:Y:S01]  /*c660*/  IMAD.MOV R16, RZ, RZ, -R11.reuse ;  /* 0x000000ffff107224 */ /* 0x100fe200078e0a0b */
[----:B------:R-:W-:Y:S01]  /*c670*/  IADD3 R9, -R9, RZ, RZ ;  /* 0x000000ff09097210 */ /* 0x000fe20007ffe1ff */
[C---:B------:R-:W-:Y:S01]  /*c680*/  IMAD R14, R19.reuse, UR5, R10 ;  /* 0x00000005130e7c24 */ /* 0x040fe2000f8e020a */
[----:B------:R-:W-:Y:S01]  /*c690*/  SHF.R.S32.HI R10, RZ, 0x1f, R11 ;  /* 0x0000001fff0a7819 */ /* 0x000fe2000001140b */
[----:B------:R-:W-:Y:S01]  /*c6a0*/  IMAD.WIDE.U32 R6, R19, UR6, R6 ;  /* 0x0000000613067c25 */ /* 0x000fe2000f8e0006 */
[----:B------:R-:W-:Y:S01]  /*c6b0*/  ULDC.64 UR4, c[0x0][0xb30] ;  /* 0x0002cc0000047ab9 */ /* 0x000fe20000000a00 */
[----:B------:R-:W-:Y:S01]  /*c6c0*/  ULDC.64 UR6, c[0x0][0xbc8] ;  /* 0x0002f20000067ab9 */ /* 0x000fe20000000a00 */
[----:B------:R-:W-:Y:S01]  /*c6d0*/  IADD3.X R5, R13, R5, R14, P0, !PT ;  /* 0x000000050d057210 */ /* 0x000fe200007fe40e */
[----:B------:R-:W-:-:S02]  /*c6e0*/  IMAD R9, R17, R9, R8 ;  /* 0x0000000911097224 */ /* 0x000fc400078e0208 */
[----:B------:R-:W-:Y:S02]  /*c6f0*/  IMAD R10, R10, UR4, RZ ;  /* 0x000000040a0a7c24 */ /* 0x000fe4000f8e02ff */
[----:B------:R-:W-:Y:S01]  /*c700*/  IMAD R13, R17, R16, R8 ;  /* 0x00000010110d7224 */ /* 0x000fe200078e0208 */
[----:B------:R-:W-:Y:S01]  /*c710*/  SHF.R.S32.HI R8, RZ, 0x1f, R9 ;  /* 0x0000001fff087819 */ /* 0x000fe20000011409 */
[----:B------:R-:W-:Y:S02]  /*c720*/  IMAD.IADD R7, R7, 0x1, R15 ;  /* 0x0000000107077824 */ /* 0x000fe400078e020f */
[C---:B------:R-:W-:Y:S01]  /*c730*/  IMAD R15, R11.reuse, UR5, R10 ;  /* 0x000000050b0f7c24 */ /* 0x040fe2000f8e020a */
[----:B------:R-:W-:Y:S01]  /*c740*/  SHF.R.S32.HI R10, RZ, 0x1f, R13 ;  /* 0x0000001fff0a7819 */ /* 0x000fe2000001140d */
[----:B------:R-:W-:Y:S01]  /*c750*/  IMAD.WIDE.U32 R6, R11, UR4, R6 ;  /* 0x000000040b067c25 */ /* 0x000fe2000f8e0006 */
[----:B------:R-:W0:Y:S01]  /*c760*/  S2UR UR5, SR_CgaCtaId ;  /* 0x00000000000579c3 */ /* 0x000e220000008800 */
[----:B------:R-:W-:-:S02]  /*c770*/  UMOV UR4, 0x400 ;  /* 0x0000040000047882 */ /* 0x000fc40000000000 */
[----:B------:R-:W-:Y:S02]  /*c780*/  IMAD R8, R8, UR6, RZ ;  /* 0x0000000608087c24 */ /* 0x000fe4000f8e02ff */
[----:B------:R-:W-:Y:S02]  /*c790*/  IMAD.IADD R7, R7, 0x1, R15 ;  /* 0x0000000107077824 */ /* 0x000fe400078e020f */
[----:B------:R-:W-:Y:S02]  /*c7a0*/  IMAD R10, R10, UR8, RZ ;  /* 0x000000080a0a7c24 */ /* 0x000fe4000f8e02ff */
[C---:B------:R-:W-:Y:S02]  /*c7b0*/  IMAD R11, R9.reuse, UR7, R8 ;  /* 0x00000007090b7c24 */ /* 0x040fe4000f8e0208 */
[----:B------:R-:W-:Y:S01]  /*c7c0*/  IMAD.WIDE.U32 R4, R9, UR6, R4 ;  /* 0x0000000609047c25 */ /* 0x000fe2000f8e0004 */
[----:B------:R-:W-:-:S03]  /*c7d0*/  ULDC.64 UR6, c[0x0][0xba8] ;  /* 0x0002ea0000067ab9 */ /* 0x000fc60000000a00 */
[----:B------:R-:W-:Y:S01]  /*c7e0*/  IMAD R15, R13, UR9, R10 ;  /* 0x000000090d0f7c24 */ /* 0x000fe2000f8e020a */
[----:B------:R-:W-:Y:S01]  /*c7f0*/  IADD3 R5, R5, R11, RZ ;  /* 0x0000000b05057210 */ /* 0x000fe20007ffe0ff */
[----:B------:R-:W-:Y:S01]  /*c800*/  IMAD.WIDE.U32 R8, R13, UR8, R6 ;  /* 0x000000080d087c25 */ /* 0x000fe2000f8e0006 */
[----:B------:R-:W-:Y:S01]  /*c810*/  LEA R13, P0, R4, UR6, 0x2 ;  /* 0x00000006040d7c11 */ /* 0x000fe2000f8010ff */
[----:B------:R-:W-:Y:S01]  /*c820*/  ULDC.64 UR8, c[0x0][0xb00] ;  /* 0x0002c00000087ab9 */ /* 0x000fe20000000a00 */
[----:B------:R-:W-:Y:S01]  /*c830*/  ULDC UR6, c[0x0][0xa88] ;  /* 0x0002a20000067ab9 */ /* 0x000fe20000000800 */
[----:B------:R-:W-:Y:S01]  /*c840*/  IMAD.IADD R7, R9, 0x1, R15 ;  /* 0x0000000109077824 */ /* 0x000fe200078e020f */
[----:B------:R-:W-:Y:S01]  /*c850*/  LEA R6, P1, R8, UR8, 0x2 ;  /* 0x0000000808067c11 */ /* 0x000fe2000f8210ff */
[----:B------:R-:W-:Y:S01]  /*c860*/  SHFL.IDX PT, R10, R13, 0x1, 0x1c1f ;  /* 0x003c1f000d0a7f89 */ /* 0x000fe200000e0000 */
[----:B------:R-:W-:Y:S01]  /*c870*/  LEA.HI.X R14, R4, UR7, R5, 0x2, P0 ;  /* 0x00000007040e7c11 */ /* 0x000fe200080f1405 */
[----:B------:R-:W-:Y:S01]  /*c880*/  IMAD R3, R12, 0x80, R3 ;  /* 0x000000800c037824 */ /* 0x000fe200078e0203 */
[----:B------:R-:W-:Y:S01]  /*c890*/  LEA.HI.X R7, R8, UR9, R7, 0x2, P1 ;  /* 0x0000000908077c11 */ /* 0x000fe200088f1407 */
[----:B0-----:R-:W-:Y:S01]  /*c8a0*/  ULEA UR4, UR5, UR4, 0x18 ;  /* 0x0000000405047291 */ /* 0x001fe2000f8ec03f */
[----:B------:R-:W-:Y:S01]  /*c8b0*/  SHFL.IDX PT, R8, R13, RZ, 0x1c1f ;  /* 0x001c1fff0d087589 */ /* 0x000fe200000e0000 */
[----:B------:R-:W-:Y:S01]  /*c8c0*/  IMAD R22, R17, UR6, RZ ;  /* 0x0000000611167c24 */ /* 0x000fe2000f8e02ff */
[----:B------:R-:W-:Y:S01]  /*c8d0*/  LOP3.LUT P0, RZ, R23, 0x3, RZ, 0xc0, !PT ;  /* 0x0000000317ff7812 */ /* 0x000fe2000780c0ff */
[C---:B------:R-:W-:Y:S01]  /*c8e0*/  VIADD R19, R3.reuse, 0x8 ;  /* 0x0000000803137836 */ /* 0x040fe20000000000 */
[----:B------:R-:W0:Y:S01]  /*c8f0*/  SHFL.IDX PT, R9, R14, RZ, 0x1c1f ;  /* 0x001c1fff0e097589 */ /* 0x000e2200000e0000 */
[----:B------:R-:W-:Y:S01]  /*c900*/  UIADD3 UR4, UR4, 0x36820, URZ ;  /* 0x0003682004047890 */ /* 0x000fe2000fffe03f */
[----:B------:R-:W-:-:S02]  /*c910*/  ISETP.GE.OR P1, PT, R3, R22, P0 ;  /* 0x000000160300720c */ /* 0x000fc40000726670 */
[----:B------:R-:W1:Y:S01]  /*c920*/  SHFL.IDX PT, R11, R14, 0x1, 0x1c1f ;  /* 0x003c1f000e0b7f89 */ /* 0x000e6200000e0000 */
[-C--:B------:R-:W-:Y:S01]  /*c930*/  ISETP.GE.OR P0, PT, R19, R22.reuse, P0 ;  /* 0x000000161300720c */ /* 0x080fe20000706670 */
[----:B------:R-:W-:Y:S01]  /*c940*/  UPRMT UR4, URZ, 0x654, UR4 ;  /* 0x000006543f047896 */ /* 0x000fe20008000004 */
[----:B------:R-:W-:Y:S01]  /*c950*/  ISETP.GE.AND P2, PT, R3, R22, PT ;  /* 0x000000160300720c */ /* 0x000fe20003f46270 */
[----:B------:R2:W3:Y:S01]  /*c960*/  SHFL.IDX PT, R4, R6, RZ, 0x1c1f ;  /* 0x001c1fff06047589 */ /* 0x0004e200000e0000 */
[----:B------:R-:W-:-:S03]  /*c970*/  IMAD.SHL.U32 R3, R120, 0x2, RZ ;  /* 0x0000000278037824 */ /* 0x000fc600078e00ff */
[----:B------:R2:W4:Y:S03]  /*c980*/  SHFL.IDX PT, R5, R7, RZ, 0x1c1f ;  /* 0x001c1fff07057589 */ /* 0x00052600000e0000 */
[----:B------:R-:W-:Y:S01]  /*c990*/  SYNCS.ARRIVE.TRANS64.RED.A1T0 RZ, [UR4], RZ ;  /* 0x000000ffffff79a7 */ /* 0x000fe20008100404 */
[----:B0-----:R2:W-:Y:S04]  /*c9a0*/  @!P1 ST.E desc[UR14][R8.64], R2 ;  /* 0x0000000208009985 */ /* 0x0015e8000c10190e */
[----:B-1----:R2:W-:Y:S01]  /*c9b0*/  @!P0 ST.E desc[UR14][R10.64], R0 ;  /* 0x000000000a008985 */ /* 0x0025e2000c10190e */
[----:B------:R-:W-:Y:S05]  /*c9c0*/  @P2 BRA `(.L_x_35) ;  /* 0x00000008003c2947 */ /* 0x000fea0003800000 */
[C---:B--2---:R-:W-:Y:S01]  /*c9d0*/  VIADD R0, R3.reuse, 0x8 ;  /* 0x0000000803007836 */ /* 0x044fe20000000000 */
[----:B------:R-:W-:Y:S01]  /*c9e0*/  ULDC UR4, c[0x0][0xac8] ;  /* 0x0002b20000047ab9 */ /* 0x000fe20000000800 */
[C---:B------:R-:W-:Y:S01]  /*c9f0*/  VIADD R2, R3.reuse, 0x10 ;  /* 0x0000001003027836 */ /* 0x040fe20000000000 */
[C---:B------:R-:W-:Y:S01]  /*ca00*/  ISETP.GE.AND P0, PT, R3.reuse, UR4, PT ;  /* 0x0000000403007c0c */ /* 0x040fe2000bf06270 */
[C---:B------:R-:W-:Y:S01]  /*ca10*/  VIADD R15, R3.reuse, 0x20 ;  /* 0x00000020030f7836 */ /* 0x040fe20000000000 */
[----:B------:R-:W-:Y:S01]  /*ca20*/  ISETP.GE.AND P1, PT, R0, UR4, PT ;  /* 0x0000000400007c0c */ /* 0x000fe2000bf26270 */
[----:B------:R-:W-:Y:S01]  /*ca30*/  ULDC.64 UR6, c[0x0][0x208] ;  /* 0x0000820000067ab9 */ /* 0x000fe20000000a00 */
[----:B------:R-:W-:Y:S01]  /*ca40*/  ISETP.GE.AND P2, PT, R2, UR4, PT ;  /* 0x0000000402007c0c */ /* 0x000fe2000bf46270 */
[C---:B------:R-:W-:Y:S01]  /*ca50*/  VIADD R17, R3.reuse, 0x40 ;  /* 0x0000004003117836 */ /* 0x040fe20000000000 */
[C---:B------:R-:W-:Y:S01]  /*ca60*/  IADD3 R14, R3.reuse, 0x18, RZ ;  /* 0x00000018030e7810 */ /* 0x040fe20007ffe0ff */
[----:B------:R-:W-:Y:S01]  /*ca70*/  VIADD R20, R3, 0x48 ;  /* 0x0000004803147836 */ /* 0x000fe20000000000 */
[----:B------:R-:W-:-:S02]  /*ca80*/  ISETP.GE.AND P6, PT, R15, UR4, PT ;  /* 0x000000040f007c0c */ /* 0x000fc4000bfc6270 */
[----:B------:R-:W-:Y:S02]  /*ca90*/  ISETP.GE.AND P5, PT, R14, UR4, PT ;  /* 0x000000040e007c0c */ /* 0x000fe4000bfa6270 */
[C---:B------:R-:W-:Y:S01]  /*caa0*/  IADD3 R16, R3.reuse, 0x38, RZ ;  /* 0x0000003803107810 */ /* 0x040fe20007ffe0ff */
[C-C-:B---34-:R-:W-:Y:S02]  /*cab0*/  @!P0 IMAD.WIDE R8, R3.reuse, 0x4, R4.reuse ;  /* 0x0000000403088825 */ /* 0x158fe400078e0204 */
[----:B------:R-:W-:Y:S02]  /*cac0*/  @!P1 LEA.HI R0, R0, R0, RZ, 0x1 ;  /* 0x0000000000009211 */ /* 0x000fe400078f08ff */
[----:B------:R-:W-:Y:S01]  /*cad0*/  @!P2 LEA.HI R2, R2, R2, RZ, 0x1 ;  /* 0x000000020202a211 */ /* 0x000fe200078f08ff */
[----:B------:R0:W-:Y:S01]  /*cae0*/  @!P0 ST.E.64 desc[UR6][R8.64], R24 ;  /* 0x0000001808008985 */ /* 0x0001e2000c101b06 */
[----:B------:R-:W-:Y:S01]  /*caf0*/  @!P1 LOP3.LUT R11, R0, 0xfffffffe, RZ, 0xc0, !PT ;  /* 0xfffffffe000b9812 */ /* 0x000fe200078ec0ff */
[C---:B------:R-:W-:Y:S01]  /*cb00*/  VIADD R0, R3.reuse, 0x28 ;  /* 0x0000002803007836 */ /* 0x040fe20000000000 */
[----:B------:R-:W-:Y:S01]  /*cb10*/  @!P2 LOP3.LUT R13, R2, 0xfffffffe, RZ, 0xc0, !PT ;  /* 0xfffffffe020da812 */ /* 0x000fe200078ec0ff */
[----:B------:R-:W-:Y:S01]  /*cb20*/  VIADD R2, R3, 0x30 ;  /* 0x0000003003027836 */ /* 0x000fe20000000000 */
[----:B------:R-:W-:Y:S01]  /*cb30*/  ISETP.GE.AND P3, PT, R16, UR4, PT ;  /* 0x0000000410007c0c */ /* 0x000fe2000bf66270 */
[----:B------:R-:W-:Y:S01]  /*cb40*/  @!P1 IMAD.WIDE R10, R11, 0x4, R4 ;  /* 0x000000040b0a9825 */ /* 0x000fe200078e0204 */
[----:B------:R-:W-:-:S02]  /*cb50*/  ISETP.GE.AND P0, PT, R0, UR4, PT ;  /* 0x0000000400007c0c */ /* 0x000fc4000bf06270 */
[----:B------:R-:W-:Y:S01]  /*cb60*/  ISETP.GE.AND P4, PT, R2, UR4, PT ;  /* 0x0000000402007c0c */ /* 0x000fe2000bf86270 */
[----:B------:R-:W-:Y:S01]  /*cb70*/  @!P2 IMAD.WIDE R12, R13, 0x4, R4 ;  /* 0x000000040d0ca825 */ /* 0x000fe200078e0204 */
[----:B------:R1:W-:Y:S01]  /*cb80*/  @!P1 ST.E.64 desc[UR6][R10.64], R28 ;  /* 0x0000001c0a009985 */ /* 0x0003e2000c101b06 */
[----:B------:R-:W-:Y:S02]  /*cb90*/  ISETP.GE.AND P1, PT, R20, UR4, PT ;  /* 0x0000000414007c0c */ /* 0x000fe4000bf26270 */
[----:B------:R-:W-:Y:S01]  /*cba0*/  @!P5 LEA.HI R14, R14, R14, RZ, 0x1 ;  /* 0x0000000e0e0ed211 */ /* 0x000fe200078f08ff */
[----:B------:R2:W-:Y:S01]  /*cbb0*/  @!P2 ST.E.64 desc[UR6][R12.64], R32 ;  /* 0x000000200c00a985 */ /* 0x0005e2000c101b06 */
[----:B------:R-:W-:Y:S01]  /*cbc0*/  ISETP.GE.AND P2, PT, R17, UR4, PT ;  /* 0x0000000411007c0c */ /* 0x000fe2000bf46270 */
[----:B0-----:R-:W-:Y:S01]  /*cbd0*/  VIADD R24, R3, 0x50 ;  /* 0x0000005003187836 */ /* 0x001fe20000000000 */
[----:B------:R-:W-:Y:S02]  /*cbe0*/  @!P6 LEA.HI R15, R15, R15, RZ, 0x1 ;  /* 0x0000000f0f0fe211 */ /* 0x000fe400078f08ff */
[----:B------:R-:W-:-:S02]  /*cbf0*/  @!P5 LOP3.LUT R9, R14, 0xfffffffe, RZ, 0xc0, !PT ;  /* 0xfffffffe0e09d812 */ /* 0x000fc400078ec0ff */
[----:B------:R-:W-:Y:S02]  /*cc00*/  @!P0 LEA.HI R0, R0, R0, RZ, 0x1 ;  /* 0x0000000000008211 */ /* 0x000fe400078f08ff */
[----:B------:R-:W-:Y:S01]  /*cc10*/  @!P4 LEA.HI R2, R2, R2, RZ, 0x1 ;  /* 0x000000020202c211 */ /* 0x000fe200078f08ff */
[--C-:B------:R-:W-:Y:S01]  /*cc20*/  @!P5 IMAD.WIDE R8, R9, 0x4, R4.reuse ;  /* 0x000000040908d825 */ /* 0x100fe200078e0204 */
[----:B-1----:R-:W-:Y:S02]  /*cc30*/  @!P6 LOP3.LUT R11, R15, 0xfffffffe, RZ, 0xc0, !PT ;  /* 0xfffffffe0f0be812 */ /* 0x002fe400078ec0ff */
[----:B------:R-:W-:Y:S02]  /*cc40*/  @!P3 LEA.HI R16, R16, R16, RZ, 0x1 ;  /* 0x000000101010b211 */ /* 0x000fe400078f08ff */
[----:B--2---:R-:W-:Y:S01]  /*cc50*/  @!P2 LEA.HI R12, R17, R17, RZ, 0x1 ;  /* 0x00000011110ca211 */ /* 0x004fe200078f08ff */
[----:B------:R-:W-:Y:S01]  /*cc60*/  @!P6 IMAD.WIDE R10, R11, 0x4, R4 ;  /* 0x000000040b0ae825 */ /* 0x000fe200078e0204 */
[----:B------:R-:W-:Y:S01]  /*cc70*/  @!P1 LEA.HI R20, R20, R20, RZ, 0x1 ;  /* 0x0000001414149211 */ /* 0x000fe200078f08ff */
[----:B------:R0:W-:Y:S01]  /*cc80*/  @!P5 ST.E.64 desc[UR6][R8.64], R36 ;  /* 0x000000240800d985 */ /* 0x0001e2000c101b06 */
[----:B------:R-:W-:Y:S01]  /*cc90*/  @!P0 LOP3.LUT R13, R0, 0xfffffffe, RZ, 0xc0, !PT ;  /* 0xfffffffe000d8812 */ /* 0x000fe200078ec0ff */
[C---:B------:R-:W-:Y:S01]  /*cca0*/  VIADD R0, R3.reuse, 0x60 ;  /* 0x0000006003007836 */ /* 0x040fe20000000000 */
[----:B------:R-:W-:Y:S01]  /*ccb0*/  @!P4 LOP3.LUT R15, R2, 0xfffffffe, RZ, 0xc0, !PT ;  /* 0xfffffffe020fc812 */ /* 0x000fe200078ec0ff */
[----:B------:R1:W-:Y:S01]  /*ccc0*/  @!P6 ST.E.64 desc[UR6][R10.64], R40 ;  /* 0x000000280a00e985 */ /* 0x0003e2000c101b06 */
[----:B------:R-:W-:Y:S01]  /*ccd0*/  @!P3 LOP3.LUT R17, R16, 0xfffffffe, RZ, 0xc0, !PT ;  /* 0xfffffffe1011b812 */ /* 0x000fe200078ec0ff */
[----:B------:R-:W-:Y:S01]  /*cce0*/  VIADD R2, R3, 0x68 ;  /* 0x0000006803027836 */ /* 0x000fe20000000000 */
[----:B------:R-:W-:-:S02]  /*ccf0*/  @!P2 LOP3.LUT R21, R12, 0xfffffffe, RZ, 0xc0, !PT ;  /* 0xfffffffe0c15a812 */ /* 0x000fc400078ec0ff */
[----:B------:R-:W-:Y:S01]  /*cd00*/  @!P1 LOP3.LUT R23, R20, 0xfffffffe, RZ, 0xc0, !PT ;  /* 0xfffffffe14179812 */ /* 0x000fe200078ec0ff */
[C---:B------:R-:W-:Y:S01]  /*cd10*/  VIADD R20, R3.reuse, 0x70 ;  /* 0x0000007003147836 */ /* 0x040fe20000000000 */
[----:B------:R-:W-:Y:S02]  /*cd20*/  IADD3 R25, R3, 0x58, RZ ;  /* 0x0000005803197810 */ /* 0x000fe40007ffe0ff */
[----:B------:R-:W-:Y:S01]  /*cd30*/  ISETP.GE.AND P5, PT, R24, UR4, PT ;  /* 0x0000000418007c0c */ /* 0x000fe2000bfa6270 */
[----:B0-----:R-:W-:Y:S01]  /*cd40*/  @!P0 IMAD.WIDE R8, R13, 0x4, R4 ;  /* 0x000000040d088825 */ /* 0x001fe200078e0204 */
[----:B------:R-:W-:-:S03]  /*cd50*/  ISETP.GE.AND P6, PT, R25, UR4, PT ;  /* 0x0000000419007c0c */ /* 0x000fc6000bfc6270 */
[--C-:B-1----:R-:W-:Y:S01]  /*cd60*/  @!P4 IMAD.WIDE R10, R15, 0x4, R4.reuse ;  /* 0x000000040f0ac825 */ /* 0x102fe200078e0204 */
[----:B------:R0:W-:Y:S01]  /*cd70*/  @!P0 ST.E.64 desc[UR6][R8.64], R44 ;  /* 0x0000002c08008985 */ /* 0x0001e2000c101b06 */
[----:B------:R-:W-:Y:S02]  /*cd80*/  ISETP.GE.AND P0, PT, R0, UR4, PT ;  /* 0x0000000400007c0c */ /* 0x000fe4000bf06270 */
[--C-:B------:R-:W-:Y:S01]  /*cd90*/  @!P3 IMAD.WIDE R12, R17, 0x4, R4.reuse ;  /* 0x00000004110cb825 */ /* 0x100fe200078e0204 */
[----:B------:R1:W-:Y:S03]  /*cda0*/  @!P4 ST.E.64 desc[UR6][R10.64], R48 ;  /* 0x000000300a00c985 */ /* 0x0003e6000c101b06 */
[----:B------:R-:W-:Y:S01]  /*cdb0*/  @!P2 IMAD.WIDE R14, R21, 0x4, R4 ;  /* 0x00000004150ea825 */ /* 0x000fe200078e0204 */
[----:B------:R2:W-:Y:S01]  /*cdc0*/  @!P3 ST.E.64 desc[UR6][R12.64], R52 ;  /* 0x000000340c00b985 */ /* 0x0005e2000c101b06 */
[----:B------:R-:W-:-:S02]  /*cdd0*/  IADD3 R21, R3, 0x78, RZ ;  /* 0x0000007803157810 */ /* 0x000fc40007ffe0ff */
[----:B------:R-:W-:Y:S01]  /*cde0*/  @!P1 IMAD.WIDE R16, R23, 0x4, R4 ;  /* 0x0000000417109825 */ /* 0x000fe200078e0204 */
[----:B------:R3:W-:Y:S01]  /*cdf0*/  @!P2 ST.E.64 desc[UR6][R14.64], R56 ;  /* 0x000000380e00a985 */ /* 0x0007e2000c101b06 */
[----:B------:R-:W-:Y:S02]  /*ce00*/  ISETP.GE.AND P2, PT, R20, UR4, PT ;  /* 0x0000000414007c0c */ /* 0x000fe4000bf46270 */
[----:B------:R-:W-:Y:S01]  /*ce10*/  VIADD R23, R3, 0x80 ;  /* 0x0000008003177836 */ /* 0x000fe20000000000 */
[----:B------:R4:W-:Y:S01]  /*ce20*/  @!P1 ST.E.64 desc[UR6][R16.64], R60 ;  /* 0x0000003c10009985 */ /* 0x0009e2000c101b06 */
[----:B------:R-:W-:Y:S02]  /*ce30*/  ISETP.GE.AND P1, PT, R2, UR4, PT ;  /* 0x0000000402007c0c */ /* 0x000fe4000bf26270 */
[----:B------:R-:W-:Y:S02]  /*ce40*/  ISETP.GE.AND P3, PT, R21, UR4, PT ;  /* 0x0000000415007c0c */ /* 0x000fe4000bf66270 */
[----:B------:R-:W-:-:S02]  /*ce50*/  ISETP.GE.AND P4, PT, R23, UR4, PT ;  /* 0x0000000417007c0c */ /* 0x000fc4000bf86270 */
[----:B------:R-:W-:Y:S02]  /*ce60*/  @!P5 LEA.HI R24, R24, R24, RZ, 0x1 ;  /* 0x000000181818d211 */ /* 0x000fe400078f08ff */
[----:B------:R-:W-:Y:S02]  /*ce70*/  @!P6 LEA.HI R25, R25, R25, RZ, 0x1 ;  /* 0x000000191919e211 */ /* 0x000fe400078f08ff */
[----:B0-----:R-:W-:Y:S02]  /*ce80*/  @!P5 LOP3.LUT R9, R24, 0xfffffffe, RZ, 0xc0, !PT ;  /* 0xfffffffe1809d812 */ /* 0x001fe400078ec0ff */
[----:B------:R-:W-:Y:S02]  /*ce90*/  @!P0 LEA.HI R0, R0, R0, RZ, 0x1 ;  /* 0x0000000000008211 */ /* 0x000fe400078f08ff */
[----:B------:R-:W-:Y:S01]  /*cea0*/  @!P1 LEA.HI R2, R2, R2, RZ, 0x1 ;  /* 0x0000000202029211 */ /* 0x000fe200078f08ff */
[----:B------:R-:W-:Y:S01]  /*ceb0*/  @!P5 IMAD.WIDE R8, R9, 0x4, R4 ;  /* 0x000000040908d825 */ /* 0x000fe200078e0204 */
[----:B-1----:R-:W-:-:S02]  /*cec0*/  @!P6 LOP3.LUT R11, R25, 0xfffffffe, RZ, 0xc0, !PT ;  /* 0xfffffffe190be812 */ /* 0x002fc400078ec0ff */
[----:B------:R-:W-:Y:S02]  /*ced0*/  @!P2 LEA.HI R20, R20, R20, RZ, 0x1 ;  /* 0x000000141414a211 */ /* 0x000fe400078f08ff */
[----:B--2---:R-:W-:Y:S01]  /*cee0*/  @!P0 LOP3.LUT R13, R0, 0xfffffffe, RZ, 0xc0, !PT ;  /* 0xfffffffe000d8812 */ /* 0x004fe200078ec0ff */
[--C-:B------:R-:W-:Y:S01]  /*cef0*/  @!P6 IMAD.WIDE R10, R11, 0x4, R4.reuse ;  /* 0x000000040b0ae825 */ /* 0x100fe200078e0204 */
[----:B------:R-:W-:Y:S01]  /*cf00*/  @!P3 LEA.HI R21, R21, R21, RZ, 0x1 ;  /* 0x000000151515b211 */ /* 0x000fe200078f08ff */
[----:B------:R0:W-:Y:S01]  /*cf10*/  @!P5 ST.E.64 desc[UR6][R8.64], R64 ;  /* 0x000000400800d985 */ /* 0x0001e2000c101b06 */
[----:B---3--:R-:W-:Y:S01]  /*cf20*/  @!P1 LOP3.LUT R15, R2, 0xfffffffe, RZ, 0xc0, !PT ;  /* 0xfffffffe020f9812 */ /* 0x008fe200078ec0ff */
[----:B------:R-:W-:Y:S01]  /*cf30*/  @!P0 IMAD.WIDE R12, R13, 0x4, R4 ;  /* 0x000000040d0c8825 */ /* 0x000fe200078e0204 */
[----:B------:R-:W-:Y:S01]  /*cf40*/  @!P4 LEA.HI R23, R23, R23, RZ, 0x1 ;  /* 0x000000171717c211 */ /* 0x000fe200078f08ff */
[----:B------:R1:W-:Y:S01]  /*cf50*/  @!P6 ST.E.64 desc[UR6][R10.64], R68 ;  /* 0x000000440a00e985 */ /* 0x0003e2000c101b06 */
[----:B----4-:R-:W-:Y:S01]  /*cf60*/  @!P2 LOP3.LUT R17, R20, 0xfffffffe, RZ, 0xc0, !PT ;  /* 0xfffffffe1411a812 */ /* 0x010fe200078ec0ff */
[----:B------:R-:W-:Y:S01]  /*cf70*/  VIADD R0, R3, 0x88 ;  /* 0x0000008803007836 */ /* 0x000fe20000000000 */
[----:B------:R-:W-:Y:S01]  /*cf80*/  @!P3 LOP3.LUT R21, R21, 0xfffffffe, RZ, 0xc0, !PT ;  /* 0xfffffffe1515b812 */ /* 0x000fe200078ec0ff */
[----:B------:R-:W-:Y:S01]  /*cf90*/  VIADD R2, R3, 0x90 ;  /* 0x0000009003027836 */ /* 0x000fe20000000000 */
[----:B------:R-:W-:Y:S01]  /*cfa0*/  @!P4 LOP3.LUT R23, R23, 0xfffffffe, RZ, 0xc0, !PT ;  /* 0xfffffffe1717c812 */ /* 0x000fe200078ec0ff */
[----:B------:R2:W-:Y:S01]  /*cfb0*/  @!P0 ST.E.64 desc[UR6][R12.64], R72 ;  /* 0x000000480c008985 */ /* 0x0005e2000c101b06 */
[----:B------:R-:W-:-:S02]  /*cfc0*/  IADD3 R20, R3, 0x98, RZ ;  /* 0x0000009803147810 */ /* 0x000fc40007ffe0ff */
[----:B------:R-:W-:Y:S01]  /*cfd0*/  ISETP.GE.AND P0, PT, R0, UR4, PT ;  /* 0x0000000400007c0c */ /* 0x000fe2000bf06270 */
[----:B0-----:R-:W-:-:S04]  /*cfe0*/  @!P1 IMAD.WIDE R8, R15, 0x4, R4 ;  /* 0x000000040f089825 */ /* 0x001fc800078e0204 */
[--C-:B-1----:R-:W-:Y:S01]  /*cff0*/  @!P2 IMAD.WIDE R10, R17, 0x4, R4.reuse ;  /* 0x00000004110aa825 */ /* 0x102fe200078e0204 */
[----:B------:R0:W-:Y:S01]  /*d000*/  @!P1 ST.E.64 desc[UR6][R8.64], R76 ;  /* 0x0000004c08009985 */ /* 0x0001e2000c101b06 */
[----:B------:R-:W-:Y:S02]  /*d010*/  ISETP.GE.AND P1, PT, R2, UR4, PT ;  /* 0x0000000402007c0c */ /* 0x000fe4000bf26270 */
[--C-:B------:R-:W-:Y:S01]  /*d020*/  @!P3 IMAD.WIDE R14, R21, 0x4, R4.reuse ;  /* 0x00000004150eb825 */ /* 0x100fe200078e0204 */
[----:B------:R1:W-:Y:S01]  /*d030*/  @!P2 ST.E.64 desc[UR6][R10.64], R80 ;  /* 0x000000500a00a985 */ /* 0x0003e2000c101b06 */
[----:B------:R-:W-:Y:S02]  /*d040*/  ISETP.GE.AND P2, PT, R20, UR4, PT ;  /* 0x0000000414007c0c */ /* 0x000fe4000bf46270 */
[----:B------:R-:W-:Y:S01]  /*d050*/  @!P4 IMAD.WIDE R16, R23, 0x4, R4 ;  /* 0x000000041710c825 */ /* 0x000fe200078e0204 */
[----:B------:R3:W-:Y:S01]  /*d060*/  @!P3 ST.E.64 desc[UR6][R14.64], R84 ;  /* 0x000000540e00b985 */ /* 0x0007e2000c101b06 */
[----:B------:R-:W-:-:S02]  /*d070*/  @!P0 LEA.HI R0, R0, R0, RZ, 0x1 ;  /* 0x0000000000008211 */ /* 0x000fc400078f08ff */
[C---:B------:R-:W-:Y:S01]  /*d080*/  VIADD R21, R3.reuse, 0xa0 ;  /* 0x000000a003157836 */ /* 0x040fe20000000000 */
[----:B------:R4:W-:Y:S01]  /*d090*/  @!P4 ST.E.64 desc[UR6][R16.64], R88 ;  /* 0x000000581000c985 */ /* 0x0009e2000c101b06 */
[C---:B--2---:R-:W-:Y:S01]  /*d0a0*/  VIADD R12, R3.reuse, 0xa8 ;  /* 0x000000a8030c7836 */ /* 0x044fe20000000000 */
[C---:B0-----:R-:W-:Y:S01]  /*d0b0*/  IADD3 R9, R3.reuse, 0xb8, RZ ;  /* 0x000000b803097810 */ /* 0x041fe20007ffe0ff */
[----:B------:R-:W-:Y:S01]  /*d0c0*/  VIADD R13, R3, 0xb0 ;  /* 0x000000b0030d7836 */ /* 0x000fe20000000000 */
[----:B------:R-:W-:Y:S02]  /*d0d0*/  ISETP.GE.AND P3, PT, R21, UR4, PT ;  /* 0x0000000415007c0c */ /* 0x000fe4000bf66270 */
[----:B------:R-:W-:Y:S02]  /*d0e0*/  ISETP.GE.AND P6, PT, R9, UR4, PT ;  /* 0x0000000409007c0c */ /* 0x000fe4000bfc6270 */
[----:B------:R-:W-:Y:S02]  /*d0f0*/  ISETP.GE.AND P4, PT, R12, UR4, PT ;  /* 0x000000040c007c0c */ /* 0x000fe4000bf86270 */
[----:B------:R-:W-:-:S02]  /*d100*/  ISETP.GE.AND P5, PT, R13, UR4, PT ;  /* 0x000000040d007c0c */ /* 0x000fc4000bfa6270 */
[----:B------:R-:W-:Y:S02]  /*d110*/  @!P1 LEA.HI R2, R2, R2, RZ, 0x1 ;  /* 0x0000000202029211 */ /* 0x000fe400078f08ff */
[----:B------:R-:W-:Y:S02]  /*d120*/  @!P2 LEA.HI R20, R20, R20, RZ, 0x1 ;  /* 0x000000141414a211 */ /* 0x000fe400078f08ff */
[----:B-1----:R-:W-:Y:S02]  /*d130*/  @!P1 LOP3.LUT R11, R2, 0xfffffffe, RZ, 0xc0, !PT ;  /* 0xfffffffe020b9812 */ /* 0x002fe400078ec0ff */
[----:B------:R-:W-:Y:S02]  /*d140*/  @!P3 LEA.HI R21, R21, R21, RZ, 0x1 ;  /* 0x000000151515b211 */ /* 0x000fe400078f08ff */
[----:B------:R-:W-:Y:S02]  /*d150*/  @!P6 LEA.HI R10, R9, R9, RZ, 0x1 ;  /* 0x00000009090ae211 */ /* 0x000fe400078f08ff */
[----:B------:R-:W-:-:S02]  /*d160*/  @!P4 LEA.HI R12, R12, R12, RZ, 0x1 ;  /* 0x0000000c0c0cc211 */ /* 0x000fc400078f08ff */
[----:B------:R-:W-:Y:S02]  /*d170*/  @!P5 LEA.HI R8, R13, R13, RZ, 0x1 ;  /* 0x0000000d0d08d211 */ /* 0x000fe400078f08ff */
[----:B------:R-:W-:Y:S02]  /*d180*/  @!P0 LOP3.LUT R9, R0, 0xfffffffe, RZ, 0xc0, !PT ;  /* 0xfffffffe00098812 */ /* 0x000fe400078ec0ff */
[----:B------:R-:W-:Y:S02]  /*d190*/  @!P2 LOP3.LUT R13, R20, 0xfffffffe, RZ, 0xc0, !PT ;  /* 0xfffffffe140da812 */ /* 0x000fe400078ec0ff */
[----:B---3--:R-:W-:Y:S02]  /*d1a0*/  @!P3 LOP3.LUT R15, R21, 0xfffffffe, RZ, 0xc0, !PT ;  /* 0xfffffffe150fb812 */ /* 0x008fe400078ec0ff */
[----:B----4-:R-:W-:Y:S01]  /*d1b0*/  @!P4 LOP3.LUT R17, R12, 0xfffffffe, RZ, 0xc0, !PT ;  /* 0xfffffffe0c11c812 */ /* 0x010fe200078ec0ff */
[----:B------:R-:W-:Y:S01]  /*d1c0*/  @!P2 IMAD.WIDE R12, R13, 0x4, R4 ;  /* 0x000000040d0ca825 */ /* 0x000fe200078e0204 */
[----:B------:R-:W-:-:S02]  /*d1d0*/  @!P5 LOP3.LUT R21, R8, 0xfffffffe, RZ, 0xc0, !PT ;  /* 0xfffffffe0815d812 */ /* 0x000fc400078ec0ff */
[----:B------:R-:W-:Y:S01]  /*d1e0*/  @!P6 LOP3.LUT R23, R10, 0xfffffffe, RZ, 0xc0, !PT ;  /* 0xfffffffe0a17e812 */ /* 0x000fe200078ec0ff */
[----:B------:R-:W-:-:S04]  /*d1f0*/  @!P0 IMAD.WIDE R8, R9, 0x4, R4 ;  /* 0x0000000409088825 */ /* 0x000fc800078e0204 */
[--C-:B------:R-:W-:Y:S01]  /*d200*/  @!P1 IMAD.WIDE R10, R11, 0x4, R4.reuse ;  /* 0x000000040b0a9825 */ /* 0x100fe200078e0204 */
[----:B------:R0:W-:Y:S03]  /*d210*/  @!P0 ST.E.64 desc[UR6][R8.64], R92 ;  /* 0x0000005c08008985 */ /* 0x0001e6000c101b06 */
[--C-:B------:R-:W-:Y:S01]  /*d220*/  @!P3 IMAD.WIDE R14, R15, 0x4, R4.reuse ;  /* 0x000000040f0eb825 */ /* 0x100fe200078e0204 */
[----:B------:R0:W-:Y:S03]  /*d230*/  @!P1 ST.E.64 desc[UR6][R10.64], R96 ;  /* 0x000000600a009985 */ /* 0x0001e6000c101b06 */
[--C-:B------:R-:W-:Y:S01]  /*d240*/  @!P4 IMAD.WIDE R16, R17, 0x4, R4.reuse ;  /* 0x000000041110c825 */ /* 0x100fe200078e0204 */
[----:B------:R0:W-:Y:S03]  /*d250*/  @!P2 ST.E.64 desc[UR6][R12.64], R100 ;  /* 0x000000640c00a985 */ /* 0x0001e6000c101b06 */
[--C-:B------:R-:W-:Y:S01]  /*d260*/  @!P5 IMAD.WIDE R20, R21, 0x4, R4.reuse ;  /* 0x000000041514d825 */ /* 0x100fe200078e0204 */
[----:B------:R0:W-:Y:S03]  /*d270*/  @!P3 ST.E.64 desc[UR6][R14.64], R104 ;  /* 0x000000680e00b985 */ /* 0x0001e6000c101b06 */
[----:B------:R-:W-:Y:S01]  /*d280*/  @!P6 IMAD.WIDE R4, R23, 0x4, R4 ;  /* 0x000000041704e825 */ /* 0x000fe200078e0204 */
[----:B------:R0:W-:Y:S04]  /*d290*/  @!P4 ST.E.64 desc[UR6][R16.64], R108 ;  /* 0x0000006c1000c985 */ /* 0x0001e8000c101b06 */
[----:B------:R0:W-:Y:S04]  /*d2a0*/  @!P5 ST.E.64 desc[UR6][R20.64], R112 ;  /* 0x000000701400d985 */ /* 0x0001e8000c101b06 */
[----:B------:R0:W-:Y:S02]  /*d2b0*/  @!P6 ST.E.64 desc[UR6][R4.64], R116 ;  /* 0x000000740400e985 */ /* 0x0001e4000c101b06 */
.L_x_35:
[----:B------:R-:W-:Y:S05]  /*d2c0*/  BSYNC B0 ;  /* 0x0000000000007941 */ /* 0x000fea0003800000 */
.L_x_34:
[----:B------:R-:W-:Y:S01]  /*d2d0*/  ISETP.GE.AND P0, PT, R19, R22, PT ;  /* 0x000000161300720c */ /* 0x000fe20003f06270 */
[----:B0---4-:R0:W1:Y:S04]  /*d2e0*/  SHFL.IDX PT, R5, R7, 0x1, 0x1c1f ;  /* 0x003c1f0007057f89 */ /* 0x01106800000e0000 */
[----:B---3--:R0:W3:Y:S08]  /*d2f0*/  SHFL.IDX PT, R4, R6, 0x1, 0x1c1f ;  /* 0x003c1f0006047f89 */ /* 0x0080f000000e0000 */
[----:B0-----:R-:W-:Y:S05]  /*d300*/  @P0 BRA `(.L_x_10) ;  /* 0x0000004c00cc0947 */ /* 0x001fea0003800000 */
[C---:B--2---:R-:W-:Y:S01]  /*d310*/  VIADD R0, R3.reuse, 0x8 ;  /* 0x0000000803007836 */ /* 0x044fe20000000000 */
[----:B------:R-:W-:Y:S01]  /*d320*/  ULDC UR4, c[0x0][0xac8] ;  /* 0x0002b20000047ab9 */ /* 0x000fe20000000800 */
[C---:B------:R-:W-:Y:S01]  /*d330*/  VIADD R2, R3.reuse, 0x10 ;  /* 0x0000001003027836 */ /* 0x040fe20000000000 */
[C---:B------:R-:W-:Y:S01]  /*d340*/  ISETP.GE.AND P2, PT, R3.reuse, UR4, PT ;  /* 0x0000000403007c0c */ /* 0x040fe2000bf46270 */
[C---:B------:R-:W-:Y:S01]  /*d350*/  VIADD R10, R3.reuse, 0x18 ;  /* 0x00000018030a7836 */ /* 0x040fe20000000000 */
[----:B------:R-:W-:Y:S01]  /*d360*/  ISETP.GE.AND P3, PT, R0, UR4, PT ;  /* 0x0000000400007c0c */ /* 0x000fe2000bf66270 */
[C---:B------:R-:W-:Y:S01]  /*d370*/  VIADD R11, R3.reuse, 0x28 ;  /* 0x00000028030b7836 */ /* 0x040fe20000000000 */
[----:B------:R-:W-:Y:S01]  /*d380*/  ISETP.GE.AND P0, PT, R2, UR4, PT ;  /* 0x0000000402007c0c */ /* 0x000fe2000bf06270 */
[----:B------:R-:W-:Y:S01]  /*d390*/  ULDC.64 UR6, c[0x0][0x208] ;  /* 0x0000820000067ab9 */ /* 0x000fe20000000a00 */
[----:B------:R-:W-:Y:S01]  /*d3a0*/  ISETP.GE.AND P1, PT, R10, UR4, PT ;  /* 0x000000040a007c0c */ /* 0x000fe2000bf26270 */
[C---:B------:R-:W-:Y:S01]  /*d3b0*/  VIADD R12, R3.reuse, 0x30 ;  /* 0x00000030030c7836 */ /* 0x040fe20000000000 */
[C---:B------:R-:W-:Y:S01]  /*d3c0*/  IADD3 R14, R3.reuse, 0x40, RZ ;  /* 0x00000040030e7810 */ /* 0x040fe20007ffe0ff */
[----:B------:R-:W-:-:S02]  /*d3d0*/  VIADD R13, R3, 0x38 ;  /* 0x00000038030d7836 */ /* 0x000fc40000000000 */
[C---:B------:R-:W-:Y:S01]  /*d3e0*/  VIADD R16, R3.reuse, 0x48 ;  /* 0x0000004803107836 */ /* 0x040fe20000000000 */
[----:B------:R-:W-:Y:S01]  /*d3f0*/  ISETP.GE.AND P4, PT, R12, UR4, PT ;  /* 0x000000040c007c0c */ /* 0x000fe2000bf86270 */
[----:B-1-3--:R-:W-:Y:S01]  /*d400*/  @!P2 IMAD.WIDE R6, R3, 0x4, R4 ;  /* 0x000000040306a825 */ /* 0x00afe200078e0204 */
[----:B------:R-:W-:Y:S02]  /*d410*/  ISETP.GE.AND P5, PT, R13, UR4, PT ;  /* 0x000000040d007c0c */ /* 0x000fe4000bfa6270 */
[----:B------:R-:W-:Y:S01]  /*d420*/  @!P3 LEA.HI R0, R0, R0, RZ, 0x1 ;  /* 0x000000000000b211 */ /* 0x000fe200078f08ff */
[C---:B------:R-:W-:Y:S01]  /*d430*/  VIADD R20, R3.reuse, 0x50 ;  /* 0x0000005003147836 */ /* 0x040fe20000000000 */
[----:B------:R0:W-:Y:S01]  /*d440*/  @!P2 ST.E.64 desc[UR6][R6.64], R26 ;  /* 0x0000001a0600a985 */ /* 0x0001e2000c101b06 */
[----:B------:R-:W-:Y:S01]  /*d450*/  ISETP.GE.AND P6, PT, R14, UR4, PT ;  /* 0x000000040e007c0c */ /* 0x000fe2000bfc6270 */
[----:B------:R-:W-:Y:S01]  /*d460*/  VIADD R21, R3, 0x78 ;  /* 0x0000007803157836 */ /* 0x000fe20000000000 */
[----:B------:R-:W-:-:S02]  /*d470*/  @!P3 LOP3.LUT R9, R0, 0xfffffffe, RZ, 0xc0, !PT ;  /* 0xfffffffe0009b812 */ /* 0x000fc400078ec0ff */
[----:B------:R-:W-:Y:S02]  /*d480*/  IADD3 R0, R3, 0x20, RZ ;  /* 0x0000002003007810 */ /* 0x000fe40007ffe0ff */
[----:B------:R-:W-:Y:S01]  /*d490*/  @!P0 LEA.HI R2, R2, R2, RZ, 0x1 ;  /* 0x0000000202028211 */ /* 0x000fe200078f08ff */
[----:B------:R-:W-:Y:S01]  /*d4a0*/  @!P3 IMAD.WIDE R8, R9, 0x4, R4 ;  /* 0x000000040908b825 */ /* 0x000fe200078e0204 */
[----:B------:R-:W-:Y:S02]  /*d4b0*/  ISETP.GE.AND P2, PT, R0, UR4, PT ;  /* 0x0000000400007c0c */ /* 0x000fe4000bf46270 */
[----:B------:R-:W-:Y:S02]  /*d4c0*/  @!P1 LEA.HI R10, R10, R10, RZ, 0x1 ;  /* 0x0000000a0a0a9211 */ /* 0x000fe400078f08ff */
[----:B------:R1:W-:Y:S01]  /*d4d0*/  @!P3 ST.E.64 desc[UR6][R8.64], R30 ;  /* 0x0000001e0800b985 */ /* 0x0003e2000c101b06 */
[----:B------:R-:W-:Y:S02]  /*d4e0*/  ISETP.GE.AND P3, PT, R11, UR4, PT ;  /* 0x000000040b007c0c */ /* 0x000fe4000bf66270 */
[----:B0-----:R-:W-:-:S02]  /*d4f0*/  @!P0 LOP3.LUT R7, R2, 0xfffffffe, RZ, 0xc0, !PT ;  /* 0xfffffffe02078812 */ /* 0x001fc400078ec0ff */
[----:B------:R-:W-:Y:S02]  /*d500*/  @!P4 LEA.HI R12, R12, R12, RZ, 0x1 ;  /* 0x0000000c0c0cc211 */ /* 0x000fe400078f08ff */
[----:B------:R-:W-:Y:S01]  /*d510*/  @!P6 LEA.HI R14, R14, R14, RZ, 0x1 ;  /* 0x0000000e0e0ee211 */ /* 0x000fe200078f08ff */
[----:B------:R-:W-:Y:S01]  /*d520*/  @!P0 IMAD.WIDE R6, R7, 0x4, R4 ;  /* 0x0000000407068825 */ /* 0x000fe200078e0204 */
[----:B------:R-:W-:Y:S02]  /*d530*/  @!P2 LEA.HI R0, R0, R0, RZ, 0x1 ;  /* 0x000000000000a211 */ /* 0x000fe400078f08ff */
[----:B------:R-:W-:Y:S02]  /*d540*/  @!P4 LOP3.LUT R15, R12, 0xfffffffe, RZ, 0xc0, !PT ;  /* 0xfffffffe0c0fc812 */ /* 0x000fe400078ec0ff */
[----:B------:R0:W-:Y:S01]  /*d550*/  @!P0 ST.E.64 desc[UR6][R6.64], R34 ;  /* 0x0000002206008985 */ /* 0x0001e2000c101b06 */
[----:B-1----:R-:W-:Y:S02]  /*d560*/  @!P1 LOP3.LUT R9, R10, 0xfffffffe, RZ, 0xc0, !PT ;  /* 0xfffffffe0a099812 */ /* 0x002fe400078ec0ff */
[----:B------:R-:W-:-:S02]  /*d570*/  @!P3 LEA.HI R2, R11, R11, RZ, 0x1 ;  /* 0x0000000b0b02b211 */ /* 0x000fc400078f08ff */
[----:B------:R-:W-:Y:S01]  /*d580*/  @!P5 LEA.HI R10, R13, R13, RZ, 0x1 ;  /* 0x0000000d0d0ad211 */ /* 0x000fe200078f08ff */
[--C-:B------:R-:W-:Y:S01]  /*d590*/  @!P1 IMAD.WIDE R8, R9, 0x4, R4.reuse ;  /* 0x0000000409089825 */ /* 0x100fe200078e0204 */
[----:B------:R-:W-:Y:S02]  /*d5a0*/  @!P2 LOP3.LUT R11, R0, 0xfffffffe, RZ, 0xc0, !PT ;  /* 0xfffffffe000ba812 */ /* 0x000fe400078ec0ff */
[----:B------:R-:W-:Y:S01]  /*d5b0*/  @!P3 LOP3.LUT R13, R2, 0xfffffffe, RZ, 0xc0, !PT ;  /* 0xfffffffe020db812 */ /* 0x000fe200078ec0ff */
[----:B------:R-:W-:Y:S01]  /*d5c0*/  VIADD R0, R3, 0x58 ;  /* 0x0000005803007836 */ /* 0x000fe20000000000 */
[----:B------:R-:W-:Y:S01]  /*d5d0*/  @!P5 LOP3.LUT R17, R10, 0xfffffffe, RZ, 0xc0, !PT ;  /* 0xfffffffe0a11d812 */ /* 0x000fe200078ec0ff */
[----:B------:R1:W-:Y:S01]  /*d5e0*/  @!P1 ST.E.64 desc[UR6][R8.64], R38 ;  /* 0x0000002608009985 */ /* 0x0003e2000c101b06 */
[----:B------:R-:W-:Y:S01]  /*d5f0*/  @!P6 LOP3.LUT R19, R14, 0xfffffffe, RZ, 0xc0, !PT ;  /* 0xfffffffe0e13e812 */ /* 0x000fe200078ec0ff */
[----:B0-----:R-:W-:Y:S01]  /*d600*/  @!P2 IMAD.WIDE R6, R11, 0x4, R4 ;  /* 0x000000040b06a825 */ /* 0x001fe200078e0204 */
[----:B------:R-:W-:-:S02]  /*d610*/  ISETP.GE.AND P1, PT, R16, UR4, PT ;  /* 0x0000000410007c0c */ /* 0x000fc4000bf26270 */
[----:B------:R-:W-:Y:S01]  /*d620*/  ISETP.GE.AND P0, PT, R20, UR4, PT ;  /* 0x0000000414007c0c */ /* 0x000fe2000bf06270 */
[--C-:B------:R-:W-:Y:S01]  /*d630*/  @!P4 IMAD.WIDE R10, R15, 0x4, R4.reuse ;  /* 0x000000040f0ac825 */ /* 0x100fe200078e0204 */
[----:B------:R0:W-:Y:S01]  /*d640*/  @!P2 ST.E.64 desc[UR6][R6.64], R42 ;  /* 0x0000002a0600a985 */ /* 0x0001e2000c101b06 */
[----:B------:R-:W-:Y:S02]  /*d650*/  IADD3 R2, R3, 0x60, RZ ;  /* 0x0000006003027810 */ /* 0x000fe40007ffe0ff */
[----:B------:R-:W-:Y:S01]  /*d660*/  @!P6 IMAD.WIDE R14, R19, 0x4, R4 ;  /* 0x00000004130ee825 */ /* 0x000fe200078e0204 */
[----:B------:R-:W-:-:S03]  /*d670*/  ISETP.GE.AND P2, PT, R0, UR4, PT ;  /* 0x0000000400007c0c */ /* 0x000fc6000bf46270 */
[--C-:B-1----:R-:W-:Y:S02]  /*d680*/  @!P3 IMAD.WIDE R8, R13, 0x4, R4.reuse ;  /* 0x000000040d08b825 */ /* 0x102fe400078e0204 */
[----:B------:R-:W-:Y:S02]  /*d690*/  @!P1 LEA.HI R16, R16, R16, RZ, 0x1 ;  /* 0x0000001010109211 */ /* 0x000fe400078f08ff */
[----:B------:R-:W-:Y:S01]  /*d6a0*/  @!P5 IMAD.WIDE R12, R17, 0x4, R4 ;  /* 0x00000004110cd825 */ /* 0x000fe200078e0204 */
[----:B------:R1:W-:Y:S01]  /*d6b0*/  @!P3 ST.E.64 desc[UR6][R8.64], R46 ;  /* 0x0000002e0800b985 */ /* 0x0003e2000c101b06 */
[----:B------:R-:W-:Y:S02]  /*d6c0*/  ISETP.GE.AND P3, PT, R21, UR4, PT ;  /* 0x0000000415007c0c */ /* 0x000fe4000bf66270 */
[C---:B------:R-:W-:Y:S01]  /*d6d0*/  VIADD R17, R3.reuse, 0x68 ;  /* 0x0000006803117836 */ /* 0x040fe20000000000 */
[----:B------:R2:W-:Y:S01]  /*d6e0*/  @!P4 ST.E.64 desc[UR6][R10.64], R50 ;  /* 0x000000320a00c985 */ /* 0x0005e2000c101b06 */
[----:B------:R-:W-:Y:S01]  /*d6f0*/  VIADD R19, R3, 0x70 ;  /* 0x0000007003137836 */ /* 0x000fe20000000000 */
[----:B------:R-:W-:-:S02]  /*d700*/  @!P0 LEA.HI R20, R20, R20, RZ, 0x1 ;  /* 0x0000001414148211 */ /* 0x000fc400078f08ff */
[----:B------:R3:W-:Y:S01]  /*d710*/  @!P5 ST.E.64 desc[UR6][R12.64], R54 ;  /* 0x000000360c00d985 */ /* 0x0007e2000c101b06 */
[----:B------:R-:W-:Y:S02]  /*d720*/  ISETP.GE.AND P5, PT, R17, UR4, PT ;  /* 0x0000000411007c0c */ /* 0x000fe4000bfa6270 */
[----:B------:R-:W-:Y:S01]  /*d730*/  ISETP.GE.AND P4, PT, R19, UR4, PT ;  /* 0x0000000413007c0c */ /* 0x000fe2000bf86270 */
[----:B------:R4:W-:Y:S01]  /*d740*/  @!P6 ST.E.64 desc[UR6][R14.64], R58 ;  /* 0x0000003a0e00e985 */ /* 0x0009e2000c101b06 */
[----:B------:R-:W-:Y:S02]  /*d750*/  ISETP.GE.AND P6, PT, R2, UR4, PT ;  /* 0x0000000402007c0c */ /* 0x000fe4000bfc6270 */
[----:B0-----:R-:W-:Y:S02]  /*d760*/  @!P1 LOP3.LUT R7, R16, 0xfffffffe, RZ, 0xc0, !PT ;  /* 0xfffffffe10079812 */ /* 0x001fe400078ec0ff */
[----:B-1----:R-:W-:Y:S01]  /*d770*/  @!P0 LOP3.LUT R9, R20, 0xfffffffe, RZ, 0xc0, !PT ;  /* 0xfffffffe14098812 */ /* 0x002fe200078ec0ff */
[----:B------:R-:W-:Y:S01]  /*d780*/  VIADD R20, R3, 0x88 ;  /* 0x0000008803147836 */ /* 0x000fe20000000000 */
[----:B------:R-:W-:Y:S01]  /*d790*/  @!P2 LEA.HI R0, R0, R0, RZ, 0x1 ;  /* 0x000000000000a211 */ /* 0x000fe200078f08ff */
[----:B------:R-:W-:Y:S01]  /*d7a0*/  @!P1 IMAD.WIDE R6, R7, 0x4, R4 ;  /* 0x0000000407069825 */ /* 0x000fe200078e0204 */
[----:B------:R-:W-:-:S02]  /*d7b0*/  @!P3 LEA.HI R21, R21, R21, RZ, 0x1 ;  /* 0x000000151515b211 */ /* 0x000fc400078f08ff */
[----:B------:R-:W-:Y:S01]  /*d7c0*/  @!P5 LEA.HI R17, R17, R17, RZ, 0x1 ;  /* 0x000000111111d211 */ /* 0x000fe200078f08ff */
[----:B------:R-:W-:Y:S01]  /*d7d0*/  @!P0 IMAD.WIDE R8, R9, 0x4, R4 ;  /* 0x0000000409088825 */ /* 0x000fe200078e0204 */
[----:B------:R-:W-:Y:S01]  /*d7e0*/  @!P4 LEA.HI R19, R19, R19, RZ, 0x1 ;  /* 0x000000131313c211 */ /* 0x000fe200078f08ff */
[----:B------:R0:W-:Y:S01]  /*d7f0*/  @!P1 ST.E.64 desc[UR6][R6.64], R62 ;  /* 0x0000003e06009985 */ /* 0x0001e2000c101b06 */
[----:B------:R-:W-:Y:S02]  /*d800*/  @!P6 LEA.HI R2, R2, R2, RZ, 0x1 ;  /* 0x000000020202e211 */ /* 0x000fe400078f08ff */
[----:B--2---:R-:W-:Y:S01]  /*d810*/  @!P2 LOP3.LUT R11, R0, 0xfffffffe, RZ, 0xc0, !PT ;  /* 0xfffffffe000ba812 */ /* 0x004fe200078ec0ff */
[----:B------:R1:W-:Y:S01]  /*d820*/  @!P0 ST.E.64 desc[UR6][R8.64], R66 ;  /* 0x0000004208008985 */ /* 0x0003e2000c101b06 */
[C---:B------:R-:W-:Y:S01]  /*d830*/  IADD3 R16, R3.reuse, 0x80, RZ ;  /* 0x0000008003107810 */ /* 0x040fe20007ffe0ff */
[C---:B------:R-:W-:Y:S01]  /*d840*/  VIADD R0, R3.reuse, 0x90 ;  /* 0x0000009003007836 */ /* 0x040fe20000000000 */
[----:B---3--:R-:W-:Y:S01]  /*d850*/  @!P6 LOP3.LUT R13, R2, 0xfffffffe, RZ, 0xc0, !PT ;  /* 0xfffffffe020de812 */ /* 0x008fe200078ec0ff */
[----:B------:R-:W-:Y:S01]  /*d860*/  VIADD R2, R3, 0x98 ;  /* 0x0000009803027836 */ /* 0x000fe20000000000 */
[----:B------:R-:W-:-:S02]  /*d870*/  @!P5 LOP3.LUT R17, R17, 0xfffffffe, RZ, 0xc0, !PT ;  /* 0xfffffffe1111d812 */ /* 0x000fc400078ec0ff */
[----:B------:R-:W-:Y:S02]  /*d880*/  @!P4 LOP3.LUT R19, R19, 0xfffffffe, RZ, 0xc0, !PT ;  /* 0xfffffffe1313c812 */ /* 0x000fe400078ec0ff */
[----:B----4-:R-:W-:Y:S01]  /*d890*/  @!P3 LOP3.LUT R15, R21, 0xfffffffe, RZ, 0xc0, !PT ;  /* 0xfffffffe150fb812 */ /* 0x010fe200078ec0ff */
[--C-:B0-----:R-:W-:Y:S01]  /*d8a0*/  @!P2 IMAD.WIDE R6, R11, 0x4, R4.reuse ;  /* 0x000000040b06a825 */ /* 0x101fe200078e0204 */
[----:B------:R-:W-:Y:S02]  /*d8b0*/  ISETP.GE.AND P0, PT, R16, UR4, PT ;  /* 0x0000000410007c0c */ /* 0x000fe4000bf06270 */
[----:B------:R-:W-:Y:S01]  /*d8c0*/  ISETP.GE.AND P1, PT, R20, UR4, PT ;  /* 0x0000000414007c0c */ /* 0x000fe2000bf26270 */
[--C-:B-1----:R-:W-:Y:S01]  /*d8d0*/  @!P6 IMAD.WIDE R8, R13, 0x4, R4.reuse ;  /* 0x000000040d08e825 */ /* 0x102fe200078e0204 */
[----:B------:R0:W-:Y:S01]  /*d8e0*/  @!P2 ST.E.64 desc[UR6][R6.64], R70 ;  /* 0x000000460600a985 */ /* 0x0001e2000c101b06 */
[----:B------:R-:W-:Y:S02]  /*d8f0*/  ISETP.GE.AND P2, PT, R0, UR4, PT ;  /* 0x0000000400007c0c */ /* 0x000fe4000bf46270 */
[----:B------:R-:W-:Y:S01]  /*d900*/  @!P5 IMAD.WIDE R10, R17, 0x4, R4 ;  /* 0x00000004110ad825 */ /* 0x000fe200078e0204 */
[----:B------:R1:W-:Y:S01]  /*d910*/  @!P6 ST.E.64 desc[UR6][R8.64], R74 ;  /* 0x0000004a0800e985 */ /* 0x0003e2000c101b06 */
[----:B------:R-:W-:-:S02]  /*d920*/  IADD3 R17, R3, 0xa0, RZ ;  /* 0x000000a003117810 */ /* 0x000fc40007ffe0ff */
[--C-:B------:R-:W-:Y:S01]  /*d930*/  @!P4 IMAD.WIDE R12, R19, 0x4, R4.reuse ;  /* 0x00000004130cc825 */ /* 0x100fe200078e0204 */
[----:B------:R2:W-:Y:S01]  /*d940*/  @!P5 ST.E.64 desc[UR6][R10.64], R78 ;  /* 0x0000004e0a00d985 */ /* 0x0005e2000c101b06 */
[----:B------:R-:W-:Y:S02]  /*d950*/  @!P0 LEA.HI R16, R16, R16, RZ, 0x1 ;  /* 0x0000001010108211 */ /* 0x000fe400078f08ff */
[----:B------:R-:W-:Y:S01]  /*d960*/  @!P3 IMAD.WIDE R14, R15, 0x4, R4 ;  /* 0x000000040f0eb825 */ /* 0x000fe200078e0204 */
[----:B------:R3:W-:Y:S01]  /*d970*/  @!P4 ST.E.64 desc[UR6][R12.64], R82 ;  /* 0x000000520c00c985 */ /* 0x0007e2000c101b06 */
[----:B------:R-:W-:Y:S02]  /*d980*/  ISETP.GE.AND P4, PT, R17, UR4, PT ;  /* 0x0000000411007c0c */ /* 0x000fe4000bf86270 */
[C---:B------:R-:W-:Y:S01]  /*d990*/  VIADD R19, R3.reuse, 0xa8 ;  /* 0x000000a803137836 */ /* 0x040fe20000000000 */
[----:B------:R4:W-:Y:S01]  /*d9a0*/  @!P3 ST.E.64 desc[UR6][R14.64], R86 ;  /* 0x000000560e00b985 */ /* 0x0009e2000c101b06 */
[C---:B------:R-:W-:Y:S01]  /*d9b0*/  VIADD R21, R3.reuse, 0xb0 ;  /* 0x000000b003157836 */ /* 0x040fe20000000000 */
[----:B------:R-:W-:Y:S01]  /*d9c0*/  ISETP.GE.AND P3, PT, R2, UR4, PT ;  /* 0x0000000402007c0c */ /* 0x000fe2000bf66270 */
[----:B------:R-:W-:Y:S01]  /*d9d0*/  VIADD R3, R3, 0xb8 ;  /* 0x000000b803037836 */ /* 0x000fe20000000000 */
[----:B------:R-:W-:-:S02]  /*d9e0*/  ISETP.GE.AND P5, PT, R19, UR4, PT ;  /* 0x0000000413007c0c */ /* 0x000fc4000bfa6270 */
[----:B------:R-:W-:Y:S02]  /*d9f0*/  ISETP.GE.AND P6, PT, R21, UR4, PT ;  /* 0x0000000415007c0c */ /* 0x000fe4000bfc6270 */
[----:B------:R-:W-:Y:S02]  /*da00*/  @!P1 LEA.HI R20, R20, R20, RZ, 0x1 ;  /* 0x0000001414149211 */ /* 0x000fe400078f08ff */
[----:B0-----:R-:W-:Y:S02]  /*da10*/  @!P0 LOP3.LUT R7, R16, 0xfffffffe, RZ, 0xc0, !PT ;  /* 0xfffffffe10078812 */ /* 0x001fe400078ec0ff */
[----:B-1----:R-:W-:Y:S02]  /*da20*/  @!P1 LOP3.LUT R9, R20, 0xfffffffe, RZ, 0xc0, !PT ;  /* 0xfffffffe14099812 */ /* 0x002fe400078ec0ff */
        /* <DEDUP_REMOVED lines=10> */
[----:B---3--:R-:W-:Y:S02]  /*dad0*/  @!P3 LOP3.LUT R13, R2, 0xfffffffe, RZ, 0xc0, !PT ;  /* 0xfffffffe020db812 */ /* 0x008fe400078ec0ff */
[----:B------:R-:W-:-:S02]  /*dae0*/  @!P4 LOP3.LUT R17, R17, 0xfffffffe, RZ, 0xc0, !PT ;  /* 0xfffffffe1111c812 */ /* 0x000fc400078ec0ff */
[----:B------:R-:W-:Y:S02]  /*daf0*/  ISETP.GE.AND P0, PT, R3, UR4, PT ;  /* 0x0000000403007c0c */ /* 0x000fe4000bf06270 */
[----:B------:R-:W-:Y:S02]  /*db00*/  @!P5 LOP3.LUT R19, R19, 0xfffffffe, RZ, 0xc0, !PT ;  /* 0xfffffffe1313d812 */ /* 0x000fe400078ec0ff */
[----:B----4-:R-:W-:Y:S01]  /*db10*/  @!P6 LOP3.LUT R15, R21, 0xfffffffe, RZ, 0xc0, !PT ;  /* 0xfffffffe150fe812 */ /* 0x010fe200078ec0ff */
[----:B0-----:R-:W-:-:S04]  /*db20*/  @!P2 IMAD.WIDE R6, R11, 0x4, R4 ;  /* 0x000000040b06a825 */ /* 0x001fc800078e0204 */
[--C-:B-1----:R-:W-:Y:S01]  /*db30*/  @!P3 IMAD.WIDE R8, R13, 0x4, R4.reuse ;  /* 0x000000040d08b825 */ /* 0x102fe200078e0204 */
[----:B------:R0:W-:Y:S03]  /*db40*/  @!P2 ST.E.64 desc[UR6][R6.64], R98 ;  /* 0x000000620600a985 */ /* 0x0001e6000c101b06 */
[--C-:B------:R-:W-:Y:S01]  /*db50*/  @!P4 IMAD.WIDE R10, R17, 0x4, R4.reuse ;  /* 0x00000004110ac825 */ /* 0x100fe200078e0204 */
[----:B------:R0:W-:Y:S03]  /*db60*/  @!P3 ST.E.64 desc[UR6][R8.64], R102 ;  /* 0x000000660800b985 */ /* 0x0001e6000c101b06 */
[--C-:B------:R-:W-:Y:S01]  /*db70*/  @!P5 IMAD.WIDE R12, R19, 0x4, R4.reuse ;  /* 0x00000004130cd825 */ /* 0x100fe200078e0204 */
[----:B------:R0:W-:Y:S03]  /*db80*/  @!P4 ST.E.64 desc[UR6][R10.64], R106 ;  /* 0x0000006a0a00c985 */ /* 0x0001e6000c101b06 */
[----:B------:R-:W-:Y:S01]  /*db90*/  @!P6 IMAD.WIDE R14, R15, 0x4, R4 ;  /* 0x000000040f0ee825 */ /* 0x000fe200078e0204 */
[----:B------:R0:W-:Y:S04]  /*dba0*/  @!P5 ST.E.64 desc[UR6][R12.64], R110 ;  /* 0x0000006e0c00d985 */ /* 0x0001e8000c101b06 */
[----:B------:R0:W-:Y:S01]  /*dbb0*/  @!P6 ST.E.64 desc[UR6][R14.64], R114 ;  /* 0x000000720e00e985 */ /* 0x0001e2000c101b06 */
[----:B------:R-:W-:Y:S05]  /*dbc0*/  @P0 BRA `(.L_x_10) ;  /* 0x00000044009c0947 */ /* 0x000fea0003800000 */
[----:B------:R-:W-:Y:S01]  /*dbd0*/  LEA.HI R3, R3, R3, RZ, 0x1 ;  /* 0x0000000303037211 */ /* 0x000fe200078f08ff */
[----:B------:R-:W-:-:S03]  /*dbe0*/  ULDC.64 UR4, c[0x0][0x208] ;  /* 0x0000820000047ab9 */ /* 0x000fc60000000a00 */
[----:B------:R-:W-:-:S05]  /*dbf0*/  LOP3.LUT R3, R3, 0xfffffffe, RZ, 0xc0, !PT ;  /* 0xfffffffe03037812 */ /* 0x000fca00078ec0ff */
[----:B------:R-:W-:-:S05]  /*dc00*/  IMAD.WIDE R4, R3, 0x4, R4 ;  /* 0x0000000403047825 */ /* 0x000fca00078e0204 */
[----:B------:R1:W-:Y:S01]  /*dc10*/  ST.E.64 desc[UR4][R4.64], R118 ;  /* 0x0000007604007985 */ /* 0x0003e2000c101b04 */
[----:B------:R-:W-:Y:S05]  /*dc20*/  BRA `(.L_x_10) ;  /* 0x0000004400847947 */ /* 0x000fea0003800000 */
.L_x_33:
[----:B------:R-:W0:Y:S02]  /*dc30*/  S2R R0, SR_TID.X ;  /* 0x0000000000007919 */ /* 0x000e240000002100 */
[----:B0-----:R-:W-:-:S04]  /*dc40*/  IADD3 R2, R0, -0x80, RZ ;  /* 0xffffff8000027810 */ /* 0x001fc80007ffe0ff */
[----:B------:R-:W-:-:S13]  /*dc50*/  ISETP.GT.AND P0, PT, R2, 0x7f, PT ;  /* 0x0000007f0200780c */ /* 0x000fda0003f04270 */
[----:B------:R-:W-:Y:S05]  /*dc60*/  @P0 BRA `(.L_x_10) ;  /* 0x0000004400740947 */ /* 0x000fea0003800000 */
[----:B------:R-:W0:Y:S01]  /*dc70*/  S2R R3, SR_CTAID.X ;  /* 0x0000000000037919 */ /* 0x000e220000002500 */
[----:B------:R-:W1:Y:S01]  /*dc80*/  LDC R6, c[0x0][0xbe8] ;  /* 0x0002fa00ff067b82 */ /* 0x000e620000000800 */
[----:B------:R-:W-:Y:S01]  /*dc90*/  ULDC UR4, c[0x0][0xa88] ;  /* 0x0002a20000047ab9 */ /* 0x000fe20000000800 */
[----:B0-----:R-:W-:Y:S02]  /*dca0*/  IMAD R0, R3, 0x80, R0 ;  /* 0x0000008003007824 */ /* 0x001fe400078e0200 */
[----:B-1----:R-:W-:Y:S02]  /*dcb0*/  IMAD R3, R6, UR4, RZ ;  /* 0x0000000406037c24 */ /* 0x002fe4000f8e02ff */
[----:B------:R-:W-:-:S05]  /*dcc0*/  VIADD R0, R0, 0xffffff80 ;  /* 0xffffff8000007836 */ /* 0x000fca0000000000 */
[----:B------:R-:W-:-:S13]  /*dcd0*/  ISETP.GE.AND P0, PT, R0, R3, PT ;  /* 0x000000030000720c */ /* 0x000fda0003f06270 */
[----:B------:R-:W-:Y:S05]  /*dce0*/  @P0 BRA `(.L_x_10) ;  /* 0x0000004400540947 */ /* 0x000fea0003800000 */
[----:B------:R-:W-:Y:S01]  /*dcf0*/  ISETP.NE.AND P0, PT, R6, 0x1, PT ;  /* 0x000000010600780c */ /* 0x000fe20003f05270 */
[----:B------:R-:W0:Y:S01]  /*dd00*/  S2UR UR7, SR_CTAID.Z ;  /* 0x00000000000779c3 */ /* 0x000e220000002700 */
[----:B------:R-:W-:Y:S01]  /*dd10*/  R2UR UR11, R18 ;  /* 0x00000000120b72ca */ /* 0x000fe200000e0000 */
[----:B------:R-:W-:Y:S01]  /*dd20*/  ULDC.64 UR8, c[0x0][0xbd0] ;  /* 0x0002f40000087ab9 */ /* 0x000fe20000000a00 */
[----:B------:R-:W-:Y:S01]  /*dd30*/  IMAD.MOV.U32 R5, RZ, RZ, R0 ;  /* 0x000000ffff057224 */ /* 0x000fe200078e0000 */
[----:B------:R-:W-:-:S04]  /*dd40*/  ULDC.64 UR12, c[0x0][0x208] ;  /* 0x00008200000c7ab9 */ /* 0x000fc80000000a00 */
[----:B------:R-:W1:Y:S06]  /*dd50*/  LDC.64 R10, c[0x0][0xbd8] ;  /* 0x0002f600ff0a7b82 */ /* 0x000e6c0000000a00 */
[----:B------:R-:W-:Y:S02]  /*dd60*/  USHF.R.S32.HI UR6, URZ, 0x1f, UR11 ;  /* 0x0000001f3f067899 */ /* 0x000fe4000801140b */
[----:B------:R-:W2:Y:S01]  /*dd70*/  @P0 LDC R7, c[0x0][0xbec] ;  /* 0x0002fb00ff070b82 */ /* 0x000ea20000000800 */
[----:B------:R-:W-:Y:S02]  /*dd80*/  UIMAD.WIDE.U32 UR4, UR11, UR8, URZ ;  /* 0x000000080b0472a5 */ /* 0x000fe4000f8e003f */
[----:B------:R-:W-:-:S04]  /*dd90*/  UIMAD UR6, UR6, UR8, URZ ;  /* 0x00000008060672a4 */ /* 0x000fc8000f8e023f */
[----:B------:R-:W-:Y:S01]  /*dda0*/  UIMAD UR6, UR11, UR9, UR6 ;  /* 0x000000090b0672a4 */ /* 0x000fe2000f8e0206 */
[----:B------:R-:W3:Y:S01]  /*ddb0*/  @P0 LDC R9, c[0x0][0xbf0] ;  /* 0x0002fc00ff090b82 */ /* 0x000ee20000000800 */
[----:B0-----:R-:W-:Y:S01]  /*ddc0*/  USHF.R.S32.HI UR8, URZ, 0x1f, UR7 ;  /* 0x0000001f3f087899 */ /* 0x001fe20008011407 */
[----:B------:R-:W-:Y:S01]  /*ddd0*/  MOV R2, UR4 ;  /* 0x0000000400027c02 */ /* 0x000fe20008000f00 */
[----:B------:R-:W-:Y:S02]  /*dde0*/  UIADD3 UR6, UR5, UR6, URZ ;  /* 0x0000000605067290 */ /* 0x000fe4000fffe03f */
[----:B------:R-:W-:Y:S01]  /*ddf0*/  IMAD.U32 R3, RZ, RZ, UR5 ;  /* 0x00000005ff037e24 */ /* 0x000fe2000f8e00ff */
[----:B------:R-:W-:Y:S02]  /*de00*/  ULDC.64 UR4, c[0x0][0xbe0] ;  /* 0x0002f80000047ab9 */ /* 0x000fe40000000a00 */
[----:B------:R-:W0:Y:S01]  /*de10*/  S2UR UR10, SR_CTAID.Y ;  /* 0x00000000000a79c3 */ /* 0x000e220000002600 */
[----:B------:R-:W-:-:S02]  /*de20*/  IMAD.U32 R3, RZ, RZ, UR6 ;  /* 0x00000006ff037e24 */ /* 0x000fc4000f8e00ff */
[C---:B-1----:R-:W-:Y:S02]  /*de30*/  IMAD R12, R10.reuse, UR8, RZ ;  /* 0x000000080a0c7c24 */ /* 0x042fe4000f8e02ff */
[----:B------:R-:W-:-:S03]  /*de40*/  IMAD.WIDE.U32 R2, R10, UR7, R2 ;  /* 0x000000070a027c25 */ /* 0x000fc6000f8e0002 */
[----:B------:R-:W0:Y:S01]  /*de50*/  LDC R8, c[0x0][0xc50] ;  /* 0x00031400ff087b82 */ /* 0x000e220000000800 */
[----:B--2---:R-:W-:-:S04]  /*de60*/  @P0 IMAD.HI.U32 R4, R0, R7, RZ ;  /* 0x0000000700040227 */ /* 0x004fc800078e00ff */
[----:B------:R-:W-:Y:S02]  /*de70*/  IMAD R7, RZ, RZ, -UR11 ;  /* 0x8000000bff077e24 */ /* 0x000fe4000f8e02ff */
[----:B------:R-:W-:Y:S01]  /*de80*/  IMAD R11, R11, UR7, R12 ;  /* 0x000000070b0b7c24 */ /* 0x000fe2000f8e020c */
[----:B---3--:R-:W-:-:S03]  /*de90*/  @P0 SHF.R.U32.HI R5, RZ, R9, R4 ;  /* 0x00000009ff050219 */ /* 0x008fc60000011604 */
[----:B------:R-:W-:Y:S02]  /*dea0*/  IMAD.IADD R3, R11, 0x1, R3 ;  /* 0x000000010b037824 */ /* 0x000fe400078e0203 */
[----:B0-----:R-:W-:Y:S01]  /*deb0*/  IMAD R9, R8, R7, UR10 ;  /* 0x0000000a08097e24 */ /* 0x001fe2000f8e0207 */
[----:B------:R-:W-:-:S03]  /*dec0*/  IADD3 R7, -R5, RZ, RZ ;  /* 0x000000ff05077210 */ /* 0x000fc60007ffe1ff */
[----:B------:R-:W-:Y:S01]  /*ded0*/  IMAD.WIDE.U32 R2, R9, UR4, R2 ;  /* 0x0000000409027c25 */ /* 0x000fe2000f8e0002 */
[----:B------:R-:W-:-:S03]  /*dee0*/  SHF.R.S32.HI R4, RZ, 0x1f, R9 ;  /* 0x0000001fff047819 */ /* 0x000fc60000011409 */
[----:B------:R-:W-:Y:S01]  /*def0*/  IMAD R7, R6, R7, R0 ;  /* 0x0000000706077224 */ /* 0x000fe200078e0200 */
[----:B------:R-:W-:Y:S01]  /*df00*/  IADD3 R2, P0, R5, R2, RZ ;  /* 0x0000000205027210 */ /* 0x000fe20007f1e0ff */
[----:B------:R-:W-:-:S03]  /*df10*/  IMAD R4, R4, UR4, RZ ;  /* 0x0000000404047c24 */ /* 0x000fc6000f8e02ff */
[----:B------:R-:W-:Y:S01]  /*df20*/  SHF.R.S32.HI R0, RZ, 0x1f, R7 ;  /* 0x0000001fff007819 */ /* 0x000fe20000011407 */
[----:B------:R-:W-:Y:S01]  /*df30*/  IMAD R4, R9, UR5, R4 ;  /* 0x0000000509047c24 */ /* 0x000fe2000f8e0204 */
[----:B------:R-:W-:Y:S01]  /*df40*/  SHF.R.S32.HI R9, RZ, 0x1f, R5 ;  /* 0x0000001fff097819 */ /* 0x000fe20000011405 */
[----:B------:R-:W-:Y:S02]  /*df50*/  ULDC.64 UR4, c[0x0][0xbc8] ;  /* 0x0002f20000047ab9 */ /* 0x000fe40000000a00 */
[----:B------:R-:W-:Y:S01]  /*df60*/  IMAD R0, R0, UR4, RZ ;  /* 0x0000000400007c24 */ /* 0x000fe2000f8e02ff */
[----:B------:R-:W-:-:S03]  /*df70*/  IADD3.X R3, R9, R3, R4, P0, !PT ;  /* 0x0000000309037210 */ /* 0x000fc600007fe404 */
[C---:B------:R-:W-:Y:S02]  /*df80*/  IMAD R5, R7.reuse, UR5, R0 ;  /* 0x0000000507057c24 */ /* 0x040fe4000f8e0200 */
[----:B------:R-:W-:Y:S01]  /*df90*/  IMAD.WIDE.U32 R2, R7, UR4, R2 ;  /* 0x0000000407027c25 */ /* 0x000fe2000f8e0002 */
[----:B------:R-:W-:-:S03]  /*dfa0*/  ULDC.64 UR4, c[0x0][0xba8] ;  /* 0x0002ea0000047ab9 */ /* 0x000fc60000000a00 */
[----:B------:R-:W-:Y:S01]  /*dfb0*/  IMAD.IADD R3, R3, 0x1, R5 ;  /* 0x0000000103037824 */ /* 0x000fe200078e0205 */
[----:B------:R-:W-:-:S04]  /*dfc0*/  LEA R4, P0, R2, UR4, 0x2 ;  /* 0x0000000402047c11 */ /* 0x000fc8000f8010ff */
[----:B------:R-:W-:Y:S01]  /*dfd0*/  LEA.HI.X R5, R2, UR5, R3, 0x2, P0 ;  /* 0x0000000502057c11 */ /* 0x000fe200080f1403 */
[----:B------:R-:W-:-:S05]  /*dfe0*/  IMAD.MOV.U32 R3, RZ, RZ, -0x800000 ;  /* 0xff800000ff037424 */ /* 0x000fca00078e00ff */
[----:B------:R4:W-:Y:S01]  /*dff0*/  STG.E desc[UR12][R4.64], R3 ;  /* 0x0000000304007986 */ /* 0x0009e2000c10190c */
[----:B------:R-:W-:Y:S05]  /*e000*/  BRA `(.L_x_10) ;  /* 0x00000040008c7947 */ /* 0x000fea0003800000 */
.L_x_8:
[----:B------:R-:W-:-:S08]  /*e010*/  NOP ;  /* 0x0000000000007918 */ /* 0x000fd00000000000 */
[----:B0-----:R-:W0:-:S00]  /*e020*/  USETMAXREG.DEALLOC.CTAPOOL 0x18 ;  /* 0x00000018000079c8 */ /* 0x001e0000080e0500 */
[----:B0-----:R-:W-:Y:S01]  /*e030*/  LOP3.LUT R0, R0, 0x3, RZ, 0xc0, !PT ;  /* 0x0000000300007812 */ /* 0x001fe200078ec0ff */
[----:B------:R-:W0:Y:S05]  /*e040*/  S2R R18, SR_CTAID.Z ;  /* 0x0000000000127919 */ /* 0x000e2a0000002700 */
[----:B------:R-:W1:Y:S01]  /*e050*/  S2UR UR6, SR_CTAID.Y ;  /* 0x00000000000679c3 */ /* 0x000e620000002600 */
[----:B------:R-:W2:Y:S02]  /*e060*/  SHFL.IDX PT, R0, R0, RZ, 0x1f ;  /* 0x00001fff00007589 */ /* 0x000ea400000e0000 */
[----:B--2---:R-:W-:-:S13]  /*e070*/  ISETP.NE.AND P0, PT, R0, RZ, PT ;  /* 0x000000ff0000720c */ /* 0x004fda0003f05270 */
[----:B01----:R-:W-:Y:S05]  /*e080*/  @!P0 BRA `(.L_x_36) ;  /* 0x0000000000288947 */ /* 0x003fea0003800000 */
[----:B------:R-:W-:Y:S01]  /*e090*/  ULDC UR7, c[0x0][0xc50] ;  /* 0x0003140000077ab9 */ /* 0x000fe20000000800 */
[----:B------:R-:W-:Y:S01]  /*e0a0*/  UMOV UR36, UR6 ;  /* 0x0000000600247c82 */ /* 0x000fe20008000000 */
[----:B------:R-:W-:-:S06]  /*e0b0*/  UISETP.NE.AND UP0, UPT, UR7, 0x1, UPT ;  /* 0x000000010700788c */ /* 0x000fcc000bf05270 */
[----:B------:R-:W-:-:S13]  /*e0c0*/  PLOP3.LUT P0, PT, PT, PT, UP0, 0x80, 0x0 ;  /* 0x000000000000781c */ /* 0x000fda0003f0f008 */
[----:B------:R-:W-:Y:S05]  /*e0d0*/  @!P0 BRA `(.L_x_37) ;  /* 0x0000000000308947 */ /* 0x000fea0003800000 */
[----:B------:R-:W-:Y:S01]  /*e0e0*/  ULDC UR4, c[0x0][0xc54] ;  /* 0x0003150000047ab9 */ /* 0x000fe20000000800 */
[----:B------:R-:W-:Y:S01]  /*e0f0*/  ULDC UR36, c[0x0][0xc58] ;  /* 0x0003160000247ab9 */ /* 0x000fe20000000800 */
[----:B------:R-:W-:-:S04]  /*e100*/  UIMAD.WIDE.U32 UR4, UR6, UR4, URZ ;  /* 0x00000004060472a5 */ /* 0x000fc8000f8e003f */
[----:B------:R-:W-:Y:S01]  /*e110*/  USHF.R.U32.HI UR36, URZ, UR36, UR5 ;  /* 0x000000243f247299 */ /* 0x000fe20008011605 */
[----:B------:R-:W-:Y:S11]  /*e120*/  BRA `(.L_x_37) ;  /* 0x00000000001c7947 */ /* 0x000ff60003800000 */
.L_x_36:
[----:B------:R-:W-:Y:S01]  /*e130*/  ULDC UR7, c[0x0][0xc50] ;  /* 0x0003140000077ab9 */ /* 0x000fe20000000800 */
[----:B------:R-:W-:Y:S01]  /*e140*/  UMOV UR36, UR6 ;  /* 0x0000000600247c82 */ /* 0x000fe20008000000 */
[----:B------:R-:W-:-:S11]  /*e150*/  UISETP.NE.AND UP0, UPT, UR7, 0x1, UPT ;  /* 0x000000010700788c */ /* 0x000fd6000bf05270 */
[----:B------:R-:W-:Y:S01]  /*e160*/  @UP0 ULDC UR4, c[0x0][0xc54] ;  /* 0x0003150000040ab9 */ /* 0x000fe20000000800 */
[----:B------:R-:W-:Y:S01]  /*e170*/  @UP0 ULDC UR8, c[0x0][0xc58] ;  /* 0x0003160000080ab9 */ /* 0x000fe20000000800 */
[----:B------:R-:W-:-:S04]  /*e180*/  UIMAD.WIDE.U32 UR4, UR6, UR4, URZ ;  /* 0x00000004060472a5 */ /* 0x000fc8000f8e003f */
[----:B------:R-:W-:-:S12]  /*e190*/  @UP0 USHF.R.U32.HI UR36, URZ, UR8, UR5 ;  /* 0x000000083f240299 */ /* 0x000fd80008011605 */
.L_x_37:
[----:B------:R-:W-:Y:S01]  /*e1a0*/  ISETP.GE.AND P0, PT, R18, RZ, PT ;  /* 0x000000ff1200720c */ /* 0x000fe20003f06270 */
[----:B------:R-:W-:Y:S01]  /*e1b0*/  UIADD3 UR4, -UR36, URZ, URZ ;  /* 0x0000003f24047290 */ /* 0x000fe2000fffe13f */
[----:B------:R-:W-:Y:S01]  /*e1c0*/  MOV R9, 0x1 ;  /* 0x0000000100097802 */ /* 0x000fe20000000f00 */
[----:B------:R-:W-:Y:S02]  /*e1d0*/  IMAD.MOV.U32 R0, RZ, RZ, RZ ;  /* 0x000000ffff007224 */ /* 0x000fe400078e00ff */
[----:B------:R-:W-:Y:S01]  /*e1e0*/  UIMAD UR6, UR7, UR4, UR6 ;  /* 0x00000004070672a4 */ /* 0x000fe2000f8e0206 */
[----:B------:R-:W-:-:S07]  /*e1f0*/  IMAD.MOV.U32 R3, RZ, RZ, 0x1 ;  /* 0x00000001ff037424 */ /* 0x000fce00078e00ff */
[----:B------:R-:W-:Y:S05]  /*e200*/  @!P0 BRA `(.L_x_38) ;  /* 0x0000003c00448947 */ /* 0x000fea0003800000 */
[----:B------:R-:W-:Y:S01]  /*e210*/  ULDC.64 UR4, c[0x0][0x418] ;  /* 0x0001060000047ab9 */ /* 0x000fe20000000a00 */
[----:B------:R-:W-:Y:S02]  /*e220*/  ULOP3.LUT UR42, UR6, 0xffff, URZ, 0xc0, !UPT ;  /* 0x0000ffff062a7892 */ /* 0x000fe4000f8ec03f */
[----:B------:R-:W-:Y:S01]  /*e230*/  UISETP.NE.U32.AND UP0, UPT, UR4, URZ, UPT ;  /* 0x0000003f0400728c */ /* 0x000fe2000bf05070 */
[----:B------:R-:W-:Y:S02]  /*e240*/  UMOV UR41, URZ ;  /* 0x0000003f00297c82 */ /* 0x000fe40008000000 */
[----:B------:R-:W-:Y:S01]  /*e250*/  ULDC UR4, c[0x0][0x424] ;  /* 0x0001090000047ab9 */ /* 0x000fe20000000800 */
[----:B------:R-:W-:-:S03]  /*e260*/  UISETP.NE.AND.EX UP0, UPT, UR5, URZ, UPT, UP0 ;  /* 0x0000003f0500728c */ /* 0x000fc6000bf05300 */
[----:B------:R-:W-:Y:S01]  /*e270*/  ULDC UR5, c[0x0][0x2f0] ;  /* 0x0000bc0000057ab9 */ /* 0x000fe20000000800 */
[----:B------:R-:W-:-:S04]  /*e280*/  USEL UR4, UR4, 0x1, UP0 ;  /* 0x0000000104047887 */ /* 0x000fc80008000000 */
[----:B------:R-:W-:-:S04]  /*e290*/  UIMAD UR4, UR4, UR5, URZ ;  /* 0x00000005040472a4 */ /* 0x000fc8000f8e023f */
[----:B------:R-:W-:Y:S02]  /*e2a0*/  UISETP.GE.AND UP0, UPT, UR4, 0x1, UPT ;  /* 0x000000010400788c */ /* 0x000fe4000bf06270 */
[----:B------:R-:W-:-:S03]  /*e2b0*/  UIADD3 UR5, UR4, 0x6f, URZ ;  /* 0x0000006f04057890 */ /* 0x000fc6000fffe03f */
[----:B------:R-:W-:Y:S01]  /*e2c0*/  UMOV UR4, URZ ;  /* 0x0000003f00047c82 */ /* 0x000fe20008000000 */
[----:B------:R-:W-:Y:S01]  /*e2d0*/  PLOP3.LUT P0, PT, PT, PT, UP0, 0x80, 0x0 ;  /* 0x000000000000781c */ /* 0x000fe20003f0f008 */
[----:B------:R-:W-:-:S04]  /*e2e0*/  UIMAD.WIDE UR4, UR5, -0x6db6db6d, UR4 ;  /* 0x92492493050478a5 */ /* 0x000fc8000f8e0204 */
[----:B------:R-:W-:-:S04]  /*e2f0*/  USHF.R.U32.HI UR39, URZ, 0x1f, UR5 ;  /* 0x0000001f3f277899 */ /* 0x000fc80008011605 */
[----:B------:R-:W-:-:S04]  /*e300*/  ULEA.HI.SX32 UR39, UR5, UR39, 0x1a ;  /* 0x0000002705277291 */ /* 0x000fc8000f8fd23f */
[----:B------:R-:W-:Y:S08]  /*e310*/  @!P0 BRA `(.L_x_39) ;  /* 0x0000000000908947 */ /* 0x000ff00003800000 */
[----:B------:R-:W-:Y:S01]  /*e320*/  USHF.R.U32.HI UR6, URZ, 0x10, UR6 ;  /* 0x000000103f067899 */ /* 0x000fe20008011606 */
[----:B------:R-:W-:-:S03]  /*e330*/  UMOV UR4, URZ ;  /* 0x0000003f00047c82 */ /* 0x000fc60008000000 */
[----:B------:R-:W-:-:S11]  /*e340*/  UISETP.NE.AND UP0, UPT, UR6, URZ, UPT ;  /* 0x0000003f0600728c */ /* 0x000fd6000bf05270 */
[----:B------:R-:W-:Y:S02]  /*e350*/  @!UP0 ULDC UR6, c[0x0][0x9f0] ;  /* 0x00027c0000068ab9 */ /* 0x000fe40000000800 */
[----:B------:R-:W-:Y:S01]  /*e360*/  IMAD.U32 R3, RZ, RZ, UR6 ;  /* 0x00000006ff037e24 */ /* 0x000fe2000f8e00ff */
[----:B------:R-:W-:-:S04]  /*e370*/  UIADD3 UR7, UR39, -0x1, UR6 ;  /* 0xffffffff27077890 */ /* 0x000fc8000fffe006 */
[-C--:B------:R-:W-:Y:S02]  /*e380*/  IABS R0, R3.reuse ;  /* 0x0000000300007213 */ /* 0x080fe40000000000 */
[----:B------:R-:W-:Y:S01]  /*e390*/  IABS R4, R3 ;  /* 0x0000000300047213 */ /* 0x000fe20000000000 */
[----:B------:R-:W-:Y:S01]  /*e3a0*/  IMAD.U32 R3, RZ, RZ, UR7 ;  /* 0x00000007ff037e24 */ /* 0x000fe2000f8e00ff */
[----:B------:R-:W-:Y:S01]  /*e3b0*/  R2UR UR11, R0 ;  /* 0x00000000000b72ca */ /* 0x000fe200000e0000 */
[----:B------:R-:W-:Y:S02]  /*e3c0*/  ULOP3.LUT UR7, UR7, UR6, URZ, 0x3c, !UPT ;  /* 0x0000000607077292 */ /* 0x000fe4000f8e3c3f */
[----:B------:R-:W-:-:S10]  /*e3d0*/  IMAD.MOV R4, RZ, RZ, -R4 ;  /* 0x000000ffff047224 */ /* 0x000fd400078e0a04 */
[----:B------:R-:W0:Y:S08]  /*e3e0*/  I2F.RP R0, UR11 ;  /* 0x0000000b00007d06 */ /* 0x000e300008209400 */
[----:B0-----:R-:W0:Y:S02]  /*e3f0*/  MUFU.RCP R0, R0 ;  /* 0x0000000000007308 */ /* 0x001e240000001000 */
[----:B0-----:R-:W-:-:S02]  /*e400*/  IADD3 R2, R0, 0xffffffe, RZ ;  /* 0x0ffffffe00027810 */ /* 0x001fc40007ffe0ff */
[----:B------:R-:W-:Y:S01]  /*e410*/  IABS R0, R3 ;  /* 0x0000000300007213 */ /* 0x000fe20000000000 */
[----:B------:R-:W-:-:S03]  /*e420*/  IMAD.MOV.U32 R3, RZ, RZ, R4 ;  /* 0x000000ffff037224 */ /* 0x000fc600078e0004 */
[----:B------:R-:W0:Y:S01]  /*e430*/  F2I.FTZ.U32.TRUNC.NTZ R2, R2 ;  /* 0x0000000200027305 */ /* 0x000e22000021f000 */
[----:B------:R-:W-:Y:S02]  /*e440*/  R2UR UR9, R0 ;  /* 0x00000000000972ca */ /* 0x000fe400000e0000 */
[----:B------:R-:W-:Y:S02]  /*e450*/  R2UR UR10, R3 ;  /* 0x00000000030a72ca */ /* 0x000fe400000e0000 */
[----:B0-----:R-:W-:-:S13]  /*e460*/  R2UR UR5, R2 ;  /* 0x00000000020572ca */ /* 0x001fda00000e0000 */
[----:B------:R-:W-:-:S04]  /*e470*/  UIADD3 UR8, URZ, -UR5, URZ ;  /* 0x800000053f087290 */ /* 0x000fc8000fffe03f */
[----:B------:R-:W-:-:S04]  /*e480*/  UIMAD UR8, UR8, UR11, URZ ;  /* 0x0000000b080872a4 */ /* 0x000fc8000f8e023f */
[----:B------:R-:W-:-:S04]  /*e490*/  UIMAD.WIDE.U32 UR4, UR5, UR8, UR4 ;  /* 0x00000008050472a5 */ /* 0x000fc8000f8e0004 */
[----:B------:R-:W-:-:S04]  /*e4a0*/  UIMAD.WIDE.U32 UR4, UR5, UR9, URZ ;  /* 0x00000009050472a5 */ /* 0x000fc8000f8e003f */
[----:B------:R-:W-:-:S04]  /*e4b0*/  UIMAD UR4, UR5, UR10, UR9 ;  /* 0x0000000a050472a4 */ /* 0x000fc8000f8e0209 */
[----:B------:R-:W-:-:S11]  /*e4c0*/  UISETP.GT.U32.AND UP1, UPT, UR11, UR4, UPT ;  /* 0x000000040b00728c */ /* 0x000fd6000bf24070 */
[----:B------:R-:W-:Y:S02]  /*e4d0*/  @!UP1 UIADD3 UR4, UR4, -UR11, URZ ;  /* 0x8000000b04049290 */ /* 0x000fe4000fffe03f */
[----:B------:R-:W-:Y:S02]  /*e4e0*/  @!UP1 UIADD3 UR5, UR5, 0x1, URZ ;  /* 0x0000000105059890 */ /* 0x000fe4000fffe03f */
[----:B------:R-:W-:Y:S02]  /*e4f0*/  UISETP.GE.U32.AND UP0, UPT, UR4, UR11, UPT ;  /* 0x0000000b0400728c */ /* 0x000fe4000bf06070 */
[----:B------:R-:W-:-:S09]  /*e500*/  UISETP.GE.AND UP1, UPT, UR7, URZ, UPT ;  /* 0x0000003f0700728c */ /* 0x000fd2000bf26270 */
[----:B------:R-:W-:Y:S02]  /*e510*/  @UP0 UIADD3 UR5, UR5, 0x1, URZ ;  /* 0x0000000105050890 */ /* 0x000fe4000fffe03f */
[----:B------:R-:W-:Y:S02]  /*e520*/  UISETP.NE.AND UP0, UPT, UR6, URZ, UPT ;  /* 0x0000003f0600728c */ /* 0x000fe4000bf05270 */
[----:B------:R-:W-:-:S09]  /*e530*/  @!UP1 UIADD3 UR5, -UR5, URZ, URZ ;  /* 0x0000003f05059290 */ /* 0x000fd2000fffe13f */
[----:B------:R-:W-:-:S07]  /*e540*/  @!UP0 ULOP3.LUT UR5, URZ, UR6, URZ, 0x33, !UPT ;  /* 0x000000063f058292 */ /* 0x000fce000f8e333f */
[----:B------:R-:W-:-:S05]  /*e550*/  UMOV UR41, UR5 ;  /* 0x0000000500297c82 */ /* 0x000fca0008000000 */
.L_x_39:
[----:B------:R-:W-:Y:S01]  /*e560*/  UIMAD UR40, UR42, UR41, URZ ;  /* 0x000000292a2872a4 */ /* 0x000fe2000f8e023f */
[----:B------:R-:W-:-:S05]  /*e570*/  MOV R0, UR39 ;  /* 0x0000002700007c02 */ /* 0x000fca0008000f00 */
[----:B------:R-:W-:-:S05]  /*e580*/  IMAD.U32 R3, RZ, RZ, UR40 ;  /* 0x00000028ff037e24 */ /* 0x000fca000f8e00ff */
[----:B------:R-:W-:Y:S01]  /*e590*/  VIADDMNMX R17, R3, UR41, R0, PT ;  /* 0x0000002903117c46 */ /* 0x000fe2000b800100 */
[----:B------:R-:W-:Y:S02]  /*e5a0*/  IMAD.MOV.U32 R0, RZ, RZ, RZ ;  /* 0x000000ffff007224 */ /* 0x000fe400078e00ff */
[----:B------:R-:W-:Y:S01]  /*e5b0*/  IMAD.MOV.U32 R3, RZ, RZ, 0x1 ;  /* 0x00000001ff037424 */ /* 0x000fe200078e00ff */
[----:B------:R-:W-:Y:S01]  /*e5c0*/  ISETP.GT.AND P0, PT, R17, UR40, PT ;  /* 0x0000002811007c0c */ /* 0x000fe2000bf04270 */
[----:B------:R0:W-:-:S12]  /*e5d0*/  STL [R1+0x8], R17 ;  /* 0x0000081101007387 */ /* 0x0001d80000100800 */
[----:B0-----:R-:W-:Y:S05]  /*e5e0*/  @!P0 BRA `(.L_x_38) ;  /* 0x00000038004c8947 */ /* 0x001fea0003800000 */
[----:B------:R-:W0:Y:S01]  /*e5f0*/  S2UR UR4, SR_CgaCtaId ;  /* 0x00000000000479c3 */ /* 0x000e220000008800 */
[----:B------:R-:W-:Y:S02]  /*e600*/  UMOV UR38, 0x400 ;  /* 0x0000040000267882 */ /* 0x000fe40000000000 */
[----:B0-----:R-:W-:-:S04]  /*e610*/  ULEA UR38, UR4, UR38, 0x18 ;  /* 0x0000002604267291 */ /* 0x001fc8000f8ec03f */
[----:B------:R-:W-:-:S04]  /*e620*/  UIADD3 UR4, UR38, 0x21400, URZ ;  /* 0x0002140026047890 */ /* 0x000fc8000fffe03f */
[----:B------:R-:W-:-:S06]  /*e630*/  ULOP3.LUT UP0, URZ, UR4, 0x3ff, URZ, 0xc0, !UPT ;  /* 0x000003ff043f7892 */ /* 0x000fcc000f80c03f */
[----:B------:R-:W-:-:S13]  /*e640*/  PLOP3.LUT P0, PT, PT, PT, UP0, 0x80, 0x0 ;  /* 0x000000000000781c */ /* 0x000fda0003f0f008 */
[----:B------:R-:W-:Y:S05]  /*e650*/  @!P0 BRA `(.L_x_40) ;  /* 0x0000000000408947 */ /* 0x000fea0003800000 */
[----:B------:R-:W-:Y:S01]  /*e660*/  MOV R2, 0x0 ;  /* 0x0000000000027802 */ /* 0x000fe20000000f00 */
[----:B------:R-:W-:Y:S01]  /*e670*/  ULDC.64 UR6, c[0x4][0xa8] ;  /* 0x01002a0000067ab9 */ /* 0x000fe20000000a00 */
[----:B------:R-:W-:Y:S01]  /*e680*/  ULDC.64 UR8, c[0x4][0xb0] ;  /* 0x01002c0000087ab9 */ /* 0x000fe20000000a00 */
[----:B------:R-:W-:Y:S01]  /*e690*/  ULDC.64 UR4, c[0x4][0x8] ;  /* 0x0100020000047ab9 */ /* 0x000fe20000000a00 */
[----:B------:R-:W-:Y:S01]  /*e6a0*/  MOV R4, UR6 ;  /* 0x0000000600047c02 */ /* 0x000fe20008000f00 */
[----:B------:R-:W-:Y:S01]  /*e6b0*/  IMAD.U32 R5, RZ, RZ, UR7 ;  /* 0x00000007ff057e24 */ /* 0x000fe2000f8e00ff */
[----:B------:R-:W0:Y:S01]  /*e6c0*/  LDC.64 R2, c[0x4][R2] ;  /* 0x0100000002027b82 */ /* 0x000e220000000a00 */
[----:B------:R-:W-:Y:S01]  /*e6d0*/  IMAD.U32 R6, RZ, RZ, UR8 ;  /* 0x00000008ff067e24 */ /* 0x000fe2000f8e00ff */
[----:B------:R-:W-:Y:S01]  /*e6e0*/  MOV R10, UR4 ;  /* 0x00000004000a7c02 */ /* 0x000fe20008000f00 */
[----:B------:R-:W-:Y:S01]  /*e6f0*/  IMAD.U32 R7, RZ, RZ, UR9 ;  /* 0x00000009ff077e24 */ /* 0x000fe2000f8e00ff */
[----:B------:R-:W-:Y:S01]  /*e700*/  MOV R13, RZ ;  /* 0x000000ff000d7202 */ /* 0x000fe20000000f00 */
[----:B------:R-:W-:-:S02]  /*e710*/  IMAD.U32 R11, RZ, RZ, UR5 ;  /* 0x00000005ff0b7e24 */ /* 0x000fc4000f8e00ff */
[----:B------:R-:W-:Y:S02]  /*e720*/  IMAD.MOV.U32 R8, RZ, RZ, 0x70 ;  /* 0x00000070ff087424 */ /* 0x000fe400078e00ff */
[----:B------:R-:W-:-:S07]  /*e730*/  IMAD.MOV.U32 R12, RZ, RZ, 0x1 ;  /* 0x00000001ff0c7424 */ /* 0x000fce00078e00ff */
[----:B------:R-:W-:-:S07]  /*e740*/  LEPC R20, `(.L_x_40) ;  /* 0x000000001014794e */ /* 0x000fce0000000000 */
[----:B0-----:R-:W-:Y:S05]  /*e750*/  CALL.ABS.NOINC R2 ;  /* 0x0000000002007343 */ /* 0x001fea0003c00000 */
.L_x_40:
        /* <DEDUP_REMOVED lines=8> */
[----:B------:R0:W1:Y:S01]  /*e7e0*/  LDC.64 R2, c[0x4][R16] ;  /* 0x0100000010027b82 */ /* 0x0000620000000a00 */
[----:B------:R-:W-:Y:S01]  /*e7f0*/  IMAD.U32 R4, RZ, RZ, UR6 ;  /* 0x00000006ff047e24 */ /* 0x000fe2000f8e00ff */
[----:B------:R-:W-:Y:S01]  /*e800*/  MOV R7, UR9 ;  /* 0x0000000900077c02 */ /* 0x000fe20008000f00 */
[----:B------:R-:W-:Y:S01]  /*e810*/  IMAD.U32 R5, RZ, RZ, UR7 ;  /* 0x00000007ff057e24 */ /* 0x000fe2000f8e00ff */
[----:B------:R-:W-:Y:S01]  /*e820*/  MOV R12, 0x1 ;  /* 0x00000001000c7802 */ /* 0x000fe20000000f00 */
[----:B------:R-:W-:Y:S02]  /*e830*/  IMAD.U32 R6, RZ, RZ, UR8 ;  /* 0x00000008ff067e24 */ /* 0x000fe4000f8e00ff */
[----:B------:R-:W-:-:S02]  /*e840*/  IMAD.U32 R10, RZ, RZ, UR4 ;  /* 0x00000004ff0a7e24 */ /* 0x000fc4000f8e00ff */
[----:B------:R-:W-:Y:S02]  /*e850*/  IMAD.U32 R11, RZ, RZ, UR5 ;  /* 0x00000005ff0b7e24 */ /* 0x000fe4000f8e00ff */
[----:B------:R-:W-:Y:S02]  /*e860*/  IMAD.MOV.U32 R8, RZ, RZ, 0x70 ;  /* 0x00000070ff087424 */ /* 0x000fe400078e00ff */
[----:B0-----:R-:W-:-:S07]  /*e870*/  IMAD.MOV.U32 R13, RZ, RZ, RZ ;  /* 0x000000ffff0d7224 */ /* 0x001fce00078e00ff */
[----:B------:R-:W-:-:S07]  /*e880*/  LEPC R20, `(.L_x_42) ;  /* 0x000000001014794e */ /* 0x000fce0000000000 */
[----:B-1----:R-:W-:Y:S05]  /*e890*/  CALL.ABS.NOINC R2 ;  /* 0x0000000002007343 */ /* 0x002fea0003c00000 */
.L_x_42:
[----:B------:R0:W1:Y:S01]  /*e8a0*/  LDC.64 R2, c[0x4][R16] ;  /* 0x0100000010027b82 */ /* 0x0000620000000a00 */
[----:B------:R-:W-:Y:S01]  /*e8b0*/  ULDC.64 UR6, c[0x4][0xa8] ;  /* 0x01002a0000067ab9 */ /* 0x000fe20000000a00 */
[----:B------:R-:W-:Y:S01]  /*e8c0*/  ULDC.64 UR8, c[0x4][0xb0] ;  /* 0x01002c0000087ab9 */ /* 0x000fe20000000a00 */
[----:B------:R-:W-:Y:S01]  /*e8d0*/  ULDC.64 UR4, c[0x4][0x18] ;  /* 0x0100060000047ab9 */ /* 0x000fe20000000a00 */
        /* <DEDUP_REMOVED lines=11> */
.L_x_41:
[----:B------:R-:W0:Y:S01]  /*e990*/  LDC.64 R2, c[0x0][0x9f8] ;  /* 0x00027e00ff027b82 */ /* 0x000e220000000a00 */
[----:B------:R-:W-:Y:S01]  /*e9a0*/  ULDC.64 UR4, c[0x0][0x208] ;  /* 0x0000820000047ab9 */ /* 0x000fe20000000a00 */
[----:B0-----:R-:W-:-:S04]  /*e9b0*/  ISETP.NE.U32.AND P0, PT, R2, RZ, PT ;  /* 0x000000ff0200720c */ /* 0x001fc80003f05070 */
[----:B------:R-:W-:-:S13]  /*e9c0*/  ISETP.NE.AND.EX P0, PT, R3, RZ, PT, P0 ;  /* 0x000000ff0300720c */ /* 0x000fda0003f05300 */
[----:B------:R-:W0:Y:S02]  /*e9d0*/  @P0 LDC.64 R2, c[0x0][0x9f8] ;  /* 0x00027e00ff020b82 */ /* 0x000e240000000a00 */
[----:B0-----:R-:W-:-:S05]  /*e9e0*/  @P0 IMAD.WIDE R2, R18, 0x4, R2 ;  /* 0x0000000412020825 */ /* 0x001fca00078e0202 */
[----:B------:R0:W2:Y:S01]  /*e9f0*/  @P0 LDG.E R18, desc[UR4][R2.64] ;  /* 0x0000000402120981 */ /* 0x0000a2000c1e1900 */
[----:B------:R-:W-:Y:S01]  /*ea00*/  UMOV UR4, 0xffffffff ;  /* 0xffffffff00047882 */ /* 0x000fe20000000000 */
[----:B------:R-:W-:Y:S01]  /*ea10*/  VIADD R17, R17, 0xffffffff ;  /* 0xffffffff11117836 */ /* 0x000fe20000000000 */
[----:B------:R-:W1:Y:S01]  /*ea20*/  S2R R16, SR_TID.X ;  /* 0x0000000000107919 */ /* 0x000e620000002100 */
[----:B0-----:R-:W0:Y:S02]  /*ea30*/  LDC.64 R2, c[0x0][0x418] ;  /* 0x00010600ff027b82 */ /* 0x001e240000000a00 */
[----:B0-----:R-:W-:Y:S02]  /*ea40*/  ISETP.NE.U32.AND P0, PT, R2, RZ, PT ;  /* 0x000000ff0200720c */ /* 0x001fe40003f05070 */
[----:B-1----:R-:W-:Y:S02]  /*ea50*/  SHF.R.U32.HI R0, RZ, 0x5, R16 ;  /* 0x00000005ff007819 */ /* 0x002fe40000011610 */
[----:B------:R-:W-:-:S02]  /*ea60*/  ISETP.NE.AND.EX P1, PT, R3, RZ, PT, P0 ;  /* 0x000000ff0300720c */ /* 0x000fc40003f25300 */
[----:B------:R-:W-:Y:S02]  /*ea70*/  LOP3.LUT R0, R0, 0x3, RZ, 0xc0, !PT ;  /* 0x0000000300007812 */ /* 0x000fe400078ec0ff */
[----:B------:R-:W-:-:S05]  /*ea80*/  P2R R4, PR, RZ, 0x2 ;  /* 0x00000002ff047803 */ /* 0x000fca0000000000 */
[----:B------:R0:W-:Y:S01]  /*ea90*/  STL [R1+0x4], R4 ;  /* 0x0000040401007387 */ /* 0x0001e20000100800 */
[----:B--2---:R-:W-:Y:S02]  /*eaa0*/  SHF.R.S32.HI R19, RZ, 0x1f, R18 ;  /* 0x0000001fff137819 */ /* 0x004fe40000011412 */
[----:B------:R-:W-:Y:S01]  /*eab0*/  SEL R16, R18, RZ, !P1 ;  /* 0x000000ff12107207 */ /* 0x000fe20004800000 */
[----:B0-----:R-:W-:Y:S06]  /*eac0*/  BRA.DIV UR4, `(.L_x_43) ;  /* 0x0000003a04647947 */ /* 0x001fec000b800000 */
[----:B------:R0:W1:Y:S02]  /*ead0*/  SHFL.IDX PT, R14, R0, RZ, 0x1f ;  /* 0x00001fff000e7589 */ /* 0x00006400000e0000 */
.L_x_127:
[----:B------:R-:W-:Y:S02]  /*eae0*/  PLOP3.LUT P2, PT, PT, PT, PT, 0x8, 0x0 ;  /* 0x000000000000781c */ /* 0x000fe40003f4e170 */
[----:B-1----:R-:W-:Y:S02]  /*eaf0*/  ISETP.NE.AND P0, PT, R14, RZ, PT ;  /* 0x000000ff0e00720c */ /* 0x002fe40003f05270 */
[----:B0-----:R-:W-:-:S05]  /*eb00*/  P2R R0, PR, RZ, 0x4 ;  /* 0x00000004ff007803 */ /* 0x001fca0000000000 */
[----:B------:R0:W-:Y:S06]  /*eb10*/  STL [R1], R0 ;  /* 0x0000000001007387 */ /* 0x0001ec0000100800 */
[----:B------:R-:W-:Y:S05]  /*eb20*/  @P0 BRA `(.L_x_44) ;  /* 0x0000000400180947 */ /* 0x000fea0003800000 */
[----:B------:R-:W-:-:S03]  /*eb30*/  UMOV UR4, 0xffffffff ;  /* 0xffffffff00047882 */ /* 0x000fc60000000000 */
[----:B------:R-:W-:Y:S05]  /*eb40*/  BRA.DIV UR4, `(.L_x_45) ;  /* 0x0000003a04647947 */ /* 0x000fea000b800000 */
[----:B------:R-:W-:-:S13]  /*eb50*/  ELECT P6, URZ, PT ;  /* 0x00000000003f782f */ /* 0x000fda00038c0000 */
.L_x_130:
[----:B------:R-:W-:Y:S05]  /*eb60*/  @!P6 BRA `(.L_x_44) ;  /* 0x000000040008e947 */ /* 0x000fea0003800000 */
[----:B------:R-:W-:Y:S01]  /*eb70*/  MOV R16, R18 ;  /* 0x0000001200107202 */ /* 0x000fe20000000f00 */
[----:B------:R-:W-:Y:S06]  /*eb80*/  @!P1 BRA `(.L_x_46) ;  /* 0x00000000004c9947 */ /* 0x000fec0003800000 */
[----:B------:R-:W1:Y:S01]  /*eb90*/  LDC R6, c[0x0][0x43c] ;  /* 0x00010f00ff067b82 */ /* 0x000e620000000800 */
[----:B0-----:R-:W-:Y:S01]  /*eba0*/  IMAD.MOV.U32 R0, RZ, RZ, R17 ;  /* 0x000000ffff007224 */ /* 0x001fe200078e0011 */
[----:B------:R-:W-:Y:S01]  /*ebb0*/  ULDC.64 UR4, c[0x0][0x428] ;  /* 0x00010a0000047ab9 */ /* 0x000fe20000000a00 */
[----:B------:R-:W-:Y:S01]  /*ebc0*/  ULDC.64 UR6, c[0x0][0x208] ;  /* 0x0000820000067ab9 */ /* 0x000fe20000000a00 */
[----:B------:R-:W-:-:S04]  /*ebd0*/  IMAD R7, R19, UR4, RZ ;  /* 0x0000000413077c24 */ /* 0x000fc8000f8e02ff */
[----:B------:R-:W-:Y:S01]  /*ebe0*/  IMAD R7, R18, UR5, R7 ;  /* 0x0000000512077c24 */ /* 0x000fe2000f8e0207 */
[----:B-1----:R-:W-:-:S13]  /*ebf0*/  ISETP.NE.AND P0, PT, R6, 0x1, PT ;  /* 0x000000010600780c */ /* 0x002fda0003f05270 */
[----:B------:R-:W0:Y:S02]  /*ec00*/  @P0 LDC.64 R4, c[0x0][0x440] ;  /* 0x00011000ff040b82 */ /* 0x000e240000000a00 */
[----:B0-----:R-:W-:-:S05]  /*ec10*/  @P0 IMAD.HI.U32 R4, R17, R4, RZ ;  /* 0x0000000411040227 */ /* 0x001fca00078e00ff */
[----:B------:R-:W-:-:S04]  /*ec20*/  @P0 SHF.R.U32.HI R0, RZ, R5, R4 ;  /* 0x00000005ff000219 */ /* 0x000fc80000011604 */
[--C-:B------:R-:W-:Y:S01]  /*ec30*/  SHF.R.S32.HI R5, RZ, 0x1f, R0.reuse ;  /* 0x0000001fff057819 */ /* 0x100fe20000011400 */
[----:B------:R-:W-:-:S04]  /*ec40*/  IMAD.MOV.U32 R4, RZ, RZ, R0 ;  /* 0x000000ffff047224 */ /* 0x000fc800078e0000 */
[----:B------:R-:W-:-:S04]  /*ec50*/  IMAD.WIDE.U32 R4, R18, UR4, R4 ;  /* 0x0000000412047c25 */ /* 0x000fc8000f8e0004 */
[----:B------:R-:W-:Y:S01]  /*ec60*/  IMAD.IADD R5, R5, 0x1, R7 ;  /* 0x0000000105057824 */ /* 0x000fe200078e0207 */
[----:B------:R-:W-:-:S04]  /*ec70*/  LEA R2, P0, R4, R2, 0x2 ;  /* 0x0000000204027211 */ /* 0x000fc800078010ff */
[----:B------:R-:W-:-:S05]  /*ec80*/  LEA.HI.X R3, R4, R3, R5, 0x2, P0 ;  /* 0x0000000304037211 */ /* 0x000fca00000f1405 */
[----:B------:R1:W5:Y:S01]  /*ec90*/  LDG.E R16, desc[UR6][R2.64] ;  /* 0x0000000602107981 */ /* 0x000362000c1e1900 */
[----:B------:R-:W-:-:S05]  /*eca0*/  IADD3 R0, -R0, RZ, RZ ;  /* 0x000000ff00007210 */ /* 0x000fca0007ffe1ff */
[----:B------:R-:W-:-:S07]  /*ecb0*/  IMAD R17, R6, R0, R17 ;  /* 0x0000000006117224 */ /* 0x000fce00078e0211 */
.L_x_46:
[----:B0-----:R-:W-:Y:S01]  /*ecc0*/  IMAD.MOV.U32 R0, RZ, RZ, 0x1 ;  /* 0x00000001ff007424 */ /* 0x001fe200078e00ff */
[----:B------:R-:W1:Y:S04]  /*ecd0*/  S2R R8, SR_TID.X ;  /* 0x0000000000087919 */ /* 0x000e680000002100 */
[----:B------:R-:W-:-:S04]  /*ece0*/  SHF.L.U32 R0, R0, 0x1f, RZ ;  /* 0x0000001f00007819 */ /* 0x000fc800000006ff */
[----:B------:R-:W0:Y:S01]  /*ecf0*/  SYNCS.PHASECHK.TRANS64.TRYWAIT P0, [UR38+0x36840], R0 ;  /* 0x03684000ff0075a7 */ /* 0x000e220008000166 */
[----:B-1----:R-:W-:-:S04]  /*ed00*/  LOP3.LUT R2, R8, 0x7f, RZ, 0xc0, !PT ;  /* 0x0000007f08027812 */ /* 0x002fc800078ec0ff */
[----:B------:R-:W-:Y:S01]  /*ed10*/  ISETP.NE.AND P1, PT, R2, RZ, PT ;  /* 0x000000ff0200720c */ /* 0x000fe20003f25270 */
[----:B0-----:R-:W-:-:S12]  /*ed20*/  @!P0 BRA `(.L_x_47) ;  /* 0x00000038000c8947 */ /* 0x001fd80003800000 */
.L_x_131:
[----:B------:R-:W-:Y:S05]  /*ed30*/  @P1 BRA `(.L_x_48) ;  /* 0x0000000000181947 */ /* 0x000fea0003800000 */
[----:B------:R-:W1:Y:S01]  /*ed40*/  S2R R2, SR_TID.X ;  /* 0x0000000000027919 */ /* 0x000e620000002100 */
[----:B0-----:R-:W-:-:S04]  /*ed50*/  IMAD.MOV.U32 R0, RZ, RZ, 0xa800 ;  /* 0x0000a800ff007424 */ /* 0x001fc800078e00ff */
[----:B------:R2:W-:Y:S01]  /*ed60*/  SYNCS.ARRIVE.TRANS64 RZ, [UR38+0x36830], R0 ;  /* 0x03683000ffff79a7 */ /* 0x0005e20008000026 */
[----:B-1----:R-:W-:-:S13]  /*ed70*/  LOP3.LUT P0, RZ, R2, 0x1f, RZ, 0xc0, !PT ;  /* 0x0000001f02ff7812 */ /* 0x002fda000780c0ff */
[----:B--2---:R-:W-:Y:S05]  /*ed80*/  @!P0 BRA `(.L_x_48) ;  /* 0x0000000000048947 */ /* 0x004fea0003800000 */
[----:B------:R-:W-:Y:S01]  /*ed90*/  BPT.TRAP 0x1 ;  /* 0x000000040000795c */ /* 0x000fe20000300000 */
.L_x_48:
[----:B------:R-:W-:Y:S01]  /*eda0*/  R2UR UR11, R17 ;  /* 0x00000000110b72ca */ /* 0x000fe200000e0000 */
[----:B------:R-:W-:Y:S01]  /*edb0*/  ULDC.64 UR4, c[0x0][0x198] ;  /* 0x0000660000047ab9 */ /* 0x000fe20000000a00 */
[----:B-----5:R-:W-:Y:S01]  /*edc0*/  R2UR UR13, R16 ;  /* 0x00000000100d72ca */ /* 0x020fe200000e0000 */
[----:B------:R-:W-:Y:S01]  /*edd0*/  UIADD3 UR4, UP0, UR4, 0x370, URZ ;  /* 0x0000037004047890 */ /* 0x000fe2000ff1e03f */
[----:B------:R-:W-:Y:S01]  /*ede0*/  PLOP3.LUT P0, PT, PT, PT, PT, 0x80, 0x0 ;  /* 0x000000000000781c */ /* 0x000fe20003f0f070 */
[----:B------:R-:W-:Y:S02]  /*edf0*/  UIADD3 UR8, UR38, 0x21400, URZ ;  /* 0x0002140026087890 */ /* 0x000fe4000fffe03f */
[----:B------:R-:W-:Y:S01]  /*ee00*/  UIADD3 UR9, UR38, 0x36830, URZ ;  /* 0x0003683026097890 */ /* 0x000fe2000fffe03f */
[----:B0-----:R-:W-:Y:S01]  /*ee10*/  P2R R0, PR, RZ, 0x1 ;  /* 0x00000001ff007803 */ /* 0x001fe20000000000 */
[----:B------:R-:W-:Y:S02]  /*ee20*/  UIADD3.X UR5, URZ, UR5, URZ, UP0, !UPT ;  /* 0x000000053f057290 */ /* 0x000fe400087fe43f */
[----:B------:R-:W-:-:S02]  /*ee30*/  UIADD3 UR24, UR38, 0x24c00, URZ ;  /* 0x00024c0026187890 */ /* 0x000fc4000fffe03f */
[----:B------:R-:W-:Y:S01]  /*ee40*/  UIMAD UR11, UR11, 0x70, URZ ;  /* 0x000000700b0b78a4 */ /* 0x000fe2000f8e023f */
[----:B------:R1:W-:Y:S01]  /*ee50*/  STL [R1], R0 ;  /* 0x0000000001007387 */ /* 0x0003e20000100800 */
[----:B------:R-:W-:Y:S01]  /*ee60*/  UIADD3 UR16, UR38, 0x28400, URZ ;  /* 0x0002840026107890 */ /* 0x000fe2000fffe03f */
[----:B------:R-:W-:Y:S01]  /*ee70*/  UMOV UR6, 0x0 ;  /* 0x0000000000067882 */ /* 0x000fe20000000000 */
[----:B------:R-:W-:Y:S01]  /*ee80*/  UMOV UR7, 0x14f00000 ;  /* 0x14f0000000077882 */ /* 0x000fe20000000000 */
[----:B------:R-:W-:Y:S01]  /*ee90*/  UMOV UR10, URZ ;  /* 0x0000003f000a7c82 */ /* 0x000fe20008000000 */
[----:B------:R-:W-:Y:S01]  /*eea0*/  UMOV UR12, UR36 ;  /* 0x00000024000c7c82 */ /* 0x000fe20008000000 */
[----:B------:R-:W-:Y:S01]  /*eeb0*/  UMOV UR26, 0x40 ;  /* 0x00000040001a7882 */ /* 0x000fe20000000000 */
[----:B------:R-:W-:Y:S01]  /*eec0*/  UMOV UR28, UR36 ;  /* 0x00000024001c7c82 */ /* 0x000fe20008000000 */
[----:B------:R-:W-:Y:S01]  /*eed0*/  UMOV UR25, UR9 ;  /* 0x0000000900197c82 */ /* 0x000fe20008000000 */
[----:B------:R-:W-:Y:S01]  /*eee0*/  UMOV UR29, UR13 ;  /* 0x0000000d001d7c82 */ /* 0x000fe20008000000 */
[----:B------:R-:W-:Y:S01]  /*eef0*/  UMOV UR27, UR11 ;  /* 0x0000000b001b7c82 */ /* 0x000fe20008000000 */
[----:B------:R-:W-:Y:S01]  /*ef00*/  UMOV UR18, 0x80 ;  /* 0x0000008000127882 */ /* 0x000fe20000000000 */
[----:B------:R-:W-:Y:S01]  /*ef10*/  UMOV UR20, UR36 ;  /* 0x0000002400147c82 */ /* 0x000fe20008000000 */
[----:B------:R-:W-:Y:S01]  /*ef20*/  UMOV UR17, UR9 ;  /* 0x0000000900117c82 */ /* 0x000fe20008000000 */
[----:B------:R-:W-:Y:S01]  /*ef30*/  UMOV UR21, UR13 ;  /* 0x0000000d00157c82 */ /* 0x000fe20008000000 */
[----:B------:R1:W-:Y:S01]  /*ef40*/  UTMALDG.4D [UR8], [UR4], desc[UR6] ;  /* 0x00000608040075b4 */ /* 0x0003e20008019000 */
[----:B------:R-:W-:Y:S01]  /*ef50*/  UMOV UR19, UR11 ;  /* 0x0000000b00137c82 */ /* 0x000fe20008000000 */
[----:B------:R1:W-:Y:S01]  /*ef60*/  UTMALDG.4D [UR24], [UR4], desc[UR6] ;  /* 0x00000618040075b4 */ /* 0x0003e20008019000 */
[----:B------:R1:W-:Y:S02]  /*ef70*/  UTMALDG.4D [UR16], [UR4], desc[UR6] ;  /* 0x00000610040075b4 */ /* 0x0003e40008019000 */
[----:B-1----:R-:W-:Y:S01]  /*ef80*/  NOP ;  /* 0x0000000000007918 */ /* 0x002fe20000000000 */
.L_x_44:
[----:B------:R-:W-:Y:S05]  /*ef90*/  WARPSYNC.ALL ;  /* 0x0000000000007948 */ /* 0x000fea0003800000 */
[----:B------:R-:W-:Y:S01]  /*efa0*/  UIADD3 UR4, UR38, 0x15400, URZ ;  /* 0x0001540026047890 */ /* 0x000fe2000fffe03f */
[----:B------:R-:W-:Y:S03]  /*efb0*/  BAR.SYNC.DEFER_BLOCKING 0x8, 0x180 ;  /* 0x0206000000007b1d */ /* 0x000fe60000010000 */
[----:B------:R-:W-:-:S06]  /*efc0*/  ULOP3.LUT UP0, URZ, UR4, 0x3ff, URZ, 0xc0, !UPT ;  /* 0x000003ff043f7892 */ /* 0x000fcc000f80c03f */
[----:B------:R-:W-:-:S13]  /*efd0*/  PLOP3.LUT P0, PT, PT, PT, UP0, 0x80, 0x0 ;  /* 0x000000000000781c */ /* 0x000fda0003f0f008 */
[----:B------:R-:W-:Y:S05]  /*efe0*/  @!P0 BRA `(.L_x_49) ;  /* 0x0000000000408947 */ /* 0x000fea0003800000 */
[----:B------:R-:W-:Y:S01]  /*eff0*/  MOV R2, 0x0 ;  /* 0x0000000000027802 */ /* 0x000fe20000000f00 */
[----:B------:R-:W-:Y:S01]  /*f000*/  ULDC.64 UR6, c[0x4][0xa8] ;  /* 0x01002a0000067ab9 */ /* 0x000fe20000000a00 */
[----:B------:R-:W-:Y:S01]  /*f010*/  ULDC.64 UR8, c[0x4][0xb0] ;  /* 0x01002c0000087ab9 */ /* 0x000fe20000000a00 */
[----:B------:R-:W-:Y:S01]  /*f020*/  ULDC.64 UR4, c[0x4][0x20] ;  /* 0x0100080000047ab9 */ /* 0x000fe20000000a00 */
[----:B------:R-:W-:Y:S01]  /*f030*/  IMAD.U32 R4, RZ, RZ, UR6 ;  /* 0x00000006ff047e24 */ /* 0x000fe2000f8e00ff */
[----:B------:R-:W-:Y:S01]  /*f040*/  MOV R5, UR7 ;  /* 0x0000000700057c02 */ /* 0x000fe20008000f00 */
[----:B------:R-:W1:Y:S01]  /*f050*/  LDC.64 R2, c[0x4][R2] ;  /* 0x0100000002027b82 */ /* 0x000e620000000a00 */
[----:B------:R-:W-:Y:S01]  /*f060*/  IMAD.U32 R6, RZ, RZ, UR8 ;  /* 0x00000008ff067e24 */ /* 0x000fe2000f8e00ff */
[----:B------:R-:W-:Y:S01]  /*f070*/  MOV R11, UR5 ;  /* 0x00000005000b7c02 */ /* 0x000fe20008000f00 */
[----:B------:R-:W-:Y:S02]  /*f080*/  IMAD.U32 R7, RZ, RZ, UR9 ;  /* 0x00000009ff077e24 */ /* 0x000fe4000f8e00ff */
[----:B------:R-:W-:-:S02]  /*f090*/  IMAD.U32 R10, RZ, RZ, UR4 ;  /* 0x00000004ff0a7e24 */ /* 0x000fc4000f8e00ff */
[----:B------:R-:W-:Y:S02]  /*f0a0*/  IMAD.MOV.U32 R8, RZ, RZ, 0x70 ;  /* 0x00000070ff087424 */ /* 0x000fe400078e00ff */
[----:B------:R-:W-:Y:S02]  /*f0b0*/  IMAD.MOV.U32 R12, RZ, RZ, 0x1 ;  /* 0x00000001ff0c7424 */ /* 0x000fe400078e00ff */
[----:B------:R-:W-:-:S07]  /*f0c0*/  IMAD.MOV.U32 R13, RZ, RZ, RZ ;  /* 0x000000ffff0d7224 */ /* 0x000fce00078e00ff */
[----:B------:R-:W-:-:S07]  /*f0d0*/  LEPC R20, `(.L_x_49) ;  /* 0x000000001014794e */ /* 0x000fce0000000000 */
[----:B01----:R-:W-:Y:S05]  /*f0e0*/  CALL.ABS.NOINC R2 ;  /* 0x0000000002007343 */ /* 0x003fea0003c00000 */
.L_x_49:
[----:B------:R-:W1:Y:S01]  /*f0f0*/  LDC R6, c[0x0][0x448] ;  /* 0x00011200ff067b82 */ /* 0x000e620000000800 */
[----:B------:R-:W2:Y:S01]  /*f100*/  S2R R14, SR_TID.X ;  /* 0x00000000000e7919 */ /* 0x000ea20000002100 */
[----:B------:R-:W-:Y:S01]  /*f110*/  USHF.R.S32.HI UR6, URZ, 0x1f, UR36 ;  /* 0x0000001f3f067899 */ /* 0x000fe20008011424 */
[----:B------:R-:W-:Y:S01]  /*f120*/  ULDC.64 UR8, c[0x0][0x2d8] ;  /* 0x0000b60000087ab9 */ /* 0x000fe20000000a00 */
[----:B------:R-:W3:Y:S02]  /*f130*/  S2R R15, SR_CTAID.Z ;  /* 0x00000000000f7919 */ /* 0x000ee40000002700 */
[----:B------:R-:W-:Y:S02]  /*f140*/  UIMAD UR6, UR6, UR8, URZ ;  /* 0x00000008060672a4 */ /* 0x000fe4000f8e023f */
[----:B------:R-:W4:Y:S01]  /*f150*/  LDC.64 R2, c[0x0][0x2e0] ;  /* 0x0000b800ff027b82 */ /* 0x000f220000000a00 */
[----:B------:R-:W5:Y:S01]  /*f160*/  S2R R12, SR_CTAID.X ;  /* 0x00000000000c7919 */ /* 0x000f620000002500 */
[----:B------:R-:W-:-:S02]  /*f170*/  UIMAD.WIDE.U32 UR4, UR36, UR8, URZ ;  /* 0x00000008240472a5 */ /* 0x000fc4000f8e003f */
[----:B------:R-:W-:-:S04]  /*f180*/  UIMAD UR6, UR36, UR9, UR6 ;  /* 0x00000009240672a4 */ /* 0x000fc8000f8e0206 */
[----:B------:R-:W-:Y:S01]  /*f190*/  UIADD3 UR5, UR5, UR6, URZ ;  /* 0x0000000605057290 */ /* 0x000fe2000fffe03f */
[----:B-1----:R-:W-:Y:S02]  /*f1a0*/  ISETP.NE.AND P0, PT, R6, 0x1, PT ;  /* 0x000000010600780c */ /* 0x002fe40003f05270 */
[C---:B--2---:R-:W-:Y:S02]  /*f1b0*/  LOP3.LUT R13, R14.reuse, 0x7f, RZ, 0xc0, !PT ;  /* 0x0000007f0e0d7812 */ /* 0x044fe400078ec0ff */
[----:B------:R-:W-:-:S09]  /*f1c0*/  SHF.L.U32 R11, R14, 0x4, RZ ;  /* 0x000000040e0b7819 */ /* 0x000fd200000006ff */
[----:B------:R-:W1:Y:S01]  /*f1d0*/  @P0 LDC R9, c[0x0][0x44c] ;  /* 0x00011300ff090b82 */ /* 0x000e620000000800 */
[----:B------:R-:W-:Y:S02]  /*f1e0*/  SHF.R.U32.HI R8, RZ, 0x3, R13 ;  /* 0x00000003ff087819 */ /* 0x000fe4000001160d */
[----:B---3--:R-:W-:Y:S02]  /*f1f0*/  SHF.R.S32.HI R5, RZ, 0x1f, R15 ;  /* 0x0000001fff057819 */ /* 0x008fe4000001140f */
[----:B0-----:R-:W-:-:S03]  /*f200*/  LOP3.LUT R0, R8, 0x70, R11, 0xf8, !PT ;  /* 0x0000007008007812 */ /* 0x001fc600078ef80b */
[----:B------:R-:W0:Y:S01]  /*f210*/  @P0 LDC R7, c[0x0][0x450] ;  /* 0x00011400ff070b82 */ /* 0x000e220000000800 */
[-C--:B----4-:R-:W-:Y:S02]  /*f220*/  IMAD R4, R5, R2.reuse, RZ ;  /* 0x0000000205047224 */ /* 0x090fe400078e02ff */
[----:B-----5:R-:W-:Y:S02]  /*f230*/  IMAD R0, R12, 0x80, R0 ;  /* 0x000000800c007824 */ /* 0x020fe400078e0200 */
[C---:B------:R-:W-:Y:S02]  /*f240*/  IMAD R5, R15.reuse, R3, R4 ;  /* 0x000000030f057224 */ /* 0x040fe400078e0204 */
[----:B------:R-:W-:Y:S02]  /*f250*/  IMAD.MOV.U32 R4, RZ, RZ, R0 ;  /* 0x000000ffff047224 */ /* 0x000fe400078e0000 */
[----:B------:R-:W-:Y:S01]  /*f260*/  IMAD.WIDE.U32 R2, R15, R2, UR4 ;  /* 0x000000040f027e25 */ /* 0x000fe2000f8e0002 */
[----:B------:R-:W-:-:S03]  /*f270*/  ULDC.64 UR4, c[0x0][0x2d0] ;  /* 0x0000b40000047ab9 */ /* 0x000fc60000000a00 */
[----:B------:R-:W-:Y:S02]  /*f280*/  IMAD.IADD R3, R3, 0x1, R5 ;  /* 0x0000000103037824 */ /* 0x000fe400078e0205 */
[----:B-1----:R-:W-:Y:S01]  /*f290*/  @P0 IMAD.HI.U32 R10, R0, R9, RZ ;  /* 0x00000009000a0227 */ /* 0x002fe200078e00ff */
[----:B------:R-:W-:-:S04]  /*f2a0*/  SHF.L.U32 R9, R13, 0x3, RZ ;  /* 0x000000030d097819 */ /* 0x000fc800000006ff */
[----:B0-----:R-:W-:-:S04]  /*f2b0*/  @P0 SHF.R.U32.HI R4, RZ, R7, R10 ;  /* 0x00000007ff040219 */ /* 0x001fc8000001160a */
[----:B------:R-:W-:Y:S01]  /*f2c0*/  SHF.R.S32.HI R5, RZ, 0x1f, R4 ;  /* 0x0000001fff057819 */ /* 0x000fe20000011404 */
[C---:B------:R-:W-:Y:S01]  /*f2d0*/  IMAD.WIDE.U32 R2, R4.reuse, UR4, R2 ;  /* 0x0000000404027c25 */ /* 0x040fe2000f8e0002 */
[----:B------:R-:W-:-:S03]  /*f2e0*/  IADD3 R7, -R4, RZ, RZ ;  /* 0x000000ff04077210 */ /* 0x000fc60007ffe1ff */
[----:B------:R-:W-:Y:S02]  /*f2f0*/  IMAD R5, R5, UR4, RZ ;  /* 0x0000000405057c24 */ /* 0x000fe4000f8e02ff */
[----:B------:R-:W-:Y:S02]  /*f300*/  IMAD R0, R6, R7, R0 ;  /* 0x0000000706007224 */ /* 0x000fe400078e0200 */
[----:B------:R-:W-:Y:S01]  /*f310*/  IMAD R5, R4, UR5, R5 ;  /* 0x0000000504057c24 */ /* 0x000fe2000f8e0205 */
[----:B------:R-:W-:Y:S02]  /*f320*/  ULDC.64 UR4, c[0x0][0x2c8] ;  /* 0x0000b20000047ab9 */ /* 0x000fe40000000a00 */
[----:B------:R-:W-:Y:S01]  /*f330*/  SHF.R.S32.HI R4, RZ, 0x1f, R0 ;  /* 0x0000001fff047819 */ /* 0x000fe20000011400 */
[----:B------:R-:W-:-:S04]  /*f340*/  IMAD.IADD R3, R3, 0x1, R5 ;  /* 0x0000000103037824 */ /* 0x000fc800078e0205 */
[----:B------:R-:W-:Y:S02]  /*f350*/  IMAD R5, R4, UR4, RZ ;  /* 0x0000000404057c24 */ /* 0x000fe4000f8e02ff */
[----:B------:R-:W-:-:S04]  /*f360*/  IMAD.WIDE.U32 R2, R0, UR4, R2 ;  /* 0x0000000400027c25 */ /* 0x000fc8000f8e0002 */
[----:B------:R-:W-:Y:S01]  /*f370*/  IMAD R5, R0, UR5, R5 ;  /* 0x0000000500057c24 */ /* 0x000fe2000f8e0205 */
[----:B------:R-:W-:Y:S02]  /*f380*/  ULDC.64 UR4, c[0x0][0x280] ;  /* 0x0000a00000047ab9 */ /* 0x000fe40000000a00 */
[----:B------:R-:W-:Y:S01]  /*f390*/  LEA R0, P0, R2, UR4, 0x1 ;  /* 0x0000000402007c11 */ /* 0x000fe2000f8008ff */
[----:B------:R-:W-:Y:S01]  /*f3a0*/  IMAD.IADD R7, R3, 0x1, R5 ;  /* 0x0000000103077824 */ /* 0x000fe200078e0205 */
[----:B------:R-:W-:-:S04]  /*f3b0*/  ULDC UR4, c[0x0][0x2b8] ;  /* 0x0000ae0000047ab9 */ /* 0x000fc80000000800 */
[----:B------:R-:W-:Y:S01]  /*f3c0*/  LEA.HI.X R7, R2, UR5, R7, 0x1, P0 ;  /* 0x0000000502077c11 */ /* 0x000fe200080f0c07 */
[----:B------:R-:W-:-:S05]  /*f3d0*/  IMAD.SHL.U32 R2, R14, 0x8, RZ ;  /* 0x000000080e027824 */ /* 0x000fca00078e00ff */
[C---:B------:R-:W-:Y:S02]  /*f3e0*/  LOP3.LUT R3, R2.reuse, 0x1c0, RZ, 0xc0, !PT ;  /* 0x000001c002037812 */ /* 0x040fe400078ec0ff */
[----:B------:R-:W-:Y:S02]  /*f3f0*/  LOP3.LUT R10, R2, 0x38, RZ, 0xc0, !PT ;  /* 0x00000038020a7812 */ /* 0x000fe400078ec0ff */
[----:B------:R-:W-:Y:S02]  /*f400*/  LOP3.LUT R3, R3, 0x38, R2, 0xf8, !PT ;  /* 0x0000003803037812 */ /* 0x000fe400078ef802 */
[C---:B------:R-:W-:Y:S02]  /*f410*/  LOP3.LUT R2, R10.reuse, 0x40, RZ, 0xfc, !PT ;  /* 0x000000400a027812 */ /* 0x040fe400078efcff */
[----:B------:R-:W-:Y:S02]  /*f420*/  ISETP.GE.AND P2, PT, R10, UR4, PT ;  /* 0x000000040a007c0c */ /* 0x000fe4000bf46270 */
[----:B------:R-:W-:-:S02]  /*f430*/  ISETP.GE.AND P0, PT, R2, UR4, PT ;  /* 0x0000000402007c0c */ /* 0x000fc4000bf06270 */
[----:B------:R-:W-:-:S04]  /*f440*/  LOP3.LUT R2, R10, 0x80, RZ, 0xfc, !PT ;  /* 0x000000800a027812 */ /* 0x000fc800078efcff */
[----:B------:R-:W-:Y:S01]  /*f450*/  ISETP.GE.AND P1, PT, R2, UR4, PT ;  /* 0x0000000402007c0c */ /* 0x000fe2000bf26270 */
[----:B------:R-:W-:Y:S01]  /*f460*/  UMOV UR4, 0xffffffff ;  /* 0xffffffff00047882 */ /* 0x000fe20000000000 */
[----:B------:R-:W-:-:S04]  /*f470*/  LOP3.LUT R2, R3, 0x38, R14, 0x78, !PT ;  /* 0x0000003803027812 */ /* 0x000fc800078e780e */
[----:B------:R-:W-:Y:S01]  /*f480*/  LOP3.LUT R9, R2, 0x200, R9, 0xf8, !PT ;  /* 0x0000020002097812 */ /* 0x000fe200078ef809 */
[----:B------:R-:W-:Y:S06]  /*f490*/  BRA.DIV UR4, `(.L_x_50) ;  /* 0x0000003204487947 */ /* 0x000fec000b800000 */
[----:B------:R-:W0:Y:S01]  /*f4a0*/  S2R R2, SR_CTAID.X ;  /* 0x0000000000027919 */ /* 0x000e220000002500 */
[----:B------:R-:W-:Y:S01]  /*f4b0*/  ULDC UR4, c[0x0][0x288] ;  /* 0x0000a20000047ab9 */ /* 0x000fe20000000800 */
[----:B------:R-:W-:Y:S01]  /*f4c0*/  ULDC.64 UR6, c[0x0][0x208] ;  /* 0x0000820000067ab9 */ /* 0x000fe20000000a00 */
[----:B------:R-:W-:Y:S01]  /*f4d0*/  IMAD R6, R6, UR4, RZ ;  /* 0x0000000406067c24 */ /* 0x000fe2000f8e02ff */
[----:B------:R-:W-:Y:S04]  /*f4e0*/  SHFL.IDX PT, R14, R0, RZ, 0x181f ;  /* 0x00181fff000e7589 */ /* 0x000fe800000e0000 */
[----:B------:R-:W-:Y:S01]  /*f4f0*/  SHFL.IDX PT, R4, R7, 0x1, 0x181f ;  /* 0x00381f0007047f89 */ /* 0x000fe200000e0000 */
[----:B0-----:R-:W-:-:S03]  /*f500*/  IMAD R8, R2, 0x80, R8 ;  /* 0x0000008002087824 */ /* 0x001fc600078e0208 */
[----:B------:R-:W0:Y:S02]  /*f510*/  SHFL.IDX PT, R2, R7, RZ, 0x181f ;  /* 0x00181fff07027589 */ /* 0x000e2400000e0000 */
[C---:B------:R-:W-:Y:S02]  /*f520*/  ISETP.GE.AND P3, PT, R8.reuse, R6, PT ;  /* 0x000000060800720c */ /* 0x040fe40003f66270 */
[----:B------:R-:W-:-:S11]  /*f530*/  IADD3 R5, R8, 0x10, RZ ;  /* 0x0000001008057810 */ /* 0x000fd60007ffe0ff */
[----:B------:R-:W-:Y:S01]  /*f540*/  @!P3 LEA R21, R9, UR38, 0x1 ;  /* 0x000000260915bc11 */ /* 0x000fe2000f8e08ff */
[----:B0-----:R-:W-:Y:S02]  /*f550*/  IMAD.MOV.U32 R3, RZ, RZ, R2 ;  /* 0x000000ffff037224 */ /* 0x001fe400078e0002 */
[----:B------:R-:W-:Y:S02]  /*f560*/  IMAD.MOV.U32 R2, RZ, RZ, R14 ;  /* 0x000000ffff027224 */ /* 0x000fe400078e000e */
[----:B------:R-:W0:Y:S02]  /*f570*/  SHFL.IDX PT, R14, R0, 0x1, 0x181f ;  /* 0x00381f00000e7f89 */ /* 0x000e2400000e0000 */
[----:B------:R-:W-:-:S05]  /*f580*/  @!P3 IMAD.WIDE.U32 R2, R10, 0x2, R2 ;  /* 0x000000020a02b825 */ /* 0x000fca00078e0002 */
[----:B------:R-:W-:Y:S04]  /*f590*/  @!P3 LDGSTS.E.BYPASS.LTC128B.128 [R21+0x15400], desc[UR6][R2.64], !P2 ;  /* 0x154000000215bfae */ /* 0x000fe8000d101d46 */
[----:B------:R-:W-:Y:S04]  /*f5a0*/  @!P3 LDGSTS.E.BYPASS.LTC128B.128 [R21+0x19400], desc[UR6][R2.64+0x80], !P0 ;  /* 0x194000800215bfae */ /* 0x000fe8000c101d46 */
[----:B------:R1:W-:Y:S01]  /*f5b0*/  @!P3 LDGSTS.E.BYPASS.LTC128B.128 [R21+0x1d400], desc[UR6][R2.64+0x100], !P1 ;  /* 0x1d4001000215bfae */ /* 0x0003e2000c901d46 */
[----:B------:R-:W-:Y:S01]  /*f5c0*/  ISETP.GE.AND P3, PT, R5, R6, PT ;  /* 0x000000060500720c */ /* 0x000fe20003f66270 */
[----:B------:R-:W-:-:S02]  /*f5d0*/  IMAD.MOV.U32 R5, RZ, RZ, R4 ;  /* 0x000000ffff057224 */ /* 0x000fc400078e0004 */
[----:B0-----:R-:W-:Y:S02]  /*f5e0*/  IMAD.MOV.U32 R4, RZ, RZ, R14 ;  /* 0x000000ffff047224 */ /* 0x001fe400078e000e */
[----:B------:R-:W-:Y:S01]  /*f5f0*/  SHFL.IDX PT, R14, R0, 0x2, 0x181f ;  /* 0x00581f00000e7f89 */ /* 0x000fe200000e0000 */
[----:B-1----:R-:W-:-:S07]  /*f600*/  VIADD R3, R8, 0x20 ;  /* 0x0000002008037836 */ /* 0x002fce0000000000 */
[----:B------:R-:W-:Y:S01]  /*f610*/  @!P3 IMAD.WIDE.U32 R4, R10, 0x2, R4 ;  /* 0x000000020a04b825 */ /* 0x000fe200078e0004 */
[----:B------:R-:W0:Y:S01]  /*f620*/  SHFL.IDX PT, R2, R7, 0x2, 0x181f ;  /* 0x00581f0007027f89 */ /* 0x000e2200000e0000 */
[----:B------:R-:W-:-:S05]  /*f630*/  @!P3 LEA R20, R9, UR38, 0x1 ;  /* 0x000000260914bc11 */ /* 0x000fca000f8e08ff */
[----:B------:R-:W-:Y:S04]  /*f640*/  @!P3 LDGSTS.E.BYPASS.LTC128B.128 [R20+0x15c00], desc[UR6][R4.64], !P2 ;  /* 0x15c000000414bfae */ /* 0x000fe8000d101d46 */
[----:B------:R-:W-:Y:S04]  /*f650*/  @!P3 LDGSTS.E.BYPASS.LTC128B.128 [R20+0x19c00], desc[UR6][R4.64+0x80], !P0 ;  /* 0x19c000800414bfae */ /* 0x000fe8000c101d46 */
[----:B------:R1:W-:Y:S01]  /*f660*/  @!P3 LDGSTS.E.BYPASS.LTC128B.128 [R20+0x1dc00], desc[UR6][R4.64+0x100], !P1 ;  /* 0x1dc001000414bfae */ /* 0x0003e2000c901d46 */
[----:B------:R-:W-:Y:S02]  /*f670*/  ISETP.GE.AND P3, PT, R3, R6, PT ;  /* 0x000000060300720c */ /* 0x000fe40003f66270 */
[----:B0-----:R-:W-:Y:S01]  /*f680*/  MOV R3, R2 ;  /* 0x0000000200037202 */ /* 0x001fe20000000f00 */
[----:B------:R-:W-:Y:S01]  /*f690*/  IMAD.MOV.U32 R2, RZ, RZ, R14 ;  /* 0x000000ffff027224 */ /* 0x000fe200078e000e */
[----:B-1----:R-:W0:Y:S01]  /*f6a0*/  SHFL.IDX PT, R4, R7, 0x3, 0x181f ;  /* 0x00781f0007047f89 */ /* 0x002e2200000e0000 */
[----:B------:R-:W-:-:S08]  /*f6b0*/  VIADD R5, R8, 0x30 ;  /* 0x0000003008057836 */ /* 0x000fd00000000000 */
[----:B------:R-:W-:Y:S01]  /*f6c0*/  @!P3 LEA R21, R9, UR38, 0x1 ;  /* 0x000000260915bc11 */ /* 0x000fe2000f8e08ff */
[----:B------:R-:W-:Y:S01]  /*f6d0*/  @!P3 IMAD.WIDE.U32 R2, R10, 0x2, R2 ;  /* 0x000000020a02b825 */ /* 0x000fe200078e0002 */
[----:B------:R-:W1:Y:S04]  /*f6e0*/  SHFL.IDX PT, R14, R0, 0x3, 0x181f ;  /* 0x00781f00000e7f89 */ /* 0x000e6800000e0000 */
[----:B------:R-:W-:Y:S04]  /*f6f0*/  @!P3 LDGSTS.E.BYPASS.LTC128B.128 [R21+0x16400], desc[UR6][R2.64], !P2 ;  /* 0x164000000215bfae */ /* 0x000fe8000d101d46 */
[----:B------:R-:W-:Y:S04]  /*f700*/  @!P3 LDGSTS.E.BYPASS.LTC128B.128 [R21+0x1a400], desc[UR6][R2.64+0x80], !P0 ;  /* 0x1a4000800215bfae */ /* 0x000fe8000c101d46 */
[----:B------:R2:W-:Y:S01]  /*f710*/  @!P3 LDGSTS.E.BYPASS.LTC128B.128 [R21+0x1e400], desc[UR6][R2.64+0x100], !P1 ;  /* 0x1e4001000215bfae */ /* 0x0005e2000c901d46 */
[----:B------:R-:W-:Y:S01]  /*f720*/  ISETP.GE.AND P3, PT, R5, R6, PT ;  /* 0x000000060500720c */ /* 0x000fe20003f66270 */
[----:B0-----:R-:W-:Y:S01]  /*f730*/  IMAD.MOV.U32 R5, RZ, RZ, R4 ;  /* 0x000000ffff057224 */ /* 0x001fe200078e0004 */
[----:B-1----:R-:W-:Y:S01]  /*f740*/  MOV R4, R14 ;  /* 0x0000000e00047202 */ /* 0x002fe20000000f00 */
[----:B--2---:R-:W0:Y:S10]  /*f750*/  SHFL.IDX PT, R2, R7, 0x4, 0x181f ;  /* 0x00981f0007027f89 */ /* 0x004e3400000e0000 */
[----:B------:R-:W-:Y:S01]  /*f760*/  @!P3 LEA R20, R9, UR38, 0x1 ;  /* 0x000000260914bc11 */ /* 0x000fe2000f8e08ff */
[----:B------:R-:W-:Y:S01]  /*f770*/  VIADD R3, R8, 0x40 ;  /* 0x0000004008037836 */ /* 0x000fe20000000000 */
[----:B------:R-:W1:Y:S01]  /*f780*/  SHFL.IDX PT, R14, R0, 0x4, 0x181f ;  /* 0x00981f00000e7f89 */ /* 0x000e6200000e0000 */
[----:B------:R-:W-:-:S05]  /*f790*/  @!P3 IMAD.WIDE.U32 R4, R10, 0x2, R4 ;  /* 0x000000020a04b825 */ /* 0x000fca00078e0004 */
[----:B------:R-:W-:Y:S04]  /*f7a0*/  @!P3 LDGSTS.E.BYPASS.LTC128B.128 [R20+0x16c00], desc[UR6][R4.64], !P2 ;  /* 0x16c000000414bfae */ /* 0x000fe8000d101d46 */
[----:B------:R-:W-:Y:S04]  /*f7b0*/  @!P3 LDGSTS.E.BYPASS.LTC128B.128 [R20+0x1ac00], desc[UR6][R4.64+0x80], !P0 ;  /* 0x1ac000800414bfae */ /* 0x000fe8000c101d46 */
[----:B------:R2:W-:Y:S01]  /*f7c0*/  @!P3 LDGSTS.E.BYPASS.LTC128B.128 [R20+0x1ec00], desc[UR6][R4.64+0x100], !P1 ;  /* 0x1ec001000414bfae */ /* 0x0005e2000c901d46 */
[----:B------:R-:W-:Y:S01]  /*f7d0*/  ISETP.GE.AND P3, PT, R3, R6, PT ;  /* 0x000000060300720c */ /* 0x000fe20003f66270 */
[----:B0-----:R-:W-:-:S02]  /*f7e0*/  IMAD.MOV.U32 R3, RZ, RZ, R2 ;  /* 0x000000ffff037224 */ /* 0x001fc400078e0002 */
[----:B-1----:R-:W-:Y:S01]  /*f7f0*/  IMAD.MOV.U32 R2, RZ, RZ, R14 ;  /* 0x000000ffff027224 */ /* 0x002fe200078e000e */
[----:B--2---:R-:W0:Y:S01]  /*f800*/  SHFL.IDX PT, R4, R7, 0x5, 0x181f ;  /* 0x00b81f0007047f89 */ /* 0x004e2200000e0000 */
[----:B------:R-:W-:-:S08]  /*f810*/  IADD3 R5, R8, 0x50, RZ ;  /* 0x0000005008057810 */ /* 0x000fd00007ffe0ff */
[----:B------:R-:W-:Y:S01]  /*f820*/  @!P3 IMAD.WIDE.U32 R2, R10, 0x2, R2 ;  /* 0x000000020a02b825 */ /* 0x000fe200078e0002 */
[----:B------:R-:W-:Y:S01]  /*f830*/  @!P3 LEA R21, R9, UR38, 0x1 ;  /* 0x000000260915bc11 */ /* 0x000fe2000f8e08ff */
[----:B------:R-:W1:Y:S04]  /*f840*/  SHFL.IDX PT, R14, R0, 0x5, 0x181f ;  /* 0x00b81f00000e7f89 */ /* 0x000e6800000e0000 */
[----:B------:R-:W-:Y:S04]  /*f850*/  @!P3 LDGSTS.E.BYPASS.LTC128B.128 [R21+0x17400], desc[UR6][R2.64], !P2 ;  /* 0x174000000215bfae */ /* 0x000fe8000d101d46 */
[----:B------:R-:W-:Y:S04]  /*f860*/  @!P3 LDGSTS.E.BYPASS.LTC128B.128 [R21+0x1b400], desc[UR6][R2.64+0x80], !P0 ;  /* 0x1b4000800215bfae */ /* 0x000fe8000c101d46 */
[----:B------:R2:W-:Y:S01]  /*f870*/  @!P3 LDGSTS.E.BYPASS.LTC128B.128 [R21+0x1f400], desc[UR6][R2.64+0x100], !P1 ;  /* 0x1f4001000215bfae */ /* 0x0005e2000c901d46 */
[----:B------:R-:W-:Y:S01]  /*f880*/  ISETP.GE.AND P3, PT, R5, R6, PT ;  /* 0x000000060500720c */ /* 0x000fe20003f66270 */
[----:B0-----:R-:W-:-:S02]  /*f890*/  IMAD.MOV.U32 R5, RZ, RZ, R4 ;  /* 0x000000ffff057224 */ /* 0x001fc400078e0004 */
[----:B-1----:R-:W-:Y:S01]  /*f8a0*/  IMAD.MOV.U32 R4, RZ, RZ, R14 ;  /* 0x000000ffff047224 */ /* 0x002fe200078e000e */
[----:B--2---:R-:W0:Y:S09]  /*f8b0*/  SHFL.IDX PT, R2, R7, 0x6, 0x181f ;  /* 0x00d81f0007027f89 */ /* 0x004e3200000e0000 */
[----:B------:R-:W-:Y:S01]  /*f8c0*/  @!P3 LEA R20, R9, UR38, 0x1 ;  /* 0x000000260914bc11 */ /* 0x000fe2000f8e08ff */
[----:B------:R-:W-:Y:S01]  /*f8d0*/  VIADD R3, R8, 0x60 ;  /* 0x0000006008037836 */ /* 0x000fe20000000000 */
[----:B------:R-:W1:Y:S01]  /*f8e0*/  SHFL.IDX PT, R14, R0, 0x6, 0x181f ;  /* 0x00d81f00000e7f89 */ /* 0x000e6200000e0000 */
[----:B------:R-:W-:-:S05]  /*f8f0*/  @!P3 IMAD.WIDE.U32 R4, R10, 0x2, R4 ;  /* 0x000000020a04b825 */ /* 0x000fca00078e0004 */
[----:B------:R-:W-:Y:S04]  /*f900*/  @!P3 LDGSTS.E.BYPASS.LTC128B.128 [R20+0x17c00], desc[UR6][R4.64], !P2 ;  /* 0x17c000000414bfae */ /* 0x000fe8000d101d46 */
[----:B------:R-:W-:Y:S04]  /*f910*/  @!P3 LDGSTS.E.BYPASS.LTC128B.128 [R20+0x1bc00], desc[UR6][R4.64+0x80], !P0 ;  /* 0x1bc000800414bfae */ /* 0x000fe8000c101d46 */
[----:B------:R2:W-:Y:S01]  /*f920*/  @!P3 LDGSTS.E.BYPASS.LTC128B.128 [R20+0x1fc00], desc[UR6][R4.64+0x100], !P1 ;  /* 0x1fc001000414bfae */ /* 0x0005e2000c901d46 */
[----:B------:R-:W-:Y:S02]  /*f930*/  ISETP.GE.AND P3, PT, R3, R6, PT ;  /* 0x000000060300720c */ /* 0x000fe40003f66270 */
[----:B0-----:R-:W-:Y:S01]  /*f940*/  MOV R3, R2 ;  /* 0x0000000200037202 */ /* 0x001fe20000000f00 */
[----:B-1----:R-:W-:Y:S01]  /*f950*/  IMAD.MOV.U32 R2, RZ, RZ, R14 ;  /* 0x000000ffff027224 */ /* 0x002fe200078e000e */
[----:B--2---:R0:W1:Y:S09]  /*f960*/  SHFL.IDX PT, R4, R7, 0x7, 0x181f ;  /* 0x00f81f0007047f89 */ /* 0x00407200000e0000 */
[----:B------:R-:W-:Y:S01]  /*f970*/  @!P3 IMAD.WIDE.U32 R2, R10, 0x2, R2 ;  /* 0x000000020a02b825 */ /* 0x000fe200078e0002 */
[----:B------:R-:W-:Y:S01]  /*f980*/  @!P3 LEA R21, R9, UR38, 0x1 ;  /* 0x000000260915bc11 */ /* 0x000fe2000f8e08ff */
[----:B------:R0:W2:Y:S04]  /*f990*/  SHFL.IDX PT, R14, R0, 0x7, 0x181f ;  /* 0x00f81f00000e7f89 */ /* 0x0000a800000e0000 */
[----:B------:R0:W-:Y:S04]  /*f9a0*/  @!P3 LDGSTS.E.BYPASS.LTC128B.128 [R21+0x18400], desc[UR6][R2.64], !P2 ;  /* 0x184000000215bfae */ /* 0x0001e8000d101d46 */
[----:B------:R0:W-:Y:S04]  /*f9b0*/  @!P3 LDGSTS.E.BYPASS.LTC128B.128 [R21+0x1c400], desc[UR6][R2.64+0x80], !P0 ;  /* 0x1c4000800215bfae */ /* 0x0001e8000c101d46 */
[----:B------:R0:W-:Y:S02]  /*f9c0*/  @!P3 LDGSTS.E.BYPASS.LTC128B.128 [R21+0x20400], desc[UR6][R2.64+0x100], !P1 ;  /* 0x204001000215bfae */ /* 0x0001e4000c901d46 */
.L_x_148:
[----:B0-----:R-:W-:Y:S01]  /*f9d0*/  VIADD R3, R8, 0x70 ;  /* 0x0000007008037836 */ /* 0x001fe20000000000 */
[----:B------:R-:W-:Y:S01]  /*f9e0*/  BSSY B0, `(.L_x_51) ;  /* 0x000000e000007945 */ /* 0x000fe20003800000 */
[----:B--2---:R-:W-:-:S03]  /*f9f0*/  IMAD.MOV.U32 R2, RZ, RZ, R14 ;  /* 0x000000ffff027224 */ /* 0x004fc600078e000e */
[----:B------:R-:W-:Y:S02]  /*fa00*/  ISETP.GE.AND P3, PT, R3, R6, PT ;  /* 0x000000060300720c */ /* 0x000fe40003f66270 */
[----:B-1----:R-:W-:-:S11]  /*fa10*/  MOV R3, R4 ;  /* 0x0000000400037202 */ /* 0x002fd60000000f00 */
[----:B------:R-:W-:Y:S05]  /*fa20*/  @P3 BRA `(.L_x_52) ;  /* 0x0000000000243947 */ /* 0x000fea0003800000 */
[----:B------:R-:W-:Y:S01]  /*fa30*/  IMAD.WIDE.U32 R10, R10, 0x2, R2 ;  /* 0x000000020a0a7825 */ /* 0x000fe200078e0002 */
[----:B------:R-:W-:Y:S01]  /*fa40*/  LEA R9, R9, UR38, 0x1 ;  /* 0x0000002609097c11 */ /* 0x000fe2000f8e08ff */
[----:B------:R-:W-:-:S04]  /*fa50*/  ULDC.64 UR4, c[0x0][0x208] ;  /* 0x0000820000047ab9 */ /* 0x000fc80000000a00 */
[----:B------:R-:W-:Y:S01]  /*fa60*/  @!PT LDS RZ, [RZ] ;  /* 0x00000000fffff984 */ /* 0x000fe20000000800 */
[----:B------:R-:W-:Y:S01]  /*fa70*/  @!PT LDS RZ, [RZ] ;  /* 0x00000000fffff984 */ /* 0x000fe20000000800 */
[----:B------:R-:W-:Y:S01]  /*fa80*/  @!PT LDS RZ, [RZ] ;  /* 0x00000000fffff984 */ /* 0x000fe20000000800 */
[----:B------:R0:W-:Y:S04]  /*fa90*/  LDGSTS.E.BYPASS.LTC128B.128 [R9+0x18c00], desc[UR4][R10.64], !P2 ;  /* 0x18c000000a097fae */ /* 0x0001e8000d101d44 */
[----:B------:R0:W-:Y:S04]  /*faa0*/  LDGSTS.E.BYPASS.LTC128B.128 [R9+0x1cc00], desc[UR4][R10.64+0x80], !P0 ;  /* 0x1cc000800a097fae */ /* 0x0001e8000c101d44 */
[----:B------:R0:W-:Y:S02]  /*fab0*/  LDGSTS.E.BYPASS.LTC128B.128 [R9+0x20c00], desc[UR4][R10.64+0x100], !P1 ;  /* 0x20c001000a097fae */ /* 0x0001e4000c901d44 */
.L_x_52:
[----:B------:R-:W-:Y:S05]  /*fac0*/  BSYNC B0 ;  /* 0x0000000000007941 */ /* 0x000fea0003800000 */
.L_x_51:
[----:B------:R-:W-:Y:S01]  /*fad0*/  NOP ;  /* 0x0000000000007918 */ /* 0x000fe20000000000 */
[----:B------:R-:W-:Y:S01]  /*fae0*/  SYNCS.ARRIVE.TRANS64.RED.A0T1 RZ, [UR38+0x36800], RZ ;  /* 0x036800ffffff79a7 */ /* 0x000fe20008200426 */
[----:B------:R-:W-:Y:S01]  /*faf0*/  IMAD.MOV.U32 R2, RZ, RZ, 0x1 ;  /* 0x00000001ff027424 */ /* 0x000fe200078e00ff */
[----:B------:R-:W-:Y:S04]  /*fb00*/  ARRIVES.LDGSTSBAR.64.TRANSCNT [UR38+0x36800] ;  /* 0x03680000ff0079b0 */ /* 0x000fe80008000aa6 */
[----:B------:R-:W-:Y:S01]  /*fb10*/  SHF.L.U32 R2, R2, 0x1f, RZ ;  /* 0x0000001f02027819 */ /* 0x000fe200000006ff */
[----:B------:R-:W-:Y:S01]  /*fb20*/  NOP ;  /* 0x0000000000007918 */ /* 0x000fe20000000000 */
[----:B------:R-:W2:Y:S01]  /*fb30*/  LDL.LU R3, [R1+0x8] ;  /* 0x0000080001037983 */ /* 0x000ea20000300800 */
[----:B------:R-:W-:Y:S01]  /*fb40*/  SYNCS.ARRIVE.TRANS64.A1T0 RZ, [UR38+0x36800], RZ ;  /* 0x036800ffffff79a7 */ /* 0x000fe20008100026 */
[----:B------:R-:W1:Y:S01]  /*fb50*/  SYNCS.PHASECHK.TRANS64.TRYWAIT P0, [UR38+0x36820], R2 ;  /* 0x03682002ff0075a7 */ /* 0x000e620008000166 */
[----:B--2---:R-:W-:-:S05]  /*fb60*/  VIADD R0, R3, 0xfffffffe ;  /* 0xfffffffe03007836 */ /* 0x004fca0000000000 */
[----:B------:R-:W-:Y:S01]  /*fb70*/  ISETP.GE.AND P1, PT, R0, UR40, PT ;  /* 0x0000002800007c0c */ /* 0x000fe2000bf26270 */
[----:B-1----:R-:W-:-:S12]  /*fb80*/  @!P0 BRA `(.L_x_53) ;  /* 0x00000034004c8947 */ /* 0x002fd80003800000 */
.L_x_149:
[----:B0-----:R-:W-:Y:S01]  /*fb90*/  IMAD.MOV.U32 R9, RZ, RZ, 0x1 ;  /* 0x00000001ff097424 */ /* 0x001fe200078e00ff */
[----:B------:R-:W-:Y:S01]  /*fba0*/  MOV R8, RZ ;  /* 0x000000ff00087202 */ /* 0x000fe20000000f00 */
[----:B------:R-:W-:Y:S06]  /*fbb0*/  @!P1 BRA `(.L_x_54) ;  /* 0x0000001c00a89947 */ /* 0x000fec0003800000 */
[----:B------:R-:W-:Y:S01]  /*fbc0*/  UIADD3 UR4, UR42, 0x1, URZ ;  /* 0x000000012a047890 */ /* 0x000fe2000fffe03f */
[----:B-1----:R-:W-:Y:S01]  /*fbd0*/  LOP3.LUT R2, RZ, UR40, RZ, 0x33, !PT ;  /* 0x00000028ff027c12 */ /* 0x002fe2000f8e33ff */
[----:B------:R-:W0:Y:S01]  /*fbe0*/  S2R R4, SR_TID.X ;  /* 0x0000000000047919 */ /* 0x000e220000002100 */
[----:B------:R-:W-:Y:S01]  /*fbf0*/  IMAD.MOV.U32 R9, RZ, RZ, 0x1 ;  /* 0x00000001ff097424 */ /* 0x000fe200078e00ff */
[----:B------:R-:W-:-:S04]  /*fc00*/  UIMAD UR4, UR4, UR41, URZ ;  /* 0x00000029040472a4 */ /* 0x000fc8000f8e023f */
[----:B------:R-:W-:-:S04]  /*fc10*/  UISETP.LT.AND UP0, UPT, UR39, UR4, UPT ;  /* 0x000000042700728c */ /* 0x000fc8000bf01270 */
[----:B------:R-:W-:-:S06]  /*fc20*/  USEL UR4, UR39, UR4, UP0 ;  /* 0x0000000427047287 */ /* 0x000fcc0008000000 */
[----:B------:R-:W-:-:S05]  /*fc30*/  IMAD R3, RZ, RZ, -UR4 ;  /* 0x80000004ff037e24 */ /* 0x000fca000f8e02ff */
[----:B------:R-:W-:-:S04]  /*fc40*/  VIADDMNMX R2, R3, 0x1, R2, !PT ;  /* 0x0000000103027846 */ /* 0x000fc80007800102 */
[----:B------:R-:W-:Y:S02]  /*fc50*/  R2UR UR5, R2 ;  /* 0x00000000020572ca */ /* 0x000fe400000e0000 */
[----:B------:R-:W-:Y:S02]  /*fc60*/  LOP3.LUT R2, RZ, UR4, RZ, 0x33, !PT ;  /* 0x00000004ff027c12 */ /* 0x000fe4000f8e33ff */
[----:B0-----:R-:W-:Y:S02]  /*fc70*/  LOP3.LUT R10, R4, 0x1f, RZ, 0xc0, !PT ;  /* 0x0000001f040a7812 */ /* 0x001fe400078ec0ff */
[----:B------:R-:W-:-:S07]  /*fc80*/  MOV R4, R16 ;  /* 0x0000001000047202 */ /* 0x000fce0000000f00 */
[----:B------:R-:W-:Y:S02]  /*fc90*/  UIADD3 UR6, UR5, -0x2, URZ ;  /* 0xfffffffe05067890 */ /* 0x000fe4000fffe03f */
[----:B------:R-:W-:-:S04]  /*fca0*/  UIADD3 UR5, UR4, UR5, URZ ;  /* 0x0000000504057290 */ /* 0x000fc8000fffe03f */
[----:B------:R-:W-:Y:S02]  /*fcb0*/  ISETP.NE.AND P0, PT, R2, UR6, PT ;  /* 0x0000000602007c0c */ /* 0x000fe4000bf05270 */
[----:B------:R-:W-:-:S05]  /*fcc0*/  IMAD.U32 R12, RZ, RZ, UR5 ;  /* 0x00000005ff0c7e24 */ /* 0x000fca000f8e00ff */
[----:B------:R-:W-:-:S06]  /*fcd0*/  LOP3.LUT R12, R12, 0x1, RZ, 0xc0, !PT ;  /* 0x000000010c0c7812 */ /* 0x000fcc00078ec0ff */
[----:B------:R-:W-:Y:S05]  /*fce0*/  @!P0 BRA `(.L_x_55) ;  /* 0x0000001000f48947 */ /* 0x000fea0003800000 */
[----:B------:R-:W-:Y:S01]  /*fcf0*/  R2UR UR4, R12 ;  /* 0x000000000c0472ca */ /* 0x000fe200000e0000 */
[----:B------:R-:W-:Y:S01]  /*fd00*/  BSSY B0, `(.L_x_55) ;  /* 0x000013b000007945 */ /* 0x000fe20003800000 */
[----:B------:R-:W-:Y:S02]  /*fd10*/  IMAD.MOV.U32 R6, RZ, RZ, 0x1 ;  /* 0x00000001ff067424 */ /* 0x000fe400078e00ff */
[----:B------:R-:W-:-:S09]  /*fd20*/  IMAD.MOV.U32 R4, RZ, RZ, R16 ;  /* 0x000000ffff047224 */ /* 0x000fd200078e0010 */
[----:B------:R-:W-:-:S06]  /*fd30*/  UIADD3 UR4, UR5, -UR4, URZ ;  /* 0x8000000405047290 */ /* 0x000fcc000fffe03f */
[----:B------:R-:W-:-:S07]  /*fd40*/  IMAD.U32 R7, RZ, RZ, UR4 ;  /* 0x00000004ff077e24 */ /* 0x000fce000f8e00ff */
.L_x_90:
[----:B------:R-:W2:Y:S01]  /*fd50*/  LDL R2, [R1] ;  /* 0x0000000001027983 */ /* 0x000ea20000100800 */
[----:B------:R-:W-:Y:S01]  /*fd60*/  IADD3 R7, R7, -0x2, RZ ;  /* 0xfffffffe07077810 */ /* 0x000fe20007ffe0ff */
[----:B------:R-:W-:Y:S03]  /*fd70*/  BSSY B1, `(.L_x_56) ;  /* 0x0000097000017945 */ /* 0x000fe60003800000 */
[----:B------:R-:W-:Y:S02]  /*fd80*/  ISETP.NE.AND P1, PT, R7, RZ, PT ;  /* 0x000000ff0700720c */ /* 0x000fe40003f25270 */
[----:B--2---:R-:W-:-:S13]  /*fd90*/  ISETP.NE.AND P0, PT, R2, RZ, PT ;  /* 0x000000ff0200720c */ /* 0x004fda0003f05270 */
[----:B------:R-:W-:Y:S05]  /*fda0*/  @!P0 BRA `(.L_x_57) ;  /* 0x00000008004c8947 */ /* 0x000fea0003800000 */
[----:B------:R-:W2:Y:S01]  /*fdb0*/  LDL R2, [R1+0x4] ;  /* 0x0000040001027983 */ /* 0x000ea20000100800 */
[----:B------:R-:W-:Y:S01]  /*fdc0*/  IMAD.MOV.U32 R9, RZ, RZ, R0 ;  /* 0x000000ffff097224 */ /* 0x000fe200078e0000 */
[----:B--2---:R-:W-:-:S13]  /*fdd0*/  ISETP.NE.AND P0, PT, R2, RZ, PT ;  /* 0x000000ff0200720c */ /* 0x004fda0003f05270 */
[----:B------:R-:W-:Y:S05]  /*fde0*/  @!P0 BRA `(.L_x_58) ;  /* 0x00000000004c8947 */ /* 0x000fea0003800000 */
[----:B------:R-:W0:Y:S01]  /*fdf0*/  LDC R9, c[0x0][0x43c] ;  /* 0x00010f00ff097b82 */ /* 0x000e220000000800 */
[----:B------:R-:W-:Y:S01]  /*fe00*/  ULDC.64 UR4, c[0x0][0x428] ;  /* 0x00010a0000047ab9 */ /* 0x000fe20000000a00 */
[----:B------:R-:W-:Y:S01]  /*fe10*/  ULDC.64 UR6, c[0x0][0x208] ;  /* 0x0000820000067ab9 */ /* 0x000fe20000000a00 */
[----:B------:R-:W-:Y:S01]  /*fe20*/  IMAD R5, R19, UR4, RZ ;  /* 0x0000000413057c24 */ /* 0x000fe2000f8e02ff */
[----:B0-----:R-:W-:-:S13]  /*fe30*/  ISETP.NE.AND P0, PT, R9, 0x1, PT ;  /* 0x000000010900780c */ /* 0x001fda0003f05270 */
[----:B------:R-:W0:Y:S02]  /*fe40*/  @P0 LDC.64 R2, c[0x0][0x440] ;  /* 0x00011000ff020b82 */ /* 0x000e240000000a00 */
[----:B0-----:R-:W-:-:S04]  /*fe50*/  @P0 IMAD.HI.U32 R4, R0, R2, RZ ;  /* 0x0000000200040227 */ /* 0x001fc800078e00ff */
[----:B------:R-:W-:Y:S01]  /*fe60*/  IMAD.MOV.U32 R2, RZ, RZ, R0 ;  /* 0x000000ffff027224 */ /* 0x000fe200078e0000 */
[----:B------:R-:W-:Y:S01]  /*fe70*/  @P0 SHF.R.U32.HI R2, RZ, R3, R4 ;  /* 0x00000003ff020219 */ /* 0x000fe20000011604 */
[----:B------:R-:W-:-:S03]  /*fe80*/  IMAD R4, R18, UR5, R5 ;  /* 0x0000000512047c24 */ /* 0x000fc6000f8e0205 */
[--C-:B------:R-:W-:Y:S01]  /*fe90*/  SHF.R.S32.HI R3, RZ, 0x1f, R2.reuse ;  /* 0x0000001fff037819 */ /* 0x100fe20000011402 */
[--C-:B------:R-:W-:Y:S02]  /*fea0*/  IMAD.MOV R5, RZ, RZ, -R2.reuse ;  /* 0x000000ffff057224 */ /* 0x100fe400078e0a02 */
[----:B------:R-:W-:Y:S01]  /*feb0*/  IMAD.WIDE.U32 R2, R18, UR4, R2 ;  /* 0x0000000412027c25 */ /* 0x000fe2000f8e0002 */
[----:B------:R-:W-:-:S03]  /*fec0*/  ULDC.64 UR4, c[0x0][0x418] ;  /* 0x0001060000047ab9 */ /* 0x000fc60000000a00 */
[----:B------:R-:W-:Y:S01]  /*fed0*/  IMAD R9, R9, R5, R0 ;  /* 0x0000000509097224 */ /* 0x000fe200078e0200 */
[----:B------:R-:W-:Y:S02]  /*fee0*/  IADD3 R3, R4, R3, RZ ;  /* 0x0000000304037210 */ /* 0x000fe40007ffe0ff */
[----:B------:R-:W-:-:S04]  /*fef0*/  LEA R4, P0, R2, UR4, 0x2 ;  /* 0x0000000402047c11 */ /* 0x000fc8000f8010ff */
[----:B------:R-:W-:-:S05]  /*ff00*/  LEA.HI.X R5, R2, UR5, R3, 0x2, P0 ;  /* 0x0000000502057c11 */ /* 0x000fca00080f1403 */
[----:B------:R0:W5:Y:S04]  /*ff10*/  LDG.E R4, desc[UR6][R4.64] ;  /* 0x0000000604047981 */ /* 0x000168000c1e1900 */
.L_x_58:
[----:B------:R-:W1:Y:S01]  /*ff20*/  S2R R2, SR_TID.X ;  /* 0x0000000000027919 */ /* 0x000e620000002100 */
[----:B------:R-:W-:Y:S01]  /*ff30*/  BSSY B2, `(.L_x_59) ;  /* 0x0000006000027945 */ /* 0x000fe20003800000 */
[----:B-1----:R-:W-:Y:S02]  /*ff40*/  LOP3.LUT R3, R2, 0x7f, RZ, 0xc0, !PT ;  /* 0x0000007f02037812 */ /* 0x002fe400078ec0ff */
[----:B------:R-:W-:Y:S02]  /*ff50*/  SHF.L.U32 R2, R6, 0x1f, RZ ;  /* 0x0000001f06027819 */ /* 0x000fe400000006ff */
[----:B------:R-:W-:Y:S02]  /*ff60*/  ISETP.NE.AND P2, PT, R3, RZ, PT ;  /* 0x000000ff0300720c */ /* 0x000fe40003f45270 */
[----:B------:R-:W1:Y:S02]  /*ff70*/  SYNCS.PHASECHK.TRANS64.TRYWAIT P0, [UR38+0x36848], R2 ;  /* 0x03684802ff0075a7 */ /* 0x000e640008000166 */
[----:B-1----:R-:W-:Y:S09]  /*ff80*/  @!P0 BRA `(.L_x_60) ;  /* 0x0000003000648947 */ /* 0x002ff20003800000 */
.L_x_150:
[----:B------:R-:W-:Y:S05]  /*ff90*/  BSYNC B2 ;  /* 0x0000000000027941 */ /* 0x000fea0003800000 */
.L_x_59:
[----:B------:R-:W-:Y:S04]  /*ffa0*/  BSSY B2, `(.L_x_61) ;  /* 0x0000007000027945 */ /* 0x000fe80003800000 */
[----:B------:R-:W-:Y:S05]  /*ffb0*/  @P2 BRA `(.L_x_62) ;  /* 0x0000000000142947 */ /* 0x000fea0003800000 */
[----:B------:R-:W-:Y:S01]  /*ffc0*/  ISETP.NE.AND P0, PT, R10, RZ, PT ;  /* 0x000000ff0a00720c */ /* 0x000fe20003f05270 */
[----:B-1----:R-:W-:-:S04]  /*ffd0*/  IMAD.MOV.U32 R3, RZ, RZ, 0xa800 ;  /* 0x0000a800ff037424 */ /* 0x002fc800078e00ff */
[----:B------:R2:W-:Y:S08]  /*ffe0*/  SYNCS.ARRIVE.TRANS64 RZ, [UR38+0x36838], R3 ;  /* 0x03683803ffff79a7 */ /* 0x0005f00008000026 */
[----:B--2---:R-:W-:Y:S05]  /*fff0*/  @!P0 BRA `(.L_x_62) ;  /* 0x0000000000048947 */ /* 0x004fea0003800000 */
[----:B------:R-:W-:Y:S01]  /*10000*/  BPT.TRAP 0x1 ;  /* 0x000000040000795c */ /* 0x000fe20000300000 */
.L_x_62:
[----:B------:R-:W-:Y:S05]  /*10010*/  BSYNC B2 ;  /* 0x0000000000027941 */ /* 0x000fea0003800000 */
.L_x_61:
[----:B0-----:R-:W-:Y:S01]  /*10020*/  IMAD.MOV.U32 R5, RZ, RZ, RZ ;  /* 0x000000ffff057224 */ /* 0x001fe200078e00ff */
[----:B------:R-:W-:Y:S01]  /*10030*/  ULDC.64 UR4, c[0x0][0x198] ;  /* 0x0000660000047ab9 */ /* 0x000fe20000000a00 */
[----:B------:R-:W-:Y:S01]  /*10040*/  PLOP3.LUT P0, PT, PT, PT, PT, 0x80, 0x0 ;  /* 0x000000000000781c */ /* 0x000fe20003f0f070 */
[----:B------:R-:W-:Y:S01]  /*10050*/  UIADD3 UR4, UP0, UR4, 0x370, URZ ;  /* 0x0000037004047890 */ /* 0x000fe2000ff1e03f */
[----:B-1----:R-:W-:Y:S01]  /*10060*/  IMAD R3, R9, 0x70, RZ ;  /* 0x0000007009037824 */ /* 0x002fe200078e02ff */
[----:B------:R-:W-:Y:S01]  /*10070*/  R2UR UR34, R5 ;  /* 0x00000000052272ca */ /* 0x000fe200000e0000 */
[----:B------:R-:W-:Y:S02]  /*10080*/  UIADD3 UR32, UR38, 0x2bc00, URZ ;  /* 0x0002bc0026207890 */ /* 0x000fe4000fffe03f */
[----:B------:R-:W-:Y:S02]  /*10090*/  UIADD3 UR33, UR38, 0x36838, URZ ;  /* 0x0003683826217890 */ /* 0x000fe4000fffe03f */
[----:B------:R-:W-:Y:S01]  /*100a0*/  UIADD3.X UR5, URZ, UR5, URZ, UP0, !UPT ;  /* 0x000000053f057290 */ /* 0x000fe200087fe43f */
[----:B------:R-:W-:Y:S01]  /*100b0*/  UMOV UR6, 0x0 ;  /* 0x0000000000067882 */ /* 0x000fe20000000000 */
[----:B------:R-:W-:-:S10]  /*100c0*/  UMOV UR7, 0x14f00000 ;  /* 0x14f0000000077882 */ /* 0x000fd40000000000 */
.L_x_63:
[----:B------:R-:W-:-:S13]  /*100d0*/  @P0 ELECT P3, URZ, PT ;  /* 0x00000000003f082f */ /* 0x000fda0003860000 */
[----:B-----5:R-:W-:Y:S02]  /*100e0*/  @P3 R2UR UR37, R4 ;  /* 0x00000000042532ca */ /* 0x020fe400000e0000 */
[----:B------:R-:W-:Y:S02]  /*100f0*/  @P3 R2UR UR35, R3 ;  /* 0x00000000032332ca */ /* 0x000fe400000e0000 */
[----:B------:R-:W-:Y:S02]  /*10100*/  @P3 PLOP3.LUT P0, PT, P3, PT, PT, 0x8, 0x0 ;  /* 0x000000000000381c */ /* 0x000fe40001f0e170 */
[----:B------:R-:W-:-:S09]  /*10110*/  PLOP3.LUT P3, PT, PT, PT, PT, 0x8, 0x0 ;  /* 0x000000000000781c */ /* 0x000fd20003f6e170 */
[----:B------:R0:W-:Y:S02]  /*10120*/  UTMALDG.4D [UR32], [UR4], desc[UR6] ;  /* 0x00000620040075b4 */ /* 0x0001e40008019000 */
[----:B0-----:R-:W-:Y:S05]  /*10130*/  @P0 BRA.U.ANY `(.L_x_63) ;  /* 0xfffffffd00e40947 */ /* 0x001fea000393ffff */
[----:B------:R-:W-:Y:S01]  /*10140*/  IMAD.MOV.U32 R11, RZ, RZ, 0x40 ;  /* 0x00000040ff0b7424 */ /* 0x000fe200078e00ff */
[----:B------:R-:W-:Y:S01]  /*10150*/  PLOP3.LUT P0, PT, PT, PT, PT, 0x80, 0x0 ;  /* 0x000000000000781c */ /* 0x000fe20003f0f070 */
[----:B------:R-:W-:Y:S01]  /*10160*/  UIADD3 UR8, UR38, 0x2f400, URZ ;  /* 0x0002f40026087890 */ /* 0x000fe2000fffe03f */
[----:B------:R-:W-:Y:S02]  /*10170*/  UMOV UR6, 0x0 ;  /* 0x0000000000067882 */ /* 0x000fe40000000000 */
[----:B------:R-:W-:Y:S01]  /*10180*/  R2UR UR10, R11 ;  /* 0x000000000b0a72ca */ /* 0x000fe200000e0000 */
[----:B------:R-:W-:-:S14]  /*10190*/  UMOV UR7, 0x14f00000 ;  /* 0x14f0000000077882 */ /* 0x000fdc0000000000 */
.L_x_64:
[----:B------:R-:W-:-:S13]  /*101a0*/  @P0 ELECT P3, URZ, PT ;  /* 0x00000000003f082f */ /* 0x000fda0003860000 */
[----:B------:R-:W-:Y:S01]  /*101b0*/  @P3 R2UR UR13, R4 ;  /* 0x00000000040d32ca */ /* 0x000fe200000e0000 */
[----:B------:R-:W-:Y:S01]  /*101c0*/  UMOV UR9, UR33 ;  /* 0x0000002100097c82 */ /* 0x000fe20008000000 */
[----:B------:R-:W-:Y:S01]  /*101d0*/  @P3 R2UR UR11, R3 ;  /* 0x00000000030b32ca */ /* 0x000fe200000e0000 */
[----:B------:R-:W-:Y:S01]  /*101e0*/  UMOV UR12, UR36 ;  /* 0x00000024000c7c82 */ /* 0x000fe20008000000 */
[----:B------:R-:W-:Y:S02]  /*101f0*/  @P3 PLOP3.LUT P0, PT, P3, PT, PT, 0x8, 0x0 ;  /* 0x000000000000381c */ /* 0x000fe40001f0e170 */
[----:B------:R-:W-:-:S09]  /*10200*/  PLOP3.LUT P3, PT, PT, PT, PT, 0x8, 0x0 ;  /* 0x000000000000781c */ /* 0x000fd20003f6e170 */
[----:B------:R0:W-:Y:S02]  /*10210*/  UTMALDG.4D [UR8], [UR4], desc[UR6] ;  /* 0x00000608040075b4 */ /* 0x0001e40008019000 */
[----:B0-----:R-:W-:Y:S05]  /*10220*/  @P0 BRA.U.ANY `(.L_x_64) ;  /* 0xfffffffd00dc0947 */ /* 0x001fea000393ffff */
[----:B------:R-:W-:Y:S01]  /*10230*/  MOV R13, 0x80 ;  /* 0x00000080000d7802 */ /* 0x000fe20000000f00 */
[----:B------:R-:W-:Y:S01]  /*10240*/  UIADD3 UR8, UR38, 0x32c00, URZ ;  /* 0x00032c0026087890 */ /* 0x000fe2000fffe03f */
[----:B------:R-:W-:Y:S01]  /*10250*/  PLOP3.LUT P0, PT, PT, PT, PT, 0x80, 0x0 ;  /* 0x000000000000781c */ /* 0x000fe20003f0f070 */
[----:B------:R-:W-:Y:S01]  /*10260*/  UMOV UR6, 0x0 ;  /* 0x0000000000067882 */ /* 0x000fe20000000000 */
[----:B------:R-:W-:Y:S01]  /*10270*/  R2UR UR10, R13 ;  /* 0x000000000d0a72ca */ /* 0x000fe200000e0000 */
[----:B------:R-:W-:-:S14]  /*10280*/  UMOV UR7, 0x14f00000 ;  /* 0x14f0000000077882 */ /* 0x000fdc0000000000 */
.L_x_65:
        /* <DEDUP_REMOVED lines=9> */
[----:B------:R-:W0:Y:S01]  /*10320*/  SYNCS.PHASECHK.TRANS64.TRYWAIT P0, [UR38+0x36860], R2 ;  /* 0x03686002ff0075a7 */ /* 0x000e220008000166 */
[----:B------:R-:W-:Y:S04]  /*10330*/  BSSY B2, `(.L_x_66) ;  /* 0x0000002000027945 */ /* 0x000fe80003800000 */
[----:B0-----:R-:W-:Y:S05]  /*10340*/  @!P0 BRA `(.L_x_67) ;  /* 0x0000002c008c8947 */ /* 0x001fea0003800000 */
.L_x_151:
[----:B------:R-:W-:Y:S05]  /*10350*/  BSYNC B2 ;  /* 0x0000000000027941 */ /* 0x000fea0003800000 */
.L_x_66:
[----:B------:R-:W-:Y:S01]  /*10360*/  BSSY B2, `(.L_x_68) ;  /* 0x0000009000027945 */ /* 0x000fe20003800000 */
[----:B0-----:R-:W-:Y:S02]  /*10370*/  IMAD.MOV.U32 R2, RZ, RZ, 0x0 ;  /* 0x00000000ff027424 */ /* 0x001fe400078e00ff */
[----:B------:R-:W-:Y:S01]  /*10380*/  IMAD.MOV.U32 R3, RZ, RZ, 0x14f00000 ;  /* 0x14f00000ff037424 */ /* 0x000fe200078e00ff */
[----:B------:R-:W-:Y:S06]  /*10390*/  @P2 BRA `(.L_x_69) ;  /* 0x0000000000142947 */ /* 0x000fec0003800000 */
[----:B------:R-:W-:Y:S01]  /*103a0*/  ISETP.NE.AND P0, PT, R10, RZ, PT ;  /* 0x000000ff0a00720c */ /* 0x000fe20003f05270 */
[----:B------:R-:W-:-:S04]  /*103b0*/  IMAD.MOV.U32 R14, RZ, RZ, 0xa800 ;  /* 0x0000a800ff0e7424 */ /* 0x000fc800078e00ff */
[----:B------:R0:W-:Y:S08]  /*103c0*/  SYNCS.ARRIVE.TRANS64 RZ, [UR38+0x36850], R14 ;  /* 0x0368500effff79a7 */ /* 0x0001f00008000026 */
[----:B0-----:R-:W-:Y:S05]  /*103d0*/  @!P0 BRA `(.L_x_69) ;  /* 0x0000000000048947 */ /* 0x001fea0003800000 */
[----:B------:R-:W-:Y:S01]  /*103e0*/  BPT.TRAP 0x1 ;  /* 0x000000040000795c */ /* 0x000fe20000300000 */
.L_x_69:
[----:B------:R-:W-:Y:S05]  /*103f0*/  BSYNC B2 ;  /* 0x0000000000027941 */ /* 0x000fea0003800000 */
.L_x_68:
[----:B------:R-:W-:Y:S01]  /*10400*/  R2UR UR6, R2 ;  /* 0x00000000020672ca */ /* 0x000fe200000e0000 */
[----:B------:R-:W-:Y:S01]  /*10410*/  ULDC.64 UR4, c[0x0][0x198] ;  /* 0x0000660000047ab9 */ /* 0x000fe20000000a00 */
[----:B------:R-:W-:Y:S01]  /*10420*/  R2UR UR7, R3 ;  /* 0x00000000030772ca */ /* 0x000fe200000e0000 */
[----:B------:R-:W-:Y:S01]  /*10430*/  UIADD3 UR4, UP0, UR4, 0x470, URZ ;  /* 0x0000047004047890 */ /* 0x000fe2000ff1e03f */
[----:B------:R-:W-:Y:S01]  /*10440*/  R2UR UR10, R5 ;  /* 0x00000000050a72ca */ /* 0x000fe200000e0000 */
[----:B------:R-:W-:Y:S01]  /*10450*/  IMAD R5, R17, 0x70, RZ ;  /* 0x0000007011057824 */ /* 0x000fe200078e02ff */
[----:B------:R-:W-:Y:S01]  /*10460*/  PLOP3.LUT P0, PT, PT, PT, PT, 0x80, 0x0 ;  /* 0x000000000000781c */ /* 0x000fe20003f0f070 */
[----:B------:R-:W-:Y:S02]  /*10470*/  UIADD3 UR8, UR38, 0x400, URZ ;  /* 0x0000040026087890 */ /* 0x000fe4000fffe03f */
[----:B------:R-:W-:Y:S02]  /*10480*/  UIADD3 UR9, UR38, 0x36850, URZ ;  /* 0x0003685026097890 */ /* 0x000fe4000fffe03f */
[----:B------:R-:W-:-:S12]  /*10490*/  UIADD3.X UR5, URZ, UR5, URZ, UP0, !UPT ;  /* 0x000000053f057290 */ /* 0x000fd800087fe43f */
.L_x_70:
[----:B------:R-:W-:-:S13]  /*104a0*/  @P0 ELECT P2, URZ, PT ;  /* 0x00000000003f082f */ /* 0x000fda0003840000 */
[----:B------:R-:W-:Y:S01]  /*104b0*/  @P2 R2UR UR13, R16 ;  /* 0x00000000100d22ca */ /* 0x000fe200000e0000 */
[----:B------:R-:W-:Y:S01]  /*104c0*/  UMOV UR12, UR36 ;  /* 0x00000024000c7c82 */ /* 0x000fe20008000000 */
[----:B------:R-:W-:Y:S02]  /*104d0*/  @P2 R2UR UR11, R5 ;  /* 0x00000000050b22ca */ /* 0x000fe400000e0000 */
[----:B------:R-:W-:Y:S02]  /*104e0*/  @P2 PLOP3.LUT P0, PT, P2, PT, PT, 0x8, 0x0 ;  /* 0x000000000000281c */ /* 0x000fe4000170e170 */
[----:B------:R-:W-:-:S09]  /*104f0*/  PLOP3.LUT P2, PT, PT, PT, PT, 0x8, 0x0 ;  /* 0x000000000000781c */ /* 0x000fd20003f4e170 */
[----:B------:R0:W-:Y:S02]  /*10500*/  UTMALDG.4D [UR8], [UR4], desc[UR6] ;  /* 0x00000608040075b4 */ /* 0x0001e40008019000 */
[----:B0-----:R-:W-:Y:S05]  /*10510*/  @P0 BRA.U.ANY `(.L_x_70) ;  /* 0xfffffffd00e00947 */ /* 0x001fea000393ffff */
[----:B------:R-:W-:Y:S01]  /*10520*/  R2UR UR10, R11 ;  /* 0x000000000b0a72ca */ /* 0x000fe200000e0000 */
[----:B------:R-:W-:Y:S01]  /*10530*/  UIADD3 UR8, UR38, 0x3c00, URZ ;  /* 0x00003c0026087890 */ /* 0x000fe2000fffe03f */
[----:B------:R-:W-:Y:S02]  /*10540*/  R2UR UR6, R2 ;  /* 0x00000000020672ca */ /* 0x000fe400000e0000 */
[----:B------:R-:W-:Y:S02]  /*10550*/  R2UR UR7, R3 ;  /* 0x00000000030772ca */ /* 0x000fe400000e0000 */
[----:B------:R-:W-:-:S13]  /*10560*/  PLOP3.LUT P0, PT, PT, PT, PT, 0x80, 0x0 ;  /* 0x000000000000781c */ /* 0x000fda0003f0f070 */
.L_x_71:
        /* <DEDUP_REMOVED lines=13> */
.L_x_72:
        /* <DEDUP_REMOVED lines=8> */
[----:B------:R-:W-:Y:S01]  /*106c0*/  MOV R17, R9 ;  /* 0x0000000900117202 */ /* 0x000fe20000000f00 */
[----:B------:R-:W-:-:S07]  /*106d0*/  IMAD.MOV.U32 R16, RZ, RZ, R4 ;  /* 0x000000ffff107224 */ /* 0x000fce00078e0004 */
.L_x_57:
[----:B------:R-:W-:Y:S05]  /*106e0*/  BSYNC B1 ;  /* 0x0000000000017941 */ /* 0x000fea0003800000 */
.L_x_56:
[----:B------:R-:W2:Y:S01]  /*106f0*/  LDL R2, [R1] ;  /* 0x0000000001027983 */ /* 0x000ea20000100800 */
[----:B------:R-:W-:Y:S01]  /*10700*/  BSSY B1, `(.L_x_73) ;  /* 0x0000097000017945 */ /* 0x000fe20003800000 */
[----:B------:R-:W-:Y:S02]  /*10710*/  LOP3.LUT R9, R6, 0x1, RZ, 0x3c, !PT ;  /* 0x0000000106097812 */ /* 0x000fe400078e3cff */
[----:B--2---:R-:W-:-:S13]  /*10720*/  ISETP.NE.AND P0, PT, R2, RZ, PT ;  /* 0x000000ff0200720c */ /* 0x004fda0003f05270 */
[----:B------:R-:W-:Y:S05]  /*10730*/  @!P0 BRA `(.L_x_74) ;  /* 0x00000008004c8947 */ /* 0x000fea0003800000 */
[----:B------:R-:W2:Y:S01]  /*10740*/  LDL R2, [R1+0x4] ;  /* 0x0000040001027983 */ /* 0x000ea20000100800 */
[----:B------:R-:W-:Y:S01]  /*10750*/  VIADD R11, R0, 0xffffffff ;  /* 0xffffffff000b7836 */ /* 0x000fe20000000000 */
[----:B--2---:R-:W-:-:S13]  /*10760*/  ISETP.NE.AND P0, PT, R2, RZ, PT ;  /* 0x000000ff0200720c */ /* 0x004fda0003f05270 */
[----:B------:R-:W-:Y:S05]  /*10770*/  @!P0 BRA `(.L_x_75) ;  /* 0x00000000004c8947 */ /* 0x000fea0003800000 */
[----:B------:R-:W0:Y:S01]  /*10780*/  LDC R4, c[0x0][0x43c] ;  /* 0x00010f00ff047b82 */ /* 0x000e220000000800 */
[----:B------:R-:W-:Y:S01]  /*10790*/  ULDC.64 UR4, c[0x0][0x428] ;  /* 0x00010a0000047ab9 */ /* 0x000fe20000000a00 */
[----:B------:R-:W-:Y:S01]  /*107a0*/  ULDC.64 UR6, c[0x0][0x208] ;  /* 0x0000820000067ab9 */ /* 0x000fe20000000a00 */
[----:B0-----:R-:W-:-:S13]  /*107b0*/  ISETP.NE.AND P0, PT, R4, 0x1, PT ;  /* 0x000000010400780c */ /* 0x001fda0003f05270 */
[----:B------:R-:W0:Y:S02]  /*107c0*/  @P0 LDC.64 R2, c[0x0][0x440] ;  /* 0x00011000ff020b82 */ /* 0x000e240000000a00 */
[----:B0-----:R-:W-:-:S04]  /*107d0*/  @P0 IMAD.HI.U32 R5, R11, R2, RZ ;  /* 0x000000020b050227 */ /* 0x001fc800078e00ff */
[----:B------:R-:W-:Y:S01]  /*107e0*/  IMAD.MOV.U32 R2, RZ, RZ, R11 ;  /* 0x000000ffff027224 */ /* 0x000fe200078e000b */
[----:B------:R-:W-:-:S04]  /*107f0*/  @P0 SHF.R.U32.HI R2, RZ, R3, R5 ;  /* 0x00000003ff020219 */ /* 0x000fc80000011605 */
[----:B------:R-:W-:-:S05]  /*10800*/  IADD3 R3, -R2, RZ, RZ ;  /* 0x000000ff02037210 */ /* 0x000fca0007ffe1ff */
[----:B------:R-:W-:Y:S01]  /*10810*/  IMAD R11, R4, R3, R11 ;  /* 0x00000003040b7224 */ /* 0x000fe200078e020b */
[----:B------:R-:W-:Y:S01]  /*10820*/  SHF.R.S32.HI R3, RZ, 0x1f, R2 ;  /* 0x0000001fff037819 */ /* 0x000fe20000011402 */
[----:B------:R-:W-:-:S04]  /*10830*/  IMAD R4, R19, UR4, RZ ;  /* 0x0000000413047c24 */ /* 0x000fc8000f8e02ff */
[C---:B------:R-:W-:Y:S02]  /*10840*/  IMAD R4, R18.reuse, UR5, R4 ;  /* 0x0000000512047c24 */ /* 0x040fe4000f8e0204 */
[----:B------:R-:W-:Y:S01]  /*10850*/  IMAD.WIDE.U32 R2, R18, UR4, R2 ;  /* 0x0000000412027c25 */ /* 0x000fe2000f8e0002 */
[----:B------:R-:W-:-:S03]  /*10860*/  ULDC.64 UR4, c[0x0][0x418] ;  /* 0x0001060000047ab9 */ /* 0x000fc60000000a00 */
[----:B------:R-:W-:Y:S01]  /*10870*/  IMAD.IADD R3, R4, 0x1, R3 ;  /* 0x0000000104037824 */ /* 0x000fe200078e0203 */
[----:B------:R-:W-:-:S04]  /*10880*/  LEA R4, P0, R2, UR4, 0x2 ;  /* 0x0000000402047c11 */ /* 0x000fc8000f8010ff */
[----:B------:R-:W-:-:S05]  /*10890*/  LEA.HI.X R5, R2, UR5, R3, 0x2, P0 ;  /* 0x0000000502057c11 */ /* 0x000fca00080f1403 */
[----:B------:R0:W5:Y:S04]  /*108a0*/  LDG.E R4, desc[UR6][R4.64] ;  /* 0x0000000604047981 */ /* 0x000168000c1e1900 */
.L_x_75:
[----:B------:R-:W1:Y:S01]  /*108b0*/  S2R R2, SR_TID.X ;  /* 0x0000000000027919 */ /* 0x000e620000002100 */
[----:B------:R-:W-:Y:S01]  /*108c0*/  BSSY B2, `(.L_x_76) ;  /* 0x0000006000027945 */ /* 0x000fe20003800000 */
[----:B-1----:R-:W-:Y:S02]  /*108d0*/  LOP3.LUT R3, R2, 0x7f, RZ, 0xc0, !PT ;  /* 0x0000007f02037812 */ /* 0x002fe400078ec0ff */
[----:B------:R-:W-:Y:S02]  /*108e0*/  SHF.L.U32 R2, R9, 0x1f, RZ ;  /* 0x0000001f09027819 */ /* 0x000fe400000006ff */
[----:B------:R-:W-:Y:S02]  /*108f0*/  ISETP.NE.AND P2, PT, R3, RZ, PT ;  /* 0x000000ff0300720c */ /* 0x000fe40003f45270 */
[----:B------:R-:W1:Y:S02]  /*10900*/  SYNCS.PHASECHK.TRANS64.TRYWAIT P0, [UR38+0x36840], R2 ;  /* 0x03684002ff0075a7 */ /* 0x000e640008000166 */
[----:B-1----:R-:W-:Y:S09]  /*10910*/  @!P0 BRA `(.L_x_77) ;  /* 0x0000002800308947 */ /* 0x002ff20003800000 */
.L_x_152:
[----:B------:R-:W-:Y:S05]  /*10920*/  BSYNC B2 ;  /* 0x0000000000027941 */ /* 0x000fea0003800000 */
.L_x_76:
[----:B------:R-:W-:Y:S04]  /*10930*/  BSSY B2, `(.L_x_78) ;  /* 0x0000007000027945 */ /* 0x000fe80003800000 */
[----:B------:R-:W-:Y:S05]  /*10940*/  @P2 BRA `(.L_x_79) ;  /* 0x0000000000142947 */ /* 0x000fea0003800000 */
[----:B------:R-:W-:Y:S01]  /*10950*/  ISETP.NE.AND P0, PT, R10, RZ, PT ;  /* 0x000000ff0a00720c */ /* 0x000fe20003f05270 */
[----:B-1----:R-:W-:-:S04]  /*10960*/  IMAD.MOV.U32 R2, RZ, RZ, 0xa800 ;  /* 0x0000a800ff027424 */ /* 0x002fc800078e00ff */
[----:B------:R2:W-:Y:S08]  /*10970*/  SYNCS.ARRIVE.TRANS64 RZ, [UR38+0x36830], R2 ;  /* 0x03683002ffff79a7 */ /* 0x0005f00008000026 */
[----:B--2---:R-:W-:Y:S05]  /*10980*/  @!P0 BRA `(.L_x_79) ;  /* 0x0000000000048947 */ /* 0x004fea0003800000 */
[----:B------:R-:W-:Y:S01]  /*10990*/  BPT.TRAP 0x1 ;  /* 0x000000040000795c */ /* 0x000fe20000300000 */
.L_x_79:
[----:B------:R-:W-:Y:S05]  /*109a0*/  BSYNC B2 ;  /* 0x0000000000027941 */ /* 0x000fea0003800000 */
.L_x_78:
[----:B------:R-:W-:Y:S01]  /*109b0*/  IMAD.MOV.U32 R14, RZ, RZ, RZ ;  /* 0x000000ffff0e7224 */ /* 0x000fe200078e00ff */
        /* <DEDUP_REMOVED lines=10> */
.L_x_80:
[----:B------:R-:W-:-:S13]  /*10a60*/  @P0 ELECT P3, URZ, PT ;  /* 0x00000000003f082f */ /* 0x000fda0003860000 */
[----:B-----5:R-:W-:Y:S01]  /*10a70*/  @P3 R2UR UR13, R4 ;  /* 0x00000000040d32ca */ /* 0x020fe200000e0000 */
[----:B------:R-:W-:Y:S01]  /*10a80*/  UMOV UR12, UR36 ;  /* 0x00000024000c7c82 */ /* 0x000fe20008000000 */
[----:B------:R-:W-:Y:S02]  /*10a90*/  @P3 R2UR UR11, R2 ;  /* 0x00000000020b32ca */ /* 0x000fe400000e0000 */
[----:B------:R-:W-:Y:S02]  /*10aa0*/  @P3 PLOP3.LUT P0, PT, P3, PT, PT, 0x8, 0x0 ;  /* 0x000000000000381c */ /* 0x000fe40001f0e170 */
[----:B------:R-:W-:-:S09]  /*10ab0*/  PLOP3.LUT P3, PT, PT, PT, PT, 0x8, 0x0 ;  /* 0x000000000000781c */ /* 0x000fd20003f6e170 */
[----:B------:R1:W-:Y:S02]  /*10ac0*/  UTMALDG.4D [UR8], [UR4], desc[UR6] ;  /* 0x00000608040075b4 */ /* 0x0003e40008019000 */
[----:B-1----:R-:W-:Y:S05]  /*10ad0*/  @P0 BRA.U.ANY `(.L_x_80) ;  /* 0xfffffffd00e00947 */ /* 0x002fea000393ffff */
[----:B0-----:R-:W-:Y:S01]  /*10ae0*/  MOV R5, 0x40 ;  /* 0x0000004000057802 */ /* 0x001fe20000000f00 */
[----:B------:R-:W-:Y:S01]  /*10af0*/  UIADD3 UR8, UR38, 0x24c00, URZ ;  /* 0x00024c0026087890 */ /* 0x000fe2000fffe03f */
[----:B------:R-:W-:Y:S01]  /*10b00*/  PLOP3.LUT P0, PT, PT, PT, PT, 0x80, 0x0 ;  /* 0x000000000000781c */ /* 0x000fe20003f0f070 */
[----:B------:R-:W-:Y:S01]  /*10b10*/  UMOV UR6, 0x0 ;  /* 0x0000000000067882 */ /* 0x000fe20000000000 */
[----:B------:R-:W-:Y:S01]  /*10b20*/  R2UR UR10, R5 ;  /* 0x00000000050a72ca */ /* 0x000fe200000e0000 */
[----:B------:R-:W-:-:S14]  /*10b30*/  UMOV UR7, 0x14f00000 ;  /* 0x14f0000000077882 */ /* 0x000fdc0000000000 */
.L_x_81:
        /* <DEDUP_REMOVED lines=14> */
.L_x_82:
        /* <DEDUP_REMOVED lines=8> */
[----:B------:R-:W-:Y:S01]  /*10ca0*/  SHF.L.U32 R2, R6, 0x1f, RZ ;  /* 0x0000001f06027819 */ /* 0x000fe200000006ff */
[----:B------:R-:W-:Y:S03]  /*10cb0*/  BSSY B2, `(.L_x_83) ;  /* 0x0000003000027945 */ /* 0x000fe60003800000 */
[----:B------:R-:W0:Y:S02]  /*10cc0*/  SYNCS.PHASECHK.TRANS64.TRYWAIT P0, [UR38+0x36868], R2 ;  /* 0x03686802ff0075a7 */ /* 0x000e240008000166 */
[----:B0-----:R-:W-:Y:S05]  /*10cd0*/  @!P0 BRA `(.L_x_84) ;  /* 0x0000002400588947 */ /* 0x001fea0003800000 */
.L_x_153:
[----:B------:R-:W-:Y:S05]  /*10ce0*/  BSYNC B2 ;  /* 0x0000000000027941 */ /* 0x000fea0003800000 */
.L_x_83:
[----:B------:R-:W-:Y:S01]  /*10cf0*/  BSSY B2, `(.L_x_85) ;  /* 0x0000009000027945 */ /* 0x000fe20003800000 */
[----:B0-----:R-:W-:Y:S02]  /*10d00*/  IMAD.MOV.U32 R2, RZ, RZ, 0x0 ;  /* 0x00000000ff027424 */ /* 0x001fe400078e00ff */
[----:B------:R-:W-:Y:S01]  /*10d10*/  IMAD.MOV.U32 R3, RZ, RZ, 0x14f00000 ;  /* 0x14f00000ff037424 */ /* 0x000fe200078e00ff */
[----:B------:R-:W-:Y:S06]  /*10d20*/  @P2 BRA `(.L_x_86) ;  /* 0x0000000000142947 */ /* 0x000fec0003800000 */
[----:B------:R-:W-:Y:S02]  /*10d30*/  ISETP.NE.AND P0, PT, R10, RZ, PT ;  /* 0x000000ff0a00720c */ /* 0x000fe40003f05270 */
[----:B------:R-:W-:-:S04]  /*10d40*/  MOV R6, 0xa800 ;  /* 0x0000a80000067802 */ /* 0x000fc80000000f00 */
[----:B------:R0:W-:Y:S07]  /*10d50*/  SYNCS.ARRIVE.TRANS64 RZ, [UR38+0x36858], R6 ;  /* 0x03685806ffff79a7 */ /* 0x0001ee0008000026 */
[----:B------:R-:W-:Y:S05]  /*10d60*/  @!P0 BRA `(.L_x_86) ;  /* 0x0000000000048947 */ /* 0x000fea0003800000 */
[----:B------:R-:W-:Y:S01]  /*10d70*/  BPT.TRAP 0x1 ;  /* 0x000000040000795c */ /* 0x000fe20000300000 */
.L_x_86:
[----:B------:R-:W-:Y:S05]  /*10d80*/  BSYNC B2 ;  /* 0x0000000000027941 */ /* 0x000fea0003800000 */
.L_x_85:
[----:B------:R-:W-:Y:S01]  /*10d90*/  R2UR UR10, R14 ;  /* 0x000000000e0a72ca */ /* 0x000fe200000e0000 */
[----:B------:R-:W-:Y:S01]  /*10da0*/  ULDC.64 UR4, c[0x0][0x198] ;  /* 0x0000660000047ab9 */ /* 0x000fe20000000a00 */
[----:B------:R-:W-:Y:S01]  /*10db0*/  R2UR UR6, R2 ;  /* 0x00000000020672ca */ /* 0x000fe200000e0000 */
[----:B------:R-:W-:Y:S01]  /*10dc0*/  UIADD3 UR4, UP0, UR4, 0x470, URZ ;  /* 0x0000047004047890 */ /* 0x000fe2000ff1e03f */
[----:B------:R-:W-:Y:S01]  /*10dd0*/  R2UR UR7, R3 ;  /* 0x00000000030772ca */ /* 0x000fe200000e0000 */
[----:B0-----:R-:W-:Y:S01]  /*10de0*/  IMAD R6, R17, 0x70, RZ ;  /* 0x0000007011067824 */ /* 0x001fe200078e02ff */
[----:B------:R-:W-:Y:S01]  /*10df0*/  PLOP3.LUT P0, PT, PT, PT, PT, 0x80, 0x0 ;  /* 0x000000000000781c */ /* 0x000fe20003f0f070 */
[----:B------:R-:W-:Y:S02]  /*10e00*/  UIADD3 UR8, UR38, 0xac00, URZ ;  /* 0x0000ac0026087890 */ /* 0x000fe4000fffe03f */
[----:B------:R-:W-:Y:S02]  /*10e10*/  UIADD3 UR9, UR38, 0x36858, URZ ;  /* 0x0003685826097890 */ /* 0x000fe4000fffe03f */
[----:B------:R-:W-:-:S12]  /*10e20*/  UIADD3.X UR5, URZ, UR5, URZ, UP0, !UPT ;  /* 0x000000053f057290 */ /* 0x000fd800087fe43f */
.L_x_87:
        /* <DEDUP_REMOVED lines=13> */
.L_x_88:
        /* <DEDUP_REMOVED lines=13> */
.L_x_89:
        /* <DEDUP_REMOVED lines=8> */
[----:B------:R-:W-:Y:S02]  /*11050*/  IMAD.MOV.U32 R17, RZ, RZ, R11 ;  /* 0x000000ffff117224 */ /* 0x000fe400078e000b */
[----:B------:R-:W-:-:S07]  /*11060*/  IMAD.MOV.U32 R16, RZ, RZ, R4 ;  /* 0x000000ffff107224 */ /* 0x000fce00078e0004 */
.L_x_74:
[----:B------:R-:W-:Y:S05]  /*11070*/  BSYNC B1 ;  /* 0x0000000000017941 */ /* 0x000fea0003800000 */
.L_x_73:
[----:B------:R-:W-:Y:S01]  /*11080*/  VIADD R0, R0, 0xfffffffe ;  /* 0xfffffffe00007836 */ /* 0x000fe20000000000 */
[----:B------:R-:W-:Y:S01]  /*11090*/  MOV R6, R9 ;  /* 0x0000000900067202 */ /* 0x000fe20000000f00 */
[----:B------:R-:W-:Y:S06]  /*110a0*/  @P1 BRA `(.L_x_90) ;  /* 0xffffffec00281947 */ /* 0x000fec000383ffff */
[----:B------:R-:W-:Y:S05]  /*110b0*/  BSYNC B0 ;  /* 0x0000000000007941 */ /* 0x000fea0003800000 */
.L_x_55:
[----:B------:R-:W-:Y:S01]  /*110c0*/  ISETP.NE.AND P0, PT, R12, RZ, PT ;  /* 0x000000ff0c00720c */ /* 0x000fe20003f05270 */
[----:B------:R-:W-:-:S12]  /*110d0*/  BSSY B0, `(.L_x_54) ;  /* 0x0000098000007945 */ /* 0x000fd80003800000 */
[----:B------:R-:W-:Y:S05]  /*110e0*/  @!P0 BRA `(.L_x_91) ;  /* 0x0000000800588947 */ /* 0x000fea0003800000 */
[----:B------:R-:W2:Y:S01]  /*110f0*/  LDL R2, [R1] ;  /* 0x0000000001027983 */ /* 0x000ea20000100800 */
[----:B------:R-:W-:Y:S01]  /*11100*/  IMAD.MOV.U32 R8, RZ, RZ, 0x1 ;  /* 0x00000001ff087424 */ /* 0x000fe200078e00ff */
[----:B--2---:R-:W-:-:S13]  /*11110*/  ISETP.NE.AND P1, PT, R2, RZ, PT ;  /* 0x000000ff0200720c */ /* 0x004fda0003f25270 */
[----:B------:R-:W-:Y:S05]  /*11120*/  @!P1 BRA `(.L_x_91) ;  /* 0x0000000800489947 */ /* 0x000fea0003800000 */
[----:B------:R-:W2:Y:S02]  /*11130*/  LDL.LU R2, [R1+0x4] ;  /* 0x0000040001027983 */ /* 0x000ea40000300800 */
[----:B--2---:R-:W-:-:S13]  /*11140*/  ISETP.NE.AND P1, PT, R2, RZ, PT ;  /* 0x000000ff0200720c */ /* 0x004fda0003f25270 */
[----:B------:R-:W-:Y:S05]  /*11150*/  @!P1 BRA `(.L_x_92) ;  /* 0x0000000000509947 */ /* 0x000fea0003800000 */
[----:B------:R-:W0:Y:S01]  /*11160*/  LDC R7, c[0x0][0x43c] ;  /* 0x00010f00ff077b82 */ /* 0x000e220000000800 */
[----:B------:R-:W-:Y:S01]  /*11170*/  IMAD.MOV.U32 R6, RZ, RZ, R0 ;  /* 0x000000ffff067224 */ /* 0x000fe200078e0000 */
[----:B------:R-:W-:Y:S01]  /*11180*/  ULDC.64 UR4, c[0x0][0x428] ;  /* 0x00010a0000047ab9 */ /* 0x000fe20000000a00 */
[----:B------:R-:W-:Y:S01]  /*11190*/  ULDC.64 UR6, c[0x0][0x208] ;  /* 0x0000820000067ab9 */ /* 0x000fe20000000a00 */
[----:B------:R-:W-:-:S04]  /*111a0*/  IMAD R19, R19, UR4, RZ ;  /* 0x0000000413137c24 */ /* 0x000fc8000f8e02ff */
[----:B------:R-:W-:Y:S01]  /*111b0*/  IMAD R19, R18, UR5, R19 ;  /* 0x0000000512137c24 */ /* 0x000fe2000f8e0213 */
[----:B0-----:R-:W-:-:S13]  /*111c0*/  ISETP.NE.AND P0, PT, R7, 0x1, PT ;  /* 0x000000010700780c */ /* 0x001fda0003f05270 */
[----:B------:R-:W0:Y:S02]  /*111d0*/  @P0 LDC.64 R2, c[0x0][0x440] ;  /* 0x00011000ff020b82 */ /* 0x000e240000000a00 */
[----:B0-----:R-:W-:-:S05]  /*111e0*/  @P0 IMAD.HI.U32 R2, R0, R2, RZ ;  /* 0x0000000200020227 */ /* 0x001fca00078e00ff */
[----:B------:R-:W-:-:S04]  /*111f0*/  @P0 SHF.R.U32.HI R6, RZ, R3, R2 ;  /* 0x00000003ff060219 */ /* 0x000fc80000011602 */
[--C-:B------:R-:W-:Y:S01]  /*11200*/  SHF.R.S32.HI R3, RZ, 0x1f, R6.reuse ;  /* 0x0000001fff037819 */ /* 0x100fe20000011406 */
[----:B------:R-:W-:-:S04]  /*11210*/  IMAD.MOV.U32 R2, RZ, RZ, R6 ;  /* 0x000000ffff027224 */ /* 0x000fc800078e0006 */
[----:B------:R-:W-:Y:S01]  /*11220*/  IMAD.WIDE.U32 R2, R18, UR4, R2 ;  /* 0x0000000412027c25 */ /* 0x000fe2000f8e0002 */
[----:B------:R-:W-:-:S04]  /*11230*/  ULDC.64 UR4, c[0x0][0x418] ;  /* 0x0001060000047ab9 */ /* 0x000fc80000000a00 */
[----:B------:R-:W-:Y:S02]  /*11240*/  IADD3 R3, R19, R3, RZ ;  /* 0x0000000313037210 */ /* 0x000fe40007ffe0ff */
[----:B------:R-:W-:-:S04]  /*11250*/  LEA R4, P0, R2, UR4, 0x2 ;  /* 0x0000000402047c11 */ /* 0x000fc8000f8010ff */
[----:B------:R-:W-:-:S05]  /*11260*/  LEA.HI.X R5, R2, UR5, R3, 0x2, P0 ;  /* 0x0000000502057c11 */ /* 0x000fca00080f1403 */
[----:B------:R0:W5:Y:S01]  /*11270*/  LDG.E R4, desc[UR6][R4.64] ;  /* 0x0000000604047981 */ /* 0x000162000c1e1900 */
[----:B------:R-:W-:-:S04]  /*11280*/  IMAD.MOV R2, RZ, RZ, -R6 ;  /* 0x000000ffff027224 */ /* 0x000fc800078e0a06 */
[----:B------:R-:W-:-:S07]  /*11290*/  IMAD R0, R7, R2, R0 ;  /* 0x0000000207007224 */ /* 0x000fce00078e0200 */
.L_x_92:
[----:B------:R-:W1:Y:S01]  /*112a0*/  S2R R2, SR_TID.X ;  /* 0x0000000000027919 */ /* 0x000e620000002100 */
[----:B------:R-:W-:Y:S01]  /*112b0*/  BSSY B1, `(.L_x_93) ;  /* 0x0000006000017945 */ /* 0x000fe20003800000 */
[----:B-1----:R-:W-:Y:S02]  /*112c0*/  LOP3.LUT R3, R2, 0x7f, RZ, 0xc0, !PT ;  /* 0x0000007f02037812 */ /* 0x002fe400078ec0ff */
[----:B------:R-:W-:Y:S02]  /*112d0*/  SHF.L.U32 R2, R9, 0x1f, RZ ;  /* 0x0000001f09027819 */ /* 0x000fe400000006ff */
[----:B------:R-:W-:Y:S02]  /*112e0*/  ISETP.NE.AND P1, PT, R3, RZ, PT ;  /* 0x000000ff0300720c */ /* 0x000fe40003f25270 */
[----:B------:R-:W1:Y:S02]  /*112f0*/  SYNCS.PHASECHK.TRANS64.TRYWAIT P0, [UR38+0x36848], R2 ;  /* 0x03684802ff0075a7 */ /* 0x000e640008000166 */
[----:B-1----:R-:W-:Y:S09]  /*11300*/  @!P0 BRA `(.L_x_94) ;  /* 0x0000001c00e48947 */ /* 0x002ff20003800000 */
.L_x_154:
[----:B------:R-:W-:Y:S05]  /*11310*/  BSYNC B1 ;  /* 0x0000000000017941 */ /* 0x000fea0003800000 */
.L_x_93:
[----:B------:R-:W-:Y:S04]  /*11320*/  BSSY B1, `(.L_x_95) ;  /* 0x0000007000017945 */ /* 0x000fe80003800000 */
[----:B------:R-:W-:Y:S05]  /*11330*/  @P1 BRA `(.L_x_96) ;  /* 0x0000000000141947 */ /* 0x000fea0003800000 */
[----:B------:R-:W-:Y:S01]  /*11340*/  ISETP.NE.AND P0, PT, R10, RZ, PT ;  /* 0x000000ff0a00720c */ /* 0x000fe20003f05270 */
[----:B-1----:R-:W-:-:S04]  /*11350*/  IMAD.MOV.U32 R3, RZ, RZ, 0xa800 ;  /* 0x0000a800ff037424 */ /* 0x002fc800078e00ff */
[----:B------:R2:W-:Y:S08]  /*11360*/  SYNCS.ARRIVE.TRANS64 RZ, [UR38+0x36838], R3 ;  /* 0x03683803ffff79a7 */ /* 0x0005f00008000026 */
[----:B--2---:R-:W-:Y:S05]  /*11370*/  @!P0 BRA `(.L_x_96) ;  /* 0x0000000000048947 */ /* 0x004fea0003800000 */
[----:B------:R-:W-:Y:S01]  /*11380*/  BPT.TRAP 0x1 ;  /* 0x000000040000795c */ /* 0x000fe20000300000 */
.L_x_96:
[----:B------:R-:W-:Y:S05]  /*11390*/  BSYNC B1 ;  /* 0x0000000000017941 */ /* 0x000fea0003800000 */
.L_x_95:
        /* <DEDUP_REMOVED lines=11> */
.L_x_97:
        /* <DEDUP_REMOVED lines=8> */
[----:B------:R-:W-:Y:S01]  /*114d0*/  MOV R6, 0x40 ;  /* 0x0000004000067802 */ /* 0x000fe20000000f00 */
[----:B------:R-:W-:Y:S01]  /*114e0*/  UIADD3 UR8, UR38, 0x2f400, URZ ;  /* 0x0002f40026087890 */ /* 0x000fe2000fffe03f */
[----:B------:R-:W-:Y:S01]  /*114f0*/  PLOP3.LUT P0, PT, PT, PT, PT, 0x80, 0x0 ;  /* 0x000000000000781c */ /* 0x000fe20003f0f070 */
[----:B------:R-:W-:Y:S01]  /*11500*/  UMOV UR6, 0x0 ;  /* 0x0000000000067882 */ /* 0x000fe20000000000 */
[----:B------:R-:W-:Y:S01]  /*11510*/  R2UR UR10, R6 ;  /* 0x00000000060a72ca */ /* 0x000fe200000e0000 */
[----:B------:R-:W-:-:S14]  /*11520*/  UMOV UR7, 0x14f00000 ;  /* 0x14f0000000077882 */ /* 0x000fdc0000000000 */
.L_x_98:
[----:B------:R-:W-:-:S13]  /*11530*/  @P0 ELECT P2, URZ, PT ;  /* 0x00000000003f082f */ /* 0x000fda0003840000 */
[----:B------:R-:W-:Y:S01]  /*11540*/  @P2 R2UR UR13, R4 ;  /* 0x00000000040d22ca */ /* 0x000fe200000e0000 */
[----:B------:R-:W-:Y:S01]  /*11550*/  UMOV UR12, UR36 ;  /* 0x00000024000c7c82 */ /* 0x000fe20008000000 */
[----:B------:R-:W-:Y:S02]  /*11560*/  @P2 R2UR UR11, R3 ;  /* 0x00000000030b22ca */ /* 0x000fe400000e0000 */
[----:B------:R-:W-:Y:S02]  /*11570*/  @P2 PLOP3.LUT P0, PT, P2, PT, PT, 0x8, 0x0 ;  /* 0x000000000000281c */ /* 0x000fe4000170e170 */
[----:B------:R-:W-:-:S09]  /*11580*/  PLOP3.LUT P2, PT, PT, PT, PT, 0x8, 0x0 ;  /* 0x000000000000781c */ /* 0x000fd20003f4e170 */
[----:B------:R1:W-:Y:S02]  /*11590*/  UTMALDG.4D [UR8], [UR4], desc[UR6] ;  /* 0x00000608040075b4 */ /* 0x0003e40008019000 */
[----:B-1----:R-:W-:Y:S05]  /*115a0*/  @P0 BRA.U.ANY `(.L_x_98) ;  /* 0xfffffffd00e00947 */ /* 0x002fea000393ffff */
[----:B0-----:R-:W-:Y:S01]  /*115b0*/  IMAD.MOV.U32 R5, RZ, RZ, 0x80 ;  /* 0x00000080ff057424 */ /* 0x001fe200078e00ff */
[----:B------:R-:W-:Y:S01]  /*115c0*/  PLOP3.LUT P0, PT, PT, PT, PT, 0x80, 0x0 ;  /* 0x000000000000781c */ /* 0x000fe20003f0f070 */
[----:B------:R-:W-:Y:S01]  /*115d0*/  UIADD3 UR8, UR38, 0x32c00, URZ ;  /* 0x00032c0026087890 */ /* 0x000fe2000fffe03f */
[----:B------:R-:W-:Y:S02]  /*115e0*/  UMOV UR6, 0x0 ;  /* 0x0000000000067882 */ /* 0x000fe40000000000 */
[----:B------:R-:W-:Y:S01]  /*115f0*/  R2UR UR10, R5 ;  /* 0x00000000050a72ca */ /* 0x000fe200000e0000 */
[----:B------:R-:W-:-:S14]  /*11600*/  UMOV UR7, 0x14f00000 ;  /* 0x14f0000000077882 */ /* 0x000fdc0000000000 */
.L_x_99:
        /* <DEDUP_REMOVED lines=8> */
[----:B------:R-:W0:Y:S01]  /*11690*/  SYNCS.PHASECHK.TRANS64.TRYWAIT P0, [UR38+0x36860], R2 ;  /* 0x03686002ff0075a7 */ /* 0x000e220008000166 */
[----:B------:R-:W-:Y:S04]  /*116a0*/  BSSY B1, `(.L_x_100) ;  /* 0x0000002000017945 */ /* 0x000fe80003800000 */
[----:B0-----:R-:W-:Y:S05]  /*116b0*/  @!P0 BRA `(.L_x_101) ;  /* 0x0000001c00108947 */ /* 0x001fea0003800000 */
.L_x_155:
[----:B------:R-:W-:Y:S05]  /*116c0*/  BSYNC B1 ;  /* 0x0000000000017941 */ /* 0x000fea0003800000 */
.L_x_100:
        /* <DEDUP_REMOVED lines=9> */
.L_x_103:
[----:B------:R-:W-:Y:S05]  /*11760*/  BSYNC B1 ;  /* 0x0000000000017941 */ /* 0x000fea0003800000 */
.L_x_102:
        /* <DEDUP_REMOVED lines=10> */
.L_x_104:
        /* <DEDUP_REMOVED lines=8> */
[----:B------:R-:W-:Y:S01]  /*11890*/  R2UR UR10, R6 ;  /* 0x00000000060a72ca */ /* 0x000fe200000e0000 */
[----:B------:R-:W-:Y:S01]  /*118a0*/  UIADD3 UR8, UR38, 0x3c00, URZ ;  /* 0x00003c0026087890 */ /* 0x000fe2000fffe03f */
[----:B------:R-:W-:Y:S02]  /*118b0*/  R2UR UR6, R2 ;  /* 0x00000000020672ca */ /* 0x000fe400000e0000 */
[----:B------:R-:W-:Y:S02]  /*118c0*/  R2UR UR7, R3 ;  /* 0x00000000030772ca */ /* 0x000fe400000e0000 */
[----:B------:R-:W-:-:S13]  /*118d0*/  PLOP3.LUT P0, PT, PT, PT, PT, 0x80, 0x0 ;  /* 0x000000000000781c */ /* 0x000fda0003f0f070 */
.L_x_105:
        /* <DEDUP_REMOVED lines=13> */
.L_x_106:
        /* <DEDUP_REMOVED lines=8> */
[----:B------:R-:W-:Y:S02]  /*11a30*/  IMAD.MOV.U32 R17, RZ, RZ, R0 ;  /* 0x000000ffff117224 */ /* 0x000fe400078e0000 */
[----:B------:R-:W-:-:S07]  /*11a40*/  IMAD.MOV.U32 R16, RZ, RZ, R4 ;  /* 0x000000ffff107224 */ /* 0x000fce00078e0004 */
.L_x_91:
[----:B------:R-:W-:Y:S05]  /*11a50*/  BSYNC B0 ;  /* 0x0000000000007941 */ /* 0x000fea0003800000 */
.L_x_54:
[----:B------:R-:W2:Y:S01]  /*11a60*/  LDL.LU R0, [R1] ;  /* 0x0000000001007983 */ /* 0x000ea20000300800 */
[----:B------:R-:W-:Y:S01]  /*11a70*/  BSSY B0, `(.L_x_107) ;  /* 0x0000044000007945 */ /* 0x000fe20003800000 */
[----:B--2---:R-:W-:-:S13]  /*11a80*/  ISETP.NE.AND P0, PT, R0, RZ, PT ;  /* 0x000000ff0000720c */ /* 0x004fda0003f05270 */
[----:B------:R-:W-:Y:S05]  /*11a90*/  @!P0 BRA `(.L_x_108) ;  /* 0x0000000400048947 */ /* 0x000fea0003800000 */
[----:B------:R-:W2:Y:S01]  /*11aa0*/  S2R R0, SR_TID.X ;  /* 0x0000000000007919 */ /* 0x000ea20000002100 */
[----:B-1----:R-:W-:Y:S01]  /*11ab0*/  LEA R3, R8, UR38, 0x3 ;  /* 0x0000002608037c11 */ /* 0x002fe2000f8e18ff */
[----:B------:R-:W-:Y:S01]  /*11ac0*/  BSSY B1, `(.L_x_109) ;  /* 0x0000006000017945 */ /* 0x000fe20003800000 */
[----:B--2---:R-:W-:Y:S02]  /*11ad0*/  LOP3.LUT R2, R0, 0x7f, RZ, 0xc0, !PT ;  /* 0x0000007f00027812 */ /* 0x004fe400078ec0ff */
[----:B------:R-:W-:Y:S02]  /*11ae0*/  SHF.L.U32 R0, R9, 0x1f, RZ ;  /* 0x0000001f09007819 */ /* 0x000fe400000006ff */
[----:B------:R-:W-:Y:S02]  /*11af0*/  ISETP.NE.AND P1, PT, R2, RZ, PT ;  /* 0x000000ff0200720c */ /* 0x000fe40003f25270 */
[----:B------:R-:W1:Y:S02]  /*11b00*/  SYNCS.PHASECHK.TRANS64.TRYWAIT P0, [R3+URZ+0x36860], R0 ;  /* 0x03686000030075a7 */ /* 0x000e64000800017f */
[----:B-1----:R-:W-:Y:S09]  /*11b10*/  @!P0 BRA `(.L_x_110) ;  /* 0x0000001800108947 */ /* 0x002ff20003800000 */
.L_x_156:
[----:B------:R-:W-:Y:S05]  /*11b20*/  BSYNC B1 ;  /* 0x0000000000017941 */ /* 0x000fea0003800000 */
.L_x_109:
[----:B------:R-:W-:Y:S04]  /*11b30*/  BSSY B1, `(.L_x_111) ;  /* 0x0000008000017945 */ /* 0x000fe80003800000 */
[----:B------:R-:W-:Y:S05]  /*11b40*/  @P1 BRA `(.L_x_112) ;  /* 0x0000000000181947 */ /* 0x000fea0003800000 */
[----:B------:R-:W2:Y:S01]  /*11b50*/  S2R R2, SR_TID.X ;  /* 0x0000000000027919 */ /* 0x000ea20000002100 */
[----:B-1----:R-:W-:-:S04]  /*11b60*/  IMAD.MOV.U32 R0, RZ, RZ, 0xa800 ;  /* 0x0000a800ff007424 */ /* 0x002fc800078e00ff */
[----:B------:R3:W-:Y:S01]  /*11b70*/  SYNCS.ARRIVE.TRANS64 RZ, [R3+URZ+0x36850], R0 ;  /* 0x0368500003ff79a7 */ /* 0x0007e2000800003f */
[----:B--2---:R-:W-:-:S13]  /*11b80*/  LOP3.LUT P0, RZ, R2, 0x1f, RZ, 0xc0, !PT ;  /* 0x0000001f02ff7812 */ /* 0x004fda000780c0ff */
[----:B---3--:R-:W-:Y:S05]  /*11b90*/  @!P0 BRA `(.L_x_112) ;  /* 0x0000000000048947 */ /* 0x008fea0003800000 */
[----:B------:R-:W-:Y:S01]  /*11ba0*/  BPT.TRAP 0x1 ;  /* 0x000000040000795c */ /* 0x000fe20000300000 */
.L_x_112:
[----:B------:R-:W-:Y:S05]  /*11bb0*/  BSYNC B1 ;  /* 0x0000000000017941 */ /* 0x000fea0003800000 */
.L_x_111:
[----:B------:R-:W-:Y:S01]  /*11bc0*/  R2UR UR4, R8 ;  /* 0x00000000080472ca */ /* 0x000fe200000e0000 */
[----:B------:R-:W-:Y:S01]  /*11bd0*/  ULDC.64 UR6, c[0x0][0x198] ;  /* 0x0000660000067ab9 */ /* 0x000fe20000000a00 */
[----:B------:R-:W-:Y:S01]  /*11be0*/  R2UR UR9, R3 ;  /* 0x00000000030972ca */ /* 0x000fe200000e0000 */
[----:B------:R-:W-:Y:S01]  /*11bf0*/  UIADD3 UR6, UP0, UR6, 0x470, URZ ;  /* 0x0000047006067890 */ /* 0x000fe2000ff1e03f */
[----:B------:R-:W-:Y:S01]  /*11c00*/  PLOP3.LUT P0, PT, PT, PT, PT, 0x80, 0x0 ;  /* 0x000000000000781c */ /* 0x000fe20003f0f070 */
[----:B------:R-:W-:Y:S01]  /*11c10*/  IMAD R17, R17, 0x70, RZ ;  /* 0x0000007011117824 */ /* 0x000fe200078e02ff */
[----:B------:R-:W-:Y:S01]  /*11c20*/  UMOV UR14, 0x0 ;  /* 0x00000000000e7882 */ /* 0x000fe20000000000 */
[----:B------:R-:W-:Y:S01]  /*11c30*/  UIADD3.X UR7, URZ, UR7, URZ, UP0, !UPT ;  /* 0x000000073f077290 */ /* 0x000fe200087fe43f */
[----:B------:R-:W-:Y:S01]  /*11c40*/  UMOV UR15, 0x14f00000 ;  /* 0x14f00000000f7882 */ /* 0x000fe20000000000 */
[----:B------:R-:W-:-:S04]  /*11c50*/  UMOV UR10, URZ ;  /* 0x0000003f000a7c82 */ /* 0x000fc80008000000 */
[----:B------:R-:W-:Y:S02]  /*11c60*/  UIMAD UR4, UR4, 0xa800, UR38 ;  /* 0x0000a800040478a4 */ /* 0x000fe4000f8e0226 */
[----:B------:R-:W-:Y:S02]  /*11c70*/  UIADD3 UR9, UR9, 0x36850, URZ ;  /* 0x0003685009097890 */ /* 0x000fe4000fffe03f */
[----:B------:R-:W-:-:S12]  /*11c80*/  UIADD3 UR8, UR4, 0x400, URZ ;  /* 0x0000040004087890 */ /* 0x000fd8000fffe03f */
.L_x_113:
[----:B------:R-:W-:-:S13]  /*11c90*/  @P0 ELECT P1, URZ, PT ;  /* 0x00000000003f082f */ /* 0x000fda0003820000 */
[----:B------:R-:W-:Y:S01]  /*11ca0*/  @P1 R2UR UR13, R16 ;  /* 0x00000000100d12ca */ /* 0x000fe200000e0000 */
[----:B------:R-:W-:Y:S01]  /*11cb0*/  UMOV UR12, UR36 ;  /* 0x00000024000c7c82 */ /* 0x000fe20008000000 */
[----:B------:R-:W-:Y:S02]  /*11cc0*/  @P1 R2UR UR11, R17 ;  /* 0x00000000110b12ca */ /* 0x000fe400000e0000 */
[----:B------:R-:W-:Y:S02]  /*11cd0*/  @P1 PLOP3.LUT P0, PT, P1, PT, PT, 0x8, 0x0 ;  /* 0x000000000000181c */ /* 0x000fe40000f0e170 */
[----:B------:R-:W-:-:S09]  /*11ce0*/  PLOP3.LUT P1, PT, PT, PT, PT, 0x8, 0x0 ;  /* 0x000000000000781c */ /* 0x000fd20003f2e170 */
[----:B------:R2:W-:Y:S02]  /*11cf0*/  UTMALDG.4D [UR8], [UR6], desc[UR14] ;  /* 0x00000e08060075b4 */ /* 0x0005e40008019000 */
[----:B--2---:R-:W-:Y:S05]  /*11d00*/  @P0 BRA.U.ANY `(.L_x_113) ;  /* 0xfffffffd00e00947 */ /* 0x004fea000393ffff */
[----:B------:R-:W-:Y:S01]  /*11d10*/  PLOP3.LUT P0, PT, PT, PT, PT, 0x80, 0x0 ;  /* 0x000000000000781c */ /* 0x000fe20003f0f070 */
[----:B------:R-:W-:Y:S01]  /*11d20*/  UIADD3 UR8, UR4, 0x3c00, URZ ;  /* 0x00003c0004087890 */ /* 0x000fe2000fffe03f */
[----:B------:R-:W-:Y:S01]  /*11d30*/  UMOV UR14, 0x0 ;  /* 0x00000000000e7882 */ /* 0x000fe20000000000 */
[----:B------:R-:W-:Y:S01]  /*11d40*/  UMOV UR15, 0x14f00000 ;  /* 0x14f00000000f7882 */ /* 0x000fe20000000000 */
[----:B------:R-:W-:-:S09]  /*11d50*/  UMOV UR10, 0x40 ;  /* 0x00000040000a7882 */ /* 0x000fd20000000000 */
.L_x_114:
        /* <DEDUP_REMOVED lines=10> */
[----:B------:R-:W-:Y:S02]  /*11e00*/  UMOV UR5, 0x14f00000 ;  /* 0x14f0000000057882 */ /* 0x000fe40000000000 */
[----:B------:R-:W-:Y:S01]  /*11e10*/  UMOV UR4, 0x0 ;  /* 0x0000000000047882 */ /* 0x000fe20000000000 */
[----:B------:R-:W-:-:S08]  /*11e20*/  UMOV UR10, 0x80 ;  /* 0x00000080000a7882 */ /* 0x000fd00000000000 */
.L_x_115:
        /* <DEDUP_REMOVED lines=8> */
.L_x_108:
[----:B------:R-:W-:Y:S05]  /*11eb0*/  BSYNC B0 ;  /* 0x0000000000007941 */ /* 0x000fea0003800000 */
.L_x_107:
[----:B-1----:R-:W-:Y:S01]  /*11ec0*/  IADD3 R0, R8, 0x1, RZ ;  /* 0x0000000108007810 */ /* 0x002fe20007ffe0ff */
[----:B------:R-:W-:-:S03]  /*11ed0*/  IMAD.MOV.U32 R3, RZ, RZ, RZ ;  /* 0x000000ffff037224 */ /* 0x000fc600078e00ff */
[----:B------:R-:W-:-:S04]  /*11ee0*/  ISETP.NE.AND P0, PT, R0, 0x2, PT ;  /* 0x000000020000780c */ /* 0x000fc80003f05270 */
[----:B------:R-:W-:Y:S02]  /*11ef0*/  SEL R2, RZ, 0x1, P0 ;  /* 0x00000001ff027807 */ /* 0x000fe40000000000 */
[----:B------:R-:W-:Y:S02]  /*11f00*/  SEL R0, R0, RZ, P0 ;  /* 0x000000ff00007207 */ /* 0x000fe40000000000 */
[----:B------:R-:W-:-:S07]  /*11f10*/  LOP3.LUT R9, R9, R2, RZ, 0x3c, !PT ;  /* 0x0000000209097212 */ /* 0x000fce00078e3cff */
.L_x_38:
[----:B------:R-:W1:Y:S01]  /*11f20*/  S2R R5, SR_CgaCtaId ;  /* 0x0000000000057919 */ /* 0x000e620000008800 */
[----:B------:R-:W-:Y:S02]  /*11f30*/  MOV R2, 0x400 ;  /* 0x0000040000027802 */ /* 0x000fe40000000f00 */
[----:B------:R-:W-:Y:S02]  /*11f40*/  SHF.L.U32 R3, R3, 0x1f, RZ ;  /* 0x0000001f03037819 */ /* 0x000fe400000006ff */
[----:B-1----:R-:W-:-:S04]  /*11f50*/  LEA R2, R5, R2, 0x18 ;  /* 0x0000000205027211 */ /* 0x002fc800078ec0ff */
[----:B------:R-:W1:Y:S02]  /*11f60*/  SYNCS.PHASECHK.TRANS64.TRYWAIT P0, [R2+URZ+0x36820], R3 ;  /* 0x03682003020075a7 */ /* 0x000e64000800017f */
[----:B-1----:R-:W-:Y:S05]  /*11f70*/  @!P0 BRA `(.L_x_116) ;  /* 0x00000014000c8947 */ /* 0x002fea0003800000 */
.L_x_157:
[----:B------:R-:W-:-:S03]  /*11f80*/  UMOV UR4, 0xffffffff ;  /* 0xffffffff00047882 */ /* 0x000fc60000000000 */
[----:B------:R-:W-:Y:S05]  /*11f90*/  BRA.DIV UR4, `(.L_x_117) ;  /* 0x0000001604187947 */ /* 0x000fea000b800000 */
[----:B-1----:R-:W1:Y:S02]  /*11fa0*/  S2R R3, SR_TID.X ;  /* 0x0000000000037919 */ /* 0x002e640000002100 */
[----:B-1----:R-:W-:-:S04]  /*11fb0*/  SHF.R.U32.HI R3, RZ, 0x5, R3 ;  /* 0x00000005ff037819 */ /* 0x002fc80000011603 */
[----:B------:R-:W-:-:S05]  /*11fc0*/  LOP3.LUT R3, R3, 0x3, RZ, 0xc0, !PT ;  /* 0x0000000303037812 */ /* 0x000fca00078ec0ff */
[----:B------:R1:W2:Y:S02]  /*11fd0*/  SHFL.IDX PT, R14, R3, RZ, 0x1f ;  /* 0x00001fff030e7589 */ /* 0x0002a400000e0000 */
.L_x_160:
[----:B--2---:R-:W-:-:S13]  /*11fe0*/  ISETP.NE.AND P0, PT, R14, RZ, PT ;  /* 0x000000ff0e00720c */ /* 0x004fda0003f05270 */
[----:B------:R-:W-:Y:S05]  /*11ff0*/  @P0 BRA `(.L_x_10) ;  /* 0x0000000000900947 */ /* 0x000fea0003800000 */
[----:B------:R-:W-:-:S03]  /*12000*/  UMOV UR4, 0xffffffff ;  /* 0xffffffff00047882 */ /* 0x000fc60000000000 */
[----:B------:R-:W-:Y:S05]  /*12010*/  BRA.DIV UR4, `(.L_x_118) ;  /* 0x00000016042c7947 */ /* 0x000fea000b800000 */
[----:B------:R-:W-:-:S13]  /*12020*/  ELECT P6, URZ, PT ;  /* 0x00000000003f782f */ /* 0x000fda00038c0000 */
.L_x_163:
[----:B------:R-:W-:Y:S05]  /*12030*/  @!P6 BRA `(.L_x_10) ;  /* 0x000000000080e947 */ /* 0x000fea0003800000 */
[----:B-1----:R-:W2:Y:S02]  /*12040*/  LDL R3, [R1+0xc] ;  /* 0x00000c0001037983 */ /* 0x002ea40000100800 */
[----:B--2---:R-:W-:-:S13]  /*12050*/  R2UR UR4, R3 ;  /* 0x00000000030472ca */ /* 0x004fda00000e0000 */
[----:B------:R-:W-:-:S06]  /*12060*/  ULOP3.LUT UR4, UR4, 0x2, URZ, 0xfc, !UPT ;  /* 0x0000000204047892 */ /* 0x000fcc000f8efc3f */
[----:B------:R-:W-:-:S05]  /*12070*/  IMAD.U32 R3, RZ, RZ, UR4 ;  /* 0x00000004ff037e24 */ /* 0x000fca000f8e00ff */
[----:B------:R-:W-:-:S13]  /*12080*/  ISETP.NE.AND P2, PT, R3, 0x3, PT ;  /* 0x000000030300780c */ /* 0x000fda0003f45270 */
[----:B------:R-:W-:Y:S05]  /*12090*/  @!P2 BRA `(.L_x_119) ;  /* 0x000000000004a947 */ /* 0x000fea0003800000 */
[----:B------:R-:W-:Y:S01]  /*120a0*/  BPT.TRAP 0x1 ;  /* 0x000000040000795c */ /* 0x000fe20000300000 */
.L_x_119:
[----:B------:R-:W-:Y:S01]  /*120b0*/  VIADD R7, R2, 0x36840 ;  /* 0x0003684002077836 */ /* 0x000fe20000000000 */
[----:B------:R-:W-:Y:S01]  /*120c0*/  SHF.L.U32 R5, R9, 0x1f, RZ ;  /* 0x0000001f09057819 */ /* 0x000fe200000006ff */
[----:B------:R-:W-:-:S03]  /*120d0*/  VIADD R3, R0, 0x1 ;  /* 0x0000000100037836 */ /* 0x000fc60000000000 */
[----:B------:R-:W-:Y:S02]  /*120e0*/  LEA R6, R0, R7, 0x3 ;  /* 0x0000000700067211 */ /* 0x000fe400078e18ff */
[C---:B------:R-:W-:Y:S02]  /*120f0*/  ISETP.NE.AND P1, PT, R3.reuse, 0x2, PT ;  /* 0x000000020300780c */ /* 0x040fe40003f25270 */
[----:B------:R-:W1:Y:S02]  /*12100*/  SYNCS.PHASECHK.TRANS64.TRYWAIT P0, [R6+URZ], R5 ;  /* 0x00000005060075a7 */ /* 0x000e64000800017f */
[----:B------:R-:W-:Y:S02]  /*12110*/  SEL R4, RZ, 0x1, P1 ;  /* 0x00000001ff047807 */ /* 0x000fe40000800000 */
[----:B------:R-:W-:Y:S02]  /*12120*/  SEL R8, R3, RZ, P1 ;  /* 0x000000ff03087207 */ /* 0x000fe40000800000 */
[----:B------:R-:W-:-:S03]  /*12130*/  LOP3.LUT R4, R9, R4, RZ, 0x3c, !PT ;  /* 0x0000000409047212 */ /* 0x000fc600078e3cff */
[----:B------:R-:W-:Y:S01]  /*12140*/  IMAD R3, R8, 0x8, R7 ;  /* 0x0000000808037824 */ /* 0x000fe200078e0207 */
[----:B------:R-:W-:Y:S01]  /*12150*/  SHF.L.U32 R4, R4, 0x1f, RZ ;  /* 0x0000001f04047819 */ /* 0x000fe200000006ff */
[----:B-1----:R-:W-:Y:S06]  /*12160*/  @!P0 BRA `(.L_x_120) ;  /* 0x0000001000f88947 */ /* 0x002fec0003800000 */
.L_x_164:
[----:B------:R-:W2:Y:S02]  /*12170*/  SYNCS.PHASECHK.TRANS64.TRYWAIT P0, [R3+URZ], R4 ;  /* 0x00000004030075a7 */ /* 0x000ea4000800017f */
[----:B--2---:R-:W-:Y:S05]  /*12180*/  @!P0 BRA `(.L_x_121) ;  /* 0x0000001400048947 */ /* 0x004fea0003800000 */
.L_x_165:
[----:B------:R-:W-:Y:S05]  /*12190*/  @!P2 BRA `(.L_x_122) ;  /* 0x000000000004a947 */ /* 0x000fea0003800000 */
[----:B------:R-:W-:Y:S01]  /*121a0*/  BPT.TRAP 0x1 ;  /* 0x000000040000795c */ /* 0x000fe20000300000 */
.L_x_122:
[----:B--2---:R-:W-:-:S05]  /*121b0*/  IADD3 R3, R2, 0x36860, RZ ;  /* 0x0003686002037810 */ /* 0x004fca0007ffe0ff */
[----:B------:R-:W-:-:S04]  /*121c0*/  IMAD R0, R0, 0x8, R3 ;  /* 0x0000000800007824 */ /* 0x000fc800078e0203 */
[----:B------:R-:W2:Y:S02]  /*121d0*/  SYNCS.PHASECHK.TRANS64.TRYWAIT P0, [R0+URZ], R5 ;  /* 0x00000005000075a7 */ /* 0x000ea4000800017f */
[----:B--2---:R-:W-:Y:S05]  /*121e0*/  @!P0 BRA `(.L_x_123) ;  /* 0x0000001400008947 */ /* 0x004fea0003800000 */
.L_x_166:
[----:B------:R-:W-:-:S07]  /*121f0*/  IMAD R3, R8, 0x8, R3 ;  /* 0x0000000808037824 */ /* 0x000fce00078e0203 */
.L_x_124:
[----:B---3--:R3:W4:Y:S02]  /*12200*/  SYNCS.PHASECHK.TRANS64.TRYWAIT P0, [R3+URZ], R4 ;  /* 0x00000004030075a7 */ /* 0x008724000800017f */
[----:B----4-:R-:W-:Y:S05]  /*12210*/  @!P0 NANOSLEEP.SYNCS 0x989680 ;  /* 0x009896800000895d */ /* 0x010fea0003900000 */
[----:B------:R-:W4:Y:S02]  /*12220*/  @!P0 SYNCS.PHASECHK.TRANS64 P0, [R3+URZ], R4 ;  /* 0x00000004030085a7 */ /* 0x000f24000800007f */
[----:B----4-:R-:W-:Y:S05]  /*12230*/  @!P0 BRA `(.L_x_124) ;  /* 0xfffffffc00f08947 */ /* 0x010fea000383ffff */
.L_x_10:
[----:B------:R-:W-:Y:S05]  /*12240*/  BSYNC B6 ;  /* 0x0000000000067941 */ /* 0x000fea0003800000 */
.L_x_7:
[----:B------:R-:W-:Y:S05]  /*12250*/  EXIT ;  /* 0x000000000000794d */ /* 0x000fea0003800000 */
.L_x_14:
[----:B------:R-:W-:-:S13]  /*12260*/  R2UR UR4, R16 ;  /* 0x00000000100472ca */ /* 0x000fda00000e0000 */
[----:B0-----:R-:W-:-:S04]  /*12270*/  MOV R3, UR4 ;  /* 0x0000000400037c02 */ /* 0x001fc80008000f00 */
[----:B------:R0:W1:Y:S03]  /*12280*/  SYNCS.PHASECHK.TRANS64.TRYWAIT P0, [R3+URZ+0x36800], R0 ;  /* 0x03680000030075a7 */ /* 0x000066000800017f */
[----:B-1----:R-:W-:Y:S05]  /*12290*/  @!P0 NANOSLEEP.SYNCS 0x989680 ;  /* 0x009896800000895d */ /* 0x002fea0003900000 */
[----:B------:R-:W1:Y:S02]  /*122a0*/  @!P0 SYNCS.PHASECHK.TRANS64 P0, [R3+URZ+0x36800], R0 ;  /* 0x03680000030085a7 */ /* 0x000e64000800007f */
[----:B-1----:R-:W-:Y:S05]  /*122b0*/  @!P0 BRA `(.L_x_14) ;  /* 0xfffffffc00e88947 */ /* 0x002fea000383ffff */
[----:B------:R-:W-:Y:S05]  /*122c0*/  BRA `(.L_x_125) ;  /* 0xfffffef000647947 */ /* 0x000fea000383ffff */
.L_x_18:
[----:B------:R-:W-:-:S13]  /*122d0*/  R2UR UR4, R16 ;  /* 0x00000000100472ca */ /* 0x000fda00000e0000 */
[----:B0-----:R-:W-:-:S04]  /*122e0*/  IMAD.U32 R3, RZ, RZ, UR4 ;  /* 0x00000004ff037e24 */ /* 0x001fc8000f8e00ff */
[----:B------:R0:W2:Y:S03]  /*122f0*/  SYNCS.PHASECHK.TRANS64.TRYWAIT P2, [R3+URZ+0x36830], R0 ;  /* 0x03683000030075a7 */ /* 0x0000a6000804017f */
[----:B--2---:R-:W-:Y:S05]  /*12300*/  @!P2 NANOSLEEP.SYNCS 0x989680 ;  /* 0x009896800000a95d */ /* 0x004fea0003900000 */
[----:B------:R-:W2:Y:S02]  /*12310*/  @!P2 SYNCS.PHASECHK.TRANS64 P2, [R3+URZ+0x36830], R0 ;  /* 0x036830000300a5a7 */ /* 0x000ea4000804007f */
[----:B--2---:R-:W-:Y:S05]  /*12320*/  @!P2 BRA `(.L_x_18) ;  /* 0xfffffffc00e8a947 */ /* 0x004fea000383ffff */
[----:B------:R-:W-:Y:S05]  /*12330*/  BRA `(.L_x_17) ;  /* 0xfffffef000947947 */ /* 0x000fea000383ffff */
.L_x_23:
[----:B------:R-:W-:-:S13]  /*12340*/  R2UR UR4, R21 ;  /* 0x00000000150472ca */ /* 0x000fda00000e0000 */
[----:B-1----:R-:W-:-:S04]  /*12350*/  IMAD.U32 R13, RZ, RZ, UR4 ;  /* 0x00000004ff0d7e24 */ /* 0x002fc8000f8e00ff */
[----:B------:R1:W2:Y:S03]  /*12360*/  SYNCS.PHASECHK.TRANS64.TRYWAIT P2, [R13+URZ+0x36830], R8 ;  /* 0x036830080d0075a7 */ /* 0x0002a6000804017f */
[----:B--2---:R-:W-:Y:S05]  /*12370*/  @!P2 NANOSLEEP.SYNCS 0x989680 ;  /* 0x009896800000a95d */ /* 0x004fea0003900000 */
[----:B------:R-:W2:Y:S02]  /*12380*/  @!P2 SYNCS.PHASECHK.TRANS64 P2, [R13+URZ+0x36830], R8 ;  /* 0x036830080d00a5a7 */ /* 0x000ea4000804007f */
[----:B--2---:R-:W-:Y:S05]  /*12390*/  @!P2 BRA `(.L_x_23) ;  /* 0xfffffffc00e8a947 */ /* 0x004fea000383ffff */
[----:B------:R-:W-:Y:S05]  /*123a0*/  BRA `(.L_x_22) ;  /* 0xffffff4000587947 */ /* 0x000fea000383ffff */
.L_x_27:
[----:B-1----:R-:W-:-:S04]  /*123b0*/  MOV R9, UR5 ;  /* 0x0000000500097c02 */ /* 0x002fc80008000f00 */
[----:B------:R1:W2:Y:S03]  /*123c0*/  SYNCS.PHASECHK.TRANS64.TRYWAIT P2, [R9+URZ+0x36850], R0 ;  /* 0x03685000090075a7 */ /* 0x0002a6000804017f */
[----:B--2---:R-:W-:Y:S05]  /*123d0*/  @!P2 NANOSLEEP.SYNCS 0x989680 ;  /* 0x009896800000a95d */ /* 0x004fea0003900000 */
[----:B------:R-:W2:Y:S02]  /*123e0*/  @!P2 SYNCS.PHASECHK.TRANS64 P2, [R9+URZ+0x36850], R0 ;  /* 0x036850000900a5a7 */ /* 0x000ea4000804007f */
[----:B--2---:R-:W-:Y:S05]  /*123f0*/  @!P2 BRA `(.L_x_27) ;  /* 0xfffffffc00eca947 */ /* 0x004fea000383ffff */
[----:B------:R-:W-:Y:S05]  /*12400*/  BRA `(.L_x_26) ;  /* 0xffffff6c00d87947 */ /* 0x000fea000383ffff */
.L_x_32:
[----:B-1----:R1:W2:Y:S02]  /*12410*/  SYNCS.PHASECHK.TRANS64.TRYWAIT P0, [R9+URZ+0x36850], R0 ;  /* 0x03685000090075a7 */ /* 0x0022a4000800017f */
[----:B--2---:R-:W-:Y:S05]  /*12420*/  @!P0 NANOSLEEP.SYNCS 0x989680 ;  /* 0x009896800000895d */ /* 0x004fea0003900000 */
[----:B------:R-:W2:Y:S02]  /*12430*/  @!P0 SYNCS.PHASECHK.TRANS64 P0, [R9+URZ+0x36850], R0 ;  /* 0x03685000090085a7 */ /* 0x000ea4000800007f */
[----:B--2---:R-:W-:Y:S05]  /*12440*/  @!P0 BRA `(.L_x_32) ;  /* 0xfffffffc00f08947 */ /* 0x004fea000383ffff */
[----:B------:R-:W-:Y:S05]  /*12450*/  BRA `(.L_x_31) ;  /* 0xffffff9000747947 */ /* 0x000fea000383ffff */
.L_x_43:
[----:B------:R-:W-:Y:S01]  /*12460*/  IMAD.MOV.U32 R13, RZ, RZ, R0 ;  /* 0x000000ffff0d7224 */ /* 0x000fe200078e0000 */
[----:B------:R-:W-:Y:S01]  /*12470*/  MOV R11, 0x1f ;  /* 0x0000001f000b7802 */ /* 0x000fe20000000f00 */
[----:B------:R-:W-:Y:S02]  /*12480*/  IMAD.MOV.U32 R12, RZ, RZ, RZ ;  /* 0x000000ffff0c7224 */ /* 0x000fe400078e00ff */
[----:B------:R-:W-:-:S07]  /*12490*/  IMAD.MOV.U32 R15, RZ, RZ, -0x1 ;  /* 0xffffffffff0f7424 */ /* 0x000fce00078e00ff */
[----:B------:R-:W-:Y:S05]  /*124a0*/  WARPSYNC.COLLECTIVE R15, `(.L_x_126) ;  /* 0x000000000f087348 */ /* 0x000fea0003c00000 */
[----:B------:R0:W1:Y:S02]  /*124b0*/  SHFL.IDX P6, R14, R13, R12, R11 ;  /* 0x0000000c0d0e7389 */ /* 0x00006400000c000b */
[----:B01----:R-:W-:Y:S01]  /*124c0*/  ENDCOLLECTIVE ;  /* 0x000000000000791b */ /* 0x003fe20003800000 */
.L_x_126:
[----:B------:R-:W-:Y:S05]  /*124d0*/  BRA `(.L_x_127) ;  /* 0xffffffc400807947 */ /* 0x000fea000383ffff */
.L_x_45:
[----:B------:R-:W-:Y:S01]  /*124e0*/  BSSY B0, `(.L_x_128) ;  /* 0x0000006000007945 */ /* 0x000fe20003800000 */
[----:B------:R-:W-:-:S07]  /*124f0*/  IMAD.MOV.U32 R15, RZ, RZ, -0x1 ;  /* 0xffffffffff0f7424 */ /* 0x000fce00078e00ff */
[----:B0-----:R-:W-:Y:S05]  /*12500*/  WARPSYNC.COLLECTIVE R15, `(.L_x_129) ;  /* 0x000000000f0c7348 */ /* 0x001fea0003c00000 */
[----:B------:R-:W-:Y:S02]  /*12510*/  ELECT P6, UR62, PT ;  /* 0x00000000003e782f */ /* 0x000fe400038c0000 */
[----:B------:R-:W-:Y:S01]  /*12520*/  MOV R14, UR62 ;  /* 0x0000003e000e7c02 */ /* 0x000fe20008000f00 */
[----:B0-----:R-:W-:Y:S10]  /*12530*/  ENDCOLLECTIVE ;  /* 0x000000000000791b */ /* 0x001ff40003800000 */
.L_x_129:
[----:B------:R-:W-:Y:S05]  /*12540*/  BSYNC B0 ;  /* 0x0000000000007941 */ /* 0x000fea0003800000 */
.L_x_128:
[----:B------:R-:W-:Y:S05]  /*12550*/  BRA `(.L_x_130) ;  /* 0xffffffc400807947 */ /* 0x000fea000383ffff */
.L_x_47:
[----:B0-----:R-:W-:-:S04]  /*12560*/  MOV R3, UR38 ;  /* 0x0000002600037c02 */ /* 0x001fc80008000f00 */
[----:B------:R0:W1:Y:S03]  /*12570*/  SYNCS.PHASECHK.TRANS64.TRYWAIT P0, [R3+URZ+0x36840], R0 ;  /* 0x03684000030075a7 */ /* 0x000066000800017f */
[----:B-1----:R-:W-:Y:S05]  /*12580*/  @!P0 NANOSLEEP.SYNCS 0x989680 ;  /* 0x009896800000895d */ /* 0x002fea0003900000 */
[----:B------:R-:W1:Y:S02]  /*12590*/  @!P0 SYNCS.PHASECHK.TRANS64 P0, [R3+URZ+0x36840], R0 ;  /* 0x03684000030085a7 */ /* 0x000e64000800007f */
[----:B-1----:R-:W-:Y:S05]  /*125a0*/  @!P0 BRA `(.L_x_47) ;  /* 0xfffffffc00ec8947 */ /* 0x002fea000383ffff */
[----:B------:R-:W-:Y:S05]  /*125b0*/  BRA `(.L_x_131) ;  /* 0xffffffc400dc7947 */ /* 0x000fea000383ffff */
.L_x_50:
[----:B------:R-:W-:Y:S01]  /*125c0*/  IMAD R8, R12, 0x80, R8 ;  /* 0x000000800c087824 */ /* 0x000fe200078e0208 */
[----:B------:R-:W-:Y:S01]  /*125d0*/  MOV R12, RZ ;  /* 0x000000ff000c7202 */ /* 0x000fe20000000f00 */
[----:B------:R-:W-:Y:S02]  /*125e0*/  IMAD.MOV.U32 R13, RZ, RZ, R7 ;  /* 0x000000ffff0d7224 */ /* 0x000fe400078e0007 */
[----:B------:R-:W-:Y:S02]  /*125f0*/  IMAD.MOV.U32 R11, RZ, RZ, 0x181f ;  /* 0x0000181fff0b7424 */ /* 0x000fe400078e00ff */
[----:B------:R-:W-:Y:S02]  /*12600*/  IMAD.MOV.U32 R15, RZ, RZ, -0x1 ;  /* 0xffffffffff0f7424 */ /* 0x000fe400078e00ff */
[----:B------:R-:W-:-:S07]  /*12610*/  VIADD R5, R8, 0x10 ;  /* 0x0000001008057836 */ /* 0x000fce0000000000 */
[----:B------:R-:W-:Y:S05]  /*12620*/  WARPSYNC.COLLECTIVE R15, `(.L_x_132) ;  /* 0x000000000f087348 */ /* 0x000fea0003c00000 */
[----:B------:R0:W1:Y:S02]  /*12630*/  SHFL.IDX P6, R14, R13, R12, R11 ;  /* 0x0000000c0d0e7389 */ /* 0x00006400000c000b */
[----:B01----:R-:W-:Y:S01]  /*12640*/  ENDCOLLECTIVE ;  /* 0x000000000000791b */ /* 0x003fe20003800000 */
.L_x_132:
[----:B------:R-:W-:Y:S01]  /*12650*/  IMAD.MOV.U32 R13, RZ, RZ, R0 ;  /* 0x000000ffff0d7224 */ /* 0x000fe200078e0000 */
[----:B------:R-:W-:-:S07]  /*12660*/  MOV R2, R14 ;  /* 0x0000000e00027202 */ /* 0x000fce0000000f00 */
[----:B------:R-:W-:Y:S05]  /*12670*/  WARPSYNC.COLLECTIVE R15, `(.L_x_133) ;  /* 0x000000000f087348 */ /* 0x000fea0003c00000 */
[----:B------:R0:W1:Y:S02]  /*12680*/  SHFL.IDX P6, R14, R13, R12, R11 ;  /* 0x0000000c0d0e7389 */ /* 0x00006400000c000b */
[----:B01----:R-:W-:Y:S01]  /*12690*/  ENDCOLLECTIVE ;  /* 0x000000000000791b */ /* 0x003fe20003800000 */
.L_x_133:
[----:B------:R-:W-:Y:S01]  /*126a0*/  ULDC UR4, c[0x0][0x288] ;  /* 0x0000a20000047ab9 */ /* 0x000fe20000000800 */
[----:B------:R-:W-:Y:S01]  /*126b0*/  ULDC.64 UR6, c[0x0][0x208] ;  /* 0x0000820000067ab9 */ /* 0x000fe20000000a00 */
[----:B------:R-:W-:Y:S02]  /*126c0*/  IMAD R6, R6, UR4, RZ ;  /* 0x0000000406067c24 */ /* 0x000fe4000f8e02ff */
[----:B------:R-:W-:-:S03]  /*126d0*/  IMAD.MOV.U32 R3, RZ, RZ, R2 ;  /* 0x000000ffff037224 */ /* 0x000fc600078e0002 */
[----:B------:R-:W-:Y:S01]  /*126e0*/  ISETP.GE.AND P3, PT, R8, R6, PT ;  /* 0x000000060800720c */ /* 0x000fe20003f66270 */
[----:B------:R-:W-:Y:S01]  /*126f0*/  IMAD.MOV.U32 R13, RZ, RZ, R7 ;  /* 0x000000ffff0d7224 */ /* 0x000fe200078e0007 */
[----:B------:R-:W-:-:S11]  /*12700*/  MOV R12, 0x1 ;  /* 0x00000001000c7802 */ /* 0x000fd60000000f00 */
[----:B------:R-:W-:Y:S02]  /*12710*/  @!P3 LEA R21, R9, UR38, 0x1 ;  /* 0x000000260915bc11 */ /* 0x000fe4000f8e08ff */
[----:B------:R-:W-:-:S05]  /*12720*/  MOV R2, R14 ;  /* 0x0000000e00027202 */ /* 0x000fca0000000f00 */
[----:B------:R-:W-:-:S05]  /*12730*/  @!P3 IMAD.WIDE.U32 R2, R10, 0x2, R2 ;  /* 0x000000020a02b825 */ /* 0x000fca00078e0002 */
[----:B------:R-:W-:Y:S01]  /*12740*/  @!PT LDS RZ, [RZ] ;  /* 0x00000000fffff984 */ /* 0x000fe20000000800 */
[----:B------:R-:W-:Y:S01]  /*12750*/  @!PT LDS RZ, [RZ] ;  /* 0x00000000fffff984 */ /* 0x000fe20000000800 */
[----:B------:R-:W-:Y:S01]  /*12760*/  @!PT LDS RZ, [RZ] ;  /* 0x00000000fffff984 */ /* 0x000fe20000000800 */
[----:B------:R0:W-:Y:S04]  /*12770*/  @!P3 LDGSTS.E.BYPASS.LTC128B.128 [R21+0x15400], desc[UR6][R2.64], !P2 ;  /* 0x154000000215bfae */ /* 0x0001e8000d101d46 */
[----:B------:R0:W-:Y:S04]  /*12780*/  @!P3 LDGSTS.E.BYPASS.LTC128B.128 [R21+0x19400], desc[UR6][R2.64+0x80], !P0 ;  /* 0x194000800215bfae */ /* 0x0001e8000c101d46 */
[----:B------:R0:W-:Y:S01]  /*12790*/  @!P3 LDGSTS.E.BYPASS.LTC128B.128 [R21+0x1d400], desc[UR6][R2.64+0x100], !P1 ;  /* 0x1d4001000215bfae */ /* 0x0001e2000c901d46 */
[----:B------:R-:W-:-:S13]  /*127a0*/  ISETP.GE.AND P3, PT, R5, R6, PT ;  /* 0x000000060500720c */ /* 0x000fda0003f66270 */
[----:B0-----:R-:W-:Y:S05]  /*127b0*/  WARPSYNC.COLLECTIVE R15, `(.L_x_134) ;  /* 0x000000000f087348 */ /* 0x001fea0003c00000 */
[----:B------:R1:W2:Y:S02]  /*127c0*/  SHFL.IDX P6, R14, R13, R12, R11 ;  /* 0x0000000c0d0e7389 */ /* 0x0002a400000c000b */
[----:B012---:R-:W-:Y:S01]  /*127d0*/  ENDCOLLECTIVE ;  /* 0x000000000000791b */ /* 0x007fe20003800000 */
.L_x_134:
[----:B------:R-:W-:Y:S01]  /*127e0*/  VIADD R3, R8, 0x20 ;  /* 0x0000002008037836 */ /* 0x000fe20000000000 */
[----:B------:R-:W-:Y:S01]  /*127f0*/  @!P3 LEA R20, R9, UR38, 0x1 ;  /* 0x000000260914bc11 */ /* 0x000fe2000f8e08ff */
[----:B------:R-:W-:Y:S02]  /*12800*/  IMAD.MOV.U32 R13, RZ, RZ, R0 ;  /* 0x000000ffff0d7224 */ /* 0x000fe400078e0000 */
[----:B------:R-:W-:-:S07]  /*12810*/  IMAD.MOV.U32 R4, RZ, RZ, R14 ;  /* 0x000000ffff047224 */ /* 0x000fce00078e000e */
[----:B------:R-:W-:Y:S05]  /*12820*/  WARPSYNC.COLLECTIVE R15, `(.L_x_135) ;  /* 0x000000000f087348 */ /* 0x000fea0003c00000 */
[----:B------:R0:W1:Y:S02]  /*12830*/  SHFL.IDX P6, R14, R13, R12, R11 ;  /* 0x0000000c0d0e7389 */ /* 0x00006400000c000b */
[----:B01----:R-:W-:Y:S01]  /*12840*/  ENDCOLLECTIVE ;  /* 0x000000000000791b */ /* 0x003fe20003800000 */
.L_x_135:
[----:B------:R-:W-:Y:S01]  /*12850*/  ULDC.64 UR4, c[0x0][0x208] ;  /* 0x0000820000047ab9 */ /* 0x000fe20000000a00 */
[----:B------:R-:W-:Y:S02]  /*12860*/  MOV R5, R4 ;  /* 0x0000000400057202 */ /* 0x000fe40000000f00 */
[----:B------:R-:W-:Y:S01]  /*12870*/  MOV R13, R7 ;  /* 0x00000007000d7202 */ /* 0x000fe20000000f00 */
[----:B------:R-:W-:Y:S02]  /*12880*/  IMAD.MOV.U32 R12, RZ, RZ, 0x2 ;  /* 0x00000002ff0c7424 */ /* 0x000fe400078e00ff */
[----:B------:R-:W-:-:S04]  /*12890*/  IMAD.MOV.U32 R4, RZ, RZ, R14 ;  /* 0x000000ffff047224 */ /* 0x000fc800078e000e */
        /* <DEDUP_REMOVED lines=11> */
.L_x_136:
[----:B------:R-:W-:Y:S02]  /*12950*/  IADD3 R5, R8, 0x30, RZ ;  /* 0x0000003008057810 */ /* 0x000fe40007ffe0ff */
[----:B------:R-:W-:Y:S02]  /*12960*/  @!P3 LEA R21, R9, UR38, 0x1 ;  /* 0x000000260915bc11 */ /* 0x000fe4000f8e08ff */
[----:B------:R-:W-:Y:S01]  /*12970*/  MOV R13, R0 ;  /* 0x00000000000d7202 */ /* 0x000fe20000000f00 */
[----:B------:R-:W-:-:S07]  /*12980*/  IMAD.MOV.U32 R2, RZ, RZ, R14 ;  /* 0x000000ffff027224 */ /* 0x000fce00078e000e */
[----:B------:R-:W-:Y:S05]  /*12990*/  WARPSYNC.COLLECTIVE R15, `(.L_x_137) ;  /* 0x000000000f087348 */ /* 0x000fea0003c00000 */
[----:B------:R0:W1:Y:S02]  /*129a0*/  SHFL.IDX P6, R14, R13, R12, R11 ;  /* 0x0000000c0d0e7389 */ /* 0x00006400000c000b */
[----:B01----:R-:W-:Y:S01]  /*129b0*/  ENDCOLLECTIVE ;  /* 0x000000000000791b */ /* 0x003fe20003800000 */
.L_x_137:
[----:B------:R-:W-:Y:S01]  /*129c0*/  ULDC.64 UR4, c[0x0][0x208] ;  /* 0x0000820000047ab9 */ /* 0x000fe20000000a00 */
[----:B------:R-:W-:Y:S02]  /*129d0*/  IMAD.MOV.U32 R3, RZ, RZ, R2 ;  /* 0x000000ffff037224 */ /* 0x000fe400078e0002 */
[----:B------:R-:W-:Y:S02]  /*129e0*/  IMAD.MOV.U32 R13, RZ, RZ, R7 ;  /* 0x000000ffff0d7224 */ /* 0x000fe400078e0007 */
        /* <DEDUP_REMOVED lines=13> */
.L_x_138:
[----:B------:R-:W-:Y:S01]  /*12ac0*/  VIADD R3, R8, 0x40 ;  /* 0x0000004008037836 */ /* 0x000fe20000000000 */
[----:B------:R-:W-:Y:S01]  /*12ad0*/  @!P3 LEA R20, R9, UR38, 0x1 ;  /* 0x000000260914bc11 */ /* 0x000fe2000f8e08ff */
[----:B------:R-:W-:Y:S01]  /*12ae0*/  IMAD.MOV.U32 R13, RZ, RZ, R0 ;  /* 0x000000ffff0d7224 */ /* 0x000fe200078e0000 */
[----:B------:R-:W-:-:S07]  /*12af0*/  MOV R4, R14 ;  /* 0x0000000e00047202 */ /* 0x000fce0000000f00 */
[----:B------:R-:W-:Y:S05]  /*12b00*/  WARPSYNC.COLLECTIVE R15, `(.L_x_139) ;  /* 0x000000000f087348 */ /* 0x000fea0003c00000 */
[----:B------:R0:W1:Y:S02]  /*12b10*/  SHFL.IDX P6, R14, R13, R12, R11 ;  /* 0x0000000c0d0e7389 */ /* 0x00006400000c000b */
[----:B01----:R-:W-:Y:S01]  /*12b20*/  ENDCOLLECTIVE ;  /* 0x000000000000791b */ /* 0x003fe20003800000 */
.L_x_139:
[----:B------:R-:W-:Y:S01]  /*12b30*/  ULDC.64 UR4, c[0x0][0x208] ;  /* 0x0000820000047ab9 */ /* 0x000fe20000000a00 */
[----:B------:R-:W-:Y:S02]  /*12b40*/  IMAD.MOV.U32 R5, RZ, RZ, R4 ;  /* 0x000000ffff057224 */ /* 0x000fe400078e0004 */
[----:B------:R-:W-:Y:S01]  /*12b50*/  IMAD.MOV.U32 R13, RZ, RZ, R7 ;  /* 0x000000ffff0d7224 */ /* 0x000fe200078e0007 */
[----:B------:R-:W-:Y:S02]  /*12b60*/  MOV R12, 0x4 ;  /* 0x00000004000c7802 */ /* 0x000fe40000000f00 */
        /* <DEDUP_REMOVED lines=12> */
.L_x_140:
[----:B------:R-:W-:Y:S01]  /*12c30*/  VIADD R5, R8, 0x50 ;  /* 0x0000005008057836 */ /* 0x000fe20000000000 */
[----:B------:R-:W-:Y:S01]  /*12c40*/  @!P3 LEA R21, R9, UR38, 0x1 ;  /* 0x000000260915bc11 */ /* 0x000fe2000f8e08ff */
[----:B------:R-:W-:Y:S02]  /*12c50*/  IMAD.MOV.U32 R13, RZ, RZ, R0 ;  /* 0x000000ffff0d7224 */ /* 0x000fe400078e0000 */
[----:B------:R-:W-:-:S07]  /*12c60*/  IMAD.MOV.U32 R2, RZ, RZ, R14 ;  /* 0x000000ffff027224 */ /* 0x000fce00078e000e */
[----:B------:R-:W-:Y:S05]  /*12c70*/  WARPSYNC.COLLECTIVE R15, `(.L_x_141) ;  /* 0x000000000f087348 */ /* 0x000fea0003c00000 */
[----:B------:R0:W1:Y:S02]  /*12c80*/  SHFL.IDX P6, R14, R13, R12, R11 ;  /* 0x0000000c0d0e7389 */ /* 0x00006400000c000b */
[----:B01----:R-:W-:Y:S01]  /*12c90*/  ENDCOLLECTIVE ;  /* 0x000000000000791b */ /* 0x003fe20003800000 */
.L_x_141:
        /* <DEDUP_REMOVED lines=16> */
.L_x_142:
[----:B------:R-:W-:Y:S02]  /*12da0*/  IADD3 R3, R8, 0x60, RZ ;  /* 0x0000006008037810 */ /* 0x000fe40007ffe0ff */
[----:B------:R-:W-:Y:S02]  /*12db0*/  @!P3 LEA R20, R9, UR38, 0x1 ;  /* 0x000000260914bc11 */ /* 0x000fe4000f8e08ff */
[----:B------:R-:W-:Y:S01]  /*12dc0*/  MOV R13, R0 ;  /* 0x00000000000d7202 */ /* 0x000fe20000000f00 */
[----:B------:R-:W-:-:S07]  /*12dd0*/  IMAD.MOV.U32 R4, RZ, RZ, R14 ;  /* 0x000000ffff047224 */ /* 0x000fce00078e000e */
[----:B------:R-:W-:Y:S05]  /*12de0*/  WARPSYNC.COLLECTIVE R15, `(.L_x_143) ;  /* 0x000000000f087348 */ /* 0x000fea0003c00000 */
[----:B------:R0:W1:Y:S02]  /*12df0*/  SHFL.IDX P6, R14, R13, R12, R11 ;  /* 0x0000000c0d0e7389 */ /* 0x00006400000c000b */
[----:B01----:R-:W-:Y:S01]  /*12e00*/  ENDCOLLECTIVE ;  /* 0x000000000000791b */ /* 0x003fe20003800000 */
.L_x_143:
        /* <DEDUP_REMOVED lines=16> */
.L_x_144:
[----:B------:R-:W-:Y:S01]  /*12f10*/  @!P3 LEA R21, R9, UR38, 0x1 ;  /* 0x000000260915bc11 */ /* 0x000fe2000f8e08ff */
[----:B------:R-:W-:Y:S01]  /*12f20*/  IMAD.MOV.U32 R13, RZ, RZ, R0 ;  /* 0x000000ffff0d7224 */ /* 0x000fe200078e0000 */
[----:B------:R-:W-:-:S07]  /*12f30*/  MOV R2, R14 ;  /* 0x0000000e00027202 */ /* 0x000fce0000000f00 */
[----:B------:R-:W-:Y:S05]  /*12f40*/  WARPSYNC.COLLECTIVE R15, `(.L_x_145) ;  /* 0x000000000f087348 */ /* 0x000fea0003c00000 */
[----:B------:R0:W1:Y:S02]  /*12f50*/  SHFL.IDX P6, R14, R13, R12, R11 ;  /* 0x0000000c0d0e7389 */ /* 0x00006400000c000b */
[----:B01----:R-:W-:Y:S01]  /*12f60*/  ENDCOLLECTIVE ;  /* 0x000000000000791b */ /* 0x003fe20003800000 */
.L_x_145:
[----:B------:R-:W-:Y:S01]  /*12f70*/  ULDC.64 UR4, c[0x0][0x208] ;  /* 0x0000820000047ab9 */ /* 0x000fe20000000a00 */
[----:B------:R-:W-:Y:S02]  /*12f80*/  IMAD.MOV.U32 R3, RZ, RZ, R2 ;  /* 0x000000ffff037224 */ /* 0x000fe400078e0002 */
[----:B------:R-:W-:Y:S02]  /*12f90*/  IMAD.MOV.U32 R13, RZ, RZ, R7 ;  /* 0x000000ffff0d7224 */ /* 0x000fe400078e0007 */
[----:B------:R-:W-:Y:S01]  /*12fa0*/  IMAD.MOV.U32 R12, RZ, RZ, 0x7 ;  /* 0x00000007ff0c7424 */ /* 0x000fe200078e00ff */
[----:B------:R-:W-:-:S05]  /*12fb0*/  MOV R2, R14 ;  /* 0x0000000e00027202 */ /* 0x000fca0000000f00 */
[----:B------:R-:W-:-:S05]  /*12fc0*/  @!P3 IMAD.WIDE.U32 R2, R10, 0x2, R2 ;  /* 0x000000020a02b825 */ /* 0x000fca00078e0002 */
[----:B------:R-:W-:Y:S01]  /*12fd0*/  @!PT LDS RZ, [RZ] ;  /* 0x00000000fffff984 */ /* 0x000fe20000000800 */
[----:B------:R-:W-:Y:S01]  /*12fe0*/  @!PT LDS RZ, [RZ] ;  /* 0x00000000fffff984 */ /* 0x000fe20000000800 */
[----:B------:R-:W-:Y:S01]  /*12ff0*/  @!PT LDS RZ, [RZ] ;  /* 0x00000000fffff984 */ /* 0x000fe20000000800 */
[----:B------:R0:W-:Y:S04]  /*13000*/  @!P3 LDGSTS.E.BYPASS.LTC128B.128 [R21+0x18400], desc[UR4][R2.64], !P2 ;  /* 0x184000000215bfae */ /* 0x0001e8000d101d44 */
[----:B------:R0:W-:Y:S04]  /*13010*/  @!P3 LDGSTS.E.BYPASS.LTC128B.128 [R21+0x1c400], desc[UR4][R2.64+0x80], !P0 ;  /* 0x1c4000800215bfae */ /* 0x0001e8000c101d44 */
[----:B------:R0:W-:Y:S02]  /*13020*/  @!P3 LDGSTS.E.BYPASS.LTC128B.128 [R21+0x20400], desc[UR4][R2.64+0x100], !P1 ;  /* 0x204001000215bfae */ /* 0x0001e4000c901d44 */
[----:B0-----:R-:W-:Y:S05]  /*13030*/  WARPSYNC.COLLECTIVE R15, `(.L_x_146) ;  /* 0x000000000f087348 */ /* 0x001fea0003c00000 */
[----:B------:R1:W2:Y:S02]  /*13040*/  SHFL.IDX P6, R14, R13, R12, R11 ;  /* 0x0000000c0d0e7389 */ /* 0x0002a400000c000b */
[----:B012---:R-:W-:Y:S01]  /*13050*/  ENDCOLLECTIVE ;  /* 0x000000000000791b */ /* 0x007fe20003800000 */
.L_x_146:
[----:B------:R-:W-:Y:S01]  /*13060*/  IMAD.MOV.U32 R13, RZ, RZ, R0 ;  /* 0x000000ffff0d7224 */ /* 0x000fe200078e0000 */
[----:B------:R-:W-:-:S07]  /*13070*/  MOV R4, R14 ;  /* 0x0000000e00047202 */ /* 0x000fce0000000f00 */
[----:B------:R-:W-:Y:S05]  /*13080*/  WARPSYNC.COLLECTIVE R15, `(.L_x_147) ;  /* 0x000000000f087348 */ /* 0x000fea0003c00000 */
[----:B------:R0:W1:Y:S02]  /*13090*/  SHFL.IDX P6, R14, R13, R12, R11 ;  /* 0x0000000c0d0e7389 */ /* 0x00006400000c000b */
[----:B01----:R-:W-:Y:S01]  /*130a0*/  ENDCOLLECTIVE ;  /* 0x000000000000791b */ /* 0x003fe20003800000 */
.L_x_147:
[----:B------:R-:W-:Y:S05]  /*130b0*/  BRA `(.L_x_148) ;  /* 0xffffffc800447947 */ /* 0x000fea000383ffff */
.L_x_53:
[----:B-1----:R-:W-:-:S04]  /*130c0*/  IMAD.U32 R3, RZ, RZ, UR38 ;  /* 0x00000026ff037e24 */ /* 0x002fc8000f8e00ff */
[----:B------:R1:W2:Y:S03]  /*130d0*/  SYNCS.PHASECHK.TRANS64.TRYWAIT P0, [R3+URZ+0x36820], R2 ;  /* 0x03682002030075a7 */ /* 0x0002a6000800017f */
[----:B--2---:R-:W-:Y:S05]  /*130e0*/  @!P0 NANOSLEEP.SYNCS 0x989680 ;  /* 0x009896800000895d */ /* 0x004fea0003900000 */
[----:B------:R-:W2:Y:S02]  /*130f0*/  @!P0 SYNCS.PHASECHK.TRANS64 P0, [R3+URZ+0x36820], R2 ;  /* 0x03682002030085a7 */ /* 0x000ea4000800007f */
[----:B--2---:R-:W-:Y:S05]  /*13100*/  @!P0 BRA `(.L_x_53) ;  /* 0xfffffffc00ec8947 */ /* 0x004fea000383ffff */
[----:B------:R-:W-:Y:S05]  /*13110*/  BRA `(.L_x_149) ;  /* 0xffffffc8009c7947 */ /* 0x000fea000383ffff */
.L_x_60:
[----:B-1----:R-:W-:-:S04]  /*13120*/  MOV R3, UR38 ;  /* 0x0000002600037c02 */ /* 0x002fc80008000f00 */
[----:B------:R1:W2:Y:S03]  /*13130*/  SYNCS.PHASECHK.TRANS64.TRYWAIT P0, [R3+URZ+0x36848], R2 ;  /* 0x03684802030075a7 */ /* 0x0002a6000800017f */
[----:B--2---:R-:W-:Y:S05]  /*13140*/  @!P0 NANOSLEEP.SYNCS 0x989680 ;  /* 0x009896800000895d */ /* 0x004fea0003900000 */
[----:B------:R-:W2:Y:S02]  /*13150*/  @!P0 SYNCS.PHASECHK.TRANS64 P0, [R3+URZ+0x36848], R2 ;  /* 0x03684802030085a7 */ /* 0x000ea4000800007f */
[----:B--2---:R-:W-:Y:S05]  /*13160*/  @!P0 BRA `(.L_x_60) ;  /* 0xfffffffc00ec8947 */ /* 0x004fea000383ffff */
[----:B------:R-:W-:Y:S05]  /*13170*/  BRA `(.L_x_150) ;  /* 0xffffffcc00847947 */ /* 0x000fea000383ffff */
.L_x_67:
[----:B0-----:R-:W-:-:S04]  /*13180*/  IMAD.U32 R3, RZ, RZ, UR38 ;  /* 0x00000026ff037e24 */ /* 0x001fc8000f8e00ff */
[----:B------:R0:W1:Y:S03]  /*13190*/  SYNCS.PHASECHK.TRANS64.TRYWAIT P0, [R3+URZ+0x36860], R2 ;  /* 0x03686002030075a7 */ /* 0x000066000800017f */
[----:B-1----:R-:W-:Y:S05]  /*131a0*/  @!P0 NANOSLEEP.SYNCS 0x989680 ;  /* 0x009896800000895d */ /* 0x002fea0003900000 */
[----:B------:R-:W1:Y:S02]  /*131b0*/  @!P0 SYNCS.PHASECHK.TRANS64 P0, [R3+URZ+0x36860], R2 ;  /* 0x03686002030085a7 */ /* 0x000e64000800007f */
[----:B-1----:R-:W-:Y:S05]  /*131c0*/  @!P0 BRA `(.L_x_67) ;  /* 0xfffffffc00ec8947 */ /* 0x002fea000383ffff */
[----:B------:R-:W-:Y:S05]  /*131d0*/  BRA `(.L_x_151) ;  /* 0xffffffd0005c7947 */ /* 0x000fea000383ffff */
.L_x_77:
[----:B-1----:R-:W-:-:S04]  /*131e0*/  IMAD.U32 R3, RZ, RZ, UR38 ;  /* 0x00000026ff037e24 */ /* 0x002fc8000f8e00ff */
[----:B------:R1:W2:Y:S03]  /*131f0*/  SYNCS.PHASECHK.TRANS64.TRYWAIT P0, [R3+URZ+0x36840], R2 ;  /* 0x03684002030075a7 */ /* 0x0002a6000800017f */
[----:B--2---:R-:W-:Y:S05]  /*13200*/  @!P0 NANOSLEEP.SYNCS 0x989680 ;  /* 0x009896800000895d */ /* 0x004fea0003900000 */
[----:B------:R-:W2:Y:S02]  /*13210*/  @!P0 SYNCS.PHASECHK.TRANS64 P0, [R3+URZ+0x36840], R2 ;  /* 0x03684002030085a7 */ /* 0x000ea4000800007f */
[----:B--2---:R-:W-:Y:S05]  /*13220*/  @!P0 BRA `(.L_x_77) ;  /* 0xfffffffc00ec8947 */ /* 0x004fea000383ffff */
[----:B------:R-:W-:Y:S05]  /*13230*/  BRA `(.L_x_152) ;  /* 0xffffffd400b87947 */ /* 0x000fea000383ffff */
.L_x_84:
[----:B0-----:R-:W-:-:S04]  /*13240*/  MOV R3, UR38 ;  /* 0x0000002600037c02 */ /* 0x001fc80008000f00 */
[----:B------:R0:W1:Y:S03]  /*13250*/  SYNCS.PHASECHK.TRANS64.TRYWAIT P0, [R3+URZ+0x36868], R2 ;  /* 0x03686802030075a7 */ /* 0x000066000800017f */
[----:B-1----:R-:W-:Y:S05]  /*13260*/  @!P0 NANOSLEEP.SYNCS 0x989680 ;  /* 0x009896800000895d */ /* 0x002fea0003900000 */
[----:B------:R-:W1:Y:S02]  /*13270*/  @!P0 SYNCS.PHASECHK.TRANS64 P0, [R3+URZ+0x36868], R2 ;  /* 0x03686802030085a7 */ /* 0x000e64000800007f */
[----:B-1----:R-:W-:Y:S05]  /*13280*/  @!P0 BRA `(.L_x_84) ;  /* 0xfffffffc00ec8947 */ /* 0x002fea000383ffff */
[----:B------:R-:W-:Y:S05]  /*13290*/  BRA `(.L_x_153) ;  /* 0xffffffd800907947 */ /* 0x000fea000383ffff */
.L_x_94:
[----:B-1----:R-:W-:-:S04]  /*132a0*/  IMAD.U32 R3, RZ, RZ, UR38 ;  /* 0x00000026ff037e24 */ /* 0x002fc8000f8e00ff */
[----:B------:R1:W2:Y:S03]  /*132b0*/  SYNCS.PHASECHK.TRANS64.TRYWAIT P0, [R3+URZ+0x36848], R2 ;  /* 0x03684802030075a7 */ /* 0x0002a6000800017f */
[----:B--2---:R-:W-:Y:S05]  /*132c0*/  @!P0 NANOSLEEP.SYNCS 0x989680 ;  /* 0x009896800000895d */ /* 0x004fea0003900000 */
[----:B------:R-:W2:Y:S02]  /*132d0*/  @!P0 SYNCS.PHASECHK.TRANS64 P0, [R3+URZ+0x36848], R2 ;  /* 0x03684802030085a7 */ /* 0x000ea4000800007f */
[----:B--2---:R-:W-:Y:S05]  /*132e0*/  @!P0 BRA `(.L_x_94) ;  /* 0xfffffffc00ec8947 */ /* 0x004fea000383ffff */
[----:B------:R-:W-:Y:S05]  /*132f0*/  BRA `(.L_x_154) ;  /* 0xffffffe000047947 */ /* 0x000fea000383ffff */
.L_x_101:
[----:B0-----:R-:W-:-:S04]  /*13300*/  IMAD.U32 R3, RZ, RZ, UR38 ;  /* 0x00000026ff037e24 */ /* 0x001fc8000f8e00ff */
[----:B------:R0:W1:Y:S03]  /*13310*/  SYNCS.PHASECHK.TRANS64.TRYWAIT P0, [R3+URZ+0x36860], R2 ;  /* 0x03686002030075a7 */ /* 0x000066000800017f */
[----:B-1----:R-:W-:Y:S05]  /*13320*/  @!P0 NANOSLEEP.SYNCS 0x989680 ;  /* 0x009896800000895d */ /* 0x002fea0003900000 */
[----:B------:R-:W1:Y:S02]  /*13330*/  @!P0 SYNCS.PHASECHK.TRANS64 P0, [R3+URZ+0x36860], R2 ;  /* 0x03686002030085a7 */ /* 0x000e64000800007f */
[----:B-1----:R-:W-:Y:S05]  /*13340*/  @!P0 BRA `(.L_x_101) ;  /* 0xfffffffc00ec8947 */ /* 0x002fea000383ffff */
[----:B------:R-:W-:Y:S05]  /*13350*/  BRA `(.L_x_155) ;  /* 0xffffffe000d87947 */ /* 0x000fea000383ffff */
.L_x_110:
[----:B-1----:R1:W2:Y:S02]  /*13360*/  SYNCS.PHASECHK.TRANS64.TRYWAIT P0, [R3+URZ+0x36860], R0 ;  /* 0x03686000030075a7 */ /* 0x0022a4000800017f */
[----:B--2---:R-:W-:Y:S05]  /*13370*/  @!P0 NANOSLEEP.SYNCS 0x989680 ;  /* 0x009896800000895d */ /* 0x004fea0003900000 */
[----:B------:R-:W2:Y:S02]  /*13380*/  @!P0 SYNCS.PHASECHK.TRANS64 P0, [R3+URZ+0x36860], R0 ;  /* 0x03686000030085a7 */ /* 0x000ea4000800007f */
[----:B--2---:R-:W-:Y:S05]  /*13390*/  @!P0 BRA `(.L_x_110) ;  /* 0xfffffffc00f08947 */ /* 0x004fea000383ffff */
[----:B------:R-:W-:Y:S05]  /*133a0*/  BRA `(.L_x_156) ;  /* 0xffffffe400dc7947 */ /* 0x000fea000383ffff */
.L_x_116:
[----:B-1----:R1:W2:Y:S02]  /*133b0*/  SYNCS.PHASECHK.TRANS64.TRYWAIT P0, [R2+URZ+0x36820], R3 ;  /* 0x03682003020075a7 */ /* 0x0022a4000800017f */
[----:B--2---:R-:W-:Y:S05]  /*133c0*/  @!P0 NANOSLEEP.SYNCS 0x989680 ;  /* 0x009896800000895d */ /* 0x004fea0003900000 */
[----:B------:R-:W2:Y:S02]  /*133d0*/  @!P0 SYNCS.PHASECHK.TRANS64 P0, [R2+URZ+0x36820], R3 ;  /* 0x03682003020085a7 */ /* 0x000ea4000800007f */
[----:B--2---:R-:W-:Y:S05]  /*133e0*/  @!P0 BRA `(.L_x_116) ;  /* 0xfffffffc00f08947 */ /* 0x004fea000383ffff */
[----:B------:R-:W-:Y:S05]  /*133f0*/  BRA `(.L_x_157) ;  /* 0xffffffe800e07947 */ /* 0x000fea000383ffff */
.L_x_117:
[----:B------:R-:W2:Y:S01]  /*13400*/  S2R R4, SR_TID.X ;  /* 0x0000000000047919 */ /* 0x000ea20000002100 */
[----:B------:R-:W-:Y:S01]  /*13410*/  BSSY B0, `(.L_x_158) ;  /* 0x000000a000007945 */ /* 0x000fe20003800000 */
[----:B------:R-:W-:Y:S01]  /*13420*/  IMAD.MOV.U32 R12, RZ, RZ, RZ ;  /* 0x000000ffff0c7224 */ /* 0x000fe200078e00ff */
[----:B------:R-:W-:Y:S01]  /*13430*/  MOV R15, 0xffffffff ;  /* 0xffffffff000f7802 */ /* 0x000fe20000000f00 */
[----:B0-----:R-:W-:Y:S01]  /*13440*/  IMAD.MOV.U32 R11, RZ, RZ, 0x1f ;  /* 0x0000001fff0b7424 */ /* 0x001fe200078e00ff */
[----:B--2---:R-:W-:-:S04]  /*13450*/  SHF.R.U32.HI R4, RZ, 0x5, R4 ;  /* 0x00000005ff047819 */ /* 0x004fc80000011604 */
[----:B------:R-:W-:-:S04]  /*13460*/  LOP3.LUT R4, R4, 0x3, RZ, 0xc0, !PT ;  /* 0x0000000304047812 */ /* 0x000fc800078ec0ff */
[----:B------:R-:W-:-:S07]  /*13470*/  MOV R13, R4 ;  /* 0x00000004000d7202 */ /* 0x000fce0000000f00 */
[----:B-1----:R-:W-:Y:S05]  /*13480*/  WARPSYNC.COLLECTIVE R15, `(.L_x_159) ;  /* 0x000000000f087348 */ /* 0x002fea0003c00000 */
[----:B------:R0:W2:Y:S02]  /*13490*/  SHFL.IDX P6, R14, R13, R12, R11 ;  /* 0x0000000c0d0e7389 */ /* 0x0000a400000c000b */
[----:B012---:R-:W-:Y:S01]  /*134a0*/  ENDCOLLECTIVE ;  /* 0x000000000000791b */ /* 0x007fe20003800000 */
.L_x_159:
[----:B------:R-:W-:Y:S05]  /*134b0*/  BSYNC B0 ;  /* 0x0000000000007941 */ /* 0x000fea0003800000 */
.L_x_158:
[----:B------:R-:W-:Y:S05]  /*134c0*/  BRA `(.L_x_160) ;  /* 0xffffffe800c47947 */ /* 0x000fea000383ffff */
.L_x_118:
[----:B------:R-:W-:Y:S01]  /*134d0*/  BSSY B0, `(.L_x_161) ;  /* 0x0000006000007945 */ /* 0x000fe20003800000 */
[----:B------:R-:W-:-:S07]  /*134e0*/  IMAD.MOV.U32 R15, RZ, RZ, -0x1 ;  /* 0xffffffffff0f7424 */ /* 0x000fce00078e00ff */
[----:B01----:R-:W-:Y:S05]  /*134f0*/  WARPSYNC.COLLECTIVE R15, `(.L_x_162) ;  /* 0x000000000f0c7348 */ /* 0x003fea0003c00000 */
[----:B------:R-:W-:Y:S02]  /*13500*/  ELECT P6, UR62, PT ;  /* 0x00000000003e782f */ /* 0x000fe400038c0000 */
[----:B------:R-:W-:Y:S01]  /*13510*/  MOV R14, UR62 ;  /* 0x0000003e000e7c02 */ /* 0x000fe20008000f00 */
[----:B01----:R-:W-:Y:S10]  /*13520*/  ENDCOLLECTIVE ;  /* 0x000000000000791b */ /* 0x003ff40003800000 */
.L_x_162:
[----:B------:R-:W-:Y:S05]  /*13530*/  BSYNC B0 ;  /* 0x0000000000007941 */ /* 0x000fea0003800000 */
.L_x_161:
[----:B------:R-:W-:Y:S05]  /*13540*/  BRA `(.L_x_163) ;  /* 0xffffffe800b87947 */ /* 0x000fea000383ffff */
.L_x_120:
[----:B-1----:R1:W2:Y:S02]  /*13550*/  SYNCS.PHASECHK.TRANS64.TRYWAIT P0, [R6+URZ], R5 ;  /* 0x00000005060075a7 */ /* 0x0022a4000800017f */
[----:B--2---:R-:W-:Y:S05]  /*13560*/  @!P0 NANOSLEEP.SYNCS 0x989680 ;  /* 0x009896800000895d */ /* 0x004fea0003900000 */
[----:B------:R-:W2:Y:S02]  /*13570*/  @!P0 SYNCS.PHASECHK.TRANS64 P0, [R6+URZ], R5 ;  /* 0x00000005060085a7 */ /* 0x000ea4000800007f */
[----:B--2---:R-:W-:Y:S05]  /*13580*/  @!P0 BRA `(.L_x_120) ;  /* 0xfffffffc00f08947 */ /* 0x004fea000383ffff */
[----:B------:R-:W-:Y:S05]  /*13590*/  BRA `(.L_x_164) ;  /* 0xffffffe800f47947 */ /* 0x000fea000383ffff */
.L_x_121:
[----:B--2---:R2:W3:Y:S02]  /*135a0*/  SYNCS.PHASECHK.TRANS64.TRYWAIT P0, [R3+URZ], R4 ;  /* 0x00000004030075a7 */ /* 0x0044e4000800017f */
[----:B---3--:R-:W-:Y:S05]  /*135b0*/  @!P0 NANOSLEEP.SYNCS 0x989680 ;  /* 0x009896800000895d */ /* 0x008fea0003900000 */
[----:B------:R-:W3:Y:S02]  /*135c0*/  @!P0 SYNCS.PHASECHK.TRANS64 P0, [R3+URZ], R4 ;  /* 0x00000004030085a7 */ /* 0x000ee4000800007f */
[----:B---3--:R-:W-:Y:S05]  /*135d0*/  @!P0 BRA `(.L_x_121) ;  /* 0xfffffffc00f08947 */ /* 0x008fea000383ffff */
[----:B------:R-:W-:Y:S05]  /*135e0*/  BRA `(.L_x_165) ;  /* 0xffffffe800e87947 */ /* 0x000fea000383ffff */
.L_x_123:
[----:B--2---:R2:W3:Y:S02]  /*135f0*/  SYNCS.PHASECHK.TRANS64.TRYWAIT P0, [R0+URZ], R5 ;  /* 0x00000005000075a7 */ /* 0x0044e4000800017f */
[----:B---3--:R-:W-:Y:S05]  /*13600*/  @!P0 NANOSLEEP.SYNCS 0x989680 ;  /* 0x009896800000895d */ /* 0x008fea0003900000 */
[----:B------:R-:W3:Y:S02]  /*13610*/  @!P0 SYNCS.PHASECHK.TRANS64 P0, [R0+URZ], R5 ;  /* 0x00000005000085a7 */ /* 0x000ee4000800007f */
[----:B---3--:R-:W-:Y:S05]  /*13620*/  @!P0 BRA `(.L_x_123) ;  /* 0xfffffffc00f08947 */ /* 0x008fea000383ffff */
[----:B------:R-:W-:Y:S05]  /*13630*/  BRA `(.L_x_166) ;  /* 0xffffffe800ec7947 */ /* 0x000fea000383ffff */
.L_x_167:
[----:B------:R-:W-:-:S00]  /*13640*/  BRA `(.L_x_167) ;  /* 0xfffffffc00fc7947 */ /* 0x000fc0000383ffff */
[----:B------:R-:W-:-:S00]  /*13650*/  NOP ;  /* 0x0000000000007918 */ /* 0x000fc00000000000 */
        /* <DEDUP_REMOVED lines=10> */
.L_x_3016:


//--------------------- .text._ZN7cutlass13device_kernelIN5flash11enable_sm90INS1_16FlashAttnFwdSm90INS1_25CollectiveMainloopFwdSm90ILi2EN4cute5tupleIJNS5_1CILi1EEES8_S8_EEENS6_IJNS7_ILi128EEENS7_ILi112EEENS7_ILi192EEEEEELi192ENS_10bfloat16_tEfNS_4arch4Sm90ELb0ELb0ELb1ELb1ELb0ELb0ELb0ELb1ELb1ELb1ELb1ELb0EEENS1_21CollectiveEpilogueFwdINS6_IJSA_SC_SB_EEES9_SE_SG_Li256ELb1ELb1ELb1ELb0EEENS1_36VarlenDynamicPersistentTileSchedulerILi128ELi112ELi256ELi128ELb1ELb1ELb1ELb0ELb1ELb1EEEEEEEEEvNT_6ParamsE --------------------------
	.section	.text._ZN7cutlass13device_kernelIN5flash11enable_sm90INS1_16FlashAttnFwdSm90INS1_25CollectiveMainloopFwdSm90ILi2EN4cute5tupleIJNS5_1CILi1EEES8_S8_EEENS6_IJNS7_ILi128EEENS7_ILi112EEENS7_ILi192EEEEEELi192ENS_10bfloat16_tEfNS_4arch4Sm90ELb0ELb0ELb1ELb1ELb0ELb0ELb0ELb1ELb1ELb1ELb1ELb0EEENS1_21CollectiveEpilogueFwdINS6_IJSA_SC_SB_EEES9_SE_SG_Li256ELb1ELb1ELb1ELb0EEENS1_36VarlenDynamicPersistentTileSchedulerILi128ELi112ELi256ELi128ELb1ELb1ELb1ELb0ELb1ELb1EEEEEEEEEvNT_6ParamsE,"ax",@progbits
	.align	128
.text._ZN7cutlass13device_kernelIN5flash11enable_sm90INS1_16FlashAttnFwdSm90INS1_25CollectiveMainloopFwdSm90ILi2EN4cute5tupleIJNS5_1CILi1EEES8_S8_EEENS6_IJNS7_ILi128EEENS7_ILi112EEENS7_ILi192EEEEEELi192ENS_10bfloat16_tEfNS_4arch4Sm90ELb0ELb0ELb1ELb1ELb0ELb0ELb0ELb1ELb1ELb1ELb1ELb0EEENS1_21CollectiveEpilogueFwdINS6_IJSA_SC_SB_EEES9_SE_SG_Li256ELb1ELb1ELb1ELb0EEENS1_36VarlenDynamicPersistentTileSchedulerILi128ELi112ELi256ELi128ELb1ELb1ELb1ELb0ELb1ELb1EEEEEEEEEvNT_6ParamsE:
        .type           _ZN7cutlass13device_kernelIN5flash11enable_sm90INS1_16FlashAttnFwdSm90INS1_25CollectiveMainloopFwdSm90ILi2EN4cute5tupleIJNS5_1CILi1EEES8_S8_EEENS6_IJNS7_ILi128EEENS7_ILi112EEENS7_ILi192EEEEEELi192ENS_10bfloat16_tEfNS_4arch4Sm90ELb0ELb0ELb1ELb1ELb0ELb0ELb0ELb1ELb1ELb1ELb1ELb0EEENS1_21CollectiveEpilogueFwdINS6_IJSA_SC_SB_EEES9_SE_SG_Li256ELb1ELb1ELb1ELb0EEENS1_36VarlenDynamicPersistentTileSchedulerILi128ELi112ELi256ELi128ELb1ELb1ELb1ELb0ELb1ELb1EEEEEEEEEvNT_6ParamsE,@function
        .size           _ZN7cutlass13device_kernelIN5flash11enable_sm90INS1_16FlashAttnFwdSm90INS1_25CollectiveMainloopFwdSm90ILi2EN4cute5tupleIJNS5_1CILi1EEES8_S8_EEENS6_IJNS7_ILi128EEENS7_ILi112EEENS7_ILi192EEEEEELi192ENS_10bfloat16_tEfNS_4arch4Sm90ELb0ELb0ELb1ELb1ELb0ELb0ELb0ELb1ELb1ELb1ELb1ELb0EEENS1_21CollectiveEpilogueFwdINS6_IJSA_SC_SB_EEES9_SE_SG_Li256ELb1ELb1ELb1ELb0EEENS1_36VarlenDynamicPersistentTileSchedulerILi128ELi112ELi256ELi128ELb1ELb1ELb1ELb0ELb1ELb1EEEEEEEEEvNT_6ParamsE,(.L_x_3017 - _ZN7cutlass13device_kernelIN5flash11enable_sm90INS1_16FlashAttnFwdSm90INS1_25CollectiveMainloopFwdSm90ILi2EN4cute5tupleIJNS5_1CILi1EEES8_S8_EEENS6_IJNS7_ILi128EEENS7_ILi112EEENS7_ILi192EEEEEELi192ENS_10bfloat16_tEfNS_4arch4Sm90ELb0ELb0ELb1ELb1ELb0ELb0ELb0ELb1ELb1ELb1ELb1ELb0EEENS1_21CollectiveEpilogueFwdINS6_IJSA_SC_SB_EEES9_SE_SG_Li256ELb1ELb1ELb1ELb0EEENS1_36VarlenDynamicPersistentTileSchedulerILi128ELi112ELi256ELi128ELb1ELb1ELb1ELb0ELb1ELb1EEEEEEEEEvNT_6ParamsE)
        .other          _ZN7cutlass13device_kernelIN5flash11enable_sm90INS1_16FlashAttnFwdSm90INS1_25CollectiveMainloopFwdSm90ILi2EN4cute5tupleIJNS5_1CILi1EEES8_S8_EEENS6_IJNS7_ILi128EEENS7_ILi112EEENS7_ILi192EEEEEELi192ENS_10bfloat16_tEfNS_4arch4Sm90ELb0ELb0ELb1ELb1ELb0ELb0ELb0ELb1ELb1ELb1ELb1ELb0EEENS1_21CollectiveEpilogueFwdINS6_IJSA_SC_SB_EEES9_SE_SG_Li256ELb1ELb1ELb1ELb0EEENS1_36VarlenDynamicPersistentTileSchedulerILi128ELi112ELi256ELi128ELb1ELb1ELb1ELb0ELb1ELb1EEEEEEEEEvNT_6ParamsE,@"STO_CUDA_ENTRY STV_DEFAULT"
_ZN7cutlass13device_kernelIN5flash11enable_sm90INS1_16FlashAttnFwdSm90INS1_25CollectiveMainloopFwdSm90ILi2EN4cute5tupleIJNS5_1CILi1EEES8_S8_EEENS6_IJNS7_ILi128EEENS7_ILi112EEENS7_ILi192EEEEEELi192ENS_10bfloat16_tEfNS_4arch4Sm90ELb0ELb0ELb1ELb1ELb0ELb0ELb0ELb1ELb1ELb1ELb1ELb0EEENS1_21CollectiveEpilogueFwdINS6_IJSA_SC_SB_EEES9_SE_SG_Li256ELb1ELb1ELb1ELb0EEENS1_36VarlenDynamicPersistentTileSchedulerILi128ELi112ELi256ELi128ELb1ELb1ELb1ELb0ELb1ELb1EEEEEEEEEvNT_6ParamsE:
        /* <DEDUP_REMOVED lines=18> */
.L_x_169:
[----:B------:R-:W-:Y:S05]  /*0120*/  BSYNC B0 ;  /* 0x0000000000007941 */ /* 0x000fea0003800000 */
.L_x_168:
        /* <DEDUP_REMOVED lines=41> */
.L_x_170:
        /* <DEDUP_REMOVED lines=22> */
.L_x_171:
        /* <DEDUP_REMOVED lines=18> */
.L_x_172:
        /* <DEDUP_REMOVED lines=22> */
.L_x_173:
        /* <DEDUP_REMOVED lines=22> */
.L_x_174:
[----:B0-----:R-:W-:Y:S01]  /*0900*/  UMOV UR4, 0x1 ;  /* 0x0000000100047882 */ /* 0x001fe20000000000 */
[----:B------:R-:W-:Y:S01]  /*0910*/  PLOP3.LUT P0, PT, PT, PT, UP0, 0x80, 0x0 ;  /* 0x000000000000781c */ /* 0x000fe20003f0f008 */
[----:B------:R-:W-:Y:S01]  /*0920*/  USEL UR4, UR4, 0x2, !UP0 ;  /* 0x0000000204047887 */ /* 0x000fe2000c000000 */
[----:B------:R-:W-:-:S05]  /*0930*/  NOP ;  /* 0x0000000000007918 */ /* 0x000fca0000000000 */
[----:B------:R-:W-:-:S05]  /*0940*/  IMAD.U32 R2, RZ, RZ, UR4 ;  /* 0x00000004ff027e24 */ /* 0x000fca000f8e00ff */
[----:B------:R0:W-:Y:S01]  /*0950*/  STL [R1+0x68], R2 ;  /* 0x0000680201007387 */ /* 0x0001e20000100800 */
[----:B-12-4-:R-:W-:Y:S06]  /*0960*/  BAR.SYNC.DEFER_BLOCKING 0x0 ;  /* 0x0000000000007b1d */ /* 0x016fec0000010000 */
[----:B------:R-:W-:Y:S05]  /*0970*/  @!P0 BRA `(.L_x_175) ;  /* 0x000000f400a08947 */ /* 0x000fea0003800000 */
.L_x_176:
[----:B------:R-:W-:-:S08]  /*0980*/  NOP ;  /* 0x0000000000007918 */ /* 0x000fd00000000000 */
[----:B------:R-:W1:Y:S02]  /*0990*/  USETMAXREG.TRY_ALLOC.CTAPOOL UP0, 0xf0 ;  /* 0x000000f0000079c8 */ /* 0x000e640008000600 */
[----:B-1----:R-:W-:-:S13]  /*09a0*/  PLOP3.LUT P0, PT, PT, PT, UP0, 0x80, 0x0 ;  /* 0x000000000000781c */ /* 0x002fda0003f0f008 */
[----:B------:R-:W-:Y:S05]  /*09b0*/  @!P0 BRA `(.L_x_176) ;  /* 0xfffffffc00f08947 */ /* 0x000fea000383ffff */
[----:B------:R-:W1:Y:S08]  /*09c0*/  S2UR UR5, SR_CgaCtaId ;  /* 0x00000000000579c3 */ /* 0x000e700000008800 */
[----:B------:R-:W-:Y:S06]  /*09d0*/  BAR.ARV 0x8, 0x180 ;  /* 0x0206000000007b1d */ /* 0x000fec0000002000 */
[----:B------:R-:W-:-:S02]  /*09e0*/  UMOV UR4, 0x400 ;  /* 0x0000040000047882 */ /* 0x000fc40000000000 */
[----:B------:R-:W-:Y:S01]  /*09f0*/  BAR.SYNC.DEFER_BLOCKING 0x5, 0x180 ;  /* 0x0146000000007b1d */ /* 0x000fe20000010000 */
[----:B-1----:R-:W-:-:S09]  /*0a00*/  ULEA UR4, UR5, UR4, 0x18 ;  /* 0x0000000405047291 */ /* 0x002fd2000f8ec03f */
[----:B------:R-:W1:Y:S01]  /*0a10*/  LDS.128 R8, [UR4+0x368d0] ;  /* 0x0368d004ff087984 */ /* 0x000e620008000c00 */
[----:B------:R-:W-:Y:S01]  /*0a20*/  ULDC UR4, c[0x0][0xc3c] ;  /* 0x00030f0000047ab9 */ /* 0x000fe20000000800 */
[----:B------:R-:W-:Y:S06]  /*0a30*/  BAR.ARV 0x4, 0x180 ;  /* 0x0106000000007b1d */ /* 0x000fec0000002000 */
[----:B-1----:R-:W-:-:S13]  /*0a40*/  ISETP.GE.AND P0, PT, R11, UR4, PT ;  /* 0x000000040b007c0c */ /* 0x002fda000bf06270 */
[----:B------:R-:W-:Y:S05]  /*0a50*/  @P0 EXIT ;  /* 0x000000000000094d */ /* 0x000fea0003800000 */
[----:B0-----:R-:W2:Y:S01]  /*0a60*/  LDL R2, [R1+0x68] ;  /* 0x0000680001027983 */ /* 0x001ea20000100800 */
[----:B------:R-:W-:Y:S01]  /*0a70*/  R2UR UR5, R9 ;  /* 0x00000000090572ca */ /* 0x000fe200000e0000 */
[----:B------:R-:W-:Y:S01]  /*0a80*/  IMAD.MOV.U32 R232, RZ, RZ, RZ ;  /* 0x000000ffffe87224 */ /* 0x000fe200078e00ff */
[----:B------:R-:W-:Y:S01]  /*0a90*/  R2UR UR6, R10 ;  /* 0x000000000a0672ca */ /* 0x000fe200000e0000 */
[----:B------:R-:W0:Y:S01]  /*0aa0*/  S2R R0, SR_TID.X ;  /* 0x0000000000007919 */ /* 0x000e220000002100 */
[----:B------:R-:W-:Y:S02]  /*0ab0*/  R2UR UR7, R11 ;  /* 0x000000000b0772ca */ /* 0x000fe400000e0000 */
[----:B------:R-:W-:Y:S01]  /*0ac0*/  CS2R R16, SRZ ;  /* 0x0000000000107805 */ /* 0x000fe2000001ff00 */
[----:B0-----:R-:W-:-:S05]  /*0ad0*/  VIADD R12, R0, 0xffffff80 ;  /* 0xffffff80000c7836 */ /* 0x001fca0000000000 */
[----:B------:R-:W-:-:S04]  /*0ae0*/  SHF.R.S32.HI R0, RZ, 0x1f, R12 ;  /* 0x0000001fff007819 */ /* 0x000fc8000001140c */
[CC--:B------:R-:W-:Y:S02]  /*0af0*/  LEA.HI R4, R0.reuse, R12.reuse, RZ, 0x5 ;  /* 0x0000000c00047211 */ /* 0x0c0fe400078f28ff */
[CC--:B------:R-:W-:Y:S02]  /*0b00*/  LEA.HI R3, R0.reuse, R12.reuse, RZ, 0x4 ;  /* 0x0000000c00037211 */ /* 0x0c0fe400078f20ff */
[----:B------:R-:W-:Y:S01]  /*0b10*/  LEA.HI R11, R0, R12, RZ, 0x2 ;  /* 0x0000000c000b7211 */ /* 0x000fe200078f10ff */
[----:B------:R-:W-:Y:S01]  /*0b20*/  IMAD.SHL.U32 R5, R4, 0x20, RZ ;  /* 0x0000002004057824 */ /* 0x000fe200078e00ff */
[----:B------:R-:W-:Y:S02]  /*0b30*/  LOP3.LUT R4, R3, 0x3fffff0, RZ, 0xc0, !PT ;  /* 0x03fffff003047812 */ /* 0x000fe400078ec0ff */
[----:B------:R-:W-:Y:S02]  /*0b40*/  LOP3.LUT R11, R11, 0xfffffffc, RZ, 0xc0, !PT ;  /* 0xfffffffc0b0b7812 */ /* 0x000fe400078ec0ff */
[----:B------:R-:W-:Y:S01]  /*0b50*/  LOP3.LUT R5, R5, 0xfffffc00, RZ, 0xc0, !PT ;  /* 0xfffffc0005057812 */ /* 0x000fe200078ec0ff */
[----:B------:R-:W-:-:S02]  /*0b60*/  IMAD.IADD R4, R12, 0x1, -R4 ;  /* 0x000000010c047824 */ /* 0x000fc400078e0a04 */
[----:B------:R-:W-:Y:S01]  /*0b70*/  IMAD.IADD R11, R12, 0x1, -R11 ;  /* 0x000000010c0b7824 */ /* 0x000fe200078e0a0b */
[----:B--2---:R-:W-:Y:S02]  /*0b80*/  R2UR UR4, R2 ;  /* 0x00000000020472ca */ /* 0x004fe400000e0000 */
[CC--:B------:R-:W-:Y:S02]  /*0b90*/  LEA.HI R2, R0.reuse, R12.reuse, RZ, 0x7 ;  /* 0x0000000c00027211 */ /* 0x0c0fe400078f38ff */
[----:B------:R-:W-:Y:S02]  /*0ba0*/  LEA.HI R0, R0, R12, RZ, 0x3 ;  /* 0x0000000c00007211 */ /* 0x000fe400078f18ff */
[----:B------:R-:W-:Y:S02]  /*0bb0*/  LOP3.LUT R234, R2, 0xffffff80, RZ, 0xc0, !PT ;  /* 0xffffff8002ea7812 */ /* 0x000fe400078ec0ff */
[----:B------:R-:W-:Y:S02]  /*0bc0*/  SHF.R.S32.HI R13, RZ, 0x7, R2 ;  /* 0x00000007ff0d7819 */ /* 0x000fe40000011402 */
[----:B------:R-:W-:Y:S01]  /*0bd0*/  LOP3.LUT R19, R0, 0xfffffff8, RZ, 0xc0, !PT ;  /* 0xfffffff800137812 */ /* 0x000fe200078ec0ff */
[----:B------:R-:W-:Y:S01]  /*0be0*/  IMAD.IADD R234, R12, 0x1, -R234 ;  /* 0x000000010cea7824 */ /* 0x000fe200078e0aea */
[----:B------:R-:W-:Y:S01]  /*0bf0*/  LEA.HI R2, R2, R13, RZ, 0x1 ;  /* 0x0000000d02027211 */ /* 0x000fe200078f08ff */
[----:B------:R-:W-:Y:S01]  /*0c00*/  ULOP3.LUT UR4, UR4, 0x1, URZ, 0xfc, !UPT ;  /* 0x0000000104047892 */ /* 0x000fe2000f8efc3f */
[----:B------:R-:W-:Y:S01]  /*0c10*/  SHF.R.S32.HI R230, RZ, 0x3, R0 ;  /* 0x00000003ffe67819 */ /* 0x000fe20000011400 */
[----:B------:R-:W-:Y:S01]  /*0c20*/  IMAD.IADD R19, R12, 0x1, -R19 ;  /* 0x000000010c137824 */ /* 0x000fe200078e0a13 */
[----:B------:R-:W-:-:S02]  /*0c30*/  SHF.R.S32.HI R7, RZ, 0x1f, R234 ;  /* 0x0000001fff077819 */ /* 0x000fc400000114ea */
[----:B------:R-:W-:Y:S02]  /*0c40*/  LOP3.LUT R2, R2, 0x3fffffe, RZ, 0xc0, !PT ;  /* 0x03fffffe02027812 */ /* 0x000fe400078ec0ff */
[CC--:B------:R-:W-:Y:S02]  /*0c50*/  LEA.HI R8, R7.reuse, R234.reuse, RZ, 0x2 ;  /* 0x000000ea07087211 */ /* 0x0c0fe400078f10ff */
[----:B------:R-:W-:Y:S01]  /*0c60*/  LEA.HI R7, R7, R234, RZ, 0x5 ;  /* 0x000000ea07077211 */ /* 0x000fe200078f28ff */
[----:B------:R-:W-:Y:S01]  /*0c70*/  IMAD.IADD R2, R13, 0x1, -R2 ;  /* 0x000000010d027824 */ /* 0x000fe200078e0a02 */
[--C-:B------:R-:W-:Y:S02]  /*0c80*/  SHF.R.S32.HI R9, RZ, 0x2, R8.reuse ;  /* 0x00000002ff097819 */ /* 0x100fe40000011408 */
[----:B------:R-:W-:Y:S02]  /*0c90*/  SHF.R.S32.HI R6, RZ, 0x1f, R8 ;  /* 0x0000001fff067819 */ /* 0x000fe40000011408 */
[----:B------:R-:W-:-:S02]  /*0ca0*/  SHF.R.S32.HI R7, RZ, 0x5, R7 ;  /* 0x00000005ff077819 */ /* 0x000fc40000011407 */
[----:B------:R-:W-:-:S04]  /*0cb0*/  LEA.HI R6, R6, R9, RZ, 0x3 ;  /* 0x0000000906067211 */ /* 0x000fc800078f18ff */
[----:B------:R-:W-:Y:S01]  /*0cc0*/  LOP3.LUT R10, R6, 0xfffffff8, RZ, 0xc0, !PT ;  /* 0xfffffff8060a7812 */ /* 0x000fe200078ec0ff */
[----:B------:R-:W-:Y:S01]  /*0cd0*/  IMAD R6, R4, 0x40, R5 ;  /* 0x0000004004067824 */ /* 0x000fe200078e0205 */
[----:B------:R-:W-:Y:S02]  /*0ce0*/  SHF.R.S32.HI R4, RZ, 0x4, R3 ;  /* 0x00000004ff047819 */ /* 0x000fe40000011403 */
[----:B------:R-:W-:Y:S01]  /*0cf0*/  LEA.HI R5, R11, R11, RZ, 0x1 ;  /* 0x0000000b0b057211 */ /* 0x000fe200078f08ff */
[----:B------:R-:W-:Y:S01]  /*0d00*/  IMAD.IADD R10, R9, 0x1, -R10 ;  /* 0x00000001090a7824 */ /* 0x000fe200078e0a0a */
[----:B------:R-:W-:-:S03]  /*0d10*/  LEA.HI R3, R3, R4, RZ, 0x1 ;  /* 0x0000000403037211 */ /* 0x000fc600078f08ff */
[----:B------:R-:W-:Y:S01]  /*0d20*/  IMAD R7, R7, 0x10, R10 ;  /* 0x0000001007077824 */ /* 0x000fe200078e020a */
[----:B------:R-:W-:-:S03]  /*0d30*/  LOP3.LUT R3, R3, 0x1ffffffe, RZ, 0xc0, !PT ;  /* 0x1ffffffe03037812 */ /* 0x000fc600078ec0ff */
[----:B------:R-:W-:Y:S02]  /*0d40*/  IMAD R2, R2, 0x40, R7 ;  /* 0x0000004002027824 */ /* 0x000fe400078e0207 */
[----:B------:R-:W-:Y:S01]  /*0d50*/  IMAD.IADD R3, R4, 0x1, -R3 ;  /* 0x0000000104037824 */ /* 0x000fe200078e0a03 */
[----:B------:R-:W-:-:S03]  /*0d60*/  LOP3.LUT R4, R5, 0x1ffffffe, RZ, 0xc0, !PT ;  /* 0x1ffffffe05047812 */ /* 0x000fc600078ec0ff */
[----:B------:R-:W-:Y:S01]  /*0d70*/  IMAD R5, R3, 0x8, R6 ;  /* 0x0000000803057824 */ /* 0x000fe200078e0206 */
[----:B------:R-:W-:Y:S01]  /*0d80*/  LOP3.LUT R3, R8, 0x7ffffffc, RZ, 0xc0, !PT ;  /* 0x7ffffffc08037812 */ /* 0x000fe200078ec0ff */
[----:B------:R-:W-:-:S03]  /*0d90*/  IMAD.IADD R4, R11, 0x1, -R4 ;  /* 0x000000010b047824 */ /* 0x000fc600078e0a04 */
[----:B------:R0:W-:Y:S01]  /*0da0*/  STL [R1+0x5c], R5 ;  /* 0x00005c0501007387 */ /* 0x0001e20000100800 */
[----:B------:R-:W-:-:S03]  /*0db0*/  IMAD.IADD R3, R234, 0x1, -R3 ;  /* 0x00000001ea037824 */ /* 0x000fc600078e0a03 */
[----:B------:R-:W-:Y:S01]  /*0dc0*/  STL [R1+0x54], R2 ;  /* 0x0000540201007387 */ /* 0x000fe20000100800 */
[----:B------:R-:W-:-:S04]  /*0dd0*/  IMAD.SHL.U32 R204, R3, 0x2, RZ ;  /* 0x0000000203cc7824 */ /* 0x000fc800078e00ff */
[C---:B------:R-:W-:Y:S02]  /*0de0*/  VIADD R226, R204.reuse, 0x10 ;  /* 0x00000010cce27836 */ /* 0x040fe40000000000 */
[C---:B------:R-:W-:Y:S02]  /*0df0*/  VIADD R223, R204.reuse, 0x28 ;  /* 0x00000028ccdf7836 */ /* 0x040fe40000000000 */
[C---:B------:R-:W-:Y:S01]  /*0e00*/  VIADD R220, R204.reuse, 0x40 ;  /* 0x00000040ccdc7836 */ /* 0x040fe20000000000 */
[----:B------:R-:W-:Y:S01]  /*0e10*/  SHF.R.S32.HI R0, RZ, 0x1f, R226 ;  /* 0x0000001fff007819 */ /* 0x000fe200000114e2 */
        /* <DEDUP_REMOVED lines=8> */
[----:B0-----:R-:W-:Y:S01]  /*0ea0*/  IMAD.U32 R5, RZ, RZ, UR4 ;  /* 0x00000004ff057e24 */ /* 0x001fe2000f8e00ff */
[----:B------:R-:W-:Y:S01]  /*0eb0*/  SHF.R.S32.HI R0, RZ, 0x1f, R211 ;  /* 0x0000001fff007819 */ /* 0x000fe200000114d3 */
[----:B------:R-:W-:Y:S01]  /*0ec0*/  VIADD R227, R204, 0x8 ;  /* 0x00000008cce37836 */ /* 0x000fe20000000000 */
[----:B------:R-:W-:Y:S01]  /*0ed0*/  SHF.R.S32.HI R0, RZ, 0x1f, R208 ;  /* 0x0000001fff007819 */ /* 0x000fe200000114d0 */
[----:B------:R-:W-:Y:S01]  /*0ee0*/  IMAD R0, R4, 0x8, R2 ;  /* 0x0000000804007824 */ /* 0x000fe200078e0202 */
[----:B------:R0:W-:Y:S01]  /*0ef0*/  STL [R1+0x60], R5 ;  /* 0x0000600501007387 */ /* 0x0001e20000100800 */
[C---:B------:R-:W-:Y:S01]  /*0f00*/  VIADD R225, R204.reuse, 0x18 ;  /* 0x00000018cce17836 */ /* 0x040fe20000000000 */
[----:B------:R-:W-:Y:S01]  /*0f10*/  SHF.R.S32.HI R3, RZ, 0x1f, R227 ;  /* 0x0000001fff037819 */ /* 0x000fe200000114e3 */
[C---:B------:R-:W-:Y:S01]  /*0f20*/  VIADD R224, R204.reuse, 0x20 ;  /* 0x00000020cce07836 */ /* 0x040fe20000000000 */
[----:B------:R1:W-:Y:S01]  /*0f30*/  STL [R1+0x58], R0 ;  /* 0x0000580001007387 */ /* 0x0003e20000100800 */
[----:B------:R-:W-:-:S02]  /*0f40*/  VIADD R222, R204, 0x30 ;  /* 0x00000030ccde7836 */ /* 0x000fc40000000000 */
[C---:B------:R-:W-:Y:S01]  /*0f50*/  VIADD R221, R204.reuse, 0x38 ;  /* 0x00000038ccdd7836 */ /* 0x040fe20000000000 */
[----:B------:R-:W-:Y:S01]  /*0f60*/  SHF.R.S32.HI R3, RZ, 0x1f, R224 ;  /* 0x0000001fff037819 */ /* 0x000fe200000114e0 */
[C---:B------:R-:W-:Y:S01]  /*0f70*/  VIADD R219, R204.reuse, 0x48 ;  /* 0x00000048ccdb7836 */ /* 0x040fe20000000000 */
[----:B0-----:R-:W-:Y:S01]  /*0f80*/  SHF.R.S32.HI R5, RZ, 0x1f, R225 ;  /* 0x0000001fff057819 */ /* 0x001fe200000114e1 */
        /* <DEDUP_REMOVED lines=18> */
[----:B------:R-:W-:Y:S01]  /*10b0*/  VIADD R205, R204, 0xb8 ;  /* 0x000000b8cccd7836 */ /* 0x000fe20000000000 */
[----:B------:R-:W-:-:S02]  /*10c0*/  SHF.R.S32.HI R3, RZ, 0x1f, R209 ;  /* 0x0000001fff037819 */ /* 0x000fc400000114d1 */
[----:B------:R-:W-:Y:S02]  /*10d0*/  SHF.R.S32.HI R237, RZ, 0x1f, R207 ;  /* 0x0000001fffed7819 */ /* 0x000fe400000114cf */
[----:B------:R-:W-:Y:S02]  /*10e0*/  SHF.R.S32.HI R236, RZ, 0x1f, R206 ;  /* 0x0000001fffec7819 */ /* 0x000fe400000114ce */
[----:B-1----:R-:W-:-:S07]  /*10f0*/  SHF.R.S32.HI R235, RZ, 0x1f, R205 ;  /* 0x0000001fffeb7819 */ /* 0x002fce00000114cd */
.L_x_223:
[----:B------:R-:W-:Y:S01]  /*1100*/  ULDC.64 UR8, c[0x0][0xc88] ;  /* 0x0003220000087ab9 */ /* 0x000fe20000000a00 */
[----:B------:R-:W-:Y:S01]  /*1110*/  ULDC.64 UR12, c[0x0][0x208] ;  /* 0x00008200000c7ab9 */ /* 0x000fe20000000a00 */
[----:B------:R-:W-:Y:S01]  /*1120*/  UIMAD.WIDE UR8, UR7, 0x4, UR8 ;  /* 0x00000004070878a5 */ /* 0x000fe2000f8e0208 */
[----:B------:R-:W-:-:S05]  /*1130*/  ULDC.64 UR10, c[0x0][0xa20] ;  /* 0x00028800000a7ab9 */ /* 0x000fca0000000a00 */
[----:B01234-:R-:W-:Y:S02]  /*1140*/  IMAD.U32 R2, RZ, RZ, UR8 ;  /* 0x00000008ff027e24 */ /* 0x01ffe4000f8e00ff */
[----:B------:R-:W-:Y:S01]  /*1150*/  IMAD.U32 R3, RZ, RZ, UR9 ;  /* 0x00000009ff037e24 */ /* 0x000fe2000f8e00ff */
[----:B------:R-:W-:-:S04]  /*1160*/  ULDC.64 UR8, c[0x0][0xa28] ;  /* 0x00028a0000087ab9 */ /* 0x000fc80000000a00 */
[----:B------:R-:W2:Y:S01]  /*1170*/  LDG.E R2, desc[UR12][R2.64] ;  /* 0x0000000c02027981 */ /* 0x000ea2000c1e1900 */
[----:B------:R-:W-:Y:S02]  /*1180*/  UISETP.NE.U32.AND UP0, UPT, UR8, URZ, UPT ;  /* 0x0000003f0800728c */ /* 0x000fe4000bf05070 */
[----:B------:R-:W-:Y:S02]  /*1190*/  UISETP.NE.U32.AND UP1, UPT, UR10, URZ, UPT ;  /* 0x0000003f0a00728c */ /* 0x000fe4000bf25070 */
[----:B------:R-:W-:Y:S02]  /*11a0*/  UISETP.NE.AND.EX UP0, UPT, UR9, URZ, UPT, UP0 ;  /* 0x0000003f0900728c */ /* 0x000fe4000bf05300 */
[----:B------:R-:W-:-:S04]  /*11b0*/  UISETP.NE.AND.EX UP1, UPT, UR11, URZ, UPT, UP1 ;  /* 0x0000003f0b00728c */ /* 0x000fc8000bf25310 */
[----:B------:R-:W-:Y:S02]  /*11c0*/  PLOP3.LUT P0, PT, PT, PT, UP0, 0x80, 0x0 ;  /* 0x000000000000781c */ /* 0x000fe40003f0f008 */
[----:B------:R-:W-:Y:S02]  /*11d0*/  PLOP3.LUT P1, PT, PT, PT, UP1, 0x80, 0x0 ;  /* 0x000000000000781c */ /* 0x000fe40003f2f018 */
[----:B--2---:R-:W-:-:S13]  /*11e0*/  R2UR UR4, R2 ;  /* 0x00000000020472ca */ /* 0x004fda00000e0000 */
[----:B------:R-:W-:Y:S01]  /*11f0*/  USHF.R.S32.HI UR14, URZ, 0x1f, UR4 ;  /* 0x0000001f3f0e7899 */ /* 0x000fe20008011404 */
[----:B------:R-:W-:Y:S01]  /*1200*/  IMAD.U32 R229, RZ, RZ, UR5 ;  /* 0x00000005ffe57e24 */ /* 0x000fe2000f8e00ff */
[----:B------:R-:W-:Y:S02]  /*1210*/  @UP0 ULEA UR8, UP2, UR4, UR8, 0x2 ;  /* 0x0000000804080291 */ /* 0x000fe4000f84103f */
[----:B------:R-:W-:Y:S02]  /*1220*/  IMAD.U32 R231, RZ, RZ, UR4 ;  /* 0x00000004ffe77e24 */ /* 0x000fe4000f8e00ff */
[----:B------:R-:W-:Y:S02]  /*1230*/  @UP0 ULEA.HI.X UR9, UR4, UR9, UR14, 0x2, UP2 ;  /* 0x0000000904090291 */ /* 0x000fe400090f140e */
[----:B------:R-:W-:Y:S01]  /*1240*/  IMAD.U32 R233, RZ, RZ, UR14 ;  /* 0x0000000effe97e24 */ /* 0x000fe2000f8e00ff */
[----:B------:R-:W-:Y:S01]  /*1250*/  @UP1 ULEA UR10, UP0, UR4, UR10, 0x2 ;  /* 0x0000000a040a1291 */ /* 0x000fe2000f80103f */
[----:B------:R-:W-:-:S03]  /*1260*/  IMAD.U32 R2, RZ, RZ, UR8 ;  /* 0x00000008ff027e24 */ /* 0x000fc6000f8e00ff */
[----:B------:R-:W-:Y:S01]  /*1270*/  @UP1 ULEA.HI.X UR11, UR4, UR11, UR14, 0x2, UP0 ;  /* 0x0000000b040b1291 */ /* 0x000fe200080f140e */
[----:B------:R-:W-:Y:S01]  /*1280*/  IMAD.U32 R3, RZ, RZ, UR9 ;  /* 0x00000009ff037e24 */ /* 0x000fe2000f8e00ff */
[----:B------:R-:W-:Y:S01]  /*1290*/  ULDC.64 UR8, c[0x0][0x418] ;  /* 0x0001060000087ab9 */ /* 0x000fe20000000a00 */
[----:B------:R-:W-:Y:S01]  /*12a0*/  IMAD.U32 R4, RZ, RZ, UR10 ;  /* 0x0000000aff047e24 */ /* 0x000fe2000f8e00ff */
[----:B------:R-:W-:Y:S02]  /*12b0*/  ULOP3.LUT UR5, UR6, 0xffff, URZ, 0xc0, !UPT ;  /* 0x0000ffff06057892 */ /* 0x000fe4000f8ec03f */
[----:B------:R-:W-:Y:S01]  /*12c0*/  IMAD.U32 R5, RZ, RZ, UR11 ;  /* 0x0000000bff057e24 */ /* 0x000fe2000f8e00ff */
[----:B------:R-:W2:Y:S01]  /*12d0*/  @P0 LDG.E R2, desc[UR12][R2.64] ;  /* 0x0000000c02020981 */ /* 0x000ea2000c1e1900 */
[----:B------:R-:W-:-:S03]  /*12e0*/  ULDC UR4, c[0x0][0x424] ;  /* 0x0001090000047ab9 */ /* 0x000fc60000000800 */
[----:B------:R-:W3:Y:S01]  /*12f0*/  @P1 LDG.E R4, desc[UR12][R4.64] ;  /* 0x0000000c04041981 */ /* 0x000ee2000c1e1900 */
[----:B------:R-:W-:Y:S01]  /*1300*/  UISETP.NE.U32.AND UP0, UPT, UR8, URZ, UPT ;  /* 0x0000003f0800728c */ /* 0x000fe2000bf05070 */
[----:B------:R-:W-:Y:S01]  /*1310*/  IMAD.U32 R228, RZ, RZ, UR5 ;  /* 0x00000005ffe47e24 */ /* 0x000fe2000f8e00ff */
[----:B------:R-:W-:Y:S01]  /*1320*/  ULDC UR5, c[0x0][0x2f0] ;  /* 0x0000bc0000057ab9 */ /* 0x000fe20000000800 */
[----:B------:R-:W-:Y:S01]  /*1330*/  UMOV UR51, URZ ;  /* 0x0000003f00337c82 */ /* 0x000fe20008000000 */
[----:B------:R-:W-:Y:S02]  /*1340*/  UISETP.NE.AND.EX UP0, UPT, UR9, URZ, UPT, UP0 ;  /* 0x0000003f0900728c */ /* 0x000fe4000bf05300 */
[----:B------:R-:W-:Y:S02]  /*1350*/  ULOP3.LUT UR7, UR6, 0xff0000, URZ, 0xc0, !UPT ;  /* 0x00ff000006077892 */ /* 0x000fe4000f8ec03f */
[----:B------:R-:W-:Y:S02]  /*1360*/  USEL UR4, UR4, 0x1, UP0 ;  /* 0x0000000104047887 */ /* 0x000fe40008000000 */
[----:B------:R-:W-:-:S02]  /*1370*/  ULOP3.LUT UR6, UR6, 0xff000000, URZ, 0xc0, !UPT ;  /* 0xff00000006067892 */ /* 0x000fc4000f8ec03f */
[----:B------:R-:W-:Y:S01]  /*1380*/  UIMAD UR4, UR4, UR5, URZ ;  /* 0x00000005040472a4 */ /* 0x000fe2000f8e023f */
[----:B--2---:R-:W-:-:S06]  /*1390*/  @P0 R2UR UR51, R2 ;  /* 0x00000000023302ca */ /* 0x004fcc00000e0000 */
[----:B---3--:R-:W-:Y:S01]  /*13a0*/  @P1 R2UR UR4, R4 ;  /* 0x00000000040412ca */ /* 0x008fe200000e0000 */
[----:B-----5:R-:W-:-:S14]  /*13b0*/  @P1 BRA `(.L_x_177) ;  /* 0x00000000003c1947 */ /* 0x020fdc0003800000 */
[----:B------:R-:W-:Y:S02]  /*13c0*/  ULDC.64 UR8, c[0x0][0xa08] ;  /* 0x0002820000087ab9 */ /* 0x000fe40000000a00 */
[----:B------:R-:W-:-:S04]  /*13d0*/  ISETP.NE.U32.AND P0, PT, RZ, UR8, PT ;  /* 0x00000008ff007c0c */ /* 0x000fc8000bf05070 */
[----:B------:R-:W-:-:S13]  /*13e0*/  ISETP.NE.AND.EX P0, PT, RZ, UR9, PT, P0 ;  /* 0x00000009ff007c0c */ /* 0x000fda000bf05300 */
[----:B------:R-:W-:Y:S05]  /*13f0*/  @!P0 BRA `(.L_x_177) ;  /* 0x00000000002c8947 */ /* 0x000fea0003800000 */
[----:B------:R-:W-:Y:S01]  /*1400*/  R2UR UR10, R231 ;  /* 0x00000000e70a72ca */ /* 0x000fe200000e0000 */
[----:B------:R-:W-:Y:S01]  /*1410*/  ULDC.64 UR4, c[0x0][0xa08] ;  /* 0x0002820000047ab9 */ /* 0x000fe20000000a00 */
[----:B------:R-:W-:-:S11]  /*1420*/  ULDC.64 UR8, c[0x0][0x208] ;  /* 0x0000820000087ab9 */ /* 0x000fd60000000a00 */
[----:B------:R-:W-:-:S06]  /*1430*/  UIMAD.WIDE UR4, UR10, 0x4, UR4 ;  /* 0x000000040a0478a5 */ /* 0x000fcc000f8e0204 */
[----:B------:R-:W-:Y:S02]  /*1440*/  IMAD.U32 R2, RZ, RZ, UR4 ;  /* 0x00000004ff027e24 */ /* 0x000fe4000f8e00ff */
[----:B------:R-:W-:-:S05]  /*1450*/  IMAD.U32 R3, RZ, RZ, UR5 ;  /* 0x00000005ff037e24 */ /* 0x000fca000f8e00ff */
[----:B------:R-:W2:Y:S04]  /*1460*/  LDG.E R4, desc[UR8][R2.64] ;  /* 0x0000000802047981 */ /* 0x000ea8000c1e1900 */
[----:B------:R-:W3:Y:S01]  /*1470*/  LDG.E R0, desc[UR8][R2.64+0x4] ;  /* 0x0000040802007981 */ /* 0x000ee2000c1e1900 */
[----:B--2---:R-:W-:Y:S02]  /*1480*/  R2UR UR4, R4 ;  /* 0x00000000040472ca */ /* 0x004fe400000e0000 */
[----:B---3--:R-:W-:-:S13]  /*1490*/  R2UR UR5, R0 ;  /* 0x00000000000572ca */ /* 0x008fda00000e0000 */
[----:B------:R-:W-:-:S12]  /*14a0*/  UIADD3 UR4, -UR4, UR5, URZ ;  /* 0x0000000504047290 */ /* 0x000fd8000fffe13f */
.L_x_177:
[----:B------:R-:W-:Y:S02]  /*14b0*/  UIADD3 UR51, -UR51, UR4, URZ ;  /* 0x0000000433337290 */ /* 0x000fe4000fffe13f */
[----:B------:R-:W-:Y:S02]  /*14c0*/  USHF.R.U32.HI UR6, URZ, 0x8, UR6 ;  /* 0x000000083f067899 */ /* 0x000fe40008011606 */
[----:B------:R-:W-:Y:S02]  /*14d0*/  UISETP.GE.AND UP0, UPT, UR51, 0x1, UPT ;  /* 0x000000013300788c */ /* 0x000fe4000bf06270 */
[----:B------:R-:W-:Y:S02]  /*14e0*/  UIADD3 UR5, UR51, 0x6f, URZ ;  /* 0x0000006f33057890 */ /* 0x000fe4000fffe03f */
[----:B------:R-:W-:Y:S02]  /*14f0*/  ULEA.HI UR7, UR7, UR6, URZ, 0x10 ;  /* 0x0000000607077291 */ /* 0x000fe4000f8f803f */
[----:B------:R-:W-:Y:S01]  /*1500*/  PLOP3.LUT P0, PT, PT, PT, UP0, 0x80, 0x0 ;  /* 0x000000000000781c */ /* 0x000fe20003f0f008 */
[----:B------:R-:W-:Y:S01]  /*1510*/  UMOV UR4, URZ ;  /* 0x0000003f00047c82 */ /* 0x000fe20008000000 */
[----:B------:R-:W-:-:S02]  /*1520*/  ULOP3.LUT UR8, UR7, 0xff, URZ, 0xc0, !UPT ;  /* 0x000000ff07087892 */ /* 0x000fc4000f8ec03f */
[----:B------:R-:W-:Y:S02]  /*1530*/  UIMAD.WIDE UR4, UR5, -0x6db6db6d, UR4 ;  /* 0x92492493050478a5 */ /* 0x000fe4000f8e0204 */
[----:B------:R-:W-:Y:S02]  /*1540*/  USHF.R.U32.HI UR7, URZ, 0x10, UR7 ;  /* 0x000000103f077899 */ /* 0x000fe40008011607 */
[----:B------:R-:W-:Y:S01]  /*1550*/  USHF.R.U32.HI UR6, URZ, 0x1f, UR5 ;  /* 0x0000001f3f067899 */ /* 0x000fe20008011605 */
[----:B------:R-:W-:Y:S02]  /*1560*/  IMAD.U32 R23, RZ, RZ, UR8 ;  /* 0x00000008ff177e24 */ /* 0x000fe4000f8e00ff */
[----:B------:R-:W-:Y:S01]  /*1570*/  UMOV UR4, URZ ;  /* 0x0000003f00047c82 */ /* 0x000fe20008000000 */
[----:B------:R-:W-:Y:S01]  /*1580*/  ULEA.HI.SX32 UR9, UR5, UR6, 0x1a ;  /* 0x0000000605097291 */ /* 0x000fe2000f8fd23f */
[----:B------:R-:W-:Y:S01]  /*1590*/  IMAD.U32 R22, RZ, RZ, UR7 ;  /* 0x00000007ff167e24 */ /* 0x000fe2000f8e00ff */
[----:B------:R-:W-:Y:S10]  /*15a0*/  @!P0 BRA `(.L_x_178) ;  /* 0x0000000000948947 */ /* 0x000ff40003800000 */
[----:B------:R-:W-:Y:S01]  /*15b0*/  R2UR UR5, R22 ;  /* 0x00000000160572ca */ /* 0x000fe200000e0000 */
[----:B------:R-:W-:-:S12]  /*15c0*/  ULDC UR4, c[0x0][0x9f0] ;  /* 0x00027c0000047ab9 */ /* 0x000fd80000000800 */
[----:B------:R-:W-:-:S04]  /*15d0*/  UISETP.NE.AND UP0, UPT, UR5, URZ, UPT ;  /* 0x0000003f0500728c */ /* 0x000fc8000bf05270 */
[----:B------:R-:W-:-:S03]  /*15e0*/  USEL UR10, UR5, UR4, UP0 ;  /* 0x00000004050a7287 */ /* 0x000fc60008000000 */
[----:B------:R-:W-:Y:S01]  /*15f0*/  UMOV UR4, URZ ;  /* 0x0000003f00047c82 */ /* 0x000fe20008000000 */
[----:B------:R-:W-:Y:S02]  /*1600*/  UIADD3 UR6, UR9, -0x1, UR10 ;  /* 0xffffffff09067890 */ /* 0x000fe4000fffe00a */
[----:B------:R-:W-:-:S04]  /*1610*/  IMAD.U32 R3, RZ, RZ, UR10 ;  /* 0x0000000aff037e24 */ /* 0x000fc8000f8e00ff */
[----:B------:R-:W-:Y:S01]  /*1620*/  IMAD.U32 R4, RZ, RZ, UR6 ;  /* 0x00000006ff047e24 */ /* 0x000fe2000f8e00ff */
[-C--:B------:R-:W-:Y:S01]  /*1630*/  IABS R0, R3.reuse ;  /* 0x0000000300007213 */ /* 0x080fe20000000000 */
[----:B------:R-:W-:Y:S01]  /*1640*/  ULOP3.LUT UR6, UR6, UR10, URZ, 0x3c, !UPT ;  /* 0x0000000a06067292 */ /* 0x000fe2000f8e3c3f */
[----:B------:R-:W-:Y:S02]  /*1650*/  IABS R5, R3 ;  /* 0x0000000300057213 */ /* 0x000fe40000000000 */
[----:B------:R-:W-:Y:S02]  /*1660*/  R2UR UR11, R0 ;  /* 0x00000000000b72ca */ /* 0x000fe400000e0000 */
[----:B------:R-:W-:-:S05]  /*1670*/  IABS R4, R4 ;  /* 0x0000000400047213 */ /* 0x000fca0000000000 */
[----:B------:R-:W-:-:S05]  /*1680*/  IMAD.MOV.U32 R3, RZ, RZ, R4 ;  /* 0x000000ffff037224 */ /* 0x000fca00078e0004 */
[----:B------:R-:W-:Y:S01]  /*1690*/  R2UR UR8, R3 ;  /* 0x00000000030872ca */ /* 0x000fe200000e0000 */
[----:B------:R-:W0:Y:S08]  /*16a0*/  I2F.RP R0, UR11 ;  /* 0x0000000b00007d06 */ /* 0x000e300008209400 */
[----:B0-----:R-:W0:Y:S02]  /*16b0*/  MUFU.RCP R0, R0 ;  /* 0x0000000000007308 */ /* 0x001e240000001000 */
[----:B0-----:R-:W-:-:S02]  /*16c0*/  VIADD R2, R0, 0xffffffe ;  /* 0x0ffffffe00027836 */ /* 0x001fc40000000000 */
[----:B------:R-:W-:-:S04]  /*16d0*/  IMAD.MOV R0, RZ, RZ, -R5 ;  /* 0x000000ffff007224 */ /* 0x000fc800078e0a05 */
        /* <DEDUP_REMOVED lines=18> */
.L_x_178:
[----:B------:R-:W-:Y:S01]  /*1800*/  R2UR UR5, R23 ;  /* 0x00000000170572ca */ /* 0x000fe200000e0000 */
[----:B------:R-:W-:Y:S01]  /*1810*/  IMAD.U32 R0, RZ, RZ, UR9 ;  /* 0x00000009ff007e24 */ /* 0x000fe2000f8e00ff */
[----:B------:R-:W-:Y:S01]  /*1820*/  PLOP3.LUT P0, PT, PT, PT, PT, 0x80, 0x0 ;  /* 0x000000000000781c */ /* 0x000fe20003f0f070 */
[----:B------:R-:W-:Y:S01]  /*1830*/  IMAD.U32 R3, RZ, RZ, UR4 ;  /* 0x00000004ff037e24 */ /* 0x000fe2000f8e00ff */
[----:B------:R-:W-:Y:S01]  /*1840*/  CS2R R118, SRZ ;  /* 0x0000000000767805 */ /* 0x000fe2000001ff00 */
[----:B------:R-:W-:Y:S01]  /*1850*/  IMAD.MOV.U32 R2, RZ, RZ, RZ ;  /* 0x000000ffff027224 */ /* 0x000fe200078e00ff */
[----:B------:R-:W-:Y:S02]  /*1860*/  CS2R R116, SRZ ;  /* 0x0000000000747805 */ /* 0x000fe4000001ff00 */
[----:B------:R-:W-:Y:S02]  /*1870*/  CS2R R114, SRZ ;  /* 0x0000000000727805 */ /* 0x000fe4000001ff00 */
[----:B------:R-:W-:-:S02]  /*1880*/  CS2R R112, SRZ ;  /* 0x0000000000707805 */ /* 0x000fc4000001ff00 */
[----:B------:R-:W-:Y:S02]  /*1890*/  CS2R R110, SRZ ;  /* 0x00000000006e7805 */ /* 0x000fe4000001ff00 */
[----:B------:R-:W-:Y:S02]  /*18a0*/  CS2R R108, SRZ ;  /* 0x00000000006c7805 */ /* 0x000fe4000001ff00 */
[----:B------:R-:W-:Y:S02]  /*18b0*/  CS2R R106, SRZ ;  /* 0x00000000006a7805 */ /* 0x000fe4000001ff00 */
[----:B------:R-:W-:Y:S01]  /*18c0*/  CS2R R104, SRZ ;  /* 0x0000000000687805 */ /* 0x000fe2000001ff00 */
[----:B------:R-:W-:Y:S01]  /*18d0*/  UIMAD UR5, UR5, UR4, URZ ;  /* 0x00000004050572a4 */ /* 0x000fe2000f8e023f */
[----:B------:R-:W-:Y:S02]  /*18e0*/  CS2R R102, SRZ ;  /* 0x0000000000667805 */ /* 0x000fe4000001ff00 */
[----:B------:R-:W-:-:S02]  /*18f0*/  CS2R R100, SRZ ;  /* 0x0000000000647805 */ /* 0x000fc4000001ff00 */
[----:B------:R-:W-:Y:S02]  /*1900*/  CS2R R98, SRZ ;  /* 0x0000000000627805 */ /* 0x000fe4000001ff00 */
[----:B------:R-:W-:Y:S02]  /*1910*/  CS2R R96, SRZ ;  /* 0x0000000000607805 */ /* 0x000fe4000001ff00 */
[----:B------:R-:W-:Y:S02]  /*1920*/  CS2R R94, SRZ ;  /* 0x00000000005e7805 */ /* 0x000fe4000001ff00 */
[----:B------:R-:W-:Y:S01]  /*1930*/  VIADDMNMX R0, R3, UR5, R0, PT ;  /* 0x0000000503007c46 */ /* 0x000fe2000b800100 */
[----:B------:R-:W-:Y:S01]  /*1940*/  IMAD.U32 R18, RZ, RZ, UR5 ;  /* 0x00000005ff127e24 */ /* 0x000fe2000f8e00ff */
[----:B------:R-:W-:Y:S02]  /*1950*/  CS2R R92, SRZ ;  /* 0x00000000005c7805 */ /* 0x000fe4000001ff00 */
[----:B------:R-:W-:-:S02]  /*1960*/  CS2R R90, SRZ ;  /* 0x00000000005a7805 */ /* 0x000fc4000001ff00 */
[----:B------:R-:W-:Y:S01]  /*1970*/  R2UR UR50, R0 ;  /* 0x00000000003272ca */ /* 0x000fe200000e0000 */
[----:B------:R-:W-:Y:S01]  /*1980*/  IMAD.MOV.U32 R0, RZ, RZ, RZ ;  /* 0x000000ffff007224 */ /* 0x000fe200078e00ff */
        /* <DEDUP_REMOVED lines=11> */
[----:B------:R-:W-:Y:S01]  /*1a40*/  UISETP.GT.AND UP0, UPT, UR50, UR5, UPT ;  /* 0x000000053200728c */ /* 0x000fe2000bf04270 */
[----:B------:R-:W-:-:S02]  /*1a50*/  CS2R R66, SRZ ;  /* 0x0000000000427805 */ /* 0x000fc4000001ff00 */
[----:B------:R-:W-:Y:S02]  /*1a60*/  CS2R R64, SRZ ;  /* 0x0000000000407805 */ /* 0x000fe4000001ff00 */
[----:B------:R-:W-:Y:S02]  /*1a70*/  CS2R R62, SRZ ;  /* 0x00000000003e7805 */ /* 0x000fe4000001ff00 */
[----:B------:R-:W-:Y:S02]  /*1a80*/  CS2R R60, SRZ ;  /* 0x00000000003c7805 */ /* 0x000fe4000001ff00 */
[----:B------:R-:W-:Y:S02]  /*1a90*/  CS2R R58, SRZ ;  /* 0x00000000003a7805 */ /* 0x000fe4000001ff00 */
[----:B------:R-:W-:Y:S02]  /*1aa0*/  PLOP3.LUT P1, PT, PT, PT, UP0, 0x80, 0x0 ;  /* 0x000000000000781c */ /* 0x000fe40003f2f008 */
        /* <DEDUP_REMOVED lines=16> */
[----:B------:R-:W-:Y:S01]  /*1bb0*/  CS2R R24, SRZ ;  /* 0x0000000000187805 */ /* 0x000fe2000001ff00 */
[----:B------:R-:W-:Y:S06]  /*1bc0*/  @!P1 BRA `(.L_x_179) ;  /* 0x000000a400689947 */ /* 0x000fec0003800000 */
[----:B------:R-:W0:Y:S01]  /*1bd0*/  S2R R4, SR_TID.X ;  /* 0x0000000000047919 */ /* 0x000e220000002100 */
[----:B------:R-:W1:Y:S01]  /*1be0*/  S2UR UR7, SR_CgaCtaId ;  /* 0x00000000000779c3 */ /* 0x000e620000008800 */
[----:B------:R-:W-:Y:S02]  /*1bf0*/  UMOV UR6, 0x400 ;  /* 0x0000040000067882 */ /* 0x000fe40000000000 */
[----:B-1----:R-:W-:-:S04]  /*1c00*/  ULEA UR6, UR7, UR6, 0x18 ;  /* 0x0000000607067291 */ /* 0x002fc8000f8ec03f */
[----:B------:R-:W-:Y:S01]  /*1c10*/  UIADD3 UR6, UR6, 0x15400, URZ ;  /* 0x0001540006067890 */ /* 0x000fe2000fffe03f */
[----:B0-----:R-:W-:-:S03]  /*1c20*/  VIADD R5, R4, 0xffffff80 ;  /* 0xffffff8004057836 */ /* 0x001fc60000000000 */
[----:B------:R-:W-:Y:S02]  /*1c30*/  ULOP3.LUT UP0, URZ, UR6, 0x9f, URZ, 0xc0, !UPT ;  /* 0x0000009f063f7892 */ /* 0x000fe4000f80c03f */
[----:B------:R-:W-:-:S04]  /*1c40*/  SHF.R.S32.HI R4, RZ, 0x1f, R5 ;  /* 0x0000001fff047819 */ /* 0x000fc80000011405 */
[----:B------:R-:W-:Y:S02]  /*1c50*/  PLOP3.LUT P0, PT, PT, PT, UP0, 0x80, 0x0 ;  /* 0x000000000000781c */ /* 0x000fe40003f0f008 */
[----:B------:R-:W-:-:S04]  /*1c60*/  LEA.HI R4, R4, R5, RZ, 0x7 ;  /* 0x0000000504047211 */ /* 0x000fc800078f38ff */
[----:B------:R-:W-:-:S05]  /*1c70*/  SHF.R.S32.HI R4, RZ, 0x7, R4 ;  /* 0x00000007ff047819 */ /* 0x000fca0000011404 */
[----:B------:R-:W0:Y:S02]  /*1c80*/  SHFL.IDX PT, R0, R4, RZ, 0x1f ;  /* 0x00001fff04007589 */ /* 0x000e2400000e0000 */
[----:B0-----:R-:W-:-:S13]  /*1c90*/  R2UR UR4, R0 ;  /* 0x00000000000472ca */ /* 0x001fda00000e0000 */
        /* <DEDUP_REMOVED lines=10> */
[----:B------:R-:W-:Y:S01]  /*1d40*/  IMAD.U32 R4, RZ, RZ, UR4 ;  /* 0x00000004ff047e24 */ /* 0x000fe2000f8e00ff */
[----:B------:R0:W1:Y:S01]  /*1d50*/  LDC.64 R2, c[0x4][R0] ;  /* 0x0100000000027b82 */ /* 0x0000620000000a00 */
[----:B------:R-:W-:Y:S01]  /*1d60*/  IMAD.U32 R5, RZ, RZ, UR5 ;  /* 0x00000005ff057e24 */ /* 0x000fe2000f8e00ff */
[----:B------:R-:W-:Y:S01]  /*1d70*/  ULDC.64 UR4, c[0x4][0xb0] ;  /* 0x01002c0000047ab9 */ /* 0x000fe20000000a00 */
[----:B------:R-:W-:Y:S02]  /*1d80*/  IMAD.U32 R10, RZ, RZ, UR6 ;  /* 0x00000006ff0a7e24 */ /* 0x000fe4000f8e00ff */
[----:B------:R-:W-:Y:S02]  /*1d90*/  IMAD.U32 R6, RZ, RZ, UR4 ;  /* 0x00000004ff067e24 */ /* 0x000fe4000f8e00ff */
[----:B------:R-:W-:-:S02]  /*1da0*/  IMAD.U32 R7, RZ, RZ, UR5 ;  /* 0x00000005ff077e24 */ /* 0x000fc4000f8e00ff */
[----:B------:R-:W-:Y:S02]  /*1db0*/  IMAD.U32 R11, RZ, RZ, UR7 ;  /* 0x00000007ff0b7e24 */ /* 0x000fe4000f8e00ff */
[----:B------:R-:W-:Y:S02]  /*1dc0*/  IMAD.MOV.U32 R8, RZ, RZ, 0x70 ;  /* 0x00000070ff087424 */ /* 0x000fe400078e00ff */
[----:B------:R-:W-:Y:S02]  /*1dd0*/  IMAD.MOV.U32 R12, RZ, RZ, 0x1 ;  /* 0x00000001ff0c7424 */ /* 0x000fe400078e00ff */
[----:B0-----:R-:W-:-:S07]  /*1de0*/  IMAD.MOV.U32 R13, RZ, RZ, RZ ;  /* 0x000000ffff0d7224 */ /* 0x001fce00078e00ff */
[----:B------:R-:W-:-:S07]  /*1df0*/  LEPC R20, `(.L_x_180) ;  /* 0x000000001014794e */ /* 0x000fce0000000000 */
[----:B-1----:R-:W-:Y:S05]  /*1e00*/  CALL.ABS.NOINC R2 ;  /* 0x0000000002007343 */ /* 0x002fea0003c00000 */
.L_x_180:
[----:B------:R-:W2:Y:S01]  /*1e10*/  LDL R2, [R1+0x60] ;  /* 0x0000600001027983 */ /* 0x000ea20000100800 */
[----:B------:R-:W0:Y:S01]  /*1e20*/  S2UR UR5, SR_CgaCtaId ;  /* 0x00000000000579c3 */ /* 0x000e220000008800 */
[----:B------:R-:W-:Y:S01]  /*1e30*/  LEA.HI R0, R232, R232, RZ, 0x1 ;  /* 0x000000e8e8007211 */ /* 0x000fe200078f08ff */
[----:B------:R-:W-:Y:S01]  /*1e40*/  UMOV UR4, 0x400 ;  /* 0x0000040000047882 */ /* 0x000fe20000000000 */
[----:B------:R-:W-:Y:S02]  /*1e50*/  BSSY B0, `(.L_x_181) ;  /* 0x000000b000007945 */ /* 0x000fe40003800000 */
[----:B------:R-:W-:-:S05]  /*1e60*/  LOP3.LUT R3, R0, 0xfffffffe, RZ, 0xc0, !PT ;  /* 0xfffffffe00037812 */ /* 0x000fca00078ec0ff */
[----:B------:R-:W-:-:S05]  /*1e70*/  IMAD.IADD R3, R232, 0x1, -R3 ;  /* 0x00000001e8037824 */ /* 0x000fca00078e0a03 */
[----:B------:R-:W-:Y:S01]  /*1e80*/  SHF.L.U32 R3, R3, 0x1f, RZ ;  /* 0x0000001f03037819 */ /* 0x000fe200000006ff */
[----:B0-----:R-:W-:Y:S01]  /*1e90*/  ULEA UR4, UR5, UR4, 0x18 ;  /* 0x0000000405047291 */ /* 0x001fe2000f8ec03f */
[----:B--2---:R-:W-:-:S05]  /*1ea0*/  R2UR UR6, R2 ;  /* 0x00000000020672ca */ /* 0x004fca00000e0000 */
[----:B------:R-:W-:-:S04]  /*1eb0*/  IMAD.U32 R2, RZ, RZ, UR4 ;  /* 0x00000004ff027e24 */ /* 0x000fc8000f8e00ff */
[----:B------:R-:W0:Y:S04]  /*1ec0*/  SYNCS.PHASECHK.TRANS64.TRYWAIT P1, [R2+URZ+0x36800], R3 ;  /* 0x03680003020075a7 */ /* 0x000e28000802017f */
[----:B------:R-:W-:-:S05]  /*1ed0*/  IMAD.U32 R0, RZ, RZ, UR6 ;  /* 0x00000006ff007e24 */ /* 0x000fca000f8e00ff */
[----:B------:R-:W-:Y:S01]  /*1ee0*/  ISETP.NE.AND P0, PT, R0, 0x3, PT ;  /* 0x000000030000780c */ /* 0x000fe20003f05270 */
[----:B0-----:R-:W-:-:S12]  /*1ef0*/  @!P1 BRA `(.L_x_182) ;  /* 0x0000014c007c9947 */ /* 0x001fd80003800000 */
.L_x_350:
[----:B------:R-:W-:Y:S05]  /*1f00*/  BSYNC B0 ;  /* 0x0000000000007941 */ /* 0x000fea0003800000 */
.L_x_181:
[----:B------:R-:W-:Y:S05]  /*1f10*/  @!P0 BRA `(.L_x_183) ;  /* 0x0000000000048947 */ /* 0x000fea0003800000 */
[----:B------:R-:W-:Y:S01]  /*1f20*/  BPT.TRAP 0x1 ;  /* 0x000000040000795c */ /* 0x000fe20000300000 */
.L_x_183:
[----:B------:R-:W-:Y:S01]  /*1f30*/  IMAD R0, R16, 0x8, R2 ;  /* 0x0000000810007824 */ /* 0x000fe200078e0202 */
[----:B0-----:R-:W-:-:S04]  /*1f40*/  SHF.L.U32 R3, R17, 0x1f, RZ ;  /* 0x0000001f11037819 */ /* 0x001fc800000006ff */
[----:B------:R0:W1:Y:S01]  /*1f50*/  SYNCS.PHASECHK.TRANS64.TRYWAIT P2, [R0+URZ+0x36830], R3 ;  /* 0x03683003000075a7 */ /* 0x000062000804017f */
[----:B------:R-:W-:Y:S05]  /*1f60*/  @!P0 BRA `(.L_x_184) ;  /* 0x0000000000048947 */ /* 0x000fea0003800000 */
[----:B------:R-:W-:Y:S01]  /*1f70*/  BPT.TRAP 0x1 ;  /* 0x000000040000795c */ /* 0x000fe20000300000 */
.L_x_184:
[----:B------:R-:W2:Y:S01]  /*1f80*/  S2R R4, SR_TID.X ;  /* 0x0000000000047919 */ /* 0x000ea20000002100 */
[----:B------:R-:W-:Y:S01]  /*1f90*/  IMAD.MOV.U32 R119, RZ, RZ, RZ ;  /* 0x000000ffff777224 */ /* 0x000fe200078e00ff */
[----:B--2---:R-:W-:Y:S01]  /*1fa0*/  LOP3.LUT P1, RZ, R4, 0x7f, RZ, 0xc0, !PT ;  /* 0x0000007f04ff7812 */ /* 0x004fe2000782c0ff */
[----:B-1----:R-:W-:-:S12]  /*1fb0*/  @P2 BRA `(.L_x_185) ;  /* 0x0000000000082947 */ /* 0x002fd80003800000 */
[----:B------:R-:W1:Y:S02]  /*1fc0*/  SYNCS.PHASECHK.TRANS64.TRYWAIT P2, [R0+URZ+0x36830], R3 ;  /* 0x03683003000075a7 */ /* 0x000e64000804017f */
[----:B-1----:R-:W-:Y:S05]  /*1fd0*/  @!P2 BRA `(.L_x_186) ;  /* 0x0000014c0058a947 */ /* 0x002fea0003800000 */
.L_x_185:
[----:B------:R-:W-:Y:S05]  /*1fe0*/  WARPSYNC.ALL ;  /* 0x0000000000007948 */ /* 0x000fea0003800000 */
[----:B------:R-:W-:Y:S01]  /*1ff0*/  R2UR UR4, R2 ;  /* 0x00000000020472ca */ /* 0x000fe200000e0000 */
[----:B------:R-:W-:Y:S01]  /*2000*/  ULOP3.LUT UR49, UR49, 0x10000, URZ, 0xfc, !UPT ;  /* 0x0001000031317892 */ /* 0x000fe2000f8efc3f */
[----:B------:R-:W-:Y:S01]  /*2010*/  R2UR UR48, R16 ;  /* 0x00000000103072ca */ /* 0x000fe200000e0000 */
[----:B------:R-:W-:Y:S01]  /*2020*/  WARPGROUP.ARRIVE ;  /* 0x00000000000079c5 */ /* 0x000fe20000000000 */
[----:B------:R-:W-:Y:S01]  /*2030*/  UMOV UR53, 0x40000040 ;  /* 0x4000004000357882 */ /* 0x000fe20000000000 */
[----:B------:R-:W-:Y:S01]  /*2040*/  UMOV UR55, 0x40000040 ;  /* 0x4000004000377882 */ /* 0x000fe20000000000 */
[----:B------:R-:W-:Y:S01]  /*2050*/  UMOV UR7, 0x40000040 ;  /* 0x4000004000077882 */ /* 0x000fe20000000000 */
[----:B------:R-:W-:Y:S01]  /*2060*/  UMOV UR9, UR53 ;  /* 0x0000003500097c82 */ /* 0x000fe20008000000 */
[----:B------:R-:W-:Y:S01]  /*2070*/  UMOV UR52, UR49 ;  /* 0x0000003100347c82 */ /* 0x000fe20008000000 */
[----:B------:R-:W-:Y:S01]  /*2080*/  UMOV UR11, 0x40000040 ;  /* 0x40000040000b7882 */ /* 0x000fe20000000000 */
[----:B------:R-:W-:Y:S01]  /*2090*/  UMOV UR8, UR52 ;  /* 0x0000003400087c82 */ /* 0x000fe20008000000 */
[----:B------:R-:W-:Y:S01]  /*20a0*/  UMOV UR12, UR52 ;  /* 0x00000034000c7c82 */ /* 0x000fe20008000000 */
[----:B------:R-:W-:Y:S01]  /*20b0*/  UMOV UR13, UR53 ;  /* 0x00000035000d7c82 */ /* 0x000fe20008000000 */
[----:B------:R-:W-:Y:S01]  /*20c0*/  UIADD3 UR4, UR4, 0x21400, URZ ;  /* 0x0002140004047890 */ /* 0x000fe2000fffe03f */
[----:B------:R-:W-:Y:S01]  /*20d0*/  MOV R6, UR53 ;  /* 0x0000003500067c02 */ /* 0x000fe20008000f00 */
[----:B------:R-:W-:Y:S01]  /*20e0*/  UMOV UR15, 0x40000040 ;  /* 0x40000040000f7882 */ /* 0x000fe20000000000 */
[----:B------:R-:W-:Y:S01]  /*20f0*/  UMOV UR16, UR52 ;  /* 0x0000003400107c82 */ /* 0x000fe20008000000 */
[----:B------:R-:W-:Y:S01]  /*2100*/  USHF.R.U32.HI UR4, URZ, 0x4, UR4 ;  /* 0x000000043f047899 */ /* 0x000fe20008011604 */
[----:B------:R-:W-:Y:S01]  /*2110*/  MOV R7, UR52 ;  /* 0x0000003400077c02 */ /* 0x000fe20008000f00 */
[----:B------:R-:W-:Y:S01]  /*2120*/  UMOV UR17, UR53 ;  /* 0x0000003500117c82 */ /* 0x000fe20008000000 */
[----:B------:R-:W-:Y:S01]  /*2130*/  UMOV UR19, 0x40000040 ;  /* 0x4000004000137882 */ /* 0x000fe20000000000 */
[----:B------:R-:W-:Y:S01]  /*2140*/  ULOP3.LUT UR4, UR4, 0x3fff, URZ, 0xc0, !UPT ;  /* 0x00003fff04047892 */ /* 0x000fe2000f8ec03f */
[----:B------:R-:W-:Y:S01]  /*2150*/  P2R R80, PR, RZ, 0x1 ;  /* 0x00000001ff507803 */ /* 0x000fe20000000000 */
[----:B------:R-:W-:Y:S01]  /*2160*/  UMOV UR20, UR52 ;  /* 0x0000003400147c82 */ /* 0x000fe20008000000 */
[----:B------:R-:W-:Y:S01]  /*2170*/  UMOV UR21, UR53 ;  /* 0x0000003500157c82 */ /* 0x000fe20008000000 */
[----:B------:R-:W-:Y:S01]  /*2180*/  ULOP3.LUT UR5, UR4, 0x10000, URZ, 0xfc, !UPT ;  /* 0x0001000004057892 */ /* 0x000fe2000f8efc3f */
[----:B01----:R-:W-:Y:S01]  /*2190*/  @!P1 VIADD R0, R0, 0x36840 ;  /* 0x0003684000009836 */ /* 0x003fe20000000000 */
[----:B------:R-:W-:Y:S01]  /*21a0*/  UMOV UR23, 0x40000040 ;  /* 0x4000004000177882 */ /* 0x000fe20000000000 */
[----:B------:R-:W-:Y:S01]  /*21b0*/  UMOV UR4, UR52 ;  /* 0x0000003400047c82 */ /* 0x000fe20008000000 */
[----:B------:R-:W-:Y:S01]  /*21c0*/  UIMAD UR48, UR48, 0xa80, UR5 ;  /* 0x00000a80303078a4 */ /* 0x000fe2000f8e0205 */
[--C-:B------:R-:W-:Y:S01]  /*21d0*/  IMAD.MOV.U32 R118, RZ, RZ, R119.reuse ;  /* 0x000000ffff767224 */ /* 0x100fe200078e0077 */
[----:B------:R-:W-:Y:S01]  /*21e0*/  UIADD3 UR24, UR49, 0x2, URZ ;  /* 0x0000000231187890 */ /* 0x000fe2000fffe03f */
[----:B------:R-:W-:Y:S01]  /*21f0*/  IMAD.U32 R5, RZ, RZ, UR5 ;  /* 0x00000005ff057e24 */ /* 0x000fe2000f8e00ff */
[----:B------:R-:W-:Y:S01]  /*2200*/  UIADD3 UR6, UR48, 0x80, URZ ;  /* 0x0000008030067890 */ /* 0x000fe2000fffe03f */
[----:B------:R-:W-:Y:S01]  /*2210*/  @!P1 PRMT R0, RZ, 0x654, R0 ;  /* 0x00000654ff009816 */ /* 0x000fe20000000000 */
[----:B------:R-:W-:Y:S01]  /*2220*/  UMOV UR5, UR53 ;  /* 0x0000003500057c82 */ /* 0x000fe20008000000 */
[----:B------:R-:W-:Y:S01]  /*2230*/  UMOV UR54, UR48 ;  /* 0x0000003000367c82 */ /* 0x000fe20008000000 */
[----:B------:R-:W-:Y:S01]  /*2240*/  UIADD3 UR10, UR48, 0x100, URZ ;  /* 0x00000100300a7890 */ /* 0x000fe2000fffe03f */
[----:B------:R-:W-:Y:S01]  /*2250*/  HGMMA.64x16x16.F32.BF16 R72, gdesc[UR52], RZ, !UPT, gsb0 ;  /* 0x00200000344879f0 */ /* 0x000fe2000c0018ff */
[----:B------:R-:W-:Y:S01]  /*2260*/  UIADD3 UR14, UR48, 0x180, URZ ;  /* 0x00000180300e7890 */ /* 0x000fe2000fffe03f */
[--C-:B------:R-:W-:Y:S01]  /*2270*/  IMAD.MOV.U32 R117, RZ, RZ, R119.reuse ;  /* 0x000000ffff757224 */ /* 0x100fe200078e0077 */
[----:B------:R-:W-:Y:S01]  /*2280*/  UIADD3 UR18, UR48, 0x200, URZ ;  /* 0x0000020030127890 */ /* 0x000fe2000fffe03f */
[--C-:B------:R-:W-:Y:S01]  /*2290*/  IMAD.MOV.U32 R116, RZ, RZ, R119.reuse ;  /* 0x000000ffff747224 */ /* 0x100fe200078e0077 */
[----:B------:R-:W-:Y:S01]  /*22a0*/  UIADD3 UR22, UR48, 0x280, URZ ;  /* 0x0000028030167890 */ /* 0x000fe2000fffe03f */
[--C-:B------:R-:W-:Y:S01]  /*22b0*/  IMAD.MOV.U32 R115, RZ, RZ, R119.reuse ;  /* 0x000000ffff737224 */ /* 0x100fe200078e0077 */
[----:B------:R-:W-:Y:S01]  /*22c0*/  UIADD3 UR26, UR48, 0x284, URZ ;  /* 0x00000284301a7890 */ /* 0x000fe2000fffe03f */
[--C-:B------:R-:W-:Y:S01]  /*22d0*/  IMAD.MOV.U32 R114, RZ, RZ, R119.reuse ;  /* 0x000000ffff727224 */ /* 0x100fe200078e0077 */
[----:B------:R-:W-:Y:S01]  /*22e0*/  UMOV UR27, 0x40000040 ;  /* 0x40000040001b7882 */ /* 0x000fe20000000000 */
        /* <DEDUP_REMOVED lines=18> */
[----:B------:R-:W-:Y:S01]  /*2410*/  UMOV UR55, 0x40000040 ;  /* 0x4000004000377882 */ /* 0x000fe20000000000 */
[----:B------:R-:W-:-:S02]  /*2420*/  IMAD.MOV.U32 R107, RZ, RZ, R119 ;  /* 0x000000ffff6b7224 */ /* 0x000fc400078e0077 */
[--C-:B------:R-:W-:Y:S02]  /*2430*/  IMAD.MOV.U32 R106, RZ, RZ, R119.reuse ;  /* 0x000000ffff6a7224 */ /* 0x100fe400078e0077 */
[--C-:B------:R-:W-:Y:S02]  /*2440*/  IMAD.MOV.U32 R105, RZ, RZ, R119.reuse ;  /* 0x000000ffff697224 */ /* 0x100fe400078e0077 */
[--C-:B------:R-:W-:Y:S02]  /*2450*/  IMAD.MOV.U32 R104, RZ, RZ, R119.reuse ;  /* 0x000000ffff687224 */ /* 0x100fe400078e0077 */
[--C-:B------:R-:W-:Y:S02]  /*2460*/  IMAD.MOV.U32 R103, RZ, RZ, R119.reuse ;  /* 0x000000ffff677224 */ /* 0x100fe400078e0077 */
[--C-:B------:R-:W-:Y:S02]  /*2470*/  IMAD.MOV.U32 R102, RZ, RZ, R119.reuse ;  /* 0x000000ffff667224 */ /* 0x100fe400078e0077 */
[----:B------:R-:W-:-:S02]  /*2480*/  IMAD.MOV.U32 R101, RZ, RZ, R119 ;  /* 0x000000ffff657224 */ /* 0x000fc400078e0077 */
[--C-:B------:R-:W-:Y:S02]  /*2490*/  IMAD.MOV.U32 R100, RZ, RZ, R119.reuse ;  /* 0x000000ffff647224 */ /* 0x100fe400078e0077 */
[--C-:B------:R-:W-:Y:S02]  /*24a0*/  IMAD.MOV.U32 R99, RZ, RZ, R119.reuse ;  /* 0x000000ffff637224 */ /* 0x100fe400078e0077 */
[--C-:B------:R-:W-:Y:S02]  /*24b0*/  IMAD.MOV.U32 R98, RZ, RZ, R119.reuse ;  /* 0x000000ffff627224 */ /* 0x100fe400078e0077 */
[--C-:B------:R-:W-:Y:S02]  /*24c0*/  IMAD.MOV.U32 R97, RZ, RZ, R119.reuse ;  /* 0x000000ffff617224 */ /* 0x100fe400078e0077 */
[--C-:B------:R-:W-:Y:S01]  /*24d0*/  IMAD.MOV.U32 R96, RZ, RZ, R119.reuse ;  /* 0x000000ffff607224 */ /* 0x100fe200078e0077 */
[----:B------:R-:W-:Y:S02]  /*24e0*/  WARPGROUP.DEPBAR.LE gsb0, 0x0 ;  /* 0x00008000000079c5 */ /* 0x000fe40000010000 */
[----:B------:R-:W-:Y:S01]  /*24f0*/  WARPGROUP.ARRIVE ;  /* 0x00000000000079c5 */ /* 0x000fe20000000000 */
[----:B------:R-:W-:-:S02]  /*2500*/  IMAD.MOV.U32 R95, RZ, RZ, R119 ;  /* 0x000000ffff5f7224 */ /* 0x000fc400078e0077 */
[--C-:B------:R-:W-:Y:S02]  /*2510*/  IMAD.MOV.U32 R94, RZ, RZ, R119.reuse ;  /* 0x000000ffff5e7224 */ /* 0x100fe400078e0077 */
[--C-:B------:R-:W-:Y:S01]  /*2520*/  IMAD.MOV.U32 R93, RZ, RZ, R119.reuse ;  /* 0x000000ffff5d7224 */ /* 0x100fe200078e0077 */
[----:B------:R-:W-:Y:S01]  /*2530*/  HGMMA.64x16x16.F32.BF16 R64, gdesc[UR4], RZ, !UPT, gsb0 ;  /* 0x00200000044079f0 */ /* 0x000fe2000c0018ff */
[----:B------:R-:W-:Y:S01]  /*2540*/  UIADD3 UR6, UR48, 0x300, URZ ;  /* 0x0000030030067890 */ /* 0x000fe2000fffe03f */
[--C-:B------:R-:W-:Y:S01]  /*2550*/  IMAD.MOV.U32 R92, RZ, RZ, R119.reuse ;  /* 0x000000ffff5c7224 */ /* 0x100fe200078e0077 */
[----:B------:R-:W-:Y:S01]  /*2560*/  UMOV UR4, UR52 ;  /* 0x0000003400047c82 */ /* 0x000fe20008000000 */
[----:B------:R-:W-:Y:S01]  /*2570*/  UMOV UR5, UR53 ;  /* 0x0000003500057c82 */ /* 0x000fe20008000000 */
[----:B------:R-:W-:Y:S01]  /*2580*/  UMOV UR7, 0x40000040 ;  /* 0x4000004000077882 */ /* 0x000fe20000000000 */
[--C-:B------:R-:W-:Y:S02]  /*2590*/  IMAD.MOV.U32 R91, RZ, RZ, R119.reuse ;  /* 0x000000ffff5b7224 */ /* 0x100fe400078e0077 */
        /* <DEDUP_REMOVED lines=9> */
[----:B------:R-:W-:Y:S01]  /*2630*/  IMAD.MOV.U32 R81, RZ, RZ, R119 ;  /* 0x000000ffff517224 */ /* 0x000fe200078e0077 */
[----:B------:R-:W-:Y:S02]  /*2640*/  WARPGROUP.DEPBAR.LE gsb0, 0x0 ;  /* 0x00008000000079c5 */ /* 0x000fe40000010000 */
[----:B------:R-:W-:-:S06]  /*2650*/  WARPGROUP.ARRIVE ;  /* 0x00000000000079c5 */ /* 0x000fcc0000000000 */
[----:B------:R-:W-:Y:S01]  /*2660*/  HGMMA.64x16x16.F32.BF16 R56, gdesc[UR8], RZ, !UPT, gsb0 ;  /* 0x00200000083879f0 */ /* 0x000fe2000c0018ff */
[----:B------:R-:W-:Y:S02]  /*2670*/  UIADD3 UR8, UR48, 0x2, URZ ;  /* 0x0000000230087890 */ /* 0x000fe4000fffe03f */
[----:B------:R-:W-:Y:S01]  /*2680*/  UIADD3 UR10, UR48, 0x102, URZ ;  /* 0x00000102300a7890 */ /* 0x000fe2000fffe03f */
[----:B------:R-:W-:Y:S01]  /*2690*/  UMOV UR11, 0x40000040 ;  /* 0x40000040000b7882 */ /* 0x000fe20000000000 */
[----:B------:R-:W-:Y:S02]  /*26a0*/  WARPGROUP.DEPBAR.LE gsb0, 0x0 ;  /* 0x00008000000079c5 */ /* 0x000fe40000010000 */
[----:B------:R-:W-:-:S06]  /*26b0*/  WARPGROUP.ARRIVE ;  /* 0x00000000000079c5 */ /* 0x000fcc0000000000 */
[----:B------:R-:W-:Y:S01]  /*26c0*/  HGMMA.64x16x16.F32.BF16 R48, gdesc[UR12], RZ, !UPT, gsb0 ;  /* 0x002000000c3079f0 */ /* 0x000fe2000c0018ff */
        /* <DEDUP_REMOVED lines=19> */
[----:B------:R-:W-:Y:S01]  /*2800*/  UMOV UR8, UR4 ;  /* 0x0000000400087c82 */ /* 0x000fe20008000000 */
[----:B------:R-:W-:Y:S01]  /*2810*/  UMOV UR9, UR5 ;  /* 0x0000000500097c82 */ /* 0x000fe20008000000 */
[----:B------:R-:W-:Y:S01]  /*2820*/  UMOV UR12, UR4 ;  /* 0x00000004000c7c82 */ /* 0x000fe20008000000 */
[----:B------:R-:W-:Y:S01]  /*2830*/  UMOV UR13, UR5 ;  /* 0x00000005000d7c82 */ /* 0x000fe20008000000 */
[----:B------:R-:W-:Y:S01]  /*2840*/  UMOV UR16, UR4 ;  /* 0x0000000400107c82 */ /* 0x000fe20008000000 */
[----:B------:R-:W-:Y:S01]  /*2850*/  UMOV UR17, UR5 ;  /* 0x0000000500117c82 */ /* 0x000fe20008000000 */
[----:B------:R-:W-:Y:S01]  /*2860*/  UMOV UR20, UR4 ;  /* 0x0000000400147c82 */ /* 0x000fe20008000000 */
[----:B------:R-:W-:Y:S01]  /*2870*/  UMOV UR21, UR5 ;  /* 0x0000000500157c82 */ /* 0x000fe20008000000 */
[----:B------:R-:W-:Y:S01]  /*2880*/  UIADD3 UR24, UR49, 0x4, URZ ;  /* 0x0000000431187890 */ /* 0x000fe2000fffe03f */
[----:B------:R-:W-:-:S02]  /*2890*/  WARPGROUP.DEPBAR.LE gsb0, 0x0 ;  /* 0x00008000000079c5 */ /* 0x000fc40000010000 */
[----:B------:R-:W-:-:S06]  /*28a0*/  WARPGROUP.ARRIVE ;  /* 0x00000000000079c5 */ /* 0x000fcc0000000000 */
[----:B------:R-:W-:Y:S01]  /*28b0*/  HGMMA.64x16x16.F32.BF16 R72, gdesc[UR4], R72, gsb0 ;  /* 0x00200000044879f0 */ /* 0x000fe20008001848 */
[----:B------:R-:W-:Y:S01]  /*28c0*/  UIADD3 UR6, UR48, 0x82, URZ ;  /* 0x0000008230067890 */ /* 0x000fe2000fffe03f */
[----:B------:R-:W-:Y:S01]  /*28d0*/  UMOV UR7, 0x40000040 ;  /* 0x4000004000077882 */ /* 0x000fe20000000000 */
        /* <DEDUP_REMOVED lines=9> */
[----:B------:R-:W-:Y:S01]  /*2970*/  UMOV UR8, UR24 ;  /* 0x0000001800087c82 */ /* 0x000fe20008000000 */
[----:B------:R-:W-:Y:S01]  /*2980*/  UMOV UR9, 0x40000040 ;  /* 0x4000004000097882 */ /* 0x000fe20000000000 */
[----:B------:R-:W-:Y:S01]  /*2990*/  UMOV UR11, 0x40000040 ;  /* 0x40000040000b7882 */ /* 0x000fe20000000000 */
[----:B------:R-:W-:Y:S01]  /*29a0*/  UMOV UR24, UR8 ;  /* 0x0000000800187c82 */ /* 0x000fe20008000000 */
[----:B------:R-:W-:Y:S01]  /*29b0*/  UMOV UR25, UR9 ;  /* 0x0000000900197c82 */ /* 0x000fe20008000000 */
        /* <DEDUP_REMOVED lines=24> */
[----:B------:R-:W-:Y:S02]  /*2b40*/  UIADD3 UR6, UR49, 0x6, URZ ;  /* 0x0000000631067890 */ /* 0x000fe4000fffe03f */
[----:B------:R-:W-:-:S07]  /*2b50*/  UIADD3 UR7, UR48, 0x782, URZ ;  /* 0x0000078230077890 */ /* 0x000fce000fffe03f */
[----:B------:R-:W-:Y:S01]  /*2b60*/  UMOV UR54, UR7 ;  /* 0x0000000700367c82 */ /* 0x000fe20008000000 */
        /* <DEDUP_REMOVED lines=20> */
[----:B------:R-:W-:Y:S01]  /*2cb0*/  UIADD3 UR6, UR49, 0x400, URZ ;  /* 0x0000040031067890 */ /* 0x000fe2000fffe03f */
[----:B------:R-:W-:Y:S02]  /*2cc0*/  MOV R3, UR13 ;  /* 0x0000000d00037c02 */ /* 0x000fe40008000f00 */
[----:B------:R-:W-:Y:S01]  /*2cd0*/  MOV R4, UR12 ;  /* 0x0000000c00047c02 */ /* 0x000fe20008000f00 */
[----:B------:R-:W-:-:S02]  /*2ce0*/  WARPGROUP.DEPBAR.LE gsb0, 0x0 ;  /* 0x00008000000079c5 */ /* 0x000fc40000010000 */
        /* <DEDUP_REMOVED lines=69> */
[----:B------:R-:W-:Y:S01]  /*3140*/  UMOV UR15, 0x40000040 ;  /* 0x40000040000f7882 */ /* 0x000fe20000000000 */
[----:B------:R-:W-:Y:S01]  /*3150*/  R2UR UR7, R18 ;  /* 0x00000000120772ca */ /* 0x000fe200000e0000 */
        /* <DEDUP_REMOVED lines=272> */
[----:B------:R-:W-:Y:S01]  /*4260*/  R2UR UR13, R3 ;  /* 0x00000000030d72ca */ /* 0x000fe200000e0000 */
[----:B------:R-:W-:Y:S01]  /*4270*/  ULDC UR14, c[0x0][0x988] ;  /* 0x00026200000e7ab9 */ /* 0x000fe20000000800 */
[----:B------:R-:W-:Y:S01]  /*4280*/  R2UR UR12, R4 ;  /* 0x00000000040c72ca */ /* 0x000fe200000e0000 */
[----:B------:R-:W-:Y:S02]  /*4290*/  WARPGROUP.DEPBAR.LE gsb0, 0x0 ;  /* 0x00008000000079c5 */ /* 0x000fe40000010000 */
[----:B------:R-:W-:-:S06]  /*42a0*/  WARPGROUP.ARRIVE ;  /* 0x00000000000079c5 */ /* 0x000fcc0000000000 */
[----:B------:R-:W-:Y:S01]  /*42b0*/  HGMMA.64x16x16.F32.BF16 R56, gdesc[UR52], R56, gsb0 ;  /* 0x00200000343879f0 */ /* 0x000fe20008001838 */
[----:B------:R-:W-:Y:S02]  /*42c0*/  R2UR UR52, R7 ;  /* 0x00000000073472ca */ /* 0x000fe400000e0000 */
        /* <DEDUP_REMOVED lines=13> */
[----:B------:R-:W-:Y:S01]  /*43a0*/  ULDC UR6, c[0x0][0x9d8] ;  /* 0x0002760000067ab9 */ /* 0x000fe20000000800 */
[----:B------:R-:W-:Y:S02]  /*43b0*/  WARPGROUP.DEPBAR.LE gsb0, 0x0 ;  /* 0x00008000000079c5 */ /* 0x000fe40000010000 */
[----:B------:R-:W-:-:S06]  /*43c0*/  WARPGROUP.ARRIVE ;  /* 0x00000000000079c5 */ /* 0x000fcc0000000000 */
[----:B------:R-:W-:Y:S03]  /*43d0*/  HGMMA.64x16x16.F32.BF16 R32, gdesc[UR56], R32, gsb0 ;  /* 0x00200000382079f0 */ /* 0x000fe60008001820 */
        /* <DEDUP_REMOVED lines=18> */
[----:B------:R-:W-:Y:S01]  /*4500*/  UMOV UR47, 0x40000040 ;  /* 0x40000040002f7882 */ /* 0x000fe20000000000 */
[----:B------:R-:W-:Y:S01]  /*4510*/  FMUL.FTZ R75, R75, UR6 ;  /* 0x000000064b4b7c20 */ /* 0x000fe20008410000 */
[----:B------:R-:W-:Y:S01]  /*4520*/  FMUL.FTZ R78, R78, UR6 ;  /* 0x000000064e4e7c20 */ /* 0x000fe20008410000 */
[----:B------:R-:W-:-:S04]  /*4530*/  FMUL.FTZ R79, R79, UR6 ;  /* 0x000000064f4f7c20 */ /* 0x000fc80008410000 */
[----:B------:R-:W-:Y:S08]  /*4540*/  MUFU.TANH R73, R73 ;  /* 0x0000004900497308 */ /* 0x000ff00000002400 */
[----:B------:R-:W-:Y:S08]  /*4550*/  MUFU.TANH R76, R76 ;  /* 0x0000004c004c7308 */ /* 0x000ff00000002400 */
[----:B------:R-:W0:Y:S08]  /*4560*/  MUFU.TANH R3, R74 ;  /* 0x0000004a00037308 */ /* 0x000e300000002400 */
[----:B------:R-:W-:Y:S08]  /*4570*/  MUFU.TANH R77, R77 ;  /* 0x0000004d004d7308 */ /* 0x000ff00000002400 */
[----:B------:R1:W2:Y:S08]  /*4580*/  MUFU.TANH R4, R75 ;  /* 0x0000004b00047308 */ /* 0x0002b00000002400 */
[----:B------:R3:W4:Y:S01]  /*4590*/  MUFU.TANH R6, R78 ;  /* 0x0000004e00067308 */ /* 0x0007220000002400 */
[----:B-1----:R-:W-:Y:S01]  /*45a0*/  IMAD.MOV.U32 R75, RZ, RZ, R119 ;  /* 0x000000ffff4b7224 */ /* 0x002fe200078e0077 */
[----:B------:R-:W-:-:S02]  /*45b0*/  WARPGROUP.DEPBAR.LE gsb0, 0x0 ;  /* 0x00008000000079c5 */ /* 0x000fc40000010000 */
        /* <DEDUP_REMOVED lines=12> */
[----:B------:R-:W-:Y:S01]  /*4680*/  FMUL.FTZ R70, R70, UR6 ;  /* 0x0000000646467c20 */ /* 0x000fe20008410000 */
[----:B---3--:R-:W-:-:S03]  /*4690*/  IMAD.MOV.U32 R78, RZ, RZ, R119 ;  /* 0x000000ffff4e7224 */ /* 0x008fc600078e0077 */
[----:B------:R-:W-:Y:S08]  /*46a0*/  MUFU.TANH R10, R66 ;  /* 0x00000042000a7308 */ /* 0x000ff00000002400 */
[----:B------:R-:W-:Y:S08]  /*46b0*/  MUFU.TANH R65, R65 ;  /* 0x0000004100417308 */ /* 0x000ff00000002400 */
[----:B------:R-:W-:Y:S08]  /*46c0*/  MUFU.TANH R11, R67 ;  /* 0x00000043000b7308 */ /* 0x000ff00000002400 */
[----:B------:R-:W-:Y:S08]  /*46d0*/  MUFU.TANH R8, R68 ;  /* 0x0000004400087308 */ /* 0x000ff00000002400 */
[----:B------:R1:W3:Y:S08]  /*46e0*/  MUFU.TANH R9, R79 ;  /* 0x0000004f00097308 */ /* 0x0002f00000002400 */
[----:B------:R-:W-:Y:S01]  /*46f0*/  MUFU.TANH R13, R71 ;  /* 0x00000047000d7308 */ /* 0x000fe20000002400 */
[----:B-1----:R-:W-:Y:S01]  /*4700*/  IMAD.MOV.U32 R79, RZ, RZ, R119 ;  /* 0x000000ffff4f7224 */ /* 0x002fe200078e0077 */
[----:B------:R-:W-:-:S02]  /*4710*/  WARPGROUP.DEPBAR.LE gsb0, 0x0 ;  /* 0x00008000000079c5 */ /* 0x000fc40000010000 */
[----:B------:R-:W-:Y:S01]  /*4720*/  WARPGROUP.ARRIVE ;  /* 0x00000000000079c5 */ /* 0x000fe20000000000 */
[----:B------:R-:W-:Y:S01]  /*4730*/  FMUL.FTZ R58, R58, UR6 ;  /* 0x000000063a3a7c20 */ /* 0x000fe20008410000 */
[----:B------:R-:W-:Y:S01]  /*4740*/  FMUL.FTZ R62, R62, UR6 ;  /* 0x000000063e3e7c20 */ /* 0x000fe20008410000 */
[----:B------:R-:W-:Y:S01]  /*4750*/  FMUL.FTZ R63, R63, UR6 ;  /* 0x000000063f3f7c20 */ /* 0x000fe20008410000 */
[----:B------:R-:W-:Y:S01]  /*4760*/  FMUL.FTZ R56, R56, UR6 ;  /* 0x0000000638387c20 */ /* 0x000fe20008410000 */
[----:B------:R-:W-:Y:S01]  /*4770*/  MUFU.TANH R14, R58 ;  /* 0x0000003a000e7308 */ /* 0x000fe20000002400 */
[----:B------:R-:W-:Y:S01]  /*4780*/  HGMMA.64x16x16.F32.BF16 R48, gdesc[UR44], R48, gsb0 ;  /* 0x002000002c3079f0 */ /* 0x000fe20008001830 */
[----:B------:R-:W-:Y:S01]  /*4790*/  UIADD3 UR46, UR48, 0x906, URZ ;  /* 0x00000906302e7890 */ /* 0x000fe2000fffe03f */
[----:B------:R-:W-:Y:S01]  /*47a0*/  FMUL.FTZ R57, R57, UR6 ;  /* 0x0000000639397c20 */ /* 0x000fe20008410000 */
[----:B------:R-:W-:Y:S01]  /*47b0*/  UMOV UR47, 0x40000040 ;  /* 0x40000040002f7882 */ /* 0x000fe20000000000 */
[----:B------:R-:W-:Y:S01]  /*47c0*/  FMUL.FTZ R59, R59, UR6 ;  /* 0x000000063b3b7c20 */ /* 0x000fe20008410000 */
[----:B------:R-:W-:Y:S01]  /*47d0*/  FMUL.FTZ R60, R60, UR6 ;  /* 0x000000063c3c7c20 */ /* 0x000fe20008410000 */
[----:B------:R-:W-:Y:S01]  /*47e0*/  FMUL.FTZ R61, R61, UR6 ;  /* 0x000000063d3d7c20 */ /* 0x000fe20008410000 */
        /* <DEDUP_REMOVED lines=10> */
[----:B------:R-:W-:Y:S01]  /*4890*/  FMUL.FTZ R51, R51, UR6 ;  /* 0x0000000633337c20 */ /* 0x000fe20008410000 */
[----:B------:R-:W-:Y:S01]  /*48a0*/  FMUL.FTZ R50, R50, UR6 ;  /* 0x0000000632327c20 */ /* 0x000fe20008410000 */
[----:B------:R1:W-:Y:S01]  /*48b0*/  MUFU.TANH R58, R49 ;  /* 0x00000031003a7308 */ /* 0x0003e20000002400 */
[----:B------:R-:W-:Y:S01]  /*48c0*/  HGMMA.64x16x16.F32.BF16 R40, gdesc[UR44], R40, gsb0 ;  /* 0x002000002c2879f0 */ /* 0x000fe20008001828 */
[----:B------:R-:W-:Y:S01]  /*48d0*/  UIADD3 UR46, UR48, 0x986, URZ ;  /* 0x00000986302e7890 */ /* 0x000fe2000fffe03f */
[----:B------:R-:W-:Y:S01]  /*48e0*/  FMUL.FTZ R55, R55, UR6 ;  /* 0x0000000637377c20 */ /* 0x000fe20008410000 */
[----:B------:R-:W-:Y:S01]  /*48f0*/  UMOV UR47, 0x40000040 ;  /* 0x40000040002f7882 */ /* 0x000fe20000000000 */
[----:B------:R-:W-:Y:S01]  /*4900*/  FMUL.FTZ R52, R52, UR6 ;  /* 0x0000000634347c20 */ /* 0x000fe20008410000 */
[----:B------:R-:W-:Y:S01]  /*4910*/  FMUL.FTZ R54, R54, UR6 ;  /* 0x0000000636367c20 */ /* 0x000fe20008410000 */
[----:B------:R-:W-:Y:S01]  /*4920*/  FMUL.FTZ R53, R53, UR6 ;  /* 0x0000000635357c20 */ /* 0x000fe20008410000 */
[----:B------:R5:W-:Y:S01]  /*4930*/  MUFU.TANH R7, R48 ;  /* 0x0000003000077308 */ /* 0x000be20000002400 */
[----:B-1----:R-:W-:-:S07]  /*4940*/  IMAD.U32 R49, RZ, RZ, UR51 ;  /* 0x00000033ff317e24 */ /* 0x002fce000f8e00ff */
[----:B------:R1:W-:Y:S01]  /*4950*/  MUFU.TANH R66, R51 ;  /* 0x0000003300427308 */ /* 0x0003e20000002400 */
[----:B-----5:R-:W-:-:S07]  /*4960*/  IADD3 R48, R49, 0x70, -R204 ;  /* 0x0000007031307810 */ /* 0x020fce0007ffe8cc */
[----:B------:R-:W-:Y:S01]  /*4970*/  MUFU.TANH R59, R50 ;  /* 0x00000032003b7308 */ /* 0x000fe20000002400 */
[----:B-1----:R-:W-:Y:S01]  /*4980*/  IMAD.U32 R51, RZ, RZ, UR50 ;  /* 0x00000032ff337e24 */ /* 0x002fe2000f8e00ff */
[----:B------:R-:W-:-:S03]  /*4990*/  UIADD3 UR50, UR50, -0x2, URZ ;  /* 0xfffffffe32327890 */ /* 0x000fc6000fffe03f */
[----:B------:R-:W-:Y:S01]  /*49a0*/  IMAD R74, R51, -0x70, R48 ;  /* 0xffffff90334a7824 */ /* 0x000fe200078e0230 */
[----:B------:R-:W-:Y:S02]  /*49b0*/  UISETP.GE.AND UP0, UPT, UR50, UR7, UPT ;  /* 0x000000073200728c */ /* 0x000fe4000bf06270 */
[----:B------:R-:W1:Y:S02]  /*49c0*/  MUFU.TANH R12, R70 ;  /* 0x00000046000c7308 */ /* 0x000e640000002400 */
[C---:B------:R-:W-:Y:S02]  /*49d0*/  ISETP.GT.AND P4, PT, R74.reuse, RZ, PT ;  /* 0x000000ff4a00720c */ /* 0x040fe40003f84270 */
[C---:B------:R-:W-:Y:S02]  /*49e0*/  ISETP.GT.AND P2, PT, R74.reuse, 0x1, PT ;  /* 0x000000014a00780c */ /* 0x040fe40003f44270 */
[C---:B------:R-:W-:Y:S02]  /*49f0*/  ISETP.GT.AND P5, PT, R74.reuse, 0x10, PT ;  /* 0x000000104a00780c */ /* 0x040fe40003fa4270 */
[C---:B------:R-:W-:Y:S01]  /*4a00*/  ISETP.GT.AND P3, PT, R74.reuse, 0x8, PT ;  /* 0x000000084a00780c */ /* 0x040fe20003f64270 */
[----:B------:R-:W5:Y:S01]  /*4a10*/  MUFU.TANH R60, R60 ;  /* 0x0000003c003c7308 */ /* 0x000f620000002400 */
[----:B------:R-:W-:-:S02]  /*4a20*/  ISETP.GT.AND P6, PT, R74, 0x9, PT ;  /* 0x000000094a00780c */ /* 0x000fc40003fc4270 */
[----:B0-----:R-:W-:Y:S02]  /*4a30*/  FSEL R3, R3, -INF , P4 ;  /* 0xff80000003037808 */ /* 0x001fe40002000000 */
[----:B--2---:R-:W-:Y:S02]  /*4a40*/  FSEL R4, R4, -INF , P2 ;  /* 0xff80000004047808 */ /* 0x004fe40001000000 */
[----:B----4-:R-:W-:Y:S01]  /*4a50*/  FSEL R6, R6, -INF , P3 ;  /* 0xff80000006067808 */ /* 0x010fe20001800000 */
[----:B------:R-:W0:Y:S01]  /*4a60*/  MUFU.TANH R61, R61 ;  /* 0x0000003d003d7308 */ /* 0x000e220000002400 */
[----:B---3--:R-:W-:Y:S02]  /*4a70*/  FSEL R9, R9, -INF , P6 ;  /* 0xff80000009097808 */ /* 0x008fe40003000000 */
[----:B------:R-:W-:Y:S01]  /*4a80*/  FSEL R10, R10, -INF , P5 ;  /* 0xff8000000a0a7808 */ /* 0x000fe20002800000 */
[----:B------:R-:W-:Y:S02]  /*4a90*/  WARPGROUP.DEPBAR.LE gsb0, 0x0 ;  /* 0x00008000000079c5 */ /* 0x000fe40000010000 */
[----:B------:R-:W-:Y:S01]  /*4aa0*/  WARPGROUP.ARRIVE ;  /* 0x00000000000079c5 */ /* 0x000fe20000000000 */
[----:B------:R-:W-:Y:S01]  /*4ab0*/  FMUL.FTZ R40, R40, UR6 ;  /* 0x0000000628287c20 */ /* 0x000fe20008410000 */
[----:B------:R-:W-:Y:S01]  /*4ac0*/  FMUL.FTZ R42, R42, UR6 ;  /* 0x000000062a2a7c20 */ /* 0x000fe20008410000 */
[----:B------:R-:W-:Y:S01]  /*4ad0*/  FMUL.FTZ R46, R46, UR6 ;  /* 0x000000062e2e7c20 */ /* 0x000fe20008410000 */
[----:B------:R-:W-:Y:S01]  /*4ae0*/  FMUL.FTZ R49, R47, UR6 ;  /* 0x000000062f317c20 */ /* 0x000fe20008410000 */
[----:B------:R2:W-:Y:S01]  /*4af0*/  MUFU.TANH R62, R40 ;  /* 0x00000028003e7308 */ /* 0x0005e20000002400 */
[----:B------:R-:W-:Y:S01]  /*4b00*/  HGMMA.64x16x16.F32.BF16 R32, gdesc[UR44], R32, gsb0 ;  /* 0x002000002c2079f0 */ /* 0x000fe20008001820 */
[----:B------:R-:W-:Y:S01]  /*4b10*/  FSEL R47, R73, -INF , P2 ;  /* 0xff800000492f7808 */ /* 0x000fe20001000000 */
[----:B------:R-:W-:Y:S01]  /*4b20*/  FMUL.FTZ R43, R43, UR6 ;  /* 0x000000062b2b7c20 */ /* 0x000fe20008410000 */
[----:B------:R-:W-:Y:S01]  /*4b30*/  FMUL.FTZ R48, R45, UR6 ;  /* 0x000000062d307c20 */ /* 0x000fe20008410000 */
[----:B------:R-:W-:Y:S01]  /*4b40*/  FSEL R45, R76, -INF , P3 ;  /* 0xff8000004c2d7808 */ /* 0x000fe20001800000 */
[----:B------:R-:W-:Y:S01]  /*4b50*/  FMUL.FTZ R41, R41, UR6 ;  /* 0x0000000629297c20 */ /* 0x000fe20008410000 */
[----:B------:R-:W-:Y:S01]  /*4b60*/  UIADD3 UR46, UR48, 0xa06, URZ ;  /* 0x00000a06302e7890 */ /* 0x000fe2000fffe03f */
[----:B------:R3:W-:Y:S01]  /*4b70*/  MUFU.TANH R67, R42 ;  /* 0x0000002a00437308 */ /* 0x0007e20000002400 */
[----:B--2---:R-:W-:Y:S01]  /*4b80*/  FMUL.FTZ R40, R44, UR6 ;  /* 0x000000062c287c20 */ /* 0x004fe20008410000 */
[----:B------:R-:W-:Y:S01]  /*4b90*/  FSEL R44, R72, -INF , P4 ;  /* 0xff800000482c7808 */ /* 0x000fe20002000000 */
[----:B------:R-:W-:Y:S01]  /*4ba0*/  UMOV UR47, 0x40000040 ;  /* 0x40000040002f7882 */ /* 0x000fe20000000000 */
[C---:B------:R-:W-:Y:S01]  /*4bb0*/  ISETP.GT.AND P4, PT, R74.reuse, 0x11, PT ;  /* 0x000000114a00780c */ /* 0x040fe20003f84270 */
[----:B------:R-:W-:Y:S01]  /*4bc0*/  IMAD.MOV.U32 R76, RZ, RZ, R119 ;  /* 0x000000ffff4c7224 */ /* 0x000fe200078e0077 */
[----:B------:R-:W-:-:S02]  /*4bd0*/  ISETP.GT.AND P2, PT, R74, 0x18, PT ;  /* 0x000000184a00780c */ /* 0x000fc40003f44270 */
[----:B------:R2:W-:Y:S01]  /*4be0*/  MUFU.TANH R68, R43 ;  /* 0x0000002b00447308 */ /* 0x0005e20000002400 */
[----:B---3--:R-:W-:Y:S02]  /*4bf0*/  FSEL R42, R64, -INF , P5 ;  /* 0xff800000402a7808 */ /* 0x008fe40002800000 */
[----:B------:R-:W-:Y:S02]  /*4c00*/  ISETP.GT.AND P3, PT, R74, 0x19, PT ;  /* 0x000000194a00780c */ /* 0x000fe40003f64270 */
[----:B------:R-:W-:Y:S02]  /*4c10*/  FSEL R8, R8, -INF , P2 ;  /* 0xff80000008087808 */ /* 0x000fe40001000000 */
[C---:B------:R-:W-:Y:S01]  /*4c20*/  ISETP.GT.AND P5, PT, R74.reuse, 0x21, PT ;  /* 0x000000214a00780c */ /* 0x040fe20003fa4270 */
[----:B------:R3:W-:Y:S01]  /*4c30*/  MUFU.TANH R64, R46 ;  /* 0x0000002e00407308 */ /* 0x0007e20000002400 */
[----:B--2---:R-:W-:Y:S01]  /*4c40*/  FSEL R43, R77, -INF , P6 ;  /* 0xff8000004d2b7808 */ /* 0x004fe20003000000 */
[----:B------:R-:W-:Y:S01]  /*4c50*/  IMAD.MOV.U32 R77, RZ, RZ, R119 ;  /* 0x000000ffff4d7224 */ /* 0x000fe200078e0077 */
[----:B------:R-:W-:-:S02]  /*4c60*/  ISETP.GT.AND P6, PT, R74, 0x20, PT ;  /* 0x000000204a00780c */ /* 0x000fc40003fc4270 */
[----:B------:R-:W-:Y:S02]  /*4c70*/  FSEL R11, R11, -INF , P4 ;  /* 0xff8000000b0b7808 */ /* 0x000fe40002000000 */
[----:B-1----:R-:W-:Y:S01]  /*4c80*/  FSEL R12, R12, -INF , P2 ;  /* 0xff8000000c0c7808 */ /* 0x002fe20001000000 */
[----:B------:R1:W-:Y:S01]  /*4c90*/  MUFU.TANH R71, R48 ;  /* 0x0000003000477308 */ /* 0x0003e20000002400 */
[----:B---3--:R-:W-:Y:S02]  /*4ca0*/  FMNMX.FTZ R46, R44, R47, !PT ;  /* 0x0000002f2c2e7209 */ /* 0x008fe40007810000 */
[----:B------:R-:W-:Y:S02]  /*4cb0*/  ISETP.GT.AND P2, PT, R74, 0x29, PT ;  /* 0x000000294a00780c */ /* 0x000fe40003f44270 */
[----:B------:R-:W-:Y:S02]  /*4cc0*/  FSEL R13, R13, -INF , P3 ;  /* 0xff8000000d0d7808 */ /* 0x000fe40001800000 */
[----:B------:R-:W-:Y:S01]  /*4cd0*/  FSEL R14, R14, -INF , P6 ;  /* 0xff8000000e0e7808 */ /* 0x000fe20003000000 */
[----:B------:R2:W-:Y:S01]  /*4ce0*/  MUFU.TANH R63, R41 ;  /* 0x00000029003f7308 */ /* 0x0005e20000002400 */
[----:B-1----:R-:W-:-:S02]  /*4cf0*/  FMNMX.FTZ R48, R45, R46, !PT ;  /* 0x0000002e2d307209 */ /* 0x002fc40007810000 */
[----:B------:R-:W-:Y:S02]  /*4d00*/  FSEL R46, R56, -INF , P6 ;  /* 0xff800000382e7808 */ /* 0x000fe40003000000 */
[C---:B------:R-:W-:Y:S02]  /*4d10*/  ISETP.GT.AND P6, PT, R74.reuse, 0x31, PT ;  /* 0x000000314a00780c */ /* 0x040fe40003fc4270 */
[----:B------:R-:W-:Y:S01]  /*4d20*/  FSEL R15, R15, -INF , P5 ;  /* 0xff8000000f0f7808 */ /* 0x000fe20002800000 */
[----:B------:R1:W-:Y:S01]  /*4d30*/  MUFU.TANH R70, R40 ;  /* 0x0000002800467308 */ /* 0x0003e20000002400 */
[----:B--2---:R-:W-:Y:S02]  /*4d40*/  FSEL R41, R65, -INF , P4 ;  /* 0xff80000041297808 */ /* 0x004fe40002000000 */
[----:B------:R-:W-:Y:S01]  /*4d50*/  ISETP.GT.AND P4, PT, R74, 0x28, PT ;  /* 0x000000284a00780c */ /* 0x000fe20003f84270 */
[----:B------:R-:W-:Y:S02]  /*4d60*/  WARPGROUP.DEPBAR.LE gsb0, 0x0 ;  /* 0x00008000000079c5 */ /* 0x000fe40000010000 */
[----:B------:R-:W-:-:S02]  /*4d70*/  WARPGROUP.ARRIVE ;  /* 0x00000000000079c5 */ /* 0x000fc40000000000 */
[----:B------:R2:W-:Y:S01]  /*4d80*/  MUFU.TANH R65, R49 ;  /* 0x0000003100417308 */ /* 0x0005e20000002400 */
[----:B-1----:R-:W-:Y:S01]  /*4d90*/  FSEL R40, R69, -INF , P3 ;  /* 0xff80000045287808 */ /* 0x002fe20001800000 */
[----:B------:R-:W-:Y:S01]  /*4da0*/  FMUL.FTZ R33, R33, UR6 ;  /* 0x0000000621217c20 */ /* 0x000fe20008410000 */
[----:B------:R-:W-:Y:S01]  /*4db0*/  FMUL.FTZ R34, R34, UR6 ;  /* 0x0000000622227c20 */ /* 0x000fe20008410000 */
[----:B------:R-:W-:Y:S01]  /*4dc0*/  ISETP.GT.AND P3, PT, R74, 0x30, PT ;  /* 0x000000304a00780c */ /* 0x000fe20003f64270 */
[----:B------:R-:W-:Y:S01]  /*4dd0*/  HGMMA.64x16x16.F32.BF16 R24, gdesc[UR44], R24, gsb0 ;  /* 0x002000002c1879f0 */ /* 0x000fe20008001818 */
[----:B------:R-:W-:Y:S01]  /*4de0*/  FSEL R20, R20, -INF , P4 ;  /* 0xff80000014147808 */ /* 0x000fe20002000000 */
[----:B------:R-:W-:Y:S01]  /*4df0*/  FMUL.FTZ R35, R35, UR6 ;  /* 0x0000000623237c20 */ /* 0x000fe20008410000 */
[----:B------:R1:W-:Y:S01]  /*4e00*/  MUFU.TANH R56, R33 ;  /* 0x0000002100387308 */ /* 0x0003e20000002400 */
[----:B--2---:R-:W-:Y:S01]  /*4e10*/  FMNMX.FTZ R49, R43, R48, !PT ;  /* 0x000000302b317209 */ /* 0x004fe20007810000 */
[----:B------:R-:W-:Y:S01]  /*4e20*/  FMUL.FTZ R32, R32, UR6 ;  /* 0x0000000620207c20 */ /* 0x000fe20008410000 */
[----:B------:R-:W-:Y:S01]  /*4e30*/  FSEL R48, R57, -INF , P5 ;  /* 0xff80000039307808 */ /* 0x000fe20002800000 */
[----:B------:R-:W-:Y:S01]  /*4e40*/  FMUL.FTZ R36, R36, UR6 ;  /* 0x0000000624247c20 */ /* 0x000fe20008410000 */
[----:B------:R-:W-:Y:S01]  /*4e50*/  FMNMX.FTZ R50, R42, R49, !PT ;  /* 0x000000312a327209 */ /* 0x000fe20007810000 */
[----:B------:R-:W-:Y:S01]  /*4e60*/  FMUL.FTZ R39, R39, UR6 ;  /* 0x0000000627277c20 */ /* 0x000fe20008410000 */
[----:B-----5:R-:W-:Y:S01]  /*4e70*/  FSEL R49, R60, -INF , P4 ;  /* 0xff8000003c317808 */ /* 0x020fe20002000000 */
[----:B------:R-:W-:Y:S01]  /*4e80*/  MUFU.TANH R55, R55 ;  /* 0x0000003700377308 */ /* 0x000fe20000002400 */
[----:B------:R-:W-:-:S02]  /*4e90*/  FMNMX.FTZ R51, R41, R50, !PT ;  /* 0x0000003229337209 */ /* 0x000fc40007810000 */
[----:B0-----:R-:W-:Y:S02]  /*4ea0*/  FSEL R50, R61, -INF , P2 ;  /* 0xff8000003d327808 */ /* 0x001fe40001000000 */
[----:B------:R-:W-:Y:S02]  /*4eb0*/  FMNMX.FTZ R51, R8, R51, !PT ;  /* 0x0000003308337209 */ /* 0x000fe40007810000 */
[----:B------:R-:W-:Y:S01]  /*4ec0*/  ISETP.GT.AND P4, PT, R74, 0x39, PT ;  /* 0x000000394a00780c */ /* 0x000fe20003f84270 */
[----:B------:R-:W0:Y:S01]  /*4ed0*/  MUFU.TANH R52, R52 ;  /* 0x0000003400347308 */ /* 0x000e220000002400 */
[----:B------:R-:W-:Y:S02]  /*4ee0*/  FMNMX.FTZ R51, R40, R51, !PT ;  /* 0x0000003328337209 */ /* 0x000fe40007810000 */
[----:B------:R-:W-:Y:S02]  /*4ef0*/  ISETP.GT.AND P5, PT, R74, 0x38, PT ;  /* 0x000000384a00780c */ /* 0x000fe40003fa4270 */
[----:B-1----:R-:W-:-:S02]  /*4f00*/  FMNMX.FTZ R33, R46, R51, !PT ;  /* 0x000000332e217209 */ /* 0x002fc40007810000 */
[----:B------:R-:W-:Y:S01]  /*4f10*/  FSEL R51, R7, -INF , P3 ;  /* 0xff80000007337808 */ /* 0x000fe20001800000 */
[----:B------:R1:W-:Y:S01]  /*4f20*/  MUFU.TANH R72, R34 ;  /* 0x0000002200487308 */ /* 0x0003e20000002400 */
[----:B------:R-:W-:Y:S01]  /*4f30*/  FMUL.FTZ R7, R37, UR6 ;  /* 0x0000000625077c20 */ /* 0x000fe20008410000 */
[----:B------:R-:W-:Y:S02]  /*4f40*/  FSEL R37, R58, -INF , P6 ;  /* 0xff8000003a257808 */ /* 0x000fe40003000000 */
[----:B------:R-:W-:Y:S02]  /*4f50*/  FSEL R21, R21, -INF , P2 ;  /* 0xff80000015157808 */ /* 0x000fe40001000000 */
[----:B------:R-:W-:Y:S02]  /*4f60*/  ISETP.GT.AND P2, PT, R74, 0x40, PT ;  /* 0x000000404a00780c */ /* 0x000fe40003f44270 */
[----:B------:R-:W2:Y:S01]  /*4f70*/  MUFU.TANH R54, R54 ;  /* 0x0000003600367308 */ /* 0x000ea20000002400 */
[----:B-1----:R-:W-:-:S02]  /*4f80*/  FMNMX.FTZ R34, R48, R33, !PT ;  /* 0x0000002130227209 */ /* 0x002fc40007810000 */
[----:B0-----:R-:W-:Y:S02]  /*4f90*/  FSEL R52, R52, -INF , P5 ;  /* 0xff80000034347808 */ /* 0x001fe40002800000 */
[----:B------:R-:W-:Y:S02]  /*4fa0*/  FMNMX.FTZ R57, R49, R34, !PT ;  /* 0x0000002231397209 */ /* 0x000fe40007810000 */
[----:B------:R-:W-:Y:S01]  /*4fb0*/  FSEL R33, R66, -INF , P6 ;  /* 0xff80000042217808 */ /* 0x000fe20003000000 */
[----:B------:R-:W0:Y:S01]  /*4fc0*/  MUFU.TANH R53, R53 ;  /* 0x0000003500357308 */ /* 0x000e220000002400 */
[----:B------:R-:W-:Y:S02]  /*4fd0*/  FMNMX.FTZ R58, R50, R57, !PT ;  /* 0x00000039323a7209 */ /* 0x000fe40007810000 */
[----:B------:R-:W-:Y:S02]  /*4fe0*/  ISETP.GT.AND P6, PT, R74, 0x48, PT ;  /* 0x000000484a00780c */ /* 0x000fe40003fc4270 */
[----:B------:R-:W-:-:S02]  /*4ff0*/  FMNMX.FTZ R58, R51, R58, !PT ;  /* 0x0000003a333a7209 */ /* 0x000fc40007810000 */
[----:B------:R-:W-:Y:S01]  /*5000*/  FSEL R57, R70, -INF , P6 ;  /* 0xff80000046397808 */ /* 0x000fe20003000000 */
[----:B------:R1:W-:Y:S01]  /*5010*/  MUFU.TANH R73, R35 ;  /* 0x0000002300497308 */ /* 0x0003e20000002400 */
[----:B--2---:R-:W-:Y:S01]  /*5020*/  FSEL R34, R54, -INF , P5 ;  /* 0xff80000036227808 */ /* 0x004fe20002800000 */
[----:B------:R-:W-:Y:S01]  /*5030*/  FMUL.FTZ R54, R38, UR6 ;  /* 0x0000000626367c20 */ /* 0x000fe20008410000 */
[----:B------:R-:W-:Y:S01]  /*5040*/  ISETP.GT.AND P5, PT, R74, 0x49, PT ;  /* 0x000000494a00780c */ /* 0x000fe20003fa4270 */
[----:B------:R-:W-:Y:S02]  /*5050*/  WARPGROUP.DEPBAR.LE gsb0, 0x0 ;  /* 0x00008000000079c5 */ /* 0x000fe40000010000 */
[----:B------:R-:W-:Y:S01]  /*5060*/  FMUL.FTZ R26, R26, UR6 ;  /* 0x000000061a1a7c20 */ /* 0x000fe20008410000 */
[----:B------:R-:W-:Y:S01]  /*5070*/  FMUL.FTZ R31, R31, UR6 ;  /* 0x000000061f1f7c20 */ /* 0x000fe20008410000 */
[----:B------:R2:W3:Y:S01]  /*5080*/  MUFU.TANH R69, R32 ;  /* 0x0000002000457308 */ /* 0x0004e20000002400 */
[----:B-1----:R-:W-:Y:S01]  /*5090*/  FSEL R35, R55, -INF , P4 ;  /* 0xff80000037237808 */ /* 0x002fe20002000000 */
[----:B------:R-:W-:Y:S01]  /*50a0*/  FMUL.FTZ R30, R30, UR6 ;  /* 0x000000061e1e7c20 */ /* 0x000fe20008410000 */
[----:B------:R-:W-:Y:S01]  /*50b0*/  FMNMX.FTZ R55, R37, R58, !PT ;  /* 0x0000003a25377209 */ /* 0x000fe20007810000 */
[----:B------:R1:W-:Y:S01]  /*50c0*/  @!P1 SYNCS.ARRIVE.TRANS64.RED.A1T0 RZ, [R0+URZ], RZ ;  /* 0x000000ff00ff99a7 */ /* 0x0003e2000810043f */
[----:B0-----:R-:W-:-:S02]  /*50d0*/  FSEL R38, R53, -INF , P4 ;  /* 0xff80000035267808 */ /* 0x001fc40002000000 */
[----:B------:R-:W-:Y:S01]  /*50e0*/  FMNMX.FTZ R55, R52, R55, !PT ;  /* 0x0000003734377209 */ /* 0x000fe20007810000 */
[----:B------:R0:W4:Y:S01]  /*50f0*/  MUFU.TANH R61, R36 ;  /* 0x00000024003d7308 */ /* 0x0001220000002400 */
[----:B--2---:R-:W-:Y:S01]  /*5100*/  FSEL R32, R59, -INF , P3 ;  /* 0xff8000003b207808 */ /* 0x004fe20001800000 */
[----:B------:R-:W-:Y:S01]  /*5110*/  FMUL.FTZ R59, R24, UR6 ;  /* 0x00000006183b7c20 */ /* 0x000fe20008410000 */
[----:B------:R-:W-:Y:S02]  /*5120*/  ISETP.GT.AND P3, PT, R74, 0x41, PT ;  /* 0x000000414a00780c */ /* 0x000fe40003f64270 */
[----:B------:R-:W-:Y:S02]  /*5130*/  FSEL R53, R62, -INF , P2 ;  /* 0xff8000003e357808 */ /* 0x000fe40001000000 */
[----:B------:R-:W-:Y:S01]  /*5140*/  FMNMX.FTZ R58, R38, R55, !PT ;  /* 0x00000037263a7209 */ /* 0x000fe20007810000 */
[----:B------:R-:W2:Y:S01]  /*5150*/  MUFU.TANH R7, R7 ;  /* 0x0000000700077308 */ /* 0x000ea20000002400 */
[----:B------:R-:W-:Y:S01]  /*5160*/  FSEL R55, R63, -INF , P3 ;  /* 0xff8000003f377808 */ /* 0x000fe20001800000 */
[----:B------:R-:W-:Y:S01]  /*5170*/  FMUL.FTZ R63, R28, UR6 ;  /* 0x000000061c3f7c20 */ /* 0x000fe20008410000 */
[----:B------:R-:W-:-:S02]  /*5180*/  FMNMX.FTZ R58, R53, R58, !PT ;  /* 0x0000003a353a7209 */ /* 0x000fc40007810000 */
[----:B------:R-:W-:Y:S02]  /*5190*/  ISETP.GT.AND P4, PT, R74, 0x50, PT ;  /* 0x000000504a00780c */ /* 0x000fe40003f84270 */
[----:B------:R-:W-:Y:S01]  /*51a0*/  FMNMX.FTZ R60, R55, R58, !PT ;  /* 0x0000003a373c7209 */ /* 0x000fe20007810000 */
[----:B------:R5:W-:Y:S01]  /*51b0*/  MUFU.TANH R66, R54 ;  /* 0x0000003600427308 */ /* 0x000be20000002400 */
[----:B------:R-:W-:Y:S02]  /*51c0*/  FSEL R58, R71, -INF , P5 ;  /* 0xff800000473a7808 */ /* 0x000fe40002800000 */
[----:B------:R-:W-:Y:S02]  /*51d0*/  FMNMX.FTZ R71, R57, R60, !PT ;  /* 0x0000003c39477209 */ /* 0x000fe40007810000 */
[----:B------:R-:W-:Y:S02]  /*51e0*/  FSEL R24, R67, -INF , P2 ;  /* 0xff80000043187808 */ /* 0x000fe40001000000 */
[----:B0-----:R-:W-:Y:S01]  /*51f0*/  FSEL R36, R68, -INF , P3 ;  /* 0xff80000044247808 */ /* 0x001fe20001800000 */
[----:B------:R3:W0:Y:S01]  /*5200*/  MUFU.TANH R67, R59 ;  /* 0x0000003b00437308 */ /* 0x0006220000002400 */
[----:B-----5:R-:W-:Y:S01]  /*5210*/  FMUL.FTZ R54, R25, UR6 ;  /* 0x0000000619367c20 */ /* 0x020fe20008410000 */
[----:B------:R-:W-:-:S02]  /*5220*/  ISETP.GT.AND P3, PT, R74, 0x51, PT ;  /* 0x000000514a00780c */ /* 0x000fc40003f64270 */
[----:B------:R-:W-:Y:S02]  /*5230*/  FMNMX.FTZ R28, R58, R71, !PT ;  /* 0x000000473a1c7209 */ /* 0x000fe40007810000 */
[----:B------:R-:W-:Y:S02]  /*5240*/  ISETP.GT.AND P2, PT, R74, 0x58, PT ;  /* 0x000000584a00780c */ /* 0x000fe40003f44270 */
[----:B------:R5:W1:Y:S01]  /*5250*/  MUFU.TANH R68, R54 ;  /* 0x0000003600447308 */ /* 0x000a620000002400 */
[----:B---3--:R-:W-:Y:S02]  /*5260*/  FSEL R59, R69, -INF , P4 ;  /* 0xff800000453b7808 */ /* 0x008fe40002000000 */
[----:B------:R-:W-:Y:S01]  /*5270*/  FSEL R60, R56, -INF , P3 ;  /* 0xff800000383c7808 */ /* 0x000fe20001800000 */
[----:B------:R-:W-:Y:S01]  /*5280*/  FMUL.FTZ R56, R29, UR6 ;  /* 0x000000061d387c20 */ /* 0x000fe20008410000 */
[----:B------:R-:W-:Y:S02]  /*5290*/  FMNMX.FTZ R71, R59, R28, !PT ;  /* 0x0000001c3b477209 */ /* 0x000fe40007810000 */
[----:B------:R-:W-:Y:S01]  /*52a0*/  FSEL R25, R64, -INF , P6 ;  /* 0xff80000040197808 */ /* 0x000fe20003000000 */
[----:B------:R0:W3:Y:S01]  /*52b0*/  MUFU.TANH R69, R63 ;  /* 0x0000003f00457308 */ /* 0x0000e20000002400 */
[----:B------:R-:W-:-:S02]  /*52c0*/  ISETP.GT.AND P6, PT, R74, 0x59, PT ;  /* 0x000000594a00780c */ /* 0x000fc40003fc4270 */
[----:B----4-:R-:W-:Y:S02]  /*52d0*/  FSEL R61, R61, -INF , P2 ;  /* 0xff8000003d3d7808 */ /* 0x010fe40001000000 */
[----:B-----5:R-:W-:Y:S02]  /*52e0*/  FMNMX.FTZ R54, R60, R71, !PT ;  /* 0x000000473c367209 */ /* 0x020fe40007810000 */
[----:B------:R-:W-:Y:S01]  /*52f0*/  FSEL R28, R65, -INF , P5 ;  /* 0xff800000411c7808 */ /* 0x000fe20002800000 */
[----:B------:R4:W5:Y:S01]  /*5300*/  MUFU.TANH R70, R56 ;  /* 0x0000003800467308 */ /* 0x0009620000002400 */
[----:B--2---:R-:W-:Y:S02]  /*5310*/  FSEL R62, R7, -INF , P6 ;  /* 0xff800000073e7808 */ /* 0x004fe40003000000 */
[----:B------:R-:W-:Y:S02]  /*5320*/  ISETP.GT.AND P5, PT, R74, 0x60, PT ;  /* 0x000000604a00780c */ /* 0x000fe40003fa4270 */
[----:B------:R-:W-:-:S02]  /*5330*/  FMNMX.FTZ R7, R61, R54, !PT ;  /* 0x000000363d077209 */ /* 0x000fc40007810000 */
[----:B------:R-:W-:Y:S01]  /*5340*/  FSEL R29, R72, -INF , P4 ;  /* 0xff800000481d7808 */ /* 0x000fe20002000000 */
[----:B------:R-:W-:Y:S01]  /*5350*/  MUFU.TANH R71, R31 ;  /* 0x0000001f00477308 */ /* 0x000fe20000002400 */
[----:B------:R-:W-:Y:S02]  /*5360*/  ISETP.GT.AND P4, PT, R74, 0x61, PT ;  /* 0x000000614a00780c */ /* 0x000fe40003f84270 */
[----:B0-----:R-:W-:Y:S02]  /*5370*/  FSEL R63, R67, -INF , P5 ;  /* 0xff800000433f7808 */ /* 0x001fe40002800000 */
[----:B------:R-:W-:Y:S02]  /*5380*/  FMNMX.FTZ R72, R62, R7, !PT ;  /* 0x000000073e487209 */ /* 0x000fe40007810000 */
[----:B------:R-:W-:Y:S01]  /*5390*/  FSEL R54, R73, -INF , P3 ;  /* 0xff80000049367808 */ /* 0x000fe20001800000 */
[----:B------:R-:W-:Y:S01]  /*53a0*/  IMAD.MOV.U32 R73, RZ, RZ, R119 ;  /* 0x000000ffff497224 */ /* 0x000fe200078e0077 */
[----:B------:R-:W-:-:S02]  /*53b0*/  ISETP.GT.AND P3, PT, R74, 0x68, PT ;  /* 0x000000684a00780c */ /* 0x000fc40003f64270 */
[----:B-1----:R-:W-:Y:S02]  /*53c0*/  FSEL R64, R68, -INF , P4 ;  /* 0xff80000044407808 */ /* 0x002fe40002000000 */
[----:B------:R-:W-:Y:S02]  /*53d0*/  FMNMX.FTZ R7, R63, R72, !PT ;  /* 0x000000483f077209 */ /* 0x000fe40007810000 */
[----:B----4-:R-:W-:Y:S02]  /*53e0*/  FSEL R56, R66, -INF , P2 ;  /* 0xff80000042387808 */ /* 0x010fe40001000000 */
[----:B------:R-:W-:Y:S01]  /*53f0*/  ISETP.GT.AND P2, PT, R74, 0x69, PT ;  /* 0x000000694a00780c */ /* 0x000fe20003f44270 */
[----:B------:R-:W-:Y:S01]  /*5400*/  IMAD.MOV.U32 R74, RZ, RZ, R119 ;  /* 0x000000ffff4a7224 */ /* 0x000fe200078e0077 */
[----:B---3--:R-:W-:Y:S01]  /*5410*/  FSEL R65, R69, -INF , P3 ;  /* 0xff80000045417808 */ /* 0x008fe20001800000 */
[----:B------:R-:W-:Y:S01]  /*5420*/  FMUL.FTZ R69, R27, UR6 ;  /* 0x000000061b457c20 */ /* 0x000fe20008410000 */
[----:B------:R-:W-:-:S02]  /*5430*/  FMNMX.FTZ R68, R64, R7, !PT ;  /* 0x0000000740447209 */ /* 0x000fc40007810000 */
[----:B-----5:R-:W-:Y:S02]  /*5440*/  FSEL R66, R70, -INF , P2 ;  /* 0xff80000046427808 */ /* 0x020fe40001000000 */
[----:B------:R-:W-:Y:S01]  /*5450*/  FMNMX.FTZ R7, R65, R68, !PT ;  /* 0x0000004441077209 */ /* 0x000fe20007810000 */
[----:B------:R-:W-:Y:S03]  /*5460*/  MUFU.TANH R69, R69 ;  /* 0x0000004500457308 */ /* 0x000fe60000002400 */
[----:B------:R-:W-:-:S05]  /*5470*/  FMNMX.FTZ R68, R66, R7, !PT ;  /* 0x0000000742447209 */ /* 0x000fca0007810000 */
[----:B------:R-:W0:Y:S02]  /*5480*/  SHFL.BFLY PT, R7, R68, 0x2, 0x1f ;  /* 0x0c401f0044077f89 */ /* 0x000e2400000e0000 */
[----:B0-----:R-:W-:Y:S02]  /*5490*/  FMNMX.FTZ R70, R68, R7, !PT ;  /* 0x0000000744467209 */ /* 0x001fe40007810000 */
[----:B------:R-:W0:Y:S03]  /*54a0*/  MUFU.TANH R68, R26 ;  /* 0x0000001a00447308 */ /* 0x000e260000002400 */
[----:B------:R-:W1:Y:S02]  /*54b0*/  SHFL.BFLY PT, R7, R70, 0x1, 0x1f ;  /* 0x0c201f0046077f89 */ /* 0x000e6400000e0000 */
[----:B-1----:R-:W-:-:S03]  /*54c0*/  FMNMX.FTZ R7, R70, R7, !PT ;  /* 0x0000000746077209 */ /* 0x002fc60007810000 */
[----:B------:R0:W1:Y:S01]  /*54d0*/  MUFU.TANH R70, R30 ;  /* 0x0000001e00467308 */ /* 0x0000620000002400 */
[C---:B------:R-:W-:Y:S01]  /*54e0*/  FSETP.NEU.FTZ.AND P0, PT, R7.reuse, -INF , PT ;  /* 0xff8000000700780b */ /* 0x040fe20003f1d000 */
[----:B------:R-:W-:-:S05]  /*54f0*/  FMUL.FTZ R67, R7, UR14 ;  /* 0x0000000e07437c20 */ /* 0x000fca0008410000 */
[----:B------:R-:W-:Y:S02]  /*5500*/  FSEL R72, R67, RZ, P0 ;  /* 0x000000ff43487208 */ /* 0x000fe40000000000 */
[----:B------:R2:W3:Y:S01]  /*5510*/  MUFU.TANH R67, R39 ;  /* 0x0000002700437308 */ /* 0x0004e20000002400 */
[----:B0-----:R-:W-:Y:S01]  /*5520*/  FSEL R30, R68, -INF , P5 ;  /* 0xff800000441e7808 */ /* 0x001fe20002800000 */
[--C-:B------:R-:W-:Y:S02]  /*5530*/  IMAD.MOV.U32 R68, RZ, RZ, R119.reuse ;  /* 0x000000ffff447224 */ /* 0x100fe400078e0077 */
[--C-:B------:R-:W-:Y:S01]  /*5540*/  FFMA.FTZ R198, R8, UR14, -R72.reuse ;  /* 0x0000000e08c67c23 */ /* 0x100fe20008010848 */
[--C-:B------:R-:W-:Y:S01]  /*5550*/  FFMA.FTZ R31, R43, UR14, -R72.reuse ;  /* 0x0000000e2b1f7c23 */ /* 0x100fe20008010848 */
[--C-:B------:R-:W-:Y:S01]  /*5560*/  FFMA.FTZ R202, R45, UR14, -R72.reuse ;  /* 0x0000000e2dca7c23 */ /* 0x100fe20008010848 */
[--C-:B------:R-:W-:Y:S01]  /*5570*/  FFMA.FTZ R27, R47, UR14, -R72.reuse ;  /* 0x0000000e2f1b7c23 */ /* 0x100fe20008010848 */
[--C-:B------:R-:W-:Y:S01]  /*5580*/  FFMA.FTZ R196, R42, UR14, -R72.reuse ;  /* 0x0000000e2ac47c23 */ /* 0x100fe20008010848 */
[----:B-1----:R-:W-:Y:S01]  /*5590*/  FSEL R42, R70, -INF , P3 ;  /* 0xff800000462a7808 */ /* 0x002fe20001800000 */
[--C-:B------:R-:W-:Y:S01]  /*55a0*/  FFMA.FTZ R200, R44, UR14, -R72.reuse ;  /* 0x0000000e2cc87c23 */ /* 0x100fe20008010848 */
[----:B--2---:R-:W-:Y:S01]  /*55b0*/  FMNMX.FTZ R39, R3, R4, !PT ;  /* 0x0000000403277209 */ /* 0x004fe20007810000 */
[----:B------:R-:W-:Y:S01]  /*55c0*/  MUFU.EX2 R202, R202 ;  /* 0x000000ca00ca7308 */ /* 0x000fe20000000800 */
[----:B------:R-:W-:Y:S01]  /*55d0*/  FSEL R44, R71, -INF , P2 ;  /* 0xff800000472c7808 */ /* 0x000fe20001000000 */
[--C-:B------:R-:W-:Y:S01]  /*55e0*/  FFMA.FTZ R182, R61, UR14, -R72.reuse ;  /* 0x0000000e3db67c23 */ /* 0x100fe20008010848 */
[----:B------:R-:W-:Y:S01]  /*55f0*/  FMNMX.FTZ R26, R6, R39, !PT ;  /* 0x00000027061a7209 */ /* 0x000fe20007810000 */
[--C-:B------:R-:W-:Y:S01]  /*5600*/  FFMA.FTZ R192, R46, UR14, -R72.reuse ;  /* 0x0000000e2ec07c23 */ /* 0x100fe20008010848 */
[--C-:B------:R-:W-:Y:S01]  /*5610*/  FFMA.FTZ R48, R48, UR14, -R72.reuse ;  /* 0x0000000e30307c23 */ /* 0x100fe20008010848 */
[--C-:B------:R-:W-:Y:S01]  /*5620*/  FFMA.FTZ R194, R49, UR14, -R72.reuse ;  /* 0x0000000e31c27c23 */ /* 0x100fe20008010848 */
[----:B------:R-:W-:Y:S01]  /*5630*/  FMNMX.FTZ R39, R9, R26, !PT ;  /* 0x0000001a09277209 */ /* 0x000fe20007810000 */
[----:B------:R-:W-:Y:S01]  /*5640*/  MUFU.EX2 R200, R200 ;  /* 0x000000c800c87308 */ /* 0x000fe20000000800 */
[--C-:B------:R-:W-:Y:S01]  /*5650*/  FFMA.FTZ R50, R50, UR14, -R72.reuse ;  /* 0x0000000e32327c23 */ /* 0x100fe20008010848 */
[--C-:B------:R-:W-:Y:S01]  /*5660*/  FFMA.FTZ R188, R51, UR14, -R72.reuse ;  /* 0x0000000e33bc7c23 */ /* 0x100fe20008010848 */
[----:B------:R-:W-:Y:S01]  /*5670*/  FMNMX.FTZ R26, R10, R39, !PT ;  /* 0x000000270a1a7209 */ /* 0x000fe20007810000 */
[--C-:B------:R-:W-:Y:S01]  /*5680*/  FFMA.FTZ R37, R37, UR14, -R72.reuse ;  /* 0x0000000e25257c23 */ /* 0x100fe20008010848 */
[--C-:B------:R-:W-:Y:S01]  /*5690*/  FFMA.FTZ R190, R52, UR14, -R72.reuse ;  /* 0x0000000e34be7c23 */ /* 0x100fe20008010848 */
[--C-:B------:R-:W-:Y:S01]  /*56a0*/  FFMA.FTZ R184, R53, UR14, -R72.reuse ;  /* 0x0000000e35b87c23 */ /* 0x100fe20008010848 */
[----:B------:R-:W-:Y:S01]  /*56b0*/  FMNMX.FTZ R39, R11, R26, !PT ;  /* 0x0000001a0b277209 */ /* 0x000fe20007810000 */
[----:B------:R-:W0:Y:S01]  /*56c0*/  MUFU.EX2 R27, R27 ;  /* 0x0000001b001b7308 */ /* 0x000e220000000800 */
[--C-:B------:R-:W-:Y:S01]  /*56d0*/  FFMA.FTZ R49, R55, UR14, -R72.reuse ;  /* 0x0000000e37317c23 */ /* 0x100fe20008010848 */
[--C-:B------:R-:W-:Y:S01]  /*56e0*/  FFMA.FTZ R186, R57, UR14, -R72.reuse ;  /* 0x0000000e39ba7c23 */ /* 0x100fe20008010848 */
[----:B------:R-:W-:Y:S01]  /*56f0*/  FMNMX.FTZ R26, R12, R39, !PT ;  /* 0x000000270c1a7209 */ /* 0x000fe20007810000 */
[--C-:B------:R-:W-:Y:S01]  /*5700*/  FFMA.FTZ R51, R58, UR14, -R72.reuse ;  /* 0x0000000e3a337c23 */ /* 0x100fe20008010848 */
[--C-:B------:R-:W-:Y:S01]  /*5710*/  FFMA.FTZ R180, R59, UR14, -R72.reuse ;  /* 0x0000000e3bb47c23 */ /* 0x100fe20008010848 */
[--C-:B------:R-:W-:Y:S01]  /*5720*/  FFMA.FTZ R53, R60, UR14, -R72.reuse ;  /* 0x0000000e3c357c23 */ /* 0x100fe20008010848 */
[----:B------:R-:W-:Y:S01]  /*5730*/  FMNMX.FTZ R39, R13, R26, !PT ;  /* 0x0000001a0d277209 */ /* 0x000fe20007810000 */
[----:B------:R-:W1:Y:S01]  /*5740*/  MUFU.EX2 R31, R31 ;  /* 0x0000001f001f7308 */ /* 0x000e620000000800 */
[--C-:B------:R-:W-:Y:S01]  /*5750*/  FFMA.FTZ R55, R62, UR14, -R72.reuse ;  /* 0x0000000e3e377c23 */ /* 0x100fe20008010848 */
[--C-:B------:R-:W-:Y:S01]  /*5760*/  FFMA.FTZ R176, R63, UR14, -R72.reuse ;  /* 0x0000000e3fb07c23 */ /* 0x100fe20008010848 */
[----:B------:R-:W-:Y:S01]  /*5770*/  FMNMX.FTZ R26, R14, R39, !PT ;  /* 0x000000270e1a7209 */ /* 0x000fe20007810000 */
[--C-:B------:R-:W-:Y:S01]  /*5780*/  FFMA.FTZ R39, R41, UR14, -R72.reuse ;  /* 0x0000000e29277c23 */ /* 0x100fe20008010848 */
[--C-:B------:R-:W-:Y:S01]  /*5790*/  FFMA.FTZ R57, R64, UR14, -R72.reuse ;  /* 0x0000000e40397c23 */ /* 0x100fe20008010848 */
[--C-:B------:R-:W-:Y:S01]  /*57a0*/  FFMA.FTZ R178, R65, UR14, -R72.reuse ;  /* 0x0000000e41b27c23 */ /* 0x100fe20008010848 */
[----:B------:R-:W-:Y:S01]  /*57b0*/  FMNMX.FTZ R41, R15, R26, !PT ;  /* 0x0000001a0f297209 */ /* 0x000fe20007810000 */
[----:B------:R-:W2:Y:S01]  /*57c0*/  MUFU.EX2 R196, R196 ;  /* 0x000000c400c47308 */ /* 0x000ea20000000800 */
[----:B------:R-:W-:Y:S01]  /*57d0*/  FFMA.FTZ R59, R66, UR14, -R72 ;  /* 0x0000000e423b7c23 */ /* 0x000fe20008010848 */
[----:B------:R-:W-:Y:S01]  /*57e0*/  ISETP.NE.AND P0, PT, R80, RZ, PT ;  /* 0x000000ff5000720c */ /* 0x000fe20003f05270 */
[--C-:B------:R-:W-:Y:S01]  /*57f0*/  IMAD.MOV.U32 R80, RZ, RZ, R119.reuse ;  /* 0x000000ffff507224 */ /* 0x100fe200078e0077 */
[----:B------:R-:W-:Y:S01]  /*5800*/  FMNMX.FTZ R26, R20, R41, !PT ;  /* 0x00000029141a7209 */ /* 0x000fe20007810000 */
[----:B------:R-:W-:-:S02]  /*5810*/  IMAD.MOV.U32 R71, RZ, RZ, R119 ;  /* 0x000000ffff477224 */ /* 0x000fc400078e0077 */
[--C-:B------:R-:W-:Y:S01]  /*5820*/  IMAD.MOV.U32 R70, RZ, RZ, R119.reuse ;  /* 0x000000ffff467224 */ /* 0x100fe200078e0077 */
[----:B------:R-:W-:Y:S01]  /*5830*/  FMNMX.FTZ R41, R21, R26, !PT ;  /* 0x0000001a15297209 */ /* 0x000fe20007810000 */
[----:B------:R-:W4:Y:S01]  /*5840*/  MUFU.EX2 R39, R39 ;  /* 0x0000002700277308 */ /* 0x000f220000000800 */
[----:B---3--:R-:W-:Y:S01]  /*5850*/  FSEL R26, R67, -INF , P6 ;  /* 0xff800000431a7808 */ /* 0x008fe20003000000 */
[--C-:B------:R-:W-:Y:S01]  /*5860*/  IMAD.MOV.U32 R66, RZ, RZ, R119.reuse ;  /* 0x000000ffff427224 */ /* 0x100fe200078e0077 */
[----:B------:R-:W-:Y:S01]  /*5870*/  FMNMX.FTZ R8, R32, R41, !PT ;  /* 0x0000002920087209 */ /* 0x000fe20007810000 */
[----:B------:R-:W-:Y:S01]  /*5880*/  FFMA.FTZ R41, R40, UR14, -R72 ;  /* 0x0000000e28297c23 */ /* 0x000fe20008010848 */
[----:B------:R-:W-:Y:S01]  /*5890*/  FSEL R40, R69, -INF , P4 ;  /* 0xff80000045287808 */ /* 0x000fe20002000000 */
[--C-:B------:R-:W-:Y:S01]  /*58a0*/  IMAD.MOV.U32 R69, RZ, RZ, R119.reuse ;  /* 0x000000ffff457224 */ /* 0x100fe200078e0077 */
[----:B------:R-:W-:Y:S01]  /*58b0*/  FMNMX.FTZ R43, R33, R8, !PT ;  /* 0x00000008212b7209 */ /* 0x000fe20007810000 */
[----:B------:R-:W3:Y:S01]  /*58c0*/  MUFU.EX2 R198, R198 ;  /* 0x000000c600c67308 */ /* 0x000ee20000000800 */
[----:B------:R-:W-:-:S02]  /*58d0*/  IMAD.MOV.U32 R65, RZ, RZ, R119 ;  /* 0x000000ffff417224 */ /* 0x000fc400078e0077 */
[----:B------:R-:W-:Y:S01]  /*58e0*/  FMNMX.FTZ R8, R34, R43, !PT ;  /* 0x0000002b22087209 */ /* 0x000fe20007810000 */
[--C-:B------:R-:W-:Y:S02]  /*58f0*/  IMAD.MOV.U32 R64, RZ, RZ, R119.reuse ;  /* 0x000000ffff407224 */ /* 0x100fe400078e0077 */
[--C-:B------:R-:W-:Y:S01]  /*5900*/  IMAD.MOV.U32 R63, RZ, RZ, R119.reuse ;  /* 0x000000ffff3f7224 */ /* 0x100fe200078e0077 */
[----:B------:R-:W-:Y:S01]  /*5910*/  FMNMX.FTZ R43, R35, R8, !PT ;  /* 0x00000008232b7209 */ /* 0x000fe20007810000 */
[----:B------:R-:W5:Y:S01]  /*5920*/  MUFU.EX2 R41, R41 ;  /* 0x0000002900297308 */ /* 0x000f620000000800 */
[--C-:B------:R-:W-:Y:S02]  /*5930*/  IMAD.MOV.U32 R62, RZ, RZ, R119.reuse ;  /* 0x000000ffff3e7224 */ /* 0x100fe400078e0077 */
[----:B------:R-:W-:Y:S01]  /*5940*/  FMNMX.FTZ R43, R24, R43, !PT ;  /* 0x0000002b182b7209 */ /* 0x000fe20007810000 */
[--C-:B------:R-:W-:Y:S02]  /*5950*/  IMAD.MOV.U32 R60, RZ, RZ, R119.reuse ;  /* 0x000000ffff3c7224 */ /* 0x100fe400078e0077 */
[--C-:B------:R-:W-:Y:S01]  /*5960*/  IMAD.MOV.U32 R58, RZ, RZ, R119.reuse ;  /* 0x000000ffff3a7224 */ /* 0x100fe200078e0077 */
[----:B------:R-:W-:Y:S01]  /*5970*/  FMNMX.FTZ R8, R36, R43, !PT ;  /* 0x0000002b24087209 */ /* 0x000fe20007810000 */
[----:B------:R-:W-:Y:S01]  /*5980*/  MUFU.EX2 R192, R192 ;  /* 0x000000c000c07308 */ /* 0x000fe20000000800 */
[----:B------:R-:W-:-:S02]  /*5990*/  IMAD.MOV.U32 R52, RZ, RZ, R119 ;  /* 0x000000ffff347224 */ /* 0x000fc400078e0077 */
[----:B------:R-:W-:-:S04]  /*59a0*/  FMNMX.FTZ R45, R25, R8, !PT ;  /* 0x00000008192d7209 */ /* 0x000fc80007810000 */
[----:B------:R-:W-:Y:S01]  /*59b0*/  FMNMX.FTZ R8, R28, R45, !PT ;  /* 0x0000002d1c087209 */ /* 0x000fe20007810000 */
[----:B------:R0:W-:Y:S03]  /*59c0*/  MUFU.EX2 R43, R48 ;  /* 0x00000030002b7308 */ /* 0x0001e60000000800 */
[----:B------:R-:W-:-:S04]  /*59d0*/  FMNMX.FTZ R45, R29, R8, !PT ;  /* 0x000000081d2d7209 */ /* 0x000fc80007810000 */
[----:B------:R-:W-:Y:S01]  /*59e0*/  FMNMX.FTZ R47, R54, R45, !PT ;  /* 0x0000002d362f7209 */ /* 0x000fe20007810000 */
[----:B------:R-:W-:Y:S01]  /*59f0*/  MUFU.EX2 R194, R194 ;  /* 0x000000c200c27308 */ /* 0x000fe20000000800 */
[----:B0-----:R-:W-:Y:S02]  /*5a00*/  IMAD.MOV.U32 R48, RZ, RZ, R119 ;  /* 0x000000ffff307224 */ /* 0x001fe400078e0077 */
        /* <DEDUP_REMOVED lines=9> */
[----:B------:R-:W-:Y:S01]  /*5aa0*/  FFMA.FTZ R47, R38, UR14, -R72 ;  /* 0x0000000e262f7c23 */ /* 0x000fe20008010848 */
[----:B------:R-:W-:Y:S01]  /*5ab0*/  MUFU.EX2 R37, R37 ;  /* 0x0000002500257308 */ /* 0x000fe20000000800 */
[----:B------:R-:W-:Y:S02]  /*5ac0*/  IMAD.MOV.U32 R72, RZ, RZ, R119 ;  /* 0x000000ffff487224 */ /* 0x000fe400078e0077 */
[----:B------:R-:W0:Y:S05]  /*5ad0*/  SHFL.BFLY PT, R67, R8, 0x2, 0x1f ;  /* 0x0c401f0008437f89 */ /* 0x000e2a00000e0000 */
[----:B------:R-:W-:Y:S08]  /*5ae0*/  MUFU.EX2 R190, R190 ;  /* 0x000000be00be7308 */ /* 0x000ff00000000800 */
[----:B------:R-:W-:Y:S08]  /*5af0*/  MUFU.EX2 R47, R47 ;  /* 0x0000002f002f7308 */ /* 0x000ff00000000800 */
[----:B------:R-:W-:Y:S01]  /*5b00*/  MUFU.EX2 R184, R184 ;  /* 0x000000b800b87308 */ /* 0x000fe20000000800 */
[----:B0-----:R-:W-:-:S05]  /*5b10*/  FMNMX.FTZ R67, R8, R67, !PT ;  /* 0x0000004308437209 */ /* 0x001fca0007810000 */
[----:B------:R-:W0:Y:S02]  /*5b20*/  SHFL.BFLY PT, R8, R67, 0x1, 0x1f ;  /* 0x0c201f0043087f89 */ /* 0x000e2400000e0000 */
[----:B------:R-:W-:Y:S08]  /*5b30*/  MUFU.EX2 R49, R49 ;  /* 0x0000003100317308 */ /* 0x000ff00000000800 */
[----:B------:R-:W-:Y:S08]  /*5b40*/  MUFU.EX2 R186, R186 ;  /* 0x000000ba00ba7308 */ /* 0x000ff00000000800 */
[----:B------:R-:W-:Y:S01]  /*5b50*/  MUFU.EX2 R51, R51 ;  /* 0x0000003300337308 */ /* 0x000fe20000000800 */
[----:B0-----:R-:W-:-:S07]  /*5b60*/  FMNMX.FTZ R8, R67, R8, !PT ;  /* 0x0000000843087209 */ /* 0x001fce0007810000 */
[----:B------:R-:W-:Y:S01]  /*5b70*/  MUFU.EX2 R180, R180 ;  /* 0x000000b400b47308 */ /* 0x000fe20000000800 */
[----:B------:R-:W-:Y:S01]  /*5b80*/  IMAD.MOV.U32 R67, RZ, RZ, R119 ;  /* 0x000000ffff437224 */ /* 0x000fe200078e0077 */
[C---:B------:R-:W-:Y:S01]  /*5b90*/  FSETP.NEU.FTZ.AND P2, PT, R8.reuse, -INF , PT ;  /* 0xff8000000800780b */ /* 0x040fe20003f5d000 */
[----:B------:R-:W-:-:S05]  /*5ba0*/  FMUL.FTZ R38, R8, UR14 ;  /* 0x0000000e08267c20 */ /* 0x000fca0008410000 */
[----:B------:R-:W-:Y:S01]  /*5bb0*/  MUFU.EX2 R53, R53 ;  /* 0x0000003500357308 */ /* 0x000fe20000000800 */
[----:B------:R-:W-:Y:S02]  /*5bc0*/  FSEL R61, R38, RZ, P2 ;  /* 0x000000ff263d7208 */ /* 0x000fe40001000000 */
[----:B------:R-:W-:-:S03]  /*5bd0*/  PLOP3.LUT P2, PT, PT, PT, UP0, 0x80, 0x0 ;  /* 0x000000000000781c */ /* 0x000fc60003f4f008 */
[--C-:B------:R-:W-:Y:S01]  /*5be0*/  FFMA.FTZ R201, R3, UR14, -R61.reuse ;  /* 0x0000000e03c97c23 */ /* 0x100fe2000801083d */
[--C-:B------:R-:W-:Y:S01]  /*5bf0*/  FFMA.FTZ R38, R4, UR14, -R61.reuse ;  /* 0x0000000e04267c23 */ /* 0x100fe2000801083d */
[----:B------:R-:W-:Y:S01]  /*5c00*/  FFMA.FTZ R203, R6, UR14, -R61 ;  /* 0x0000000e06cb7c23 */ /* 0x000fe2000801083d */
[----:B------:R-:W-:Y:S01]  /*5c10*/  FADD.FTZ R3, R200, R27 ;  /* 0x0000001bc8037221 */ /* 0x000fe20000010000 */
[--C-:B------:R-:W-:Y:S01]  /*5c20*/  FFMA.FTZ R6, R9, UR14, -R61.reuse ;  /* 0x0000000e09067c23 */ /* 0x100fe2000801083d */
[----:B------:R-:W-:Y:S01]  /*5c30*/  FFMA.FTZ R197, R10, UR14, -R61 ;  /* 0x0000000e0ac57c23 */ /* 0x000fe2000801083d */
[----:B------:R-:W-:Y:S01]  /*5c40*/  MUFU.EX2 R201, R201 ;  /* 0x000000c900c97308 */ /* 0x000fe20000000800 */
[----:B------:R-:W-:Y:S01]  /*5c50*/  FADD.FTZ R4, R202, R3 ;  /* 0x00000003ca047221 */ /* 0x000fe20000010000 */
[--C-:B------:R-:W-:Y:S01]  /*5c60*/  FFMA.FTZ R10, R11, UR14, -R61.reuse ;  /* 0x0000000e0b0a7c23 */ /* 0x100fe2000801083d */
[--C-:B------:R-:W-:Y:S01]  /*5c70*/  FFMA.FTZ R199, R12, UR14, -R61.reuse ;  /* 0x0000000e0cc77c23 */ /* 0x100fe2000801083d */
[--C-:B------:R-:W-:Y:S01]  /*5c80*/  FFMA.FTZ R12, R13, UR14, -R61.reuse ;  /* 0x0000000e0d0c7c23 */ /* 0x100fe2000801083d */
[----:B-1----:R-:W-:Y:S01]  /*5c90*/  FADD.FTZ R3, R31, R4 ;  /* 0x000000041f037221 */ /* 0x002fe20000010000 */
[--C-:B------:R-:W-:Y:S01]  /*5ca0*/  FFMA.FTZ R193, R14, UR14, -R61.reuse ;  /* 0x0000000e0ec17c23 */ /* 0x100fe2000801083d */
[----:B------:R-:W-:Y:S01]  /*5cb0*/  FFMA.FTZ R14, R15, UR14, -R61 ;  /* 0x0000000e0f0e7c23 */ /* 0x000fe2000801083d */
[----:B------:R-:W0:Y:S01]  /*5cc0*/  MUFU.EX2 R38, R38 ;  /* 0x0000002600267308 */ /* 0x000e220000000800 */
[----:B--2---:R-:W-:Y:S01]  /*5cd0*/  FADD.FTZ R4, R196, R3 ;  /* 0x00000003c4047221 */ /* 0x004fe20000010000 */
[--C-:B------:R-:W-:Y:S01]  /*5ce0*/  FFMA.FTZ R20, R20, UR14, -R61.reuse ;  /* 0x0000000e14147c23 */ /* 0x100fe2000801083d */
[--C-:B------:R-:W-:Y:S01]  /*5cf0*/  FFMA.FTZ R21, R21, UR14, -R61.reuse ;  /* 0x0000000e15157c23 */ /* 0x100fe2000801083d */
[--C-:B------:R-:W-:Y:S01]  /*5d00*/  FFMA.FTZ R32, R32, UR14, -R61.reuse ;  /* 0x0000000e20207c23 */ /* 0x100fe2000801083d */
[----:B----4-:R-:W-:Y:S01]  /*5d10*/  FADD.FTZ R3, R39, R4 ;  /* 0x0000000427037221 */ /* 0x010fe20000010000 */
[--C-:B------:R-:W-:Y:S01]  /*5d20*/  FFMA.FTZ R36, R36, UR14, -R61.reuse ;  /* 0x0000000e24247c23 */ /* 0x100fe2000801083d */
[----:B------:R-:W-:Y:S01]  /*5d30*/  FFMA.FTZ R33, R33, UR14, -R61 ;  /* 0x0000000e21217c23 */ /* 0x000fe2000801083d */
[----:B------:R-:W1:Y:S01]  /*5d40*/  MUFU.EX2 R203, R203 ;  /* 0x000000cb00cb7308 */ /* 0x000e620000000800 */
[----:B---3--:R-:W-:Y:S01]  /*5d50*/  FADD.FTZ R46, R198, R3 ;  /* 0x00000003c62e7221 */ /* 0x008fe20000010000 */
[--C-:B------:R-:W-:Y:S01]  /*5d60*/  FFMA.FTZ R34, R34, UR14, -R61.reuse ;  /* 0x0000000e22227c23 */ /* 0x100fe2000801083d */
[--C-:B------:R-:W-:Y:S01]  /*5d70*/  FFMA.FTZ R35, R35, UR14, -R61.reuse ;  /* 0x0000000e23237c23 */ /* 0x100fe2000801083d */
[--C-:B------:R-:W-:Y:S01]  /*5d80*/  FFMA.FTZ R24, R24, UR14, -R61.reuse ;  /* 0x0000000e18187c23 */ /* 0x100fe2000801083d */
[----:B-----5:R-:W-:Y:S01]  /*5d90*/  FADD.FTZ R9, R41, R46 ;  /* 0x0000002e29097221 */ /* 0x020fe20000010000 */
[--C-:B------:R-:W-:Y:S01]  /*5da0*/  FFMA.FTZ R25, R25, UR14, -R61.reuse ;  /* 0x0000000e19197c23 */ /* 0x100fe2000801083d */
[----:B------:R-:W-:Y:S01]  /*5db0*/  FFMA.FTZ R28, R28, UR14, -R61 ;  /* 0x0000000e1c1c7c23 */ /* 0x000fe2000801083d */
[----:B------:R-:W2:Y:S01]  /*5dc0*/  MUFU.EX2 R6, R6 ;  /* 0x0000000600067308 */ /* 0x000ea20000000800 */
[----:B0-----:R-:W-:Y:S01]  /*5dd0*/  FADD.FTZ R4, R201, R38 ;  /* 0x00000026c9047221 */ /* 0x001fe20000010000 */
[----:B------:R-:W-:Y:S01]  /*5de0*/  FADD.FTZ R46, R192, R9 ;  /* 0x00000009c02e7221 */ /* 0x000fe20000010000 */
[--C-:B------:R-:W-:Y:S01]  /*5df0*/  FFMA.FTZ R29, R29, UR14, -R61.reuse ;  /* 0x0000000e1d1d7c23 */ /* 0x100fe2000801083d */
[--C-:B------:R-:W-:Y:S01]  /*5e00*/  FFMA.FTZ R54, R54, UR14, -R61.reuse ;  /* 0x0000000e36367c23 */ /* 0x100fe2000801083d */
[--C-:B------:R-:W-:Y:S01]  /*5e10*/  FFMA.FTZ R56, R56, UR14, -R61.reuse ;  /* 0x0000000e38387c23 */ /* 0x100fe2000801083d */
[----:B------:R-:W-:Y:S01]  /*5e20*/  FADD.FTZ R9, R43, R46 ;  /* 0x0000002e2b097221 */ /* 0x000fe20000010000 */
[----:B------:R-:W-:Y:S01]  /*5e30*/  FFMA.FTZ R26, R26, UR14, -R61 ;  /* 0x0000000e1a1a7c23 */ /* 0x000fe2000801083d */
[----:B------:R-:W0:Y:S01]  /*5e40*/  MUFU.EX2 R197, R197 ;  /* 0x000000c500c57308 */ /* 0x000e220000000800 */
[----:B-1----:R-:W-:Y:S01]  /*5e50*/  FADD.FTZ R3, R203, R4 ;  /* 0x00000004cb037221 */ /* 0x002fe20000010000 */
[----:B------:R-:W-:Y:S01]  /*5e60*/  FADD.FTZ R46, R194, R9 ;  /* 0x00000009c22e7221 */ /* 0x000fe20000010000 */
[--C-:B------:R-:W-:Y:S01]  /*5e70*/  FFMA.FTZ R30, R30, UR14, -R61.reuse ;  /* 0x0000000e1e1e7c23 */ /* 0x100fe2000801083d */
[--C-:B------:R-:W-:Y:S01]  /*5e80*/  FFMA.FTZ R40, R40, UR14, -R61.reuse ;  /* 0x0000000e28287c23 */ /* 0x100fe2000801083d */
[--C-:B------:R-:W-:Y:S01]  /*5e90*/  FFMA.FTZ R42, R42, UR14, -R61.reuse ;  /* 0x0000000e2a2a7c23 */ /* 0x100fe2000801083d */
[----:B------:R-:W-:Y:S01]  /*5ea0*/  FADD.FTZ R9, R45, R46 ;  /* 0x0000002e2d097221 */ /* 0x000fe20000010000 */
[----:B------:R-:W-:Y:S01]  /*5eb0*/  FFMA.FTZ R44, R44, UR14, -R61 ;  /* 0x0000000e2c2c7c23 */ /* 0x000fe2000801083d */
[----:B------:R-:W1:Y:S01]  /*5ec0*/  MUFU.EX2 R10, R10 ;  /* 0x0000000a000a7308 */ /* 0x000e620000000800 */
[----:B--2---:R-:W-:Y:S01]  /*5ed0*/  FADD.FTZ R4, R6, R3 ;  /* 0x0000000306047221 */ /* 0x004fe20000010000 */
[----:B------:R-:W-:Y:S01]  /*5ee0*/  F2FP.BF16.F32.PACK_AB R200, R27, R200 ;  /* 0x000000c81bc8723e */ /* 0x000fe200000010ff */
[--C-:B------:R-:W-:Y:S01]  /*5ef0*/  IMAD.MOV.U32 R61, RZ, RZ, R119.reuse ;  /* 0x000000ffff3d7224 */ /* 0x100fe200078e0077 */
[----:B------:R-:W-:Y:S01]  /*5f00*/  F2FP.BF16.F32.PACK_AB R202, R31, R202 ;  /* 0x000000ca1fca723e */ /* 0x000fe200000010ff */
[--C-:B------:R-:W-:Y:S01]  /*5f10*/  IMAD.MOV.U32 R46, RZ, RZ, R119.reuse ;  /* 0x000000ffff2e7224 */ /* 0x100fe200078e0077 */
[----:B------:R-:W-:Y:S01]  /*5f20*/  F2FP.BF16.F32.PACK_AB R196, R39, R196 ;  /* 0x000000c427c4723e */ /* 0x000fe200000010ff */
[--C-:B------:R-:W-:Y:S01]  /*5f30*/  IMAD.MOV.U32 R39, RZ, RZ, R119.reuse ;  /* 0x000000ffff277224 */ /* 0x100fe200078e0077 */
[----:B------:R-:W2:Y:S01]  /*5f40*/  MUFU.EX2 R199, R199 ;  /* 0x000000c700c77308 */ /* 0x000ea20000000800 */
[----:B0-----:R-:W-:Y:S01]  /*5f50*/  FADD.FTZ R3, R197, R4 ;  /* 0x00000004c5037221 */ /* 0x001fe20000010000 */
[----:B------:R-:W-:Y:S01]  /*5f60*/  F2FP.BF16.F32.PACK_AB R198, R41, R198 ;  /* 0x000000c629c6723e */ /* 0x000fe200000010ff */
[--C-:B------:R-:W-:Y:S01]  /*5f70*/  IMAD.MOV.U32 R41, RZ, RZ, R119.reuse ;  /* 0x000000ffff297224 */ /* 0x100fe200078e0077 */
[----:B------:R-:W-:Y:S01]  /*5f80*/  F2FP.BF16.F32.PACK_AB R192, R43, R192 ;  /* 0x000000c02bc0723e */ /* 0x000fe200000010ff */
[--C-:B------:R-:W-:Y:S01]  /*5f90*/  IMAD.MOV.U32 R43, RZ, RZ, R119.reuse ;  /* 0x000000ffff2b7224 */ /* 0x100fe200078e0077 */
[----:B------:R-:W-:Y:S01]  /*5fa0*/  F2FP.BF16.F32.PACK_AB R194, R45, R194 ;  /* 0x000000c22dc2723e */ /* 0x000fe200000010ff */
[----:B------:R-:W-:Y:S01]  /*5fb0*/  IMAD.MOV.U32 R45, RZ, RZ, R119 ;  /* 0x000000ffff2d7224 */ /* 0x000fe200078e0077 */
[----:B------:R-:W0:Y:S01]  /*5fc0*/  MUFU.EX2 R12, R12 ;  /* 0x0000000c000c7308 */ /* 0x000e220000000800 */
[----:B-1----:R-:W-:Y:S01]  /*5fd0*/  FADD.FTZ R4, R10, R3 ;  /* 0x000000030a047221 */ /* 0x002fe20000010000 */
[----:B------:R-:W-:Y:S01]  /*5fe0*/  F2FP.BF16.F32.PACK_AB R201, R38, R201 ;  /* 0x000000c926c9723e */ /* 0x000fe200000010ff */
[--C-:B------:R-:W-:Y:S01]  /*5ff0*/  IMAD.MOV.U32 R38, RZ, RZ, R119.reuse ;  /* 0x000000ffff267224 */ /* 0x100fe200078e0077 */
[----:B------:R-:W-:Y:S01]  /*6000*/  F2FP.BF16.F32.PACK_AB R203, R6, R203 ;  /* 0x000000cb06cb723e */ /* 0x000fe200000010ff */
[----:B------:R-:W-:Y:S01]  /*6010*/  IMAD.MOV.U32 R6, RZ, RZ, 0x3f800000 ;  /* 0x3f800000ff067424 */ /* 0x000fe200078e00ff */
[----:B------:R-:W-:Y:S01]  /*6020*/  F2FP.BF16.F32.PACK_AB R197, R10, R197 ;  /* 0x000000c50ac5723e */ /* 0x000fe200000010ff */
[--C-:B------:R-:W-:Y:S01]  /*6030*/  IMAD.MOV.U32 R31, RZ, RZ, R119.reuse ;  /* 0x000000ffff1f7224 */ /* 0x100fe200078e0077 */
[----:B------:R-:W1:Y:S01]  /*6040*/  MUFU.EX2 R193, R193 ;  /* 0x000000c100c17308 */ /* 0x000e620000000800 */
[----:B--2---:R-:W-:Y:S01]  /*6050*/  FADD.FTZ R3, R199, R4 ;  /* 0x00000004c7037221 */ /* 0x004fe20000010000 */
[----:B------:R-:W-:-:S06]  /*6060*/  IMAD.MOV.U32 R27, RZ, RZ, R119 ;  /* 0x000000ffff1b7224 */ /* 0x000fcc00078e0077 */
[----:B------:R-:W2:Y:S01]  /*6070*/  MUFU.EX2 R14, R14 ;  /* 0x0000000e000e7308 */ /* 0x000ea20000000800 */
[C---:B0-----:R-:W-:Y:S01]  /*6080*/  FADD.FTZ R4, R12.reuse, R3 ;  /* 0x000000030c047221 */ /* 0x041fe20000010000 */
[----:B------:R-:W-:-:S06]  /*6090*/  F2FP.BF16.F32.PACK_AB R199, R12, R199 ;  /* 0x000000c70cc7723e */ /* 0x000fcc00000010ff */
[----:B------:R-:W0:Y:S01]  /*60a0*/  MUFU.EX2 R20, R20 ;  /* 0x0000001400147308 */ /* 0x000e220000000800 */
[----:B-1----:R-:W-:-:S07]  /*60b0*/  FADD.FTZ R3, R193, R4 ;  /* 0x00000004c1037221 */ /* 0x002fce0000010000 */
[----:B------:R-:W1:Y:S01]  /*60c0*/  MUFU.EX2 R21, R21 ;  /* 0x0000001500157308 */ /* 0x000e620000000800 */
[C---:B--2---:R-:W-:Y:S01]  /*60d0*/  FADD.FTZ R3, R14.reuse, R3 ;  /* 0x000000030e037221 */ /* 0x044fe20000010000 */
[----:B------:R-:W-:-:S06]  /*60e0*/  F2FP.BF16.F32.PACK_AB R193, R14, R193 ;  /* 0x000000c10ec1723e */ /* 0x000fcc00000010ff */
[----:B------:R2:W-:Y:S01]  /*60f0*/  MUFU.EX2 R185, R36 ;  /* 0x0000002400b97308 */ /* 0x0005e20000000800 */
[----:B0-----:R-:W-:-:S07]  /*6100*/  FADD.FTZ R0, R20, R3 ;  /* 0x0000000314007221 */ /* 0x001fce0000010000 */
[----:B------:R-:W0:Y:S01]  /*6110*/  MUFU.EX2 R32, R32 ;  /* 0x0000002000207308 */ /* 0x000e220000000800 */
[----:B--2---:R-:W-:Y:S01]  /*6120*/  FADD.FTZ R36, R188, R9 ;  /* 0x00000009bc247221 */ /* 0x004fe20000010000 */
[----:B-1----:R-:W-:Y:S01]  /*6130*/  FADD.FTZ R3, R21, R0 ;  /* 0x0000000015037221 */ /* 0x002fe20000010000 */
[C---:B------:R-:W-:Y:S02]  /*6140*/  F2FP.BF16.F32.PACK_AB R188, R37.reuse, R188 ;  /* 0x000000bc25bc723e */ /* 0x040fe400000010ff */
[----:B------:R-:W-:Y:S01]  /*6150*/  FADD.FTZ R9, R37, R36 ;  /* 0x0000002425097221 */ /* 0x000fe20000010000 */
[----:B------:R-:W-:Y:S01]  /*6160*/  F2FP.BF16.F32.PACK_AB R195, R21, R20 ;  /* 0x0000001415c3723e */ /* 0x000fe200000010ff */
[----:B------:R-:W-:Y:S01]  /*6170*/  IMAD.MOV.U32 R37, RZ, RZ, R119 ;  /* 0x000000ffff257224 */ /* 0x000fe200078e0077 */
[----:B------:R-:W1:Y:S01]  /*6180*/  MUFU.EX2 R33, R33 ;  /* 0x0000002100217308 */ /* 0x000e620000000800 */
[----:B------:R-:W-:Y:S01]  /*6190*/  FADD.FTZ R4, R190, R9 ;  /* 0x00000009be047221 */ /* 0x000fe20000010000 */
[----:B------:R-:W-:Y:S01]  /*61a0*/  F2FP.BF16.F32.PACK_AB R190, R47, R190 ;  /* 0x000000be2fbe723e */ /* 0x000fe200000010ff */
[----:B------:R-:W-:-:S02]  /*61b0*/  IMAD.MOV.U32 R36, RZ, RZ, R119 ;  /* 0x000000ffff247224 */ /* 0x000fc400078e0077 */
[----:B------:R-:W-:Y:S01]  /*61c0*/  FADD.FTZ R9, R47, R4 ;  /* 0x000000042f097221 */ /* 0x000fe20000010000 */
[----:B------:R-:W-:Y:S02]  /*61d0*/  IMAD.MOV.U32 R47, RZ, RZ, R119 ;  /* 0x000000ffff2f7224 */ /* 0x000fe400078e0077 */
[----:B------:R-:W2:Y:S01]  /*61e0*/  MUFU.EX2 R34, R34 ;  /* 0x0000002200227308 */ /* 0x000ea20000000800 */
[----:B------:R-:W-:Y:S01]  /*61f0*/  FADD.FTZ R4, R184, R9 ;  /* 0x00000009b8047221 */ /* 0x000fe20000010000 */
[----:B0-----:R-:W-:Y:S01]  /*6200*/  FADD.FTZ R0, R32, R3 ;  /* 0x0000000320007221 */ /* 0x001fe20000010000 */
[C---:B------:R-:W-:Y:S02]  /*6210*/  F2FP.BF16.F32.PACK_AB R184, R49.reuse, R184 ;  /* 0x000000b831b8723e */ /* 0x040fe400000010ff */
[----:B------:R-:W-:Y:S01]  /*6220*/  FADD.FTZ R9, R49, R4 ;  /* 0x0000000431097221 */ /* 0x000fe20000010000 */
[----:B------:R-:W-:Y:S02]  /*6230*/  IMAD.MOV.U32 R49, RZ, RZ, R119 ;  /* 0x000000ffff317224 */ /* 0x000fe400078e0077 */
[----:B------:R-:W0:Y:S01]  /*6240*/  MUFU.EX2 R35, R35 ;  /* 0x0000002300237308 */ /* 0x000e220000000800 */
[----:B-1----:R-:W-:Y:S01]  /*6250*/  FADD.FTZ R3, R33, R0 ;  /* 0x0000000021037221 */ /* 0x002fe20000010000 */
[----:B------:R-:W-:Y:S01]  /*6260*/  FADD.FTZ R4, R186, R9 ;  /* 0x00000009ba047221 */ /* 0x000fe20000010000 */
[----:B------:R-:W-:-:S02]  /*6270*/  F2FP.BF16.F32.PACK_AB R186, R51, R186 ;  /* 0x000000ba33ba723e */ /* 0x000fc400000010ff */
[----:B------:R-:W-:Y:S01]  /*6280*/  F2FP.BF16.F32.PACK_AB R189, R33, R32 ;  /* 0x0000002021bd723e */ /* 0x000fe200000010ff */
[----:B------:R-:W-:Y:S01]  /*6290*/  FADD.FTZ R9, R51, R4 ;  /* 0x0000000433097221 */ /* 0x000fe20000010000 */
[----:B------:R-:W-:Y:S01]  /*62a0*/  IMAD.MOV.U32 R51, RZ, RZ, R119 ;  /* 0x000000ffff337224 */ /* 0x000fe200078e0077 */
[----:B------:R-:W1:Y:S01]  /*62b0*/  MUFU.EX2 R24, R24 ;  /* 0x0000001800187308 */ /* 0x000e620000000800 */
[----:B--2---:R-:W-:Y:S01]  /*62c0*/  FADD.FTZ R0, R34, R3 ;  /* 0x0000000322007221 */ /* 0x004fe20000010000 */
[----:B------:R-:W-:Y:S01]  /*62d0*/  FADD.FTZ R4, R180, R9 ;  /* 0x00000009b4047221 */ /* 0x000fe20000010000 */
[----:B------:R-:W-:Y:S01]  /*62e0*/  F2FP.BF16.F32.PACK_AB R180, R53, R180 ;  /* 0x000000b435b4723e */ /* 0x000fe200000010ff */
[--C-:B------:R-:W-:Y:S02]  /*62f0*/  IMAD.MOV.U32 R33, RZ, RZ, R119.reuse ;  /* 0x000000ffff217224 */ /* 0x100fe400078e0077 */
[--C-:B------:R-:W-:Y:S02]  /*6300*/  IMAD.MOV.U32 R32, RZ, RZ, R119.reuse ;  /* 0x000000ffff207224 */ /* 0x100fe400078e0077 */
[----:B------:R-:W2:Y:S01]  /*6310*/  MUFU.EX2 R182, R182 ;  /* 0x000000b600b67308 */ /* 0x000ea20000000800 */
[C---:B0-----:R-:W-:Y:S01]  /*6320*/  FADD.FTZ R3, R35.reuse, R0 ;  /* 0x0000000023037221 */ /* 0x041fe20000010000 */
[----:B------:R-:W-:Y:S01]  /*6330*/  F2FP.BF16.F32.PACK_AB R191, R35, R34 ;  /* 0x0000002223bf723e */ /* 0x000fe200000010ff */
[----:B------:R-:W-:-:S02]  /*6340*/  IMAD.MOV.U32 R35, RZ, RZ, R119 ;  /* 0x000000ffff237224 */ /* 0x000fc400078e0077 */
[----:B------:R-:W-:-:S03]  /*6350*/  IMAD.MOV.U32 R34, RZ, RZ, R119 ;  /* 0x000000ffff227224 */ /* 0x000fc600078e0077 */
[----:B------:R-:W0:Y:S01]  /*6360*/  MUFU.EX2 R25, R25 ;  /* 0x0000001900197308 */ /* 0x000e220000000800 */
[----:B-1----:R-:W-:Y:S01]  /*6370*/  FADD.FTZ R0, R24, R3 ;  /* 0x0000000318007221 */ /* 0x002fe20000010000 */
[----:B------:R-:W-:Y:S01]  /*6380*/  FADD.FTZ R3, R53, R4 ;  /* 0x0000000435037221 */ /* 0x000fe20000010000 */
[--C-:B------:R-:W-:Y:S02]  /*6390*/  IMAD.MOV.U32 R53, RZ, RZ, R119.reuse ;  /* 0x000000ffff357224 */ /* 0x100fe400078e0077 */
[C---:B------:R-:W-:Y:S01]  /*63a0*/  FADD.FTZ R0, R185.reuse, R0 ;  /* 0x00000000b9007221 */ /* 0x040fe20000010000 */
[----:B------:R-:W-:Y:S01]  /*63b0*/  F2FP.BF16.F32.PACK_AB R185, R185, R24 ;  /* 0x00000018b9b9723e */ /* 0x000fe200000010ff */
[----:B------:R-:W-:Y:S01]  /*63c0*/  IMAD.MOV.U32 R24, RZ, RZ, R119 ;  /* 0x000000ffff187224 */ /* 0x000fe200078e0077 */
[----:B------:R-:W1:Y:S01]  /*63d0*/  MUFU.EX2 R28, R28 ;  /* 0x0000001c001c7308 */ /* 0x000e620000000800 */
[----:B--2---:R-:W-:-:S07]  /*63e0*/  FADD.FTZ R4, R182, R3 ;  /* 0x00000003b6047221 */ /* 0x004fce0000010000 */
[----:B------:R-:W2:Y:S01]  /*63f0*/  MUFU.EX2 R29, R29 ;  /* 0x0000001d001d7308 */ /* 0x000ea20000000800 */
[----:B0-----:R-:W-:-:S07]  /*6400*/  FADD.FTZ R3, R25, R0 ;  /* 0x0000000019037221 */ /* 0x001fce0000010000 */
[----:B------:R-:W0:Y:S01]  /*6410*/  MUFU.EX2 R54, R54 ;  /* 0x0000003600367308 */ /* 0x000e220000000800 */
[C---:B-1----:R-:W-:Y:S01]  /*6420*/  FADD.FTZ R0, R28.reuse, R3 ;  /* 0x000000031c007221 */ /* 0x042fe20000010000 */
[----:B------:R-:W-:Y:S01]  /*6430*/  F2FP.BF16.F32.PACK_AB R187, R28, R25 ;  /* 0x000000191cbb723e */ /* 0x000fe200000010ff */
[--C-:B------:R-:W-:Y:S02]  /*6440*/  IMAD.MOV.U32 R28, RZ, RZ, R119.reuse ;  /* 0x000000ffff1c7224 */ /* 0x100fe400078e0077 */
[----:B------:R-:W-:-:S03]  /*6450*/  IMAD.MOV.U32 R25, RZ, RZ, R119 ;  /* 0x000000ffff197224 */ /* 0x000fc600078e0077 */
[----:B------:R-:W1:Y:S01]  /*6460*/  MUFU.EX2 R56, R56 ;  /* 0x0000003800387308 */ /* 0x000e620000000800 */
[----:B--2---:R-:W-:-:S07]  /*6470*/  FADD.FTZ R3, R29, R0 ;  /* 0x000000001d037221 */ /* 0x004fce0000010000 */
[----:B------:R2:W3:Y:S01]  /*6480*/  MUFU.EX2 R183, R26 ;  /* 0x0000001a00b77308 */ /* 0x0004e20000000800 */
[C---:B0-----:R-:W-:Y:S01]  /*6490*/  FADD.FTZ R3, R54.reuse, R3 ;  /* 0x0000000336037221 */ /* 0x041fe20000010000 */
[----:B------:R-:W-:Y:S01]  /*64a0*/  F2FP.BF16.F32.PACK_AB R181, R54, R29 ;  /* 0x0000001d36b5723e */ /* 0x000fe200000010ff */
[--C-:B------:R-:W-:Y:S02]  /*64b0*/  IMAD.MOV.U32 R54, RZ, RZ, R119.reuse ;  /* 0x000000ffff367224 */ /* 0x100fe400078e0077 */
[----:B------:R-:W-:-:S03]  /*64c0*/  IMAD.MOV.U32 R29, RZ, RZ, R119 ;  /* 0x000000ffff1d7224 */ /* 0x000fc600078e0077 */
[----:B------:R-:W0:Y:S01]  /*64d0*/  MUFU.EX2 R55, R55 ;  /* 0x0000003700377308 */ /* 0x000e220000000800 */
[----:B-1----:R-:W-:Y:S01]  /*64e0*/  FADD.FTZ R0, R56, R3 ;  /* 0x0000000338007221 */ /* 0x002fe20000010000 */
[----:B--2---:R-:W-:-:S06]  /*64f0*/  IMAD.MOV.U32 R26, RZ, RZ, R119 ;  /* 0x000000ffff1a7224 */ /* 0x004fcc00078e0077 */
[----:B------:R-:W1:Y:S01]  /*6500*/  MUFU.EX2 R30, R30 ;  /* 0x0000001e001e7308 */ /* 0x000e620000000800 */
[C---:B---3--:R-:W-:Y:S01]  /*6510*/  FADD.FTZ R3, R183.reuse, R0 ;  /* 0x00000000b7037221 */ /* 0x048fe20000010000 */
[----:B------:R-:W-:Y:S01]  /*6520*/  F2FP.BF16.F32.PACK_AB R183, R183, R56 ;  /* 0x00000038b7b7723e */ /* 0x000fe200000010ff */
[----:B------:R-:W-:-:S05]  /*6530*/  IMAD.MOV.U32 R56, RZ, RZ, R119 ;  /* 0x000000ffff387224 */ /* 0x000fca00078e0077 */
[----:B------:R-:W2:Y:S01]  /*6540*/  MUFU.EX2 R176, R176 ;  /* 0x000000b000b07308 */ /* 0x000ea20000000800 */
[C---:B0-----:R-:W-:Y:S01]  /*6550*/  FADD.FTZ R9, R55.reuse, R4 ;  /* 0x0000000437097221 */ /* 0x041fe20000010000 */
[----:B------:R-:W-:Y:S01]  /*6560*/  F2FP.BF16.F32.PACK_AB R182, R55, R182 ;  /* 0x000000b637b6723e */ /* 0x000fe200000010ff */
[----:B------:R-:W-:-:S05]  /*6570*/  IMAD.MOV.U32 R55, RZ, RZ, R119 ;  /* 0x000000ffff377224 */ /* 0x000fca00078e0077 */
[----:B------:R0:W3:Y:S01]  /*6580*/  MUFU.EX2 R177, R40 ;  /* 0x0000002800b17308 */ /* 0x0000e20000000800 */
[----:B-1----:R-:W-:-:S07]  /*6590*/  FADD.FTZ R0, R30, R3 ;  /* 0x000000031e007221 */ /* 0x002fce0000010000 */
[----:B------:R-:W1:Y:S01]  /*65a0*/  MUFU.EX2 R57, R57 ;  /* 0x0000003900397308 */ /* 0x000e620000000800 */
[----:B--2---:R-:W-:Y:S01]  /*65b0*/  FADD.FTZ R4, R176, R9 ;  /* 0x00000009b0047221 */ /* 0x004fe20000010000 */
[----:B0-----:R-:W-:-:S06]  /*65c0*/  IMAD.MOV.U32 R40, RZ, RZ, R119 ;  /* 0x000000ffff287224 */ /* 0x001fcc00078e0077 */
[----:B------:R-:W0:Y:S01]  /*65d0*/  MUFU.EX2 R42, R42 ;  /* 0x0000002a002a7308 */ /* 0x000e220000000800 */
[C---:B---3--:R-:W-:Y:S01]  /*65e0*/  FADD.FTZ R3, R177.reuse, R0 ;  /* 0x00000000b1037221 */ /* 0x048fe20000010000 */
[----:B------:R-:W-:Y:S01]  /*65f0*/  F2FP.BF16.F32.PACK_AB R177, R177, R30 ;  /* 0x0000001eb1b1723e */ /* 0x000fe200000010ff */
[----:B------:R-:W-:-:S05]  /*6600*/  IMAD.MOV.U32 R30, RZ, RZ, R119 ;  /* 0x000000ffff1e7224 */ /* 0x000fca00078e0077 */
[----:B------:R-:W2:Y:S01]  /*6610*/  MUFU.EX2 R178, R178 ;  /* 0x000000b200b27308 */ /* 0x000ea20000000800 */
[C---:B-1----:R-:W-:Y:S01]  /*6620*/  FADD.FTZ R9, R57.reuse, R4 ;  /* 0x0000000439097221 */ /* 0x042fe20000010000 */
[----:B------:R-:W-:Y:S01]  /*6630*/  F2FP.BF16.F32.PACK_AB R176, R57, R176 ;  /* 0x000000b039b0723e */ /* 0x000fe200000010ff */
[----:B------:R-:W-:-:S05]  /*6640*/  IMAD.MOV.U32 R57, RZ, RZ, R119 ;  /* 0x000000ffff397224 */ /* 0x000fca00078e0077 */
[----:B------:R1:W3:Y:S01]  /*6650*/  MUFU.EX2 R179, R44 ;  /* 0x0000002c00b37308 */ /* 0x0002e20000000800 */
[----:B0-----:R-:W-:-:S07]  /*6660*/  FADD.FTZ R0, R42, R3 ;  /* 0x000000032a007221 */ /* 0x001fce0000010000 */
[----:B------:R-:W0:Y:S01]  /*6670*/  MUFU.EX2 R59, R59 ;  /* 0x0000003b003b7308 */ /* 0x000e220000000800 */
[----:B--2---:R-:W-:Y:S01]  /*6680*/  FADD.FTZ R4, R178, R9 ;  /* 0x00000009b2047221 */ /* 0x004fe20000010000 */
[--C-:B-1----:R-:W-:Y:S02]  /*6690*/  IMAD.MOV.U32 R44, RZ, RZ, R119.reuse ;  /* 0x000000ffff2c7224 */ /* 0x102fe400078e0077 */
[C---:B---3--:R-:W-:Y:S01]  /*66a0*/  FADD.FTZ R3, R179.reuse, R0 ;  /* 0x00000000b3037221 */ /* 0x048fe20000010000 */
[----:B------:R-:W-:Y:S01]  /*66b0*/  F2FP.BF16.F32.PACK_AB R179, R179, R42 ;  /* 0x0000002ab3b3723e */ /* 0x000fe200000010ff */
[----:B------:R-:W-:Y:S02]  /*66c0*/  IMAD.MOV.U32 R0, RZ, RZ, 0x3f800000 ;  /* 0x3f800000ff007424 */ /* 0x000fe400078e00ff */
[--C-:B------:R-:W-:Y:S02]  /*66d0*/  IMAD.MOV.U32 R42, RZ, RZ, R119.reuse ;  /* 0x000000ffff2a7224 */ /* 0x100fe400078e0077 */
[C---:B0-----:R-:W-:Y:S01]  /*66e0*/  FADD.FTZ R4, R59.reuse, R4 ;  /* 0x000000043b047221 */ /* 0x041fe20000010000 */
[----:B------:R-:W-:Y:S01]  /*66f0*/  F2FP.BF16.F32.PACK_AB R178, R59, R178 ;  /* 0x000000b23bb2723e */ /* 0x000fe200000010ff */
[----:B------:R-:W-:Y:S01]  /*6700*/  IMAD.MOV.U32 R59, RZ, RZ, R119 ;  /* 0x000000ffff3b7224 */ /* 0x000fe200078e0077 */
[----:B------:R-:W-:Y:S06]  /*6710*/  @!P2 BRA `(.L_x_187) ;  /* 0x000000480000a947 */ /* 0x000fec0003800000 */
[----:B------:R-:W-:Y:S01]  /*6720*/  R2UR UR60, R16 ;  /* 0x00000000103c72ca */ /* 0x000fe200000e0000 */
[----:B------:R-:W-:Y:S01]  /*6730*/  IMAD.U32 R9, RZ, RZ, UR50 ;  /* 0x00000032ff097e24 */ /* 0x000fe2000f8e00ff */
[----:B------:R-:W-:Y:S01]  /*6740*/  CS2R R118, SRZ ;  /* 0x0000000000767805 */ /* 0x000fe2000001ff00 */
[----:B------:R-:W-:Y:S01]  /*6750*/  IMAD.MOV.U32 R10, RZ, RZ, R8 ;  /* 0x000000ffff0a7224 */ /* 0x000fe200078e0008 */
[----:B------:R-:W-:Y:S01]  /*6760*/  CS2R R114, SRZ ;  /* 0x0000000000727805 */ /* 0x000fe2000001ff00 */
[----:B------:R-:W-:Y:S01]  /*6770*/  IMAD.MOV.U32 R11, RZ, RZ, R7 ;  /* 0x000000ffff0b7224 */ /* 0x000fe200078e0007 */
[----:B------:R-:W-:Y:S01]  /*6780*/  CS2R R110, SRZ ;  /* 0x00000000006e7805 */ /* 0x000fe2000001ff00 */
[----:B------:R-:W-:Y:S01]  /*6790*/  IMAD.MOV.U32 R12, RZ, RZ, R17 ;  /* 0x000000ffff0c7224 */ /* 0x000fe200078e0011 */
[----:B------:R-:W-:Y:S01]  /*67a0*/  CS2R R106, SRZ ;  /* 0x00000000006a7805 */ /* 0x000fe2000001ff00 */
[----:B------:R-:W-:Y:S01]  /*67b0*/  IMAD.MOV.U32 R0, RZ, RZ, 0x3f800000 ;  /* 0x3f800000ff007424 */ /* 0x000fe200078e00ff */
        /* <DEDUP_REMOVED lines=43> */
[----:B------:R-:W-:Y:S01]  /*6a70*/  CS2R R24, SRZ ;  /* 0x0000000000187805 */ /* 0x000fe2000001ff00 */
[----:B------:R-:W-:-:S06]  /*6a80*/  ULDC UR6, c[0x0][0x9d8] ;  /* 0x0002760000067ab9 */ /* 0x000fcc0000000800 */
.L_x_196:
[----:B------:R-:W-:-:S04]  /*6a90*/  UIADD3 UR7, UR60, 0x1, URZ ;  /* 0x000000013c077890 */ /* 0x000fc8000fffe03f */
[----:B------:R-:W-:-:S04]  /*6aa0*/  UISETP.NE.AND UP0, UPT, UR7, 0x2, UPT ;  /* 0x000000020700788c */ /* 0x000fc8000bf05270 */
[----:B------:R-:W-:Y:S02]  /*6ab0*/  USEL UR10, URZ, 0x1, UP0 ;  /* 0x000000013f0a7887 */ /* 0x000fe40008000000 */
[----:B------:R-:W-:-:S04]  /*6ac0*/  USEL UR7, UR7, URZ, UP0 ;  /* 0x0000003f07077287 */ /* 0x000fc80008000000 */
[----:B------:R-:W-:Y:S02]  /*6ad0*/  LOP3.LUT R17, R12, UR10, RZ, 0x3c, !PT ;  /* 0x0000000a0c117c12 */ /* 0x000fe4000f8e3cff */
[----:B------:R-:W-:Y:S01]  /*6ae0*/  IMAD.U32 R16, RZ, RZ, UR7 ;  /* 0x00000007ff107e24 */ /* 0x000fe2000f8e00ff */
[----:B------:R-:W-:Y:S06]  /*6af0*/  @!P0 BRA `(.L_x_188) ;  /* 0x0000000000048947 */ /* 0x000fec0003800000 */
[----:B------:R-:W-:Y:S01]  /*6b00*/  BPT.TRAP 0x1 ;  /* 0x000000040000795c */ /* 0x000fe20000300000 */
.L_x_188:
[----:B------:R-:W0:Y:S01]  /*6b10*/  S2UR UR11, SR_CgaCtaId ;  /* 0x00000000000b79c3 */ /* 0x000e220000008800 */
[----:B------:R-:W-:Y:S01]  /*6b20*/  UMOV UR10, 0x400 ;  /* 0x00000400000a7882 */ /* 0x000fe20000000000 */
[----:B------:R-:W-:Y:S01]  /*6b30*/  SHF.L.U32 R7, R17, 0x1f, RZ ;  /* 0x0000001f11077819 */ /* 0x000fe200000006ff */
[----:B0-----:R-:W-:-:S06]  /*6b40*/  ULEA UR10, UR11, UR10, 0x18 ;  /* 0x0000000a0b0a7291 */ /* 0x001fcc000f8ec03f */
[----:B------:R-:W-:-:S05]  /*6b50*/  IMAD.U32 R2, RZ, RZ, UR10 ;  /* 0x0000000aff027e24 */ /* 0x000fca000f8e00ff */
[----:B------:R-:W-:-:S13]  /*6b60*/  R2UR UR61, R2 ;  /* 0x00000000023d72ca */ /* 0x000fda00000e0000 */
[----:B------:R-:W-:-:S09]  /*6b70*/  ULEA UR61, UR7, UR61, 0x3 ;  /* 0x0000003d073d7291 */ /* 0x000fd2000f8e183f */
[----:B------:R0:W1:Y:S01]  /*6b80*/  SYNCS.PHASECHK.TRANS64.TRYWAIT P2, [UR61+0x36830], R7 ;  /* 0x03683007ff0075a7 */ /* 0x000062000804017d */
[----:B------:R-:W-:Y:S05]  /*6b90*/  @!P0 BRA `(.L_x_189) ;  /* 0x0000000000048947 */ /* 0x000fea0003800000 */
[----:B------:R-:W-:Y:S01]  /*6ba0*/  BPT.TRAP 0x1 ;  /* 0x000000040000795c */ /* 0x000fe20000300000 */
.L_x_189:
[----:B-1----:R-:W-:Y:S05]  /*6bb0*/  @P2 BRA `(.L_x_190) ;  /* 0x0000000000082947 */ /* 0x002fea0003800000 */
[----:B------:R-:W1:Y:S02]  /*6bc0*/  SYNCS.PHASECHK.TRANS64.TRYWAIT P2, [UR61+0x36830], R7 ;  /* 0x03683007ff0075a7 */ /* 0x000e64000804017d */
[----:B-1----:R-:W-:Y:S05]  /*6bd0*/  @!P2 BRA `(.L_x_191) ;  /* 0x00000100006ca947 */ /* 0x002fea0003800000 */
.L_x_190:
[----:B------:R-:W-:Y:S01]  /*6be0*/  R2UR UR10, R5 ;  /* 0x00000000050a72ca */ /* 0x000fe200000e0000 */
[----:B------:R-:W-:Y:S01]  /*6bf0*/  WARPGROUP.ARRIVE ;  /* 0x00000000000079c5 */ /* 0x000fe20000000000 */
[----:B------:R-:W-:Y:S01]  /*6c00*/  R2UR UR7, R16 ;  /* 0x00000000100772ca */ /* 0x000fe200000e0000 */
[----:B------:R-:W-:Y:S01]  /*6c10*/  UMOV UR39, 0x40000040 ;  /* 0x4000004000277882 */ /* 0x000fe20000000000 */
[----:B------:R-:W-:Y:S01]  /*6c20*/  MOV R13, UR37 ;  /* 0x00000025000d7c02 */ /* 0x000fe20008000f00 */
[----:B------:R-:W-:Y:S01]  /*6c30*/  UMOV UR37, UR53 ;  /* 0x0000003500257c82 */ /* 0x000fe20008000000 */
[----:B------:R-:W-:Y:S01]  /*6c40*/  MOV R14, UR36 ;  /* 0x00000024000e7c02 */ /* 0x000fe20008000f00 */
[----:B------:R-:W-:Y:S01]  /*6c50*/  UMOV UR36, UR52 ;  /* 0x0000003400247c82 */ /* 0x000fe20008000000 */
[----:B------:R-:W-:Y:S01]  /*6c60*/  MOV R15, UR41 ;  /* 0x00000029000f7c02 */ /* 0x000fe20008000f00 */
[----:B------:R-:W-:Y:S01]  /*6c70*/  UMOV UR41, UR53 ;  /* 0x0000003500297c82 */ /* 0x000fe20008000000 */
[----:B------:R-:W-:Y:S01]  /*6c80*/  MOV R20, UR40 ;  /* 0x0000002800147c02 */ /* 0x000fe20008000f00 */
[----:B------:R-:W-:Y:S01]  /*6c90*/  UMOV UR40, UR52 ;  /* 0x0000003400287c82 */ /* 0x000fe20008000000 */
[----:B------:R-:W-:Y:S01]  /*6ca0*/  UMOV UR43, 0x40000040 ;  /* 0x40000040002b7882 */ /* 0x000fe20000000000 */
[----:B------:R-:W-:Y:S01]  /*6cb0*/  UMOV UR48, UR52 ;  /* 0x0000003400307c82 */ /* 0x000fe20008000000 */
[----:B------:R-:W-:Y:S01]  /*6cc0*/  UMOV UR49, UR53 ;  /* 0x0000003500317c82 */ /* 0x000fe20008000000 */
[----:B------:R-:W-:Y:S01]  /*6cd0*/  UIMAD UR7, UR7, 0xa80, UR10 ;  /* 0x00000a80070778a4 */ /* 0x000fe2000f8e020a */
[----:B01----:R-:W-:Y:S01]  /*6ce0*/  MOV R7, UR45 ;  /* 0x0000002d00077c02 */ /* 0x003fe20008000f00 */
[----:B------:R-:W-:Y:S01]  /*6cf0*/  UMOV UR51, 0x40000040 ;  /* 0x4000004000337882 */ /* 0x000fe20000000000 */
[----:B------:R-:W-:Y:S01]  /*6d00*/  MOV R8, UR44 ;  /* 0x0000002c00087c02 */ /* 0x000fe20008000f00 */
[----:B------:R-:W-:Y:S01]  /*6d10*/  UIADD3 UR11, UR7, 0x80, URZ ;  /* 0x00000080070b7890 */ /* 0x000fe2000fffe03f */
[-C--:B------:R-:W-:Y:S01]  /*6d20*/  FMUL.FTZ R24, R24, R6.reuse ;  /* 0x0000000618187220 */ /* 0x080fe20000410000 */
[----:B------:R-:W-:Y:S01]  /*6d30*/  UIADD3 UR50, UR7, 0x100, URZ ;  /* 0x0000010007327890 */ /* 0x000fe2000fffe03f */
[-C--:B------:R-:W-:Y:S01]  /*6d40*/  FMUL.FTZ R25, R25, R6.reuse ;  /* 0x0000000619197220 */ /* 0x080fe20000410000 */
[----:B------:R-:W-:Y:S01]  /*6d50*/  UMOV UR38, UR7 ;  /* 0x0000000700267c82 */ /* 0x000fe20008000000 */
[----:B------:R-:W-:Y:S01]  /*6d60*/  UIADD3 UR10, UR7, 0x180, URZ ;  /* 0x00000180070a7890 */ /* 0x000fe2000fffe03f */
[----:B------:R-:W-:Y:S01]  /*6d70*/  HGMMA.64x16x16.F32.BF16 R168, gdesc[UR36], RZ, !UPT, gsb0 ;  /* 0x0020000024a879f0 */ /* 0x000fe2000c0018ff */
[----:B------:R-:W-:Y:S01]  /*6d80*/  UMOV UR42, UR11 ;  /* 0x0000000b002a7c82 */ /* 0x000fe20008000000 */
[----:B------:R-:W-:Y:S01]  /*6d90*/  UMOV UR44, UR52 ;  /* 0x00000034002c7c82 */ /* 0x000fe20008000000 */
[----:B------:R-:W-:Y:S01]  /*6da0*/  UMOV UR45, UR53 ;  /* 0x00000035002d7c82 */ /* 0x000fe20008000000 */
[----:B------:R-:W-:Y:S01]  /*6db0*/  UMOV UR47, 0x40000040 ;  /* 0x40000040002f7882 */ /* 0x000fe20000000000 */
[----:B------:R-:W-:Y:S01]  /*6dc0*/  UIADD3 UR54, UR7, 0x200, URZ ;  /* 0x0000020007367890 */ /* 0x000fe2000fffe03f */
[----:B------:R-:W-:Y:S01]  /*6dd0*/  R2UR UR37, R13 ;  /* 0x000000000d2572ca */ /* 0x000fe200000e0000 */
[----:B------:R-:W-:Y:S01]  /*6de0*/  UMOV UR46, UR10 ;  /* 0x0000000a002e7c82 */ /* 0x000fe20008000000 */
[----:B------:R-:W-:Y:S01]  /*6df0*/  UMOV UR55, 0x40000040 ;  /* 0x4000004000377882 */ /* 0x000fe20000000000 */
[----:B------:R-:W-:Y:S01]  /*6e00*/  UIADD3 UR58, UR7, 0x280, URZ ;  /* 0x00000280073a7890 */ /* 0x000fe2000fffe03f */
[----:B------:R-:W-:Y:S01]  /*6e10*/  R2UR UR36, R14 ;  /* 0x000000000e2472ca */ /* 0x000fe200000e0000 */
[----:B------:R-:W-:Y:S01]  /*6e20*/  UMOV UR56, UR52 ;  /* 0x0000003400387c82 */ /* 0x000fe20008000000 */
[----:B------:R-:W-:Y:S01]  /*6e30*/  UMOV UR57, UR53 ;  /* 0x0000003500397c82 */ /* 0x000fe20008000000 */
[----:B------:R-:W-:Y:S01]  /*6e40*/  UMOV UR59, 0x40000040 ;  /* 0x40000040003b7882 */ /* 0x000fe20000000000 */
[----:B------:R-:W-:Y:S01]  /*6e50*/  UIADD3 UR10, UR7, 0x82, URZ ;  /* 0x00000082070a7890 */ /* 0x000fe2000fffe03f */
[-C--:B------:R-:W-:Y:S01]  /*6e60*/  FMUL.FTZ R28, R28, R6.reuse ;  /* 0x000000061c1c7220 */ /* 0x080fe20000410000 */
        /* <DEDUP_REMOVED lines=44> */
[----:B------:R-:W-:Y:S01]  /*7130*/  R2UR UR41, R15 ;  /* 0x000000000f2972ca */ /* 0x000fe200000e0000 */
[----:B------:R-:W-:Y:S01]  /*7140*/  UIADD3 UR42, UR7, 0x704, URZ ;  /* 0x00000704072a7890 */ /* 0x000fe2000fffe03f */
[----:B------:R-:W-:Y:S01]  /*7150*/  R2UR UR40, R20 ;  /* 0x00000000142872ca */ /* 0x000fe200000e0000 */
        /* <DEDUP_REMOVED lines=57> */
[-C--:B------:R-:W-:Y:S01]  /*74f0*/  FMUL.FTZ R91, R91, R0.reuse ;  /* 0x000000005b5b7220 */ /* 0x080fe20000410000 */
[----:B------:R-:W-:Y:S01]  /*7500*/  UMOV UR48, UR52 ;  /* 0x0000003400307c82 */ /* 0x000fe20008000000 */
[----:B------:R-:W-:Y:S01]  /*7510*/  UMOV UR49, UR53 ;  /* 0x0000003500317c82 */ /* 0x000fe20008000000 */
        /* <DEDUP_REMOVED lines=27> */
[----:B------:R-:W-:Y:S03]  /*76d0*/  HGMMA.64x16x16.F32.BF16 R128, gdesc[UR56], RZ, !UPT, gsb0 ;  /* 0x00200000388079f0 */ /* 0x000fe6000c0018ff */
[----:B------:R-:W-:Y:S02]  /*76e0*/  WARPGROUP.DEPBAR.LE gsb0, 0x0 ;  /* 0x00008000000079c5 */ /* 0x000fe40000010000 */
[----:B------:R-:W-:-:S06]  /*76f0*/  WARPGROUP.ARRIVE ;  /* 0x00000000000079c5 */ /* 0x000fcc0000000000 */
[----:B------:R-:W-:Y:S01]  /*7700*/  HGMMA.64x16x16.F32.BF16 R120, gdesc[UR48], RZ, !UPT, gsb0 ;  /* 0x00200000307879f0 */ /* 0x000fe2000c0018ff */
        /* <DEDUP_REMOVED lines=90> */
[----:B------:R-:W-:Y:S01]  /*7cb0*/  UMOV UR15, 0x40000040 ;  /* 0x40000040000f7882 */ /* 0x000fe20000000000 */
[----:B------:R-:W-:Y:S02]  /*7cc0*/  WARPGROUP.DEPBAR.LE gsb0, 0x0 ;  /* 0x00008000000079c5 */ /* 0x000fe40000010000 */
[----:B------:R-:W-:-:S06]  /*7cd0*/  WARPGROUP.ARRIVE ;  /* 0x00000000000079c5 */ /* 0x000fcc0000000000 */
[----:B------:R-:W-:Y:S01]  /*7ce0*/  HGMMA.64x16x16.F32.BF16 R120, gdesc[UR8], R120, gsb0 ;  /* 0x00200000087879f0 */ /* 0x000fe20008001878 */
[----:B------:R-:W-:Y:S02]  /*7cf0*/  UIADD3 UR10, UR7, 0x86, URZ ;  /* 0x00000086070a7890 */ /* 0x000fe4000fffe03f */
        /* <DEDUP_REMOVED lines=353> */
.L_x_192:
[----:B------:R-:W-:Y:S02]  /*9310*/  R2UR UR7, R2 ;  /* 0x00000000020772ca */ /* 0x000fe400000e0000 */
[----:B------:R-:W-:-:S11]  /*9320*/  SHF.L.U32 R0, R12, 0x1f, RZ ;  /* 0x0000001f0c007819 */ /* 0x000fd600000006ff */
[----:B------:R-:W-:-:S09]  /*9330*/  ULEA UR7, UR60, UR7, 0x3 ;  /* 0x000000073c077291 */ /* 0x000fd2000f8e183f */
[----:B------:R0:W1:Y:S01]  /*9340*/  SYNCS.PHASECHK.TRANS64.TRYWAIT P2, [UR7+0x36850], R0 ;  /* 0x03685000ff0075a7 */ /* 0x0000620008040147 */
[----:B------:R-:W-:Y:S05]  /*9350*/  @!P0 BRA `(.L_x_193) ;  /* 0x0000000000048947 */ /* 0x000fea0003800000 */
[----:B------:R-:W-:Y:S01]  /*9360*/  BPT.TRAP 0x1 ;  /* 0x000000040000795c */ /* 0x000fe20000300000 */
.L_x_193:
[----:B-1----:R-:W-:Y:S05]  /*9370*/  @P2 BRA `(.L_x_194) ;  /* 0x0000000000082947 */ /* 0x002fea0003800000 */
[----:B------:R-:W1:Y:S02]  /*9380*/  SYNCS.PHASECHK.TRANS64.TRYWAIT P2, [UR7+0x36850], R0 ;  /* 0x03685000ff0075a7 */ /* 0x000e640008040147 */
[----:B-1----:R-:W-:Y:S05]  /*9390*/  @!P2 BRA `(.L_x_195) ;  /* 0x000000d80094a947 */ /* 0x002fea0003800000 */
.L_x_194:
[----:B------:R-:W-:Y:S01]  /*93a0*/  R2UR UR10, R2 ;  /* 0x00000000020a72ca */ /* 0x000fe200000e0000 */
[----:B------:R-:W-:Y:S01]  /*93b0*/  WARPGROUP.ARRIVE ;  /* 0x00000000000079c5 */ /* 0x000fe20000000000 */
[----:B------:R-:W-:Y:S01]  /*93c0*/  UMOV UR11, 0x40000040 ;  /* 0x40000040000b7882 */ /* 0x000fe20000000000 */
[----:B01----:R-:W-:Y:S01]  /*93d0*/  FMUL.FTZ R0, R168, UR6 ;  /* 0x00000006a8007c20 */ /* 0x003fe20008410000 */
[----:B------:R-:W-:Y:S01]  /*93e0*/  FMUL.FTZ R8, R169, UR6 ;  /* 0x00000006a9087c20 */ /* 0x000fe20008410000 */
[----:B------:R-:W-:Y:S01]  /*93f0*/  FMUL.FTZ R14, R172, UR6 ;  /* 0x00000006ac0e7c20 */ /* 0x000fe20008410000 */
[----:B------:R-:W-:Y:S01]  /*9400*/  FMUL.FTZ R20, R173, UR6 ;  /* 0x00000006ad147c20 */ /* 0x000fe20008410000 */
[----:B------:R-:W-:Y:S01]  /*9410*/  FMUL.FTZ R168, R160, UR6 ;  /* 0x00000006a0a87c20 */ /* 0x000fe20008410000 */
[----:B------:R-:W-:Y:S01]  /*9420*/  FMUL.FTZ R161, R161, UR6 ;  /* 0x00000006a1a17c20 */ /* 0x000fe20008410000 */
[----:B------:R-:W0:Y:S01]  /*9430*/  MUFU.TANH R0, R0 ;  /* 0x0000000000007308 */ /* 0x000e220000002400 */
[----:B------:R-:W-:Y:S01]  /*9440*/  FMUL.FTZ R160, R162, UR6 ;  /* 0x00000006a2a07c20 */ /* 0x000fe20008410000 */
[----:B------:R-:W-:Y:S01]  /*9450*/  FMUL.FTZ R162, R163, UR6 ;  /* 0x00000006a3a27c20 */ /* 0x000fe20008410000 */
[----:B------:R-:W-:Y:S01]  /*9460*/  FMUL.FTZ R163, R164, UR6 ;  /* 0x00000006a4a37c20 */ /* 0x000fe20008410000 */
[----:B------:R-:W-:Y:S01]  /*9470*/  UIADD3 UR10, UR10, 0x400, URZ ;  /* 0x000004000a0a7890 */ /* 0x000fe2000fffe03f */
[----:B------:R-:W-:Y:S01]  /*9480*/  FMUL.FTZ R165, R165, UR6 ;  /* 0x00000006a5a57c20 */ /* 0x000fe20008410000 */
[----:B------:R-:W-:Y:S01]  /*9490*/  FMUL.FTZ R164, R166, UR6 ;  /* 0x00000006a6a47c20 */ /* 0x000fe20008410000 */
[----:B------:R-:W-:Y:S01]  /*94a0*/  FMUL.FTZ R166, R167, UR6 ;  /* 0x00000006a7a67c20 */ /* 0x000fe20008410000 */
[----:B------:R-:W-:Y:S01]  /*94b0*/  USHF.R.U32.HI UR10, URZ, 0x4, UR10 ;  /* 0x000000043f0a7899 */ /* 0x000fe2000801160a */
[----:B------:R-:W1:Y:S01]  /*94c0*/  MUFU.TANH R8, R8 ;  /* 0x0000000800087308 */ /* 0x000e620000002400 */
[----:B------:R-:W-:Y:S01]  /*94d0*/  FMUL.FTZ R167, R152, UR6 ;  /* 0x0000000698a77c20 */ /* 0x000fe20008410000 */
[----:B------:R-:W-:Y:S01]  /*94e0*/  FMUL.FTZ R153, R153, UR6 ;  /* 0x0000000699997c20 */ /* 0x000fe20008410000 */
[----:B------:R-:W-:Y:S01]  /*94f0*/  ULOP3.LUT UR10, UR10, 0x3fff, URZ, 0xc0, !UPT ;  /* 0x00003fff0a0a7892 */ /* 0x000fe2000f8ec03f */
[----:B------:R-:W-:Y:S01]  /*9500*/  FMUL.FTZ R156, R156, UR6 ;  /* 0x000000069c9c7c20 */ /* 0x000fe20008410000 */
[----:B------:R-:W-:Y:S01]  /*9510*/  FMUL.FTZ R152, R154, UR6 ;  /* 0x000000069a987c20 */ /* 0x000fe20008410000 */
[----:B------:R-:W-:Y:S01]  /*9520*/  FMUL.FTZ R157, R157, UR6 ;  /* 0x000000069d9d7c20 */ /* 0x000fe20008410000 */
[----:B------:R-:W-:Y:S01]  /*9530*/  ULOP3.LUT UR10, UR10, 0x3800000, URZ, 0xfc, !UPT ;  /* 0x038000000a0a7892 */ /* 0x000fe2000f8efc3f */
[----:B------:R-:W2:Y:S01]  /*9540*/  MUFU.TANH R14, R14 ;  /* 0x0000000e000e7308 */ /* 0x000ea20000002400 */
[----:B0-----:R-:W-:Y:S01]  /*9550*/  FMNMX.FTZ R7, R0, R11, !PT ;  /* 0x0000000b00077209 */ /* 0x001fe20007810000 */
[----:B------:R-:W-:Y:S01]  /*9560*/  FMUL.FTZ R154, R155, UR6 ;  /* 0x000000069b9a7c20 */ /* 0x000fe20008410000 */
[----:B------:R-:W-:Y:S01]  /*9570*/  UIMAD UR60, UR60, 0xa80, UR10 ;  /* 0x00000a803c3c78a4 */ /* 0x000fe2000f8e020a */
[----:B------:R-:W-:Y:S01]  /*9580*/  FMUL.FTZ R155, R158, UR6 ;  /* 0x000000069e9b7c20 */ /* 0x000fe20008410000 */
[----:B------:R-:W-:Y:S01]  /*9590*/  FMUL.FTZ R158, R159, UR6 ;  /* 0x000000069f9e7c20 */ /* 0x000fe20008410000 */
[----:B------:R-:W-:Y:S01]  /*95a0*/  FMUL.FTZ R159, R144, UR6 ;  /* 0x00000006909f7c20 */ /* 0x000fe20008410000 */
[----:B------:R-:W-:Y:S01]  /*95b0*/  FMUL.FTZ R145, R145, UR6 ;  /* 0x0000000691917c20 */ /* 0x000fe20008410000 */
[----:B------:R-:W0:Y:S01]  /*95c0*/  MUFU.TANH R20, R20 ;  /* 0x0000001400147308 */ /* 0x000e220000002400 */
[----:B-1----:R-:W-:Y:S01]  /*95d0*/  FMNMX.FTZ R7, R8, R7, !PT ;  /* 0x0000000708077209 */ /* 0x002fe20007810000 */
[----:B------:R-:W-:Y:S01]  /*95e0*/  UMOV UR10, UR60 ;  /* 0x0000003c000a7c82 */ /* 0x000fe20008000000 */
[----:B------:R-:W-:Y:S01]  /*95f0*/  FMUL.FTZ R148, R148, UR6 ;  /* 0x0000000694947c20 */ /* 0x000fe20008410000 */
[----:B------:R-:W-:Y:S01]  /*9600*/  HGMMA.64x192x16.F32.BF16 R24, R200, gdesc[UR8].tnspB, R24, gsb0 ;  /* 0x42e00008c8187df0 */ /* 0x000fe20008001818 */
[----:B------:R-:W-:Y:S01]  /*9610*/  UIADD3 UR10, UR60, 0x80, URZ ;  /* 0x000000803c0a7890 */ /* 0x000fe2000fffe03f */
[----:B------:R-:W-:Y:S01]  /*9620*/  FMUL.FTZ R149, R149, UR6 ;  /* 0x0000000695957c20 */ /* 0x000fe20008410000 */
[----:B------:R-:W-:Y:S01]  /*9630*/  UMOV UR11, 0x40000040 ;  /* 0x40000040000b7882 */ /* 0x000fe20000000000 */
[----:B------:R-:W1:Y:S01]  /*9640*/  MUFU.TANH R168, R168 ;  /* 0x000000a800a87308 */ /* 0x000e620000002400 */
[----:B--2---:R-:W-:Y:S01]  /*9650*/  FMNMX.FTZ R7, R14, R7, !PT ;  /* 0x000000070e077209 */ /* 0x004fe20007810000 */
[----:B------:R-:W-:Y:S01]  /*9660*/  FMUL.FTZ R136, R136, UR6 ;  /* 0x0000000688887c20 */ /* 0x000fe20008410000 */
[----:B------:R-:W-:Y:S01]  /*9670*/  FMUL.FTZ R137, R137, UR6 ;  /* 0x0000000689897c20 */ /* 0x000fe20008410000 */
[----:B------:R-:W-:Y:S01]  /*9680*/  FMUL.FTZ R140, R140, UR6 ;  /* 0x000000068c8c7c20 */ /* 0x000fe20008410000 */
[----:B------:R-:W-:Y:S01]  /*9690*/  FMUL.FTZ R141, R141, UR6 ;  /* 0x000000068d8d7c20 */ /* 0x000fe20008410000 */
[----:B------:R-:W-:Y:S01]  /*96a0*/  FMUL.FTZ R128, R128, UR6 ;  /* 0x0000000680807c20 */ /* 0x000fe20008410000 */
[----:B------:R-:W-:Y:S01]  /*96b0*/  FMUL.FTZ R129, R129, UR6 ;  /* 0x0000000681817c20 */ /* 0x000fe20008410000 */
[----:B------:R-:W2:Y:S01]  /*96c0*/  MUFU.TANH R161, R161 ;  /* 0x000000a100a17308 */ /* 0x000ea20000002400 */
[----:B0-----:R-:W-:Y:S01]  /*96d0*/  FMNMX.FTZ R7, R20, R7, !PT ;  /* 0x0000000714077209 */ /* 0x001fe20007810000 */
[----:B------:R-:W-:Y:S01]  /*96e0*/  FMUL.FTZ R132, R132, UR6 ;  /* 0x0000000684847c20 */ /* 0x000fe20008410000 */
[----:B------:R-:W-:Y:S01]  /*96f0*/  FMUL.FTZ R133, R133, UR6 ;  /* 0x0000000685857c20 */ /* 0x000fe20008410000 */
[----:B------:R-:W-:Y:S01]  /*9700*/  FMUL.FTZ R120, R120, UR6 ;  /* 0x0000000678787c20 */ /* 0x000fe20008410000 */
[----:B------:R-:W-:Y:S01]  /*9710*/  FMUL.FTZ R121, R121, UR6 ;  /* 0x0000000679797c20 */ /* 0x000fe20008410000 */
[----:B------:R-:W-:Y:S01]  /*9720*/  FMUL.FTZ R124, R124, UR6 ;  /* 0x000000067c7c7c20 */ /* 0x000fe20008410000 */
[----:B------:R-:W-:Y:S01]  /*9730*/  FMUL.FTZ R144, R146, UR6 ;  /* 0x0000000692907c20 */ /* 0x000fe20008410000 */
[----:B------:R-:W0:Y:S01]  /*9740*/  MUFU.TANH R163, R163 ;  /* 0x000000a300a37308 */ /* 0x000e220000002400 */
[----:B-1----:R-:W-:Y:S01]  /*9750*/  FMNMX.FTZ R6, R168, R7, !PT ;  /* 0x00000007a8067209 */ /* 0x002fe20007810000 */
[----:B------:R-:W-:Y:S01]  /*9760*/  FMUL.FTZ R146, R147, UR6 ;  /* 0x0000000693927c20 */ /* 0x000fe20008410000 */
[----:B------:R-:W-:Y:S01]  /*9770*/  FMUL.FTZ R147, R150, UR6 ;  /* 0x0000000696937c20 */ /* 0x000fe20008410000 */
[----:B------:R-:W-:Y:S01]  /*9780*/  FMUL.FTZ R150, R125, UR6 ;  /* 0x000000067d967c20 */ /* 0x000fe20008410000 */
[----:B------:R-:W-:Y:S01]  /*9790*/  FMUL.FTZ R12, R170, UR6 ;  /* 0x00000006aa0c7c20 */ /* 0x000fe20008410000 */
[----:B------:R-:W-:Y:S01]  /*97a0*/  FMUL.FTZ R13, R171, UR6 ;  /* 0x00000006ab0d7c20 */ /* 0x000fe20008410000 */
[----:B------:R-:W-:Y:S01]  /*97b0*/  FMUL.FTZ R15, R174, UR6 ;  /* 0x00000006ae0f7c20 */ /* 0x000fe20008410000 */
[----:B------:R-:W1:Y:S01]  /*97c0*/  MUFU.TANH R165, R165 ;  /* 0x000000a500a57308 */ /* 0x000e620000002400 */
[----:B--2---:R-:W-:Y:S01]  /*97d0*/  FMNMX.FTZ R6, R161, R6, !PT ;  /* 0x00000006a1067209 */ /* 0x004fe20007810000 */
[----:B------:R-:W-:Y:S01]  /*97e0*/  FMUL.FTZ R21, R175, UR6 ;  /* 0x00000006af157c20 */ /* 0x000fe20008410000 */
[----:B------:R-:W-:Y:S01]  /*97f0*/  ULDC UR14, c[0x0][0x988] ;  /* 0x00026200000e7ab9 */ /* 0x000fe20000000800 */
[----:B------:R-:W-:Y:S01]  /*9800*/  R2UR UR15, R9 ;  /* 0x00000000090f72ca */ /* 0x000fe200000e0000 */
        /* <DEDUP_REMOVED lines=17> */
[----:B------:R-:W-:Y:S01]  /*9920*/  R2UR UR18, R18 ;  /* 0x00000000121272ca */ /* 0x000fe200000e0000 */
[----:B------:R-:W-:Y:S01]  /*9930*/  VOTEU.ALL UP0, P1 ;  /* 0x00000000003f7886 */ /* 0x000fe20000800000 */
[----:B------:R-:W1:Y:S01]  /*9940*/  MUFU.TANH R156, R156 ;  /* 0x0000009c009c7308 */ /* 0x000e620000002400 */
[----:B--2---:R-:W-:-:S03]  /*9950*/  FMNMX.FTZ R6, R167, R6, !PT ;  /* 0x00000006a7067209 */ /* 0x004fc60007810000 */
[----:B------:R-:W-:Y:S02]  /*9960*/  @!UP0 UIADD3 UR61, UR61, 0x36840, URZ ;  /* 0x000368403d3d8890 */ /* 0x000fe4000fffe03f */
[----:B------:R-:W-:Y:S02]  /*9970*/  @!UP0 UIADD3 UR7, UR7, 0x36860, URZ ;  /* 0x0003686007078890 */ /* 0x000fe4000fffe03f */
[----:B------:R-:W2:Y:S01]  /*9980*/  MUFU.TANH R157, R157 ;  /* 0x0000009d009d7308 */ /* 0x000ea20000002400 */
[----:B0-----:R-:W-:Y:S01]  /*9990*/  FMNMX.FTZ R7, R153, R6, !PT ;  /* 0x0000000699077209 */ /* 0x001fe20007810000 */
[----:B------:R-:W-:Y:S02]  /*99a0*/  @!UP0 UPRMT UR61, URZ, 0x654, UR61 ;  /* 0x000006543f3d8896 */ /* 0x000fe4000800003d */
[----:B------:R-:W-:Y:S02]  /*99b0*/  @!UP0 UPRMT UR7, URZ, 0x654, UR7 ;  /* 0x000006543f078896 */ /* 0x000fe40008000007 */
[----:B------:R-:W-:-:S02]  /*99c0*/  UISETP.GT.AND UP0, UPT, UR15, UR18, UPT ;  /* 0x000000120f00728c */ /* 0x000fc4000bf04270 */
[----:B------:R-:W0:Y:S01]  /*99d0*/  MUFU.TANH R159, R159 ;  /* 0x0000009f009f7308 */ /* 0x000e220000002400 */
[----:B-1----:R-:W-:-:S03]  /*99e0*/  FMNMX.FTZ R6, R156, R7, !PT ;  /* 0x000000079c067209 */ /* 0x002fc60007810000 */
[----:B------:R-:W-:-:S04]  /*99f0*/  PLOP3.LUT P2, PT, PT, PT, UP0, 0x80, 0x0 ;  /* 0x000000000000781c */ /* 0x000fc80003f4f008 */
[----:B------:R-:W1:Y:S01]  /*9a00*/  MUFU.TANH R145, R145 ;  /* 0x0000009100917308 */ /* 0x000e620000002400 */
[----:B--2---:R-:W-:-:S07]  /*9a10*/  FMNMX.FTZ R6, R157, R6, !PT ;  /* 0x000000069d067209 */ /* 0x004fce0007810000 */
[----:B------:R-:W2:Y:S01]  /*9a20*/  MUFU.TANH R148, R148 ;  /* 0x0000009400947308 */ /* 0x000ea20000002400 */
[----:B0-----:R-:W-:-:S07]  /*9a30*/  FMNMX.FTZ R6, R159, R6, !PT ;  /* 0x000000069f067209 */ /* 0x001fce0007810000 */
[----:B------:R-:W0:Y:S01]  /*9a40*/  MUFU.TANH R149, R149 ;  /* 0x0000009500957308 */ /* 0x000e220000002400 */
[----:B-1----:R-:W-:-:S07]  /*9a50*/  FMNMX.FTZ R7, R145, R6, !PT ;  /* 0x0000000691077209 */ /* 0x002fce0007810000 */
        /* <DEDUP_REMOVED lines=27> */
[----:B0-----:R-:W-:Y:S01]  /*9c10*/  FMNMX.FTZ R7, R150, R7, !PT ;  /* 0x0000000796077209 */ /* 0x001fe20007810000 */
[----:B------:R-:W-:Y:S02]  /*9c20*/  WARPGROUP.DEPBAR.LE gsb0, 0x0 ;  /* 0x00008000000079c5 */ /* 0x000fe40000010000 */
[----:B------:R-:W-:Y:S02]  /*9c30*/  WARPGROUP.ARRIVE ;  /* 0x00000000000079c5 */ /* 0x000fe40000000000 */
[----:B------:R-:W0:Y:S02]  /*9c40*/  SHFL.BFLY PT, R6, R7, 0x2, 0x1f ;  /* 0x0c401f0007067f89 */ /* 0x000e2400000e0000 */
[----:B------:R-:W3:Y:S02]  /*9c50*/  MUFU.TANH R15, R15 ;  /* 0x0000000f000f7308 */ /* 0x000ee40000002400 */
[----:B------:R-:W-:Y:S01]  /*9c60*/  HGMMA.64x192x16.F32.BF16 R24, R196, gdesc[UR8].tnspB, R24, gsb0 ;  /* 0x42e00008c4187df0 */ /* 0x000fe20008001818 */
[----:B------:R-:W-:Y:S01]  /*9c70*/  UIADD3 UR10, UR60, 0x100, URZ ;  /* 0x000001003c0a7890 */ /* 0x000fe2000fffe03f */
[----:B------:R-:W-:-:S04]  /*9c80*/  UMOV UR11, 0x40000040 ;  /* 0x40000040000b7882 */ /* 0x000fc80000000000 */
[----:B------:R-:W4:Y:S08]  /*9c90*/  MUFU.TANH R21, R21 ;  /* 0x0000001500157308 */ /* 0x000f300000002400 */
[----:B------:R-:W5:Y:S01]  /*9ca0*/  MUFU.TANH R160, R160 ;  /* 0x000000a000a07308 */ /* 0x000f620000002400 */
[----:B0-----:R-:W-:-:S07]  /*9cb0*/  FMNMX.FTZ R7, R7, R6, !PT ;  /* 0x0000000607077209 */ /* 0x001fce0007810000 */
[----:B------:R-:W0:Y:S01]  /*9cc0*/  MUFU.TANH R162, R162 ;  /* 0x000000a200a27308 */ /* 0x000e220000002400 */
[----:B------:R-:W1:Y:S07]  /*9cd0*/  SHFL.BFLY PT, R6, R7, 0x1, 0x1f ;  /* 0x0c201f0007067f89 */ /* 0x000e6e00000e0000 */
[----:B------:R-:W0:Y:S08]  /*9ce0*/  MUFU.TANH R164, R164 ;  /* 0x000000a400a47308 */ /* 0x000e300000002400 */
[----:B------:R-:W0:Y:S08]  /*9cf0*/  MUFU.TANH R166, R166 ;  /* 0x000000a600a67308 */ /* 0x000e300000002400 */
[----:B------:R-:W0:Y:S01]  /*9d00*/  MUFU.TANH R152, R152 ;  /* 0x0000009800987308 */ /* 0x000e220000002400 */
[----:B-1----:R-:W-:-:S05]  /*9d10*/  FMNMX.FTZ R7, R7, R6, !PT ;  /* 0x0000000607077209 */ /* 0x002fca0007810000 */
[C---:B------:R-:W-:Y:S01]  /*9d20*/  FMUL.FTZ R9, R7.reuse, UR14 ;  /* 0x0000000e07097c20 */ /* 0x040fe20008410000 */
[----:B------:R-:W-:Y:S01]  /*9d30*/  FADD.FTZ R6, -R7, R11 ;  /* 0x0000000b07067221 */ /* 0x000fe20000010100 */
[----:B------:R-:W1:Y:S02]  /*9d40*/  MUFU.TANH R154, R154 ;  /* 0x0000009a009a7308 */ /* 0x000e640000002400 */
[--C-:B------:R-:W-:Y:S01]  /*9d50*/  FFMA.FTZ R200, R0, UR14, -R9.reuse ;  /* 0x0000000e00c87c23 */ /* 0x100fe20008010809 */
[----:B------:R-:W-:Y:S01]  /*9d60*/  FMNMX.FTZ R0, R12, R10, !PT ;  /* 0x0000000a0c007209 */ /* 0x000fe20007810000 */
[--C-:B------:R-:W-:Y:S01]  /*9d70*/  FFMA.FTZ R169, R8, UR14, -R9.reuse ;  /* 0x0000000e08a97c23 */ /* 0x100fe20008010809 */
[----:B------:R-:W-:Y:S01]  /*9d80*/  FMUL.FTZ R6, R6, UR14 ;  /* 0x0000000e06067c20 */ /* 0x000fe20008410000 */
[--C-:B------:R-:W-:Y:S01]  /*9d90*/  FFMA.FTZ R202, R14, UR14, -R9.reuse ;  /* 0x0000000e0eca7c23 */ /* 0x100fe20008010809 */
[----:B--2---:R-:W-:Y:S01]  /*9da0*/  FMNMX.FTZ R0, R13, R0, !PT ;  /* 0x000000000d007209 */ /* 0x004fe20007810000 */
[----:B------:R-:W2:Y:S01]  /*9db0*/  MUFU.TANH R155, R155 ;  /* 0x0000009b009b7308 */ /* 0x000ea20000002400 */
[--C-:B------:R-:W-:Y:S01]  /*9dc0*/  FFMA.FTZ R170, R20, UR14, -R9.reuse ;  /* 0x0000000e14aa7c23 */ /* 0x100fe20008010809 */
[--C-:B------:R-:W-:Y:S01]  /*9dd0*/  FFMA.FTZ R14, R161, UR14, -R9.reuse ;  /* 0x0000000ea10e7c23 */ /* 0x100fe20008010809 */
[----:B---3--:R-:W-:Y:S01]  /*9de0*/  FMNMX.FTZ R0, R15, R0, !PT ;  /* 0x000000000f007209 */ /* 0x008fe20007810000 */
[--C-:B------:R-:W-:Y:S01]  /*9df0*/  FFMA.FTZ R151, R165, UR14, -R9.reuse ;  /* 0x0000000ea5977c23 */ /* 0x100fe20008010809 */
[--C-:B------:R-:W-:Y:S01]  /*9e00*/  FFMA.FTZ R153, R153, UR14, -R9.reuse ;  /* 0x0000000e99997c23 */ /* 0x100fe20008010809 */
[--C-:B------:R-:W-:Y:S01]  /*9e10*/  FFMA.FTZ R20, R157, UR14, -R9.reuse ;  /* 0x0000000e9d147c23 */ /* 0x100fe20008010809 */
[----:B----4-:R-:W-:Y:S01]  /*9e20*/  FMNMX.FTZ R11, R21, R0, !PT ;  /* 0x00000000150b7209 */ /* 0x010fe20007810000 */
[----:B------:R-:W3:Y:S01]  /*9e30*/  MUFU.TANH R158, R158 ;  /* 0x0000009e009e7308 */ /* 0x000ee20000002400 */
[--C-:B------:R-:W-:Y:S01]  /*9e40*/  FFMA.FTZ R145, R145, UR14, -R9.reuse ;  /* 0x0000000e91917c23 */ /* 0x100fe20008010809 */
[----:B------:R-:W-:Y:S01]  /*9e50*/  FFMA.FTZ R129, R129, UR14, -R9 ;  /* 0x0000000e81817c23 */ /* 0x000fe20008010809 */
[----:B-----5:R-:W-:-:S04]  /*9e60*/  FMNMX.FTZ R11, R160, R11, !PT ;  /* 0x0000000ba00b7209 */ /* 0x020fc80007810000 */
[----:B0-----:R-:W-:Y:S01]  /*9e70*/  FMNMX.FTZ R11, R162, R11, !PT ;  /* 0x0000000ba20b7209 */ /* 0x001fe20007810000 */
[----:B------:R-:W0:Y:S03]  /*9e80*/  MUFU.TANH R144, R144 ;  /* 0x0000009000907308 */ /* 0x000e260000002400 */
[----:B------:R-:W-:-:S04]  /*9e90*/  FMNMX.FTZ R11, R164, R11, !PT ;  /* 0x0000000ba40b7209 */ /* 0x000fc80007810000 */
[----:B------:R-:W-:Y:S01]  /*9ea0*/  FMNMX.FTZ R11, R166, R11, !PT ;  /* 0x0000000ba60b7209 */ /* 0x000fe20007810000 */
[----:B------:R-:W4:Y:S03]  /*9eb0*/  MUFU.TANH R146, R146 ;  /* 0x0000009200927308 */ /* 0x000f260000002400 */
[----:B------:R-:W-:-:S04]  /*9ec0*/  FMNMX.FTZ R11, R152, R11, !PT ;  /* 0x0000000b980b7209 */ /* 0x000fc80007810000 */
[----:B-1----:R-:W-:Y:S01]  /*9ed0*/  FMNMX.FTZ R0, R154, R11, !PT ;  /* 0x0000000b9a007209 */ /* 0x002fe20007810000 */
[----:B------:R-:W1:Y:S03]  /*9ee0*/  MUFU.TANH R147, R147 ;  /* 0x0000009300937308 */ /* 0x000e660000002400 */
[----:B--2---:R-:W-:-:S04]  /*9ef0*/  FMNMX.FTZ R11, R155, R0, !PT ;  /* 0x000000009b0b7209 */ /* 0x004fc80007810000 */
[----:B---3--:R-:W-:Y:S01]  /*9f00*/  FMNMX.FTZ R11, R158, R11, !PT ;  /* 0x0000000b9e0b7209 */ /* 0x008fe20007810000 */
[----:B------:R-:W2:Y:S03]  /*9f10*/  MUFU.TANH R125, R125 ;  /* 0x0000007d007d7308 */ /* 0x000ea60000002400 */
[----:B0-----:R-:W-:-:S04]  /*9f20*/  FMNMX.FTZ R11, R144, R11, !PT ;  /* 0x0000000b900b7209 */ /* 0x001fc80007810000 */
[----:B----4-:R-:W-:Y:S01]  /*9f30*/  FMNMX.FTZ R0, R146, R11, !PT ;  /* 0x0000000b92007209 */ /* 0x010fe20007810000 */
[----:B------:R-:W0:Y:S03]  /*9f40*/  MUFU.TANH R138, R138 ;  /* 0x0000008a008a7308 */ /* 0x000e260000002400 */
[----:B-1----:R-:W-:-:S05]  /*9f50*/  FMNMX.FTZ R0, R147, R0, !PT ;  /* 0x0000000093007209 */ /* 0x002fca0007810000 */
        /* <DEDUP_REMOVED lines=23> */
[----:B------:R-:W-:Y:S01]  /*a0d0*/  WARPGROUP.ARRIVE ;  /* 0x00000000000079c5 */ /* 0x000fe20000000000 */
[----:B-1----:R-:W-:-:S03]  /*a0e0*/  FMNMX.FTZ R0, R126, R11, !PT ;  /* 0x0000000b7e007209 */ /* 0x002fc60007810000 */
[----:B------:R-:W-:Y:S01]  /*a0f0*/  MUFU.EX2 R6, R6 ;  /* 0x0000000600067308 */ /* 0x000fe20000000800 */
[--C-:B------:R-:W-:Y:S01]  /*a100*/  FFMA.FTZ R196, R168, UR14, -R9.reuse ;  /* 0x0000000ea8c47c23 */ /* 0x100fe20008010809 */
[--C-:B------:R-:W-:Y:S01]  /*a110*/  FFMA.FTZ R198, R163, UR14, -R9.reuse ;  /* 0x0000000ea3c67c23 */ /* 0x100fe20008010809 */
[--C-:B------:R-:W-:Y:S01]  /*a120*/  FFMA.FTZ R11, R120, UR14, -R9.reuse ;  /* 0x0000000e780b7c23 */ /* 0x100fe20008010809 */
[----:B------:R-:W-:Y:S01]  /*a130*/  HGMMA.64x192x16.F32.BF16 R24, R192, gdesc[UR8].tnspB, R24, gsb0 ;  /* 0x42e00008c0187df0 */ /* 0x000fe20008001818 */
[----:B------:R-:W-:Y:S01]  /*a140*/  UIADD3 UR10, UR60, 0x180, URZ ;  /* 0x000001803c0a7890 */ /* 0x000fe2000fffe03f */
[--C-:B------:R-:W-:Y:S01]  /*a150*/  FFMA.FTZ R120, R121, UR14, -R9.reuse ;  /* 0x0000000e79787c23 */ /* 0x100fe20008010809 */
[----:B------:R-:W-:Y:S01]  /*a160*/  UMOV UR11, 0x40000040 ;  /* 0x40000040000b7882 */ /* 0x000fe20000000000 */
[----:B--2---:R-:W-:Y:S01]  /*a170*/  FMNMX.FTZ R0, R127, R0, !PT ;  /* 0x000000007f007209 */ /* 0x004fe20007810000 */
[----:B------:R-:W-:Y:S01]  /*a180*/  MUFU.EX2 R200, R200 ;  /* 0x000000c800c87308 */ /* 0x000fe20000000800 */
[----:B------:R-:W-:-:S03]  /*a190*/  FFMA.FTZ R121, R124, UR14, -R9 ;  /* 0x0000000e7c797c23 */ /* 0x000fc60008010809 */
[----:B------:R-:W0:Y:S04]  /*a1a0*/  SHFL.BFLY PT, R8, R0, 0x2, 0x1f ;  /* 0x0c401f0000087f89 */ /* 0x000e2800000e0000 */
[----:B------:R-:W-:Y:S08]  /*a1b0*/  MUFU.EX2 R169, R169 ;  /* 0x000000a900a97308 */ /* 0x000ff00000000800 */
[----:B------:R-:W-:Y:S08]  /*a1c0*/  MUFU.EX2 R202, R202 ;  /* 0x000000ca00ca7308 */ /* 0x000ff00000000800 */
[----:B------:R-:W-:Y:S01]  /*a1d0*/  MUFU.EX2 R170, R170 ;  /* 0x000000aa00aa7308 */ /* 0x000fe20000000800 */
[----:B0-----:R-:W-:-:S07]  /*a1e0*/  FMNMX.FTZ R0, R0, R8, !PT ;  /* 0x0000000800007209 */ /* 0x001fce0007810000 */
[----:B------:R-:W-:Y:S01]  /*a1f0*/  MUFU.EX2 R196, R196 ;  /* 0x000000c400c47308 */ /* 0x000fe20000000800 */
[----:B------:R-:W0:Y:S07]  /*a200*/  SHFL.BFLY PT, R8, R0, 0x1, 0x1f ;  /* 0x0c201f0000087f89 */ /* 0x000e2e00000e0000 */
[----:B------:R-:W-:Y:S08]  /*a210*/  MUFU.EX2 R14, R14 ;  /* 0x0000000e000e7308 */ /* 0x000ff00000000800 */
[----:B------:R-:W-:Y:S08]  /*a220*/  MUFU.EX2 R198, R198 ;  /* 0x000000c600c67308 */ /* 0x000ff00000000800 */
[----:B------:R-:W-:Y:S01]  /*a230*/  MUFU.EX2 R151, R151 ;  /* 0x0000009700977308 */ /* 0x000fe20000000800 */
[----:B0-----:R-:W-:-:S05]  /*a240*/  FMNMX.FTZ R8, R0, R8, !PT ;  /* 0x0000000800087209 */ /* 0x001fca0007810000 */
[C---:B------:R-:W-:Y:S01]  /*a250*/  FADD.FTZ R0, -R8.reuse, R10 ;  /* 0x0000000a08007221 */ /* 0x040fe20000010100 */
[----:B------:R-:W-:Y:S01]  /*a260*/  FMUL.FTZ R10, R8, UR14 ;  /* 0x0000000e080a7c20 */ /* 0x000fe20008410000 */
[----:B------:R-:W-:Y:S02]  /*a270*/  MUFU.EX2 R153, R153 ;  /* 0x0000009900997308 */ /* 0x000fe40000000800 */
[----:B------:R-:W-:Y:S01]  /*a280*/  FMUL.FTZ R0, R0, UR14 ;  /* 0x0000000e00007c20 */ /* 0x000fe20008410000 */
[--C-:B------:R-:W-:Y:S01]  /*a290*/  FFMA.FTZ R201, R12, UR14, -R10.reuse ;  /* 0x0000000e0cc97c23 */ /* 0x100fe2000801080a */
[--C-:B------:R-:W-:Y:S01]  /*a2a0*/  FFMA.FTZ R12, R13, UR14, -R10.reuse ;  /* 0x0000000e0d0c7c23 */ /* 0x100fe2000801080a */
[--C-:B------:R-:W-:Y:S01]  /*a2b0*/  FFMA.FTZ R203, R15, UR14, -R10.reuse ;  /* 0x0000000e0fcb7c23 */ /* 0x100fe2000801080a */
[--C-:B------:R-:W-:Y:S01]  /*a2c0*/  FFMA.FTZ R13, R21, UR14, -R10.reuse ;  /* 0x0000000e150d7c23 */ /* 0x100fe2000801080a */
[--C-:B------:R-:W-:Y:S01]  /*a2d0*/  FFMA.FTZ R197, R160, UR14, -R10.reuse ;  /* 0x0000000ea0c57c23 */ /* 0x100fe2000801080a */
[----:B------:R-:W-:Y:S01]  /*a2e0*/  MUFU.EX2 R0, R0 ;  /* 0x0000000000007308 */ /* 0x000fe20000000800 */
[--C-:B------:R-:W-:Y:S01]  /*a2f0*/  FFMA.FTZ R15, R162, UR14, -R10.reuse ;  /* 0x0000000ea20f7c23 */ /* 0x100fe2000801080a */
[--C-:B------:R-:W-:Y:S01]  /*a300*/  FFMA.FTZ R199, R164, UR14, -R10.reuse ;  /* 0x0000000ea4c77c23 */ /* 0x100fe2000801080a */
[--C-:B------:R-:W-:Y:S01]  /*a310*/  FFMA.FTZ R21, R166, UR14, -R10.reuse ;  /* 0x0000000ea6157c23 */ /* 0x100fe2000801080a */
[--C-:B------:R-:W-:Y:S01]  /*a320*/  FFMA.FTZ R124, R154, UR14, -R10.reuse ;  /* 0x0000000e9a7c7c23 */ /* 0x100fe2000801080a */
[--C-:B------:R-:W-:Y:S01]  /*a330*/  FFMA.FTZ R125, R125, UR14, -R10.reuse ;  /* 0x0000000e7d7d7c23 */ /* 0x100fe2000801080a */
[--C-:B------:R-:W-:Y:S01]  /*a340*/  FFMA.FTZ R139, R139, UR14, -R10.reuse ;  /* 0x0000000e8b8b7c23 */ /* 0x100fe2000801080a */
[--C-:B------:R-:W-:Y:S01]  /*a350*/  FFMA.FTZ R130, R130, UR14, -R10.reuse ;  /* 0x0000000e82827c23 */ /* 0x100fe2000801080a */
[----:B------:R-:W0:Y:S01]  /*a360*/  MUFU.EX2 R201, R201 ;  /* 0x000000c900c97308 */ /* 0x000e220000000800 */
[--C-:B------:R-:W-:Y:S01]  /*a370*/  FFMA.FTZ R131, R131, UR14, -R10.reuse ;  /* 0x0000000e83837c23 */ /* 0x100fe2000801080a */
[--C-:B------:R-:W-:Y:S01]  /*a380*/  FFMA.FTZ R134, R134, UR14, -R10.reuse ;  /* 0x0000000e86867c23 */ /* 0x100fe2000801080a */
[--C-:B------:R-:W-:Y:S01]  /*a390*/  FFMA.FTZ R135, R135, UR14, -R10.reuse ;  /* 0x0000000e87877c23 */ /* 0x100fe2000801080a */
[--C-:B------:R-:W-:Y:S01]  /*a3a0*/  FFMA.FTZ R122, R122, UR14, -R10.reuse ;  /* 0x0000000e7a7a7c23 */ /* 0x100fe2000801080a */
[--C-:B------:R-:W-:Y:S01]  /*a3b0*/  FFMA.FTZ R123, R123, UR14, -R10.reuse ;  /* 0x0000000e7b7b7c23 */ /* 0x100fe2000801080a */
[----:B------:R-:W-:-:S02]  /*a3c0*/  FFMA.FTZ R126, R126, UR14, -R10 ;  /* 0x0000000e7e7e7c23 */ /* 0x000fc4000801080a */
[----:B------:R-:W1:Y:S08]  /*a3d0*/  MUFU.EX2 R12, R12 ;  /* 0x0000000c000c7308 */ /* 0x000e700000000800 */
[----:B------:R-:W2:Y:S01]  /*a3e0*/  MUFU.EX2 R203, R203 ;  /* 0x000000cb00cb7308 */ /* 0x000ea20000000800 */
[----:B0-----:R-:W-:-:S07]  /*a3f0*/  FFMA.FTZ R3, R0, R3, R201 ;  /* 0x0000000300037223 */ /* 0x001fce00000100c9 */
[----:B------:R-:W0:Y:S01]  /*a400*/  MUFU.EX2 R13, R13 ;  /* 0x0000000d000d7308 */ /* 0x000e220000000800 */
[----:B-1----:R-:W-:-:S07]  /*a410*/  F2FP.BF16.F32.PACK_AB R201, R12, R201 ;  /* 0x000000c90cc9723e */ /* 0x002fce00000010ff */
[----:B------:R-:W1:Y:S08]  /*a420*/  MUFU.EX2 R197, R197 ;  /* 0x000000c500c57308 */ /* 0x000e700000000800 */
[----:B------:R-:W3:Y:S08]  /*a430*/  MUFU.EX2 R15, R15 ;  /* 0x0000000f000f7308 */ /* 0x000ef00000000800 */
[----:B------:R-:W4:Y:S08]  /*a440*/  MUFU.EX2 R199, R199 ;  /* 0x000000c700c77308 */ /* 0x000f300000000800 */
[----:B------:R-:W5:Y:S08]  /*a450*/  MUFU.EX2 R21, R21 ;  /* 0x0000001500157308 */ /* 0x000f700000000800 */
        /* <DEDUP_REMOVED lines=10> */
[--C-:B------:R-:W-:Y:S01]  /*a500*/  FFMA.FTZ R192, R167, UR14, -R9.reuse ;  /* 0x0000000ea7c07c23 */ /* 0x100fe20008010809 */
[--C-:B------:R-:W-:Y:S01]  /*a510*/  FFMA.FTZ R193, R152, UR14, -R10.reuse ;  /* 0x0000000e98c17c23 */ /* 0x100fe2000801080a */
[----:B------:R-:W-:Y:S01]  /*a520*/  FFMA.FTZ R194, R156, UR14, -R9 ;  /* 0x0000000e9cc27c23 */ /* 0x000fe20008010809 */
[----:B------:R-:W-:Y:S01]  /*a530*/  FFMA.FTZ R195, R155, UR14, -R10 ;  /* 0x0000000e9bc37c23 */ /* 0x000fe2000801080a */
[----:B------:R-:W-:Y:S01]  /*a540*/  MUFU.EX2 R135, R135 ;  /* 0x0000008700877308 */ /* 0x000fe20000000800 */
[----:B------:R-:W-:Y:S01]  /*a550*/  HGMMA.64x192x16.F32.BF16 R24, R188, gdesc[UR8].tnspB, R24, gsb0 ;  /* 0x42e00008bc187df0 */ /* 0x000fe20008001818 */
[----:B------:R-:W-:Y:S01]  /*a560*/  UIADD3 UR10, UR60, 0x200, URZ ;  /* 0x000002003c0a7890 */ /* 0x000fe2000fffe03f */
[----:B------:R-:W-:-:S05]  /*a570*/  UMOV UR11, 0x40000040 ;  /* 0x40000040000b7882 */ /* 0x000fca0000000000 */
[----:B------:R-:W-:Y:S08]  /*a580*/  MUFU.EX2 R192, R192 ;  /* 0x000000c000c07308 */ /* 0x000ff00000000800 */
[----:B------:R-:W5:Y:S08]  /*a590*/  MUFU.EX2 R193, R193 ;  /* 0x000000c100c17308 */ /* 0x000f700000000800 */
[----:B------:R-:W-:Y:S08]  /*a5a0*/  MUFU.EX2 R194, R194 ;  /* 0x000000c200c27308 */ /* 0x000ff00000000800 */
[----:B------:R-:W5:Y:S08]  /*a5b0*/  MUFU.EX2 R195, R195 ;  /* 0x000000c300c37308 */ /* 0x000f700000000800 */
        /* <DEDUP_REMOVED lines=11> */
[--C-:B------:R-:W-:Y:S01]  /*a670*/  FFMA.FTZ R190, R148, UR14, -R9.reuse ;  /* 0x0000000e94be7c23 */ /* 0x100fe20008010809 */
[----:B------:R-:W-:Y:S01]  /*a680*/  FFMA.FTZ R148, R149, UR14, -R9 ;  /* 0x0000000e95947c23 */ /* 0x000fe20008010809 */
[----:B------:R-:W-:Y:S01]  /*a690*/  HGMMA.64x192x16.F32.BF16 R24, R184, gdesc[UR8].tnspB, R24, gsb0 ;  /* 0x42e00008b8187df0 */ /* 0x000fe20008001818 */
[----:B------:R-:W-:Y:S01]  /*a6a0*/  UIADD3 UR10, UR60, 0x280, URZ ;  /* 0x000002803c0a7890 */ /* 0x000fe2000fffe03f */
[----:B------:R-:W-:Y:S01]  /*a6b0*/  MUFU.EX2 R188, R188 ;  /* 0x000000bc00bc7308 */ /* 0x000fe20000000800 */
[----:B------:R-:W-:-:S07]  /*a6c0*/  UMOV UR11, 0x40000040 ;  /* 0x40000040000b7882 */ /* 0x000fce0000000000 */
[----:B------:R-:W-:Y:S08]  /*a6d0*/  MUFU.EX2 R189, R189 ;  /* 0x000000bd00bd7308 */ /* 0x000ff00000000800 */
[----:B------:R-:W-:Y:S08]  /*a6e0*/  MUFU.EX2 R190, R190 ;  /* 0x000000be00be7308 */ /* 0x000ff00000000800 */
[----:B------:R-:W-:Y:S08]  /*a6f0*/  MUFU.EX2 R191, R191 ;  /* 0x000000bf00bf7308 */ /* 0x000ff00000000800 */
[----:B------:R-:W-:Y:S01]  /*a700*/  MUFU.EX2 R148, R148 ;  /* 0x0000009400947308 */ /* 0x000fe20000000800 */
[----:B------:R-:W-:-:S02]  /*a710*/  WARPGROUP.DEPBAR.LE gsb0, 0x0 ;  /* 0x00008000000079c5 */ /* 0x000fc40000010000 */
[----:B------:R-:W-:Y:S01]  /*a720*/  WARPGROUP.ARRIVE ;  /* 0x00000000000079c5 */ /* 0x000fe20000000000 */
[----:B------:R-:W-:Y:S01]  /*a730*/  FFMA.FTZ R185, R138, UR14, -R10 ;  /* 0x0000000e8ab97c23 */ /* 0x000fe2000801080a */
[----:B------:R-:W-:Y:S01]  /*a740*/  FFMA.FTZ R138, R6, R4, R200 ;  /* 0x00000004068a7223 */ /* 0x000fe200000100c8 */
[--C-:B------:R-:W-:Y:S01]  /*a750*/  FFMA.FTZ R184, R136, UR14, -R9.reuse ;  /* 0x0000000e88b87c23 */ /* 0x100fe20008010809 */
[--C-:B------:R-:W-:Y:S01]  /*a760*/  FFMA.FTZ R136, R137, UR14, -R9.reuse ;  /* 0x0000000e89887c23 */ /* 0x100fe20008010809 */
[----:B------:R-:W-:Y:S01]  /*a770*/  FFMA.FTZ R137, R141, UR14, -R9 ;  /* 0x0000000e8d897c23 */ /* 0x000fe20008010809 */
[----:B------:R-:W-:Y:S01]  /*a780*/  HGMMA.64x192x16.F32.BF16 R24, R180, gdesc[UR8].tnspB, R24, gsb0 ;  /* 0x42e00008b4187df0 */ /* 0x000fe20008001818 */
[----:B------:R-:W-:Y:S01]  /*a790*/  UIADD3 UR10, UR60, 0x300, URZ ;  /* 0x000003003c0a7890 */ /* 0x000fe2000fffe03f */
[----:B------:R-:W-:Y:S01]  /*a7a0*/  FADD.FTZ R141, R169, R138 ;  /* 0x0000008aa98d7221 */ /* 0x000fe20000010000 */
[----:B------:R-:W-:Y:S01]  /*a7b0*/  UMOV UR11, 0x40000040 ;  /* 0x40000040000b7882 */ /* 0x000fe20000000000 */
[----:B------:R-:W-:Y:S01]  /*a7c0*/  FADD.FTZ R138, R12, R3 ;  /* 0x000000030c8a7221 */ /* 0x000fe20000010000 */
[----:B------:R-:W-:Y:S01]  /*a7d0*/  FFMA.FTZ R186, R140, UR14, -R9 ;  /* 0x0000000e8cba7c23 */ /* 0x000fe20008010809 */
[----:B------:R-:W-:Y:S01]  /*a7e0*/  FADD.FTZ R141, R202, R141 ;  /* 0x0000008dca8d7221 */ /* 0x000fe20000010000 */
[----:B------:R-:W-:Y:S01]  /*a7f0*/  FFMA.FTZ R187, R142, UR14, -R10 ;  /* 0x0000000e8ebb7c23 */ /* 0x000fe2000801080a */
[----:B--2---:R-:W-:Y:S01]  /*a800*/  FADD.FTZ R138, R203, R138 ;  /* 0x0000008acb8a7221 */ /* 0x004fe20000010000 */
[----:B------:R-:W-:Y:S01]  /*a810*/  FFMA.FTZ R4, R143, UR14, -R10 ;  /* 0x0000000e8f047c23 */ /* 0x000fe2000801080a */
[----:B------:R-:W-:Y:S01]  /*a820*/  FADD.FTZ R141, R170, R141 ;  /* 0x0000008daa8d7221 */ /* 0x000fe20000010000 */
[C---:B0-----:R-:W-:Y:S01]  /*a830*/  F2FP.BF16.F32.PACK_AB R203, R13.reuse, R203 ;  /* 0x000000cb0dcb723e */ /* 0x041fe200000010ff */
[----:B------:R-:W-:Y:S01]  /*a840*/  FADD.FTZ R138, R13, R138 ;  /* 0x0000008a0d8a7221 */ /* 0x000fe20000010000 */
[----:B------:R-:W-:Y:S01]  /*a850*/  MUFU.EX2 R184, R184 ;  /* 0x000000b800b87308 */ /* 0x000fe20000000800 */
[----:B------:R-:W-:Y:S01]  /*a860*/  FADD.FTZ R141, R196, R141 ;  /* 0x0000008dc48d7221 */ /* 0x000fe20000010000 */
[----:B------:R-:W-:Y:S01]  /*a870*/  F2FP.BF16.F32.PACK_AB R196, R14, R196 ;  /* 0x000000c40ec4723e */ /* 0x000fe200000010ff */
[----:B-1----:R-:W-:Y:S01]  /*a880*/  FADD.FTZ R138, R197, R138 ;  /* 0x0000008ac58a7221 */ /* 0x002fe20000010000 */
[----:B------:R-:W-:Y:S01]  /*a890*/  R2UR UR60, R16 ;  /* 0x00000000103c72ca */ /* 0x000fe200000e0000 */
[----:B------:R-:W-:Y:S01]  /*a8a0*/  FADD.FTZ R141, R14, R141 ;  /* 0x0000008d0e8d7221 */ /* 0x000fe20000010000 */
[----:B------:R-:W-:Y:S01]  /*a8b0*/  F2FP.BF16.F32.PACK_AB R200, R169, R200 ;  /* 0x000000c8a9c8723e */ /* 0x000fe200000010ff */
[----:B---3--:R-:W-:Y:S01]  /*a8c0*/  FADD.FTZ R138, R15, R138 ;  /* 0x0000008a0f8a7221 */ /* 0x008fe20000010000 */
[----:B------:R-:W-:Y:S01]  /*a8d0*/  MUFU.EX2 R185, R185 ;  /* 0x000000b900b97308 */ /* 0x000fe20000000800 */
[----:B------:R-:W-:Y:S01]  /*a8e0*/  FADD.FTZ R140, R198, R141 ;  /* 0x0000008dc68c7221 */ /* 0x000fe20000010000 */
[----:B------:R-:W-:Y:S01]  /*a8f0*/  F2FP.BF16.F32.PACK_AB R202, R170, R202 ;  /* 0x000000caaaca723e */ /* 0x000fe200000010ff */
[----:B----4-:R-:W-:Y:S01]  /*a900*/  FADD.FTZ R138, R199, R138 ;  /* 0x0000008ac78a7221 */ /* 0x010fe20000010000 */
[----:B------:R-:W-:-:S02]  /*a910*/  F2FP.BF16.F32.PACK_AB R197, R15, R197 ;  /* 0x000000c50fc5723e */ /* 0x000fc400000010ff */
[----:B------:R-:W-:Y:S01]  /*a920*/  F2FP.BF16.F32.PACK_AB R198, R151, R198 ;  /* 0x000000c697c6723e */ /* 0x000fe200000010ff */
[C---:B-----5:R-:W-:Y:S01]  /*a930*/  FADD.FTZ R138, R21.reuse, R138 ;  /* 0x0000008a158a7221 */ /* 0x060fe20000010000 */
[----:B------:R-:W-:Y:S01]  /*a940*/  MUFU.EX2 R136, R136 ;  /* 0x0000008800887308 */ /* 0x000fe20000000800 */
[----:B------:R-:W-:Y:S02]  /*a950*/  F2FP.BF16.F32.PACK_AB R199, R21, R199 ;  /* 0x000000c715c7723e */ /* 0x000fe400000010ff */
[----:B------:R-:W-:Y:S01]  /*a960*/  FADD.FTZ R13, R193, R138 ;  /* 0x0000008ac10d7221 */ /* 0x000fe20000010000 */
[----:B------:R-:W-:-:S03]  /*a970*/  F2FP.BF16.F32.PACK_AB R193, R124, R193 ;  /* 0x000000c17cc1723e */ /* 0x000fc600000010ff */
[----:B------:R-:W-:Y:S01]  /*a980*/  FADD.FTZ R12, R124, R13 ;  /* 0x0000000d7c0c7221 */ /* 0x000fe20000010000 */
[----:B------:R-:W-:Y:S03]  /*a990*/  MUFU.EX2 R3, R139 ;  /* 0x0000008b00037308 */ /* 0x000fe60000000800 */
[----:B------:R-:W-:-:S05]  /*a9a0*/  FADD.FTZ R13, R195, R12 ;  /* 0x0000000cc30d7221 */ /* 0x000fca0000010000 */
        /* <DEDUP_REMOVED lines=8> */
[--C-:B------:R-:W-:Y:S01]  /*aa30*/  FFMA.FTZ R132, R158, UR14, -R10.reuse ;  /* 0x0000000e9e847c23 */ /* 0x100fe2000801080a */
[--C-:B------:R-:W-:Y:S01]  /*aa40*/  FFMA.FTZ R128, R133, UR14, -R9.reuse ;  /* 0x0000000e85807c23 */ /* 0x100fe20008010809 */
[--C-:B------:R-:W-:Y:S01]  /*aa50*/  FFMA.FTZ R133, R146, UR14, -R10.reuse ;  /* 0x0000000e92857c23 */ /* 0x100fe2000801080a */
[----:B------:R-:W-:Y:S01]  /*aa60*/  HGMMA.64x192x16.F32.BF16 R24, R176, gdesc[UR8].tnspB, R24, gsb0 ;  /* 0x42e00008b0187df0 */ /* 0x000fe20008001818 */
[----:B------:R-:W-:Y:S01]  /*aa70*/  FFMA.FTZ R10, R127, UR14, -R10 ;  /* 0x0000000e7f0a7c23 */ /* 0x000fe2000801080a */
[----:B------:R-:W-:Y:S01]  /*aa80*/  FADD.FTZ R127, R151, R140 ;  /* 0x0000008c977f7221 */ /* 0x000fe20000010000 */
[----:B------:R-:W0:Y:S01]  /*aa90*/  MUFU.EX2 R132, R132 ;  /* 0x0000008400847308 */ /* 0x000e220000000800 */
[----:B------:R-:W-:Y:S01]  /*aaa0*/  FFMA.FTZ R9, R150, UR14, -R9 ;  /* 0x0000000e96097c23 */ /* 0x000fe20008010809 */
[----:B------:R-:W-:Y:S01]  /*aab0*/  F2FP.BF16.F32.PACK_AB R181, R131, R130 ;  /* 0x0000008283b5723e */ /* 0x000fe200000010ff */
[----:B------:R-:W-:Y:S01]  /*aac0*/  FADD.FTZ R140, R192, R127 ;  /* 0x0000007fc08c7221 */ /* 0x000fe20000010000 */
[----:B------:R-:W-:-:S02]  /*aad0*/  F2FP.BF16.F32.PACK_AB R192, R153, R192 ;  /* 0x000000c099c0723e */ /* 0x000fc400000010ff */
[----:B------:R-:W-:Y:S01]  /*aae0*/  F2FP.BF16.F32.PACK_AB R183, R135, R134 ;  /* 0x0000008687b7723e */ /* 0x000fe200000010ff */
[----:B------:R-:W-:Y:S01]  /*aaf0*/  FADD.FTZ R127, R153, R140 ;  /* 0x0000008c997f7221 */ /* 0x000fe20000010000 */
[----:B------:R-:W1:Y:S03]  /*ab00*/  MUFU.EX2 R133, R133 ;  /* 0x0000008500857308 */ /* 0x000e660000000800 */
[----:B------:R-:W-:Y:S01]  /*ab10*/  FADD.FTZ R127, R194, R127 ;  /* 0x0000007fc27f7221 */ /* 0x000fe20000010000 */
[----:B------:R-:W-:-:S03]  /*ab20*/  F2FP.BF16.F32.PACK_AB R194, R20, R194 ;  /* 0x000000c214c2723e */ /* 0x000fc600000010ff */
[----:B------:R-:W-:Y:S01]  /*ab30*/  FADD.FTZ R127, R20, R127 ;  /* 0x0000007f147f7221 */ /* 0x000fe20000010000 */
[----:B------:R-:W2:Y:S01]  /*ab40*/  MUFU.EX2 R180, R180 ;  /* 0x000000b400b47308 */ /* 0x000ea20000000800 */
[C---:B0-----:R-:W-:Y:S01]  /*ab50*/  FADD.FTZ R12, R132.reuse, R13 ;  /* 0x0000000d840c7221 */ /* 0x041fe20000010000 */
[----:B------:R-:W-:Y:S01]  /*ab60*/  F2FP.BF16.F32.PACK_AB R195, R132, R195 ;  /* 0x000000c384c3723e */ /* 0x000fe200000010ff */
[----:B------:R-:W-:Y:S01]  /*ab70*/  FADD.FTZ R14, R188, R127 ;  /* 0x0000007fbc0e7221 */ /* 0x000fe20000010000 */
[----:B------:R-:W-:Y:S01]  /*ab80*/  F2FP.BF16.F32.PACK_AB R188, R145, R188 ;  /* 0x000000bc91bc723e */ /* 0x000fe200000010ff */
[----:B------:R-:W-:Y:S02]  /*ab90*/  FADD.FTZ R12, R189, R12 ;  /* 0x0000000cbd0c7221 */ /* 0x000fe40000010000 */
[----:B------:R-:W-:Y:S01]  /*aba0*/  FADD.FTZ R13, R145, R14 ;  /* 0x0000000e910d7221 */ /* 0x000fe20000010000 */
[----:B------:R-:W0:Y:S01]  /*abb0*/  MUFU.EX2 R182, R182 ;  /* 0x000000b600b67308 */ /* 0x000e220000000800 */
[C---:B-1----:R-:W-:Y:S01]  /*abc0*/  FADD.FTZ R12, R133.reuse, R12 ;  /* 0x0000000c850c7221 */ /* 0x042fe20000010000 */
[----:B------:R-:W-:Y:S01]  /*abd0*/  F2FP.BF16.F32.PACK_AB R189, R133, R189 ;  /* 0x000000bd85bd723e */ /* 0x000fe200000010ff */
[----:B------:R-:W-:Y:S01]  /*abe0*/  FADD.FTZ R13, R190, R13 ;  /* 0x0000000dbe0d7221 */ /* 0x000fe20000010000 */
[C---:B------:R-:W-:Y:S01]  /*abf0*/  F2FP.BF16.F32.PACK_AB R190, R148.reuse, R190 ;  /* 0x000000be94be723e */ /* 0x040fe200000010ff */
[----:B------:R-:W-:Y:S01]  /*ac00*/  FADD.FTZ R12, R191, R12 ;  /* 0x0000000cbf0c7221 */ /* 0x000fe20000010000 */
[C---:B------:R-:W-:Y:S01]  /*ac10*/  F2FP.BF16.F32.PACK_AB R191, R125.reuse, R191 ;  /* 0x000000bf7dbf723e */ /* 0x040fe200000010ff */
[----:B------:R-:W-:Y:S01]  /*ac20*/  FADD.FTZ R13, R148, R13 ;  /* 0x0000000d940d7221 */ /* 0x000fe20000010000 */
[----:B------:R-:W1:Y:S01]  /*ac30*/  MUFU.EX2 R128, R128 ;  /* 0x0000008000807308 */ /* 0x000e620000000800 */
[----:B------:R-:W-:-:S02]  /*ac40*/  FADD.FTZ R12, R125, R12 ;  /* 0x0000000c7d0c7221 */ /* 0x000fc40000010000 */
[----:B------:R-:W-:Y:S01]  /*ac50*/  FADD.FTZ R13, R184, R13 ;  /* 0x0000000db80d7221 */ /* 0x000fe20000010000 */
[C---:B------:R-:W-:Y:S01]  /*ac60*/  F2FP.BF16.F32.PACK_AB R184, R136.reuse, R184 ;  /* 0x000000b888b8723e */ /* 0x040fe200000010ff */
[----:B------:R-:W-:Y:S01]  /*ac70*/  FADD.FTZ R12, R185, R12 ;  /* 0x0000000cb90c7221 */ /* 0x000fe20000010000 */
[C---:B------:R-:W-:Y:S01]  /*ac80*/  F2FP.BF16.F32.PACK_AB R185, R3.reuse, R185 ;  /* 0x000000b903b9723e */ /* 0x040fe200000010ff */
[----:B------:R-:W-:Y:S01]  /*ac90*/  FADD.FTZ R13, R136, R13 ;  /* 0x0000000d880d7221 */ /* 0x000fe20000010000 */
[----:B------:R-:W3:Y:S01]  /*aca0*/  MUFU.EX2 R9, R9 ;  /* 0x0000000900097308 */ /* 0x000ee20000000800 */
[----:B------:R-:W-:Y:S02]  /*acb0*/  FADD.FTZ R12, R3, R12 ;  /* 0x0000000c030c7221 */ /* 0x000fe40000010000 */
[----:B------:R-:W-:Y:S01]  /*acc0*/  FADD.FTZ R14, R186, R13 ;  /* 0x0000000dba0e7221 */ /* 0x000fe20000010000 */
[----:B------:R-:W-:Y:S01]  /*acd0*/  F2FP.BF16.F32.PACK_AB R186, R137, R186 ;  /* 0x000000ba89ba723e */ /* 0x000fe200000010ff */
[----:B------:R-:W-:Y:S01]  /*ace0*/  FADD.FTZ R3, R187, R12 ;  /* 0x0000000cbb037221 */ /* 0x000fe20000010000 */
[C---:B------:R-:W-:Y:S01]  /*acf0*/  F2FP.BF16.F32.PACK_AB R187, R4.reuse, R187 ;  /* 0x000000bb04bb723e */ /* 0x040fe200000010ff */
[----:B------:R-:W-:Y:S01]  /*ad00*/  FADD.FTZ R13, R137, R14 ;  /* 0x0000000e890d7221 */ /* 0x000fe20000010000 */
[----:B------:R-:W4:Y:S01]  /*ad10*/  MUFU.EX2 R10, R10 ;  /* 0x0000000a000a7308 */ /* 0x000f220000000800 */
[----:B------:R-:W-:-:S02]  /*ad20*/  FADD.FTZ R3, R4, R3 ;  /* 0x0000000304037221 */ /* 0x000fc40000010000 */
[----:B--2---:R-:W-:Y:S01]  /*ad30*/  FADD.FTZ R12, R180, R13 ;  /* 0x0000000db40c7221 */ /* 0x004fe20000010000 */
[C---:B------:R-:W-:Y:S01]  /*ad40*/  F2FP.BF16.F32.PACK_AB R180, R129.reuse, R180 ;  /* 0x000000b481b4723e */ /* 0x040fe200000010ff */
[----:B------:R-:W-:Y:S02]  /*ad50*/  FADD.FTZ R4, R130, R3 ;  /* 0x0000000382047221 */ /* 0x000fe40000010000 */
[----:B------:R-:W-:Y:S02]  /*ad60*/  FADD.FTZ R3, R129, R12 ;  /* 0x0000000c81037221 */ /* 0x000fe40000010000 */
[----:B------:R-:W-:Y:S02]  /*ad70*/  FADD.FTZ R13, R131, R4 ;  /* 0x00000004830d7221 */ /* 0x000fe40000010000 */
[----:B0-----:R-:W-:Y:S01]  /*ad80*/  FADD.FTZ R3, R182, R3 ;  /* 0x00000003b6037221 */ /* 0x001fe20000010000 */
[----:B-1----:R-:W-:Y:S01]  /*ad90*/  F2FP.BF16.F32.PACK_AB R182, R128, R182 ;  /* 0x000000b680b6723e */ /* 0x002fe200000010ff */
[----:B------:R-:W-:-:S02]  /*ada0*/  FADD.FTZ R4, R134, R13 ;  /* 0x0000000d86047221 */ /* 0x000fc40000010000 */
[----:B------:R-:W-:Y:S02]  /*adb0*/  FADD.FTZ R12, R128, R3 ;  /* 0x00000003800c7221 */ /* 0x000fe40000010000 */
[----:B------:R-:W-:Y:S02]  /*adc0*/  FADD.FTZ R3, R135, R4 ;  /* 0x0000000487037221 */ /* 0x000fe40000010000 */
[----:B------:R-:W-:Y:S01]  /*add0*/  FADD.FTZ R13, R11, R12 ;  /* 0x0000000c0b0d7221 */ /* 0x000fe20000010000 */
[----:B------:R-:W-:Y:S02]  /*ade0*/  IMAD.MOV.U32 R12, RZ, RZ, R17 ;  /* 0x000000ffff0c7224 */ /* 0x000fe400078e0011 */
[----:B------:R-:W-:Y:S01]  /*adf0*/  FADD.FTZ R3, R122, R3 ;  /* 0x000000037a037221 */ /* 0x000fe20000010000 */
[----:B------:R-:W-:-:S03]  /*ae00*/  FADD.FTZ R4, R120, R13 ;  /* 0x0000000d78047221 */ /* 0x000fc60000010000 */
[----:B------:R-:W-:Y:S01]  /*ae10*/  FADD.FTZ R3, R123, R3 ;  /* 0x000000037b037221 */ /* 0x000fe20000010000 */
[----:B------:R-:W-:-:S03]  /*ae20*/  FADD.FTZ R4, R121, R4 ;  /* 0x0000000479047221 */ /* 0x000fc60000010000 */
[----:B------:R-:W-:Y:S01]  /*ae30*/  FADD.FTZ R3, R126, R3 ;  /* 0x000000037e037221 */ /* 0x000fe20000010000 */
[----:B---3--:R-:W-:-:S03]  /*ae40*/  FADD.FTZ R4, R9, R4 ;  /* 0x0000000409047221 */ /* 0x008fc60000010000 */
[----:B----4-:R-:W-:Y:S01]  /*ae50*/  FADD.FTZ R3, R10, R3 ;  /* 0x000000030a037221 */ /* 0x010fe20000010000 */
[----:B------:R-:W-:Y:S02]  /*ae60*/  WARPGROUP.DEPBAR.LE gsb0, 0x0 ;  /* 0x00008000000079c5 */ /* 0x000fe40000010000 */
[----:B------:R-:W-:Y:S01]  /*ae70*/  @!P1 SYNCS.ARRIVE.TRANS64.RED.A1T0 RZ, [UR61], RZ ;  /* 0x000000ffffff99a7 */ /* 0x000fe2000810043d */
[----:B------:R-:W-:Y:S02]  /*ae80*/  F2FP.BF16.F32.PACK_AB R178, R9, R121 ;  /* 0x0000007909b2723e */ /* 0x000fe400000010ff */
[----:B------:R-:W-:Y:S01]  /*ae90*/  F2FP.BF16.F32.PACK_AB R176, R120, R11 ;  /* 0x0000000b78b0723e */ /* 0x000fe200000010ff */
[----:B------:R-:W-:Y:S01]  /*aea0*/  IMAD.MOV.U32 R11, RZ, RZ, R7 ;  /* 0x000000ffff0b7224 */ /* 0x000fe200078e0007 */
[----:B------:R-:W-:Y:S01]  /*aeb0*/  F2FP.BF16.F32.PACK_AB R179, R10, R126 ;  /* 0x0000007e0ab3723e */ /* 0x000fe200000010ff */
[----:B------:R-:W-:Y:S01]  /*aec0*/  IMAD.MOV.U32 R10, RZ, RZ, R8 ;  /* 0x000000ffff0a7224 */ /* 0x000fe200078e0008 */
[----:B------:R-:W-:Y:S01]  /*aed0*/  F2FP.BF16.F32.PACK_AB R177, R123, R122 ;  /* 0x0000007a7bb1723e */ /* 0x000fe200000010ff */
[----:B------:R-:W-:Y:S01]  /*aee0*/  @!P1 SYNCS.ARRIVE.TRANS64.RED.A1T0 RZ, [UR7], RZ ;  /* 0x000000ffffff99a7 */ /* 0x000fe20008100407 */
[----:B------:R-:W-:-:S06]  /*aef0*/  UIADD3 UR7, UR15, -0x1, URZ ;  /* 0xffffffff0f077890 */ /* 0x000fcc000fffe03f */
[----:B------:R-:W-:Y:S01]  /*af00*/  IMAD.U32 R9, RZ, RZ, UR7 ;  /* 0x00000007ff097e24 */ /* 0x000fe2000f8e00ff */
[----:B------:R-:W-:Y:S06]  /*af10*/  @P2 BRA `(.L_x_196) ;  /* 0xffffffb800dc2947 */ /* 0x000fec000383ffff */
.L_x_187:
        /* <DEDUP_REMOVED lines=99> */
.L_x_197:
[----:B------:R-:W-:Y:S01]  /*b550*/  IMAD R15, R16, 0x8, R2 ;  /* 0x00000008100f7824 */ /* 0x000fe200078e0202 */
[----:B------:R-:W-:-:S04]  /*b560*/  SHF.L.U32 R0, R17, 0x1f, RZ ;  /* 0x0000001f11007819 */ /* 0x000fc800000006ff */
[----:B------:R0:W1:Y:S01]  /*b570*/  SYNCS.PHASECHK.TRANS64.TRYWAIT P2, [R15+URZ+0x36850], R0 ;  /* 0x036850000f0075a7 */ /* 0x000062000804017f */
[----:B------:R-:W-:Y:S05]  /*b580*/  @!P0 BRA `(.L_x_198) ;  /* 0x0000000000048947 */ /* 0x000fea0003800000 */
[----:B------:R-:W-:Y:S01]  /*b590*/  BPT.TRAP 0x1 ;  /* 0x000000040000795c */ /* 0x000fe20000300000 */
.L_x_198:
[----:B-1----:R-:W-:Y:S05]  /*b5a0*/  @P2 BRA `(.L_x_199) ;  /* 0x0000000000082947 */ /* 0x002fea0003800000 */
[----:B------:R-:W1:Y:S02]  /*b5b0*/  SYNCS.PHASECHK.TRANS64.TRYWAIT P0, [R15+URZ+0x36850], R0 ;  /* 0x036850000f0075a7 */ /* 0x000e64000800017f */
[----:B-1----:R-:W-:Y:S05]  /*b5c0*/  @!P0 BRA `(.L_x_200) ;  /* 0x000000b800208947 */ /* 0x002fea0003800000 */
.L_x_199:
[----:B------:R-:W-:Y:S05]  /*b5d0*/  WARPSYNC.ALL ;  /* 0x0000000000007948 */ /* 0x000fea0003800000 */
[----:B------:R-:W-:Y:S01]  /*b5e0*/  VIADD R2, R2, 0x400 ;  /* 0x0000040002027836 */ /* 0x000fe20000000000 */
[----:B------:R-:W-:Y:S01]  /*b5f0*/  WARPGROUP.ARRIVE ;  /* 0x00000000000079c5 */ /* 0x000fe20000000000 */
[----:B------:R-:W-:Y:S01]  /*b600*/  IMAD.MOV.U32 R13, RZ, RZ, 0x40000040 ;  /* 0x40000040ff0d7424 */ /* 0x000fe200078e00ff */
[----:B------:R-:W2:Y:S01]  /*b610*/  SHFL.BFLY PT, R5, R4, 0x2, 0x1f ;  /* 0x0c401f0004057f89 */ /* 0x000ea200000e0000 */
[----:B------:R-:W-:Y:S01]  /*b620*/  IMAD.U32 R6, RZ, RZ, UR14 ;  /* 0x0000000eff067e24 */ /* 0x000fe2000f8e00ff */
[----:B------:R-:W-:Y:S01]  /*b630*/  SHF.R.U32.HI R2, RZ, 0x4, R2 ;  /* 0x00000004ff027819 */ /* 0x000fe20000011602 */
[----:B------:R-:W-:Y:S01]  /*b640*/  IMAD.U32 R14, RZ, RZ, UR14 ;  /* 0x0000000eff0e7e24 */ /* 0x000fe2000f8e00ff */
[----:B01----:R-:W0:Y:S01]  /*b650*/  SHFL.BFLY PT, R0, R3, 0x2, 0x1f ;  /* 0x0c401f0003007f89 */ /* 0x003e2200000e0000 */
[----:B------:R-:W-:Y:S01]  /*b660*/  VIADD R232, R232, 0x1 ;  /* 0x00000001e8e87836 */ /* 0x000fe20000000000 */
[----:B------:R-:W-:-:S04]  /*b670*/  LOP3.LUT R2, R2, 0x3fff, RZ, 0xc0, !PT ;  /* 0x00003fff02027812 */ /* 0x000fc800078ec0ff */
[----:B------:R-:W-:-:S05]  /*b680*/  LOP3.LUT R11, R2, 0x3800000, RZ, 0xfc, !PT ;  /* 0x03800000020b7812 */ /* 0x000fca00078efcff */
[----:B------:R-:W-:Y:S02]  /*b690*/  IMAD R10, R16, 0xa80, R11 ;  /* 0x00000a80100a7824 */ /* 0x000fe400078e020b */
[----:B------:R-:W-:Y:S02]  /*b6a0*/  IMAD.MOV.U32 R11, RZ, RZ, 0x40000040 ;  /* 0x40000040ff0b7424 */ /* 0x000fe400078e00ff */
[C---:B------:R-:W-:Y:S01]  /*b6b0*/  VIADD R12, R10.reuse, 0x80 ;  /* 0x000000800a0c7836 */ /* 0x040fe20000000000 */
[----:B------:R-:W-:Y:S01]  /*b6c0*/  R2UR UR6, R10 ;  /* 0x000000000a0672ca */ /* 0x000fe200000e0000 */
[----:B------:R-:W-:Y:S01]  /*b6d0*/  VIADD R16, R16, 0x1 ;  /* 0x0000000110107836 */ /* 0x000fe20000000000 */
[----:B------:R-:W-:Y:S01]  /*b6e0*/  R2UR UR7, R11 ;  /* 0x000000000b0772ca */ /* 0x000fe200000e0000 */
[----:B------:R-:W-:Y:S02]  /*b6f0*/  IMAD.MOV.U32 R11, RZ, RZ, 0x40000040 ;  /* 0x40000040ff0b7424 */ /* 0x000fe400078e00ff */
[----:B--2---:R-:W-:Y:S01]  /*b700*/  FADD.FTZ R5, R5, R4 ;  /* 0x0000000405057221 */ /* 0x004fe20000010000 */
[----:B------:R-:W-:Y:S01]  /*b710*/  IMAD.MOV.U32 R4, RZ, RZ, RZ ;  /* 0x000000ffff047224 */ /* 0x000fe200078e00ff */
[----:B------:R-:W-:Y:S01]  /*b720*/  ISETP.NE.AND P2, PT, R16, 0x2, PT ;  /* 0x000000021000780c */ /* 0x000fe20003f45270 */
[----:B0-----:R-:W-:Y:S01]  /*b730*/  FADD.FTZ R2, R0, R3 ;  /* 0x0000000300027221 */ /* 0x001fe20000010000 */
[----:B------:R-:W-:Y:S01]  /*b740*/  IMAD.MOV.U32 R3, RZ, RZ, RZ ;  /* 0x000000ffff037224 */ /* 0x000fe200078e00ff */
[----:B------:R-:W0:Y:S01]  /*b750*/  SHFL.BFLY PT, R0, R5, 0x1, 0x1f ;  /* 0x0c201f0005007f89 */ /* 0x000e2200000e0000 */
[----:B------:R-:W-:-:S03]  /*b760*/  SEL R16, R16, RZ, P2 ;  /* 0x000000ff10107207 */ /* 0x000fc60001000000 */
[----:B------:R-:W1:Y:S01]  /*b770*/  SHFL.BFLY PT, R9, R2, 0x1, 0x1f ;  /* 0x0c201f0002097f89 */ /* 0x000e6200000e0000 */
[----:B------:R-:W-:Y:S01]  /*b780*/  HGMMA.64x192x16.F32.BF16 R24, R200, gdesc[UR4].tnspB, R24, gsb0 ;  /* 0x42e00004c8187df0 */ /* 0x000fe20008001818 */
[----:B------:R-:W-:Y:S01]  /*b790*/  R2UR UR6, R12 ;  /* 0x000000000c0672ca */ /* 0x000fe200000e0000 */
[----:B------:R-:W-:Y:S01]  /*b7a0*/  VIADD R12, R10, 0x100 ;  /* 0x000001000a0c7836 */ /* 0x000fe20000000000 */
[----:B------:R-:W-:Y:S01]  /*b7b0*/  R2UR UR7, R13 ;  /* 0x000000000d0772ca */ /* 0x000fe200000e0000 */
[----:B------:R-:W-:Y:S01]  /*b7c0*/  IMAD.MOV.U32 R13, RZ, RZ, 0x40000040 ;  /* 0x40000040ff0d7424 */ /* 0x000fe200078e00ff */
[----:B------:R-:W-:Y:S02]  /*b7d0*/  WARPGROUP.DEPBAR.LE gsb0, 0x0 ;  /* 0x00008000000079c5 */ /* 0x000fe40000010000 */
[----:B------:R-:W-:-:S13]  /*b7e0*/  WARPGROUP.ARRIVE ;  /* 0x00000000000079c5 */ /* 0x000fda0000000000 */
        /* <DEDUP_REMOVED lines=16> */
[C---:B------:R-:W-:Y:S01]  /*b8f0*/  VIADD R12, R10.reuse, 0x280 ;  /* 0x000002800a0c7836 */ /* 0x040fe20000000000 */
[----:B------:R-:W-:Y:S01]  /*b900*/  R2UR UR7, R13 ;  /* 0x000000000d0772ca */ /* 0x000fe200000e0000 */
[----:B------:R-:W-:Y:S02]  /*b910*/  IMAD.MOV.U32 R13, RZ, RZ, 0x40000040 ;  /* 0x40000040ff0d7424 */ /* 0x000fe400078e00ff */
[----:B------:R-:W-:Y:S01]  /*b920*/  VIADD R10, R10, 0x300 ;  /* 0x000003000a0a7836 */ /* 0x000fe20000000000 */
[----:B------:R-:W-:Y:S02]  /*b930*/  WARPGROUP.DEPBAR.LE gsb0, 0x0 ;  /* 0x00008000000079c5 */ /* 0x000fe40000010000 */
[----:B------:R-:W-:-:S11]  /*b940*/  WARPGROUP.ARRIVE ;  /* 0x00000000000079c5 */ /* 0x000fd60000000000 */
[----:B------:R-:W-:Y:S01]  /*b950*/  HGMMA.64x192x16.F32.BF16 R24, R184, gdesc[UR4].tnspB, R24, gsb0 ;  /* 0x42e00004b8187df0 */ /* 0x000fe20008001818 */
[----:B------:R-:W-:Y:S01]  /*b960*/  R2UR UR6, R12 ;  /* 0x000000000c0672ca */ /* 0x000fe200000e0000 */
[----:B0-----:R-:W-:Y:S01]  /*b970*/  FADD.FTZ R12, R5, R0 ;  /* 0x00000000050c7221 */ /* 0x001fe20000010000 */
[----:B------:R-:W-:Y:S01]  /*b980*/  R2UR UR7, R13 ;  /* 0x000000000d0772ca */ /* 0x000fe200000e0000 */
[----:B-1----:R-:W-:Y:S01]  /*b990*/  FADD.FTZ R13, R2, R9 ;  /* 0x00000009020d7221 */ /* 0x002fe20000010000 */
[----:B------:R-:W-:Y:S01]  /*b9a0*/  SEL R0, RZ, 0x1, P2 ;  /* 0x00000001ff007807 */ /* 0x000fe20001000000 */
[----:B------:R-:W-:Y:S01]  /*b9b0*/  IMAD.MOV.U32 R2, RZ, RZ, -0x800000 ;  /* 0xff800000ff027424 */ /* 0x000fe200078e00ff */
[----:B------:R-:W-:Y:S02]  /*b9c0*/  FSETP.NE.FTZ.AND P0, PT, R12, RZ, PT ;  /* 0x000000ff0c00720b */ /* 0x000fe40003f15000 */
[----:B------:R-:W-:Y:S02]  /*b9d0*/  FSETP.NE.FTZ.AND P3, PT, R13, RZ, PT ;  /* 0x000000ff0d00720b */ /* 0x000fe40003f75000 */
[----:B------:R-:W-:Y:S01]  /*b9e0*/  LOP3.LUT R17, R17, R0, RZ, 0x3c, !PT ;  /* 0x0000000011117212 */ /* 0x000fe200078e3cff */
[----:B------:R-:W-:-:S08]  /*b9f0*/  IMAD.MOV.U32 R0, RZ, RZ, -0x800000 ;  /* 0xff800000ff007424 */ /* 0x000fd000078e00ff */
[----:B------:R-:W0:Y:S01]  /*ba00*/  @P0 MUFU.LG2 R9, R12 ;  /* 0x0000000c00090308 */ /* 0x000e220000000c00 */
[----:B------:R-:W-:Y:S01]  /*ba10*/  @P0 FMUL.FTZ R6, R6, 0.69314718246459960938 ;  /* 0x3f31721806060820 */ /* 0x000fe20000410000 */
[----:B------:R-:W-:-:S06]  /*ba20*/  @P3 FMUL.FTZ R14, R14, 0.69314718246459960938 ;  /* 0x3f3172180e0e3820 */ /* 0x000fcc0000410000 */
[----:B------:R-:W-:Y:S08]  /*ba30*/  @P0 MUFU.RCP R4, R12 ;  /* 0x0000000c00040308 */ /* 0x000ff00000001000 */
[----:B------:R-:W-:Y:S01]  /*ba40*/  @P3 MUFU.RCP R3, R13 ;  /* 0x0000000d00033308 */ /* 0x000fe20000001000 */
[----:B0-----:R-:W-:-:S04]  /*ba50*/  @P0 FMUL.FTZ R9, R9, 0.69314718246459960938 ;  /* 0x3f31721809090820 */ /* 0x001fc80000410000 */
[----:B------:R-:W-:Y:S01]  /*ba60*/  @P0 FFMA.FTZ R0, R6, R7, R9 ;  /* 0x0000000706000223 */ /* 0x000fe20000010009 */
[----:B------:R-:W-:Y:S01]  /*ba70*/  PLOP3.LUT P0, PT, PT, PT, PT, 0x8, 0x0 ;  /* 0x000000000000781c */ /* 0x000fe20003f0e170 */
[----:B------:R-:W-:Y:S02]  /*ba80*/  WARPGROUP.DEPBAR.LE gsb0, 0x0 ;  /* 0x00008000000079c5 */ /* 0x000fe40000010000 */
[----:B------:R-:W-:-:S06]  /*ba90*/  WARPGROUP.ARRIVE ;  /* 0x00000000000079c5 */ /* 0x000fcc0000000000 */
[----:B------:R-:W-:Y:S01]  /*baa0*/  HGMMA.64x192x16.F32.BF16 R24, R180, gdesc[UR4].tnspB, R24, gsb0 ;  /* 0x42e00004b4187df0 */ /* 0x000fe20008001818 */
[----:B------:R-:W-:Y:S02]  /*bab0*/  R2UR UR6, R10 ;  /* 0x000000000a0672ca */ /* 0x000fe400000e0000 */
[----:B------:R-:W-:Y:S01]  /*bac0*/  R2UR UR7, R11 ;  /* 0x000000000b0772ca */ /* 0x000fe200000e0000 */
[----:B------:R-:W-:Y:S01]  /*bad0*/  @!P1 VIADD R11, R15, 0x36860 ;  /* 0x000368600f0b9836 */ /* 0x000fe20000000000 */
[----:B------:R-:W0:Y:S04]  /*bae0*/  @P3 MUFU.LG2 R10, R13 ;  /* 0x0000000d000a3308 */ /* 0x000e280000000c00 */
[----:B------:R-:W-:Y:S01]  /*baf0*/  @!P1 PRMT R11, RZ, 0x654, R11 ;  /* 0x00000654ff0b9816 */ /* 0x000fe2000000000b */
[----:B0-----:R-:W-:-:S04]  /*bb00*/  @P3 FMUL.FTZ R5, R10, 0.69314718246459960938 ;  /* 0x3f3172180a053820 */ /* 0x001fc80000410000 */
[----:B------:R-:W-:Y:S01]  /*bb10*/  @P3 FFMA.FTZ R2, R14, R8, R5 ;  /* 0x000000080e023223 */ /* 0x000fe20000010005 */
[----:B------:R-:W-:Y:S02]  /*bb20*/  WARPGROUP.DEPBAR.LE gsb0, 0x0 ;  /* 0x00008000000079c5 */ /* 0x000fe40000010000 */
[----:B------:R-:W-:-:S06]  /*bb30*/  WARPGROUP.ARRIVE ;  /* 0x00000000000079c5 */ /* 0x000fcc0000000000 */
[----:B------:R-:W-:Y:S03]  /*bb40*/  HGMMA.64x192x16.F32.BF16 R24, R176, gdesc[UR4].tnspB, R24, gsb0 ;  /* 0x42e00004b0187df0 */ /* 0x000fe60008001818 */
[----:B------:R-:W-:Y:S02]  /*bb50*/  WARPGROUP.DEPBAR.LE gsb0, 0x0 ;  /* 0x00008000000079c5 */ /* 0x000fe40000010000 */
[----:B------:R0:W-:Y:S01]  /*bb60*/  @!P1 SYNCS.ARRIVE.TRANS64.RED.A1T0 RZ, [R11+URZ], RZ ;  /* 0x000000ff0bff99a7 */ /* 0x0001e2000810043f */
        /* <DEDUP_REMOVED lines=95> */
[----:B0-----:R-:W-:-:S07]  /*c160*/  FMUL.FTZ R119, R119, R3 ;  /* 0x0000000377777220 */ /* 0x001fce0000410000 */
.L_x_179:
[----:B------:R-:W0:Y:S08]  /*c170*/  S2UR UR4, SR_CgaCtaId ;  /* 0x00000000000479c3 */ /* 0x000e300000008800 */
[----:B------:R-:W-:Y:S06]  /*c180*/  BAR.SYNC.DEFER_BLOCKING 0x5, 0x180 ;  /* 0x0146000000007b1d */ /* 0x000fec0000010000 */
[----:B------:R-:W-:Y:S01]  /*c190*/  UMOV UR8, 0x400 ;  /* 0x0000040000087882 */ /* 0x000fe20000000000 */
[----:B------:R-:W-:Y:S01]  /*c1a0*/  BSSY B0, `(.L_x_201) ;  /* 0x00003e0000007945 */ /* 0x000fe20003800000 */
[----:B0-----:R-:W-:-:S09]  /*c1b0*/  ULEA UR8, UR4, UR8, 0x18 ;  /* 0x0000000804087291 */ /* 0x001fd2000f8ec03f */
[----:B------:R-:W0:Y:S02]  /*c1c0*/  LDS.128 R4, [UR8+0x368d0] ;  /* 0x0368d008ff047984 */ /* 0x000e240008000c00 */
[----:B0-----:R-:W-:Y:S02]  /*c1d0*/  R2UR UR5, R5 ;  /* 0x00000000050572ca */ /* 0x001fe400000e0000 */
[----:B------:R-:W-:Y:S02]  /*c1e0*/  R2UR UR6, R6 ;  /* 0x00000000060672ca */ /* 0x000fe400000e0000 */
[----:B------:R-:W-:Y:S01]  /*c1f0*/  R2UR UR7, R7 ;  /* 0x00000000070772ca */ /* 0x000fe200000e0000 */
[----:B------:R-:W-:Y:S06]  /*c200*/  BAR.ARV 0x4, 0x180 ;  /* 0x0106000000007b1d */ /* 0x000fec0000002000 */
[----:B------:R-:W-:Y:S08]  /*c210*/  @P0 BRA `(.L_x_202) ;  /* 0x0000002c00940947 */ /* 0x000ff00003800000 */
[----:B------:R-:W2:Y:S01]  /*c220*/  LDL R3, [R1+0x5c] ;  /* 0x00005c0001037983 */ /* 0x000ea20000100800 */
[----:B------:R-:W0:Y:S01]  /*c230*/  S2UR UR4, SR_SWINHI ;  /* 0x00000000000479c3 */ /* 0x000e220000002f00 */
[----:B------:R-:W-:Y:S01]  /*c240*/  IMAD.MOV.U32 R4, RZ, RZ, 0x2 ;  /* 0x00000002ff047424 */ /* 0x000fe200078e00ff */
[----:B------:R-:W-:Y:S01]  /*c250*/  R2UR UR21, R22 ;  /* 0x00000000161572ca */ /* 0x000fe200000e0000 */
[----:B------:R-:W-:Y:S01]  /*c260*/  ULDC.64 UR14, c[0x0][0xc00] ;  /* 0x00030000000e7ab9 */ /* 0x000fe20000000a00 */
[----:B------:R-:W-:Y:S01]  /*c270*/  R2UR UR18, R231 ;  /* 0x00000000e71272ca */ /* 0x000fe200000e0000 */
[----:B------:R-:W3:Y:S01]  /*c280*/  LDL R138, [R1+0x58] ;  /* 0x00005800018a7983 */ /* 0x000ee20000100800 */
[----:B------:R-:W-:Y:S02]  /*c290*/  R2UR UR17, R233 ;  /* 0x00000000e91172ca */ /* 0x000fe400000e0000 */
[----:B------:R-:W-:Y:S02]  /*c2a0*/  R2UR UR20, R229 ;  /* 0x00000000e51472ca */ /* 0x000fe400000e0000 */
[----:B------:R-:W-:-:S02]  /*c2b0*/  R2UR UR19, R23 ;  /* 0x00000000171372ca */ /* 0x000fc400000e0000 */
[----:B------:R-:W-:Y:S01]  /*c2c0*/  R2UR UR23, R228 ;  /* 0x00000000e41772ca */ /* 0x000fe200000e0000 */
[----:B------:R-:W-:Y:S01]  /*c2d0*/  UMOV UR10, UR8 ;  /* 0x00000008000a7c82 */ /* 0x000fe20008000000 */
[----:B0-----:R-:W-:-:S03]  /*c2e0*/  UMOV UR11, UR4 ;  /* 0x00000004000b7c82 */ /* 0x001fc60008000000 */
[----:B------:R-:W-:Y:S02]  /*c2f0*/  USHF.L.U32 UR4, UR18, 0x2, URZ ;  /* 0x0000000212047899 */ /* 0x000fe4000800063f */
[----:B------:R-:W-:Y:S02]  /*c300*/  USHF.L.U64.HI UR16, UR18, 0x2, UR17 ;  /* 0x0000000212107899 */ /* 0x000fe40008010211 */
[----:B------:R-:W-:-:S04]  /*c310*/  UIADD3 UR9, UP0, UR4, UR14, URZ ;  /* 0x0000000e04097290 */ /* 0x000fc8000ff1e03f */
[----:B------:R-:W-:Y:S01]  /*c320*/  UIADD3.X UR12, UR16, UR15, URZ, UP0, !UPT ;  /* 0x0000000f100c7290 */ /* 0x000fe200087fe43f */
[----:B------:R-:W-:Y:S01]  /*c330*/  ULDC.64 UR24, c[0x0][0x208] ;  /* 0x0000820000187ab9 */ /* 0x000fe20000000a00 */
[----:B------:R-:W-:Y:S01]  /*c340*/  BAR.SYNC.DEFER_BLOCKING 0x1, 0x100 ;  /* 0x0044000000007b1d */ /* 0x000fe20000010000 */
[----:B--2---:R-:W-:-:S03]  /*c350*/  IMAD.WIDE R4, R3, R4, UR10 ;  /* 0x0000000a03047e25 */ /* 0x004fc6000f8e0204 */
[C---:B------:R-:W-:Y:S02]  /*c360*/  LOP3.LUT R3, R4.reuse, 0x380, RZ, 0xc0, !PT ;  /* 0x0000038004037812 */ /* 0x040fe400078ec0ff */
[C---:B------:R-:W-:Y:S02]  /*c370*/  IADD3 R6, P2, R4.reuse, 0x20, RZ ;  /* 0x0000002004067810 */ /* 0x040fe40007f5e0ff */
[C---:B------:R-:W-:Y:S02]  /*c380*/  IADD3 R8, P1, R4.reuse, 0x40, RZ ;  /* 0x0000004004087810 */ /* 0x040fe40007f3e0ff */
[C---:B------:R-:W-:Y:S02]  /*c390*/  IADD3 R133, P6, R4.reuse, 0x60, RZ ;  /* 0x0000006004857810 */ /* 0x040fe40007fde0ff */
[C---:B------:R-:W-:Y:S02]  /*c3a0*/  IADD3 R135, P5, R4.reuse, 0x4000, RZ ;  /* 0x0000400004877810 */ /* 0x040fe40007fbe0ff */
[----:B------:R-:W-:Y:S01]  /*c3b0*/  SHF.R.U64 R3, R3, 0x3, RZ ;  /* 0x0000000303037819 */ /* 0x000fe200000012ff */
[--C-:B------:R-:W-:Y:S01]  /*c3c0*/  IMAD.X R11, RZ, RZ, R5.reuse, P2 ;  /* 0x000000ffff0b7224 */ /* 0x100fe200010e0605 */
[C---:B------:R-:W-:Y:S01]  /*c3d0*/  IADD3 R22, P0, R4.reuse, 0x4020, RZ ;  /* 0x0000402004167810 */ /* 0x040fe20007f1e0ff */
[--C-:B------:R-:W-:Y:S01]  /*c3e0*/  IMAD.X R13, RZ, RZ, R5.reuse, P1 ;  /* 0x000000ffff0d7224 */ /* 0x100fe200008e0605 */
[C---:B------:R-:W-:Y:S01]  /*c3f0*/  IADD3 R137, P4, R4.reuse, 0x4040, RZ ;  /* 0x0000404004897810 */ /* 0x040fe20007f9e0ff */
[--C-:B------:R-:W-:Y:S01]  /*c400*/  IMAD.X R15, RZ, RZ, R5.reuse, P6 ;  /* 0x000000ffff0f7224 */ /* 0x100fe200030e0605 */
[C---:B------:R-:W-:Y:S01]  /*c410*/  IADD3 R86, P3, R4.reuse, 0x4060, RZ ;  /* 0x0000406004567810 */ /* 0x040fe20007f7e0ff */
[----:B------:R-:W-:Y:S01]  /*c420*/  IMAD.X R81, RZ, RZ, R5, P5 ;  /* 0x000000ffff517224 */ /* 0x000fe200028e0605 */
[----:B------:R-:W-:-:S02]  /*c430*/  IADD3 R139, P2, R4, 0x8000, RZ ;  /* 0x00008000048b7810 */ /* 0x000fc40007f5e0ff */
[C---:B------:R-:W-:Y:S02]  /*c440*/  IADD3 R141, P1, R4.reuse, 0x8020, RZ ;  /* 0x00008020048d7810 */ /* 0x040fe40007f3e0ff */
[C---:B------:R-:W-:Y:S02]  /*c450*/  IADD3 R143, P6, R4.reuse, 0x8040, RZ ;  /* 0x00008040048f7810 */ /* 0x040fe40007fde0ff */
[----:B------:R-:W-:Y:S02]  /*c460*/  IADD3 R145, P5, R4, 0x8060, RZ ;  /* 0x0000806004917810 */ /* 0x000fe40007fbe0ff */
[----:B------:R-:W-:Y:S02]  /*c470*/  LOP3.LUT R4, R3, R4, RZ, 0x3c, !PT ;  /* 0x0000000403047212 */ /* 0x000fe400078e3cff */
[----:B------:R-:W-:Y:S02]  /*c480*/  LOP3.LUT R7, R8, 0x380, RZ, 0xc0, !PT ;  /* 0x0000038008077812 */ /* 0x000fe400078ec0ff */
[----:B------:R-:W-:-:S02]  /*c490*/  LOP3.LUT R3, R6, 0x380, RZ, 0xc0, !PT ;  /* 0x0000038006037812 */ /* 0x000fc400078ec0ff */
[----:B------:R-:W-:Y:S02]  /*c4a0*/  SHF.R.U64 R7, R7, 0x3, RZ ;  /* 0x0000000307077819 */ /* 0x000fe400000012ff */
[----:B------:R-:W-:Y:S02]  /*c4b0*/  SHF.R.U64 R3, R3, 0x3, RZ ;  /* 0x0000000303037819 */ /* 0x000fe400000012ff */
[----:B------:R-:W-:Y:S02]  /*c4c0*/  LOP3.LUT R12, R7, R8, RZ, 0x3c, !PT ;  /* 0x00000008070c7212 */ /* 0x000fe400078e3cff */
[----:B------:R-:W-:Y:S02]  /*c4d0*/  LOP3.LUT R10, R3, R6, RZ, 0x3c, !PT ;  /* 0x00000006030a7212 */ /* 0x000fe400078e3cff */
[----:B------:R-:W-:Y:S02]  /*c4e0*/  LOP3.LUT R8, R139, 0x380, RZ, 0xc0, !PT ;  /* 0x000003808b087812 */ /* 0x000fe400078ec0ff */
[----:B------:R-:W-:-:S02]  /*c4f0*/  LOP3.LUT R3, R22, 0x380, RZ, 0xc0, !PT ;  /* 0x0000038016037812 */ /* 0x000fc400078ec0ff */
[----:B------:R-:W-:Y:S02]  /*c500*/  LOP3.LUT R18, R135, 0x380, RZ, 0xc0, !PT ;  /* 0x0000038087127812 */ /* 0x000fe400078ec0ff */
[----:B------:R-:W-:Y:S02]  /*c510*/  SHF.R.U64 R8, R8, 0x3, RZ ;  /* 0x0000000308087819 */ /* 0x000fe400000012ff */
[----:B------:R-:W-:Y:S02]  /*c520*/  LOP3.LUT R14, R133, 0x380, RZ, 0xc0, !PT ;  /* 0x00000380850e7812 */ /* 0x000fe400078ec0ff */
[----:B------:R-:W-:Y:S02]  /*c530*/  SHF.R.U64 R3, R3, 0x3, RZ ;  /* 0x0000000303037819 */ /* 0x000fe400000012ff */
[----:B------:R-:W-:Y:S02]  /*c540*/  SHF.R.U64 R18, R18, 0x3, RZ ;  /* 0x0000000312127819 */ /* 0x000fe400000012ff */
[----:B------:R-:W-:-:S02]  /*c550*/  LOP3.LUT R6, R137, 0x380, RZ, 0xc0, !PT ;  /* 0x0000038089067812 */ /* 0x000fc400078ec0ff */
[----:B------:R-:W-:Y:S02]  /*c560*/  LOP3.LUT R7, R86, 0x380, RZ, 0xc0, !PT ;  /* 0x0000038056077812 */ /* 0x000fe400078ec0ff */
[----:B------:R-:W-:Y:S02]  /*c570*/  LOP3.LUT R126, R8, R139, RZ, 0x3c, !PT ;  /* 0x0000008b087e7212 */ /* 0x000fe400078e3cff */
[----:B------:R-:W-:Y:S02]  /*c580*/  SHF.R.U64 R14, R14, 0x3, RZ ;  /* 0x000000030e0e7819 */ /* 0x000fe400000012ff */
[----:B------:R-:W-:Y:S02]  /*c590*/  LOP3.LUT R82, R3, R22, RZ, 0x3c, !PT ;  /* 0x0000001603527212 */ /* 0x000fe400078e3cff */
[----:B------:R-:W-:Y:S02]  /*c5a0*/  LOP3.LUT R8, R141, 0x380, RZ, 0xc0, !PT ;  /* 0x000003808d087812 */ /* 0x000fe400078ec0ff */
[----:B------:R-:W-:-:S02]  /*c5b0*/  LOP3.LUT R80, R18, R135, RZ, 0x3c, !PT ;  /* 0x0000008712507212 */ /* 0x000fc400078e3cff */
[----:B------:R-:W-:Y:S02]  /*c5c0*/  LOP3.LUT R22, R145, 0x380, RZ, 0xc0, !PT ;  /* 0x0000038091167812 */ /* 0x000fe400078ec0ff */
[----:B------:R-:W-:Y:S02]  /*c5d0*/  SHF.R.U64 R6, R6, 0x3, RZ ;  /* 0x0000000306067819 */ /* 0x000fe400000012ff */
[----:B------:R-:W-:Y:S02]  /*c5e0*/  SHF.R.U64 R7, R7, 0x3, RZ ;  /* 0x0000000307077819 */ /* 0x000fe400000012ff */
[----:B------:R-:W-:Y:S01]  /*c5f0*/  LOP3.LUT R18, R143, 0x380, RZ, 0xc0, !PT ;  /* 0x000003808f127812 */ /* 0x000fe200078ec0ff */
[--C-:B------:R-:W-:Y:S01]  /*c600*/  IMAD.X R83, RZ, RZ, R5.reuse, P0 ;  /* 0x000000ffff537224 */ /* 0x100fe200000e0605 */
[----:B------:R-:W-:Y:S02]  /*c610*/  LOP3.LUT R14, R14, R133, RZ, 0x3c, !PT ;  /* 0x000000850e0e7212 */ /* 0x000fe400078e3cff */
[----:B------:R-:W-:Y:S01]  /*c620*/  SHF.R.U64 R8, R8, 0x3, RZ ;  /* 0x0000000308087819 */ /* 0x000fe200000012ff */
[--C-:B------:R-:W-:Y:S01]  /*c630*/  IMAD.X R85, RZ, RZ, R5.reuse, P4 ;  /* 0x000000ffff557224 */ /* 0x100fe200020e0605 */
[----:B------:R-:W-:Y:S01]  /*c640*/  SHF.R.U64 R22, R22, 0x3, RZ ;  /* 0x0000000316167819 */ /* 0x000fe200000012ff */
[--C-:B------:R-:W-:Y:S01]  /*c650*/  IMAD.X R87, RZ, RZ, R5.reuse, P3 ;  /* 0x000000ffff577224 */ /* 0x100fe200018e0605 */
[----:B------:R-:W-:Y:S01]  /*c660*/  LOP3.LUT R84, R6, R137, RZ, 0x3c, !PT ;  /* 0x0000008906547212 */ /* 0x000fe200078e3cff */
[--C-:B------:R-:W-:Y:S01]  /*c670*/  IMAD.X R127, RZ, RZ, R5.reuse, P2 ;  /* 0x000000ffff7f7224 */ /* 0x100fe200010e0605 */
[----:B------:R-:W-:Y:S01]  /*c680*/  LOP3.LUT R86, R7, R86, RZ, 0x3c, !PT ;  /* 0x0000005607567212 */ /* 0x000fe200078e3cff */
[--C-:B------:R-:W-:Y:S01]  /*c690*/  IMAD.X R129, RZ, RZ, R5.reuse, P1 ;  /* 0x000000ffff817224 */ /* 0x100fe200008e0605 */
[----:B------:R-:W-:Y:S01]  /*c6a0*/  MOV R3, R4 ;  /* 0x0000000400037202 */ /* 0x000fe20000000f00 */
[--C-:B------:R-:W-:Y:S01]  /*c6b0*/  IMAD.X R131, RZ, RZ, R5.reuse, P6 ;  /* 0x000000ffff837224 */ /* 0x100fe200030e0605 */
[----:B------:R-:W-:Y:S01]  /*c6c0*/  SHF.R.U64 R18, R18, 0x3, RZ ;  /* 0x0000000312127819 */ /* 0x000fe200000012ff */
[----:B------:R-:W-:Y:S01]  /*c6d0*/  IMAD.X R9, RZ, RZ, R5, P5 ;  /* 0x000000ffff097224 */ /* 0x000fe200028e0605 */
[----:B------:R-:W-:-:S02]  /*c6e0*/  F2FP.BF16.F32.PACK_AB R4, R25, R24 ;  /* 0x000000181904723e */ /* 0x000fc400000010ff */
[----:B------:R-:W-:Y:S02]  /*c6f0*/  F2FP.BF16.F32.PACK_AB R5, R27, R26 ;  /* 0x0000001a1b05723e */ /* 0x000fe400000010ff */
[----:B------:R-:W-:Y:S02]  /*c700*/  F2FP.BF16.F32.PACK_AB R6, R29, R28 ;  /* 0x0000001c1d06723e */ /* 0x000fe400000010ff */
[----:B------:R-:W-:Y:S02]  /*c710*/  F2FP.BF16.F32.PACK_AB R7, R31, R30 ;  /* 0x0000001e1f07723e */ /* 0x000fe400000010ff */
[----:B------:R-:W-:Y:S02]  /*c720*/  LOP3.LUT R128, R8, R141, RZ, 0x3c, !PT ;  /* 0x0000008d08807212 */ /* 0x000fe400078e3cff */
[----:B------:R-:W-:Y:S02]  /*c730*/  MOV R135, R12 ;  /* 0x0000000c00877202 */ /* 0x000fe40000000f00 */
[----:B------:R-:W-:-:S02]  /*c740*/  MOV R134, R14 ;  /* 0x0000000e00867202 */ /* 0x000fc40000000f00 */
[----:B------:R-:W-:Y:S02]  /*c750*/  LOP3.LUT R8, R22, R145, RZ, 0x3c, !PT ;  /* 0x0000009116087212 */ /* 0x000fe400078e3cff */
[----:B------:R-:W-:Y:S02]  /*c760*/  MOV R136, R10 ;  /* 0x0000000a00887202 */ /* 0x000fe40000000f00 */
[----:B------:R-:W-:Y:S02]  /*c770*/  F2FP.BF16.F32.PACK_AB R12, R33, R32 ;  /* 0x00000020210c723e */ /* 0x000fe400000010ff */
[----:B------:R-:W-:Y:S02]  /*c780*/  F2FP.BF16.F32.PACK_AB R13, R35, R34 ;  /* 0x00000022230d723e */ /* 0x000fe400000010ff */
[----:B------:R-:W-:Y:S02]  /*c790*/  F2FP.BF16.F32.PACK_AB R14, R37, R36 ;  /* 0x00000024250e723e */ /* 0x000fe400000010ff */
[----:B------:R-:W-:-:S02]  /*c7a0*/  F2FP.BF16.F32.PACK_AB R15, R39, R38 ;  /* 0x00000026270f723e */ /* 0x000fc400000010ff */
[----:B------:R-:W-:Y:S02]  /*c7b0*/  LOP3.LUT R130, R18, R143, RZ, 0x3c, !PT ;  /* 0x0000008f12827212 */ /* 0x000fe400078e3cff */
[----:B------:R-:W-:Y:S02]  /*c7c0*/  MOV R133, R80 ;  /* 0x0000005000857202 */ /* 0x000fe40000000f00 */
[----:B------:R-:W-:Y:S01]  /*c7d0*/  MOV R132, R82 ;  /* 0x0000005200847202 */ /* 0x000fe20000000f00 */
[----:B------:R0:W-:Y:S01]  /*c7e0*/  STSM.16.M88.4 [R3], R4 ;  /* 0x0000000403007844 */ /* 0x0001e20000000200 */
[----:B------:R-:W-:Y:S02]  /*c7f0*/  MOV R22, R84 ;  /* 0x0000005400167202 */ /* 0x000fe40000000f00 */
[----:B------:R-:W-:Y:S02]  /*c800*/  MOV R18, R86 ;  /* 0x0000005600127202 */ /* 0x000fe40000000f00 */
[----:B------:R-:W-:-:S02]  /*c810*/  F2FP.BF16.F32.PACK_AB R80, R41, R40 ;  /* 0x000000282950723e */ /* 0x000fc400000010ff */
[----:B------:R-:W-:Y:S02]  /*c820*/  F2FP.BF16.F32.PACK_AB R81, R43, R42 ;  /* 0x0000002a2b51723e */ /* 0x000fe400000010ff */
[----:B------:R-:W-:Y:S02]  /*c830*/  F2FP.BF16.F32.PACK_AB R82, R45, R44 ;  /* 0x0000002c2d52723e */ /* 0x000fe400000010ff */
[----:B------:R-:W-:Y:S02]  /*c840*/  F2FP.BF16.F32.PACK_AB R83, R47, R46 ;  /* 0x0000002e2f53723e */ /* 0x000fe400000010ff */
[----:B------:R-:W-:Y:S02]  /*c850*/  F2FP.BF16.F32.PACK_AB R84, R49, R48 ;  /* 0x000000303154723e */ /* 0x000fe400000010ff */
[----:B------:R-:W-:Y:S02]  /*c860*/  F2FP.BF16.F32.PACK_AB R85, R51, R50 ;  /* 0x000000323355723e */ /* 0x000fe400000010ff */
[----:B------:R-:W-:-:S02]  /*c870*/  F2FP.BF16.F32.PACK_AB R86, R53, R52 ;  /* 0x000000343556723e */ /* 0x000fc400000010ff */
[----:B------:R-:W-:Y:S01]  /*c880*/  F2FP.BF16.F32.PACK_AB R87, R55, R54 ;  /* 0x000000363757723e */ /* 0x000fe200000010ff */
[----:B------:R1:W-:Y:S01]  /*c890*/  STSM.16.M88.4 [R136], R12 ;  /* 0x0000000c88007844 */ /* 0x0003e20000000200 */
[----:B0-----:R-:W-:Y:S02]  /*c8a0*/  MOV R3, R8 ;  /* 0x0000000800037202 */ /* 0x001fe40000000f00 */
[----:B------:R-:W-:Y:S02]  /*c8b0*/  F2FP.BF16.F32.PACK_AB R4, R57, R56 ;  /* 0x000000383904723e */ /* 0x000fe400000010ff */
[----:B------:R-:W-:Y:S02]  /*c8c0*/  F2FP.BF16.F32.PACK_AB R5, R59, R58 ;  /* 0x0000003a3b05723e */ /* 0x000fe400000010ff */
[----:B------:R-:W-:Y:S02]  /*c8d0*/  F2FP.BF16.F32.PACK_AB R6, R61, R60 ;  /* 0x0000003c3d06723e */ /* 0x000fe400000010ff */
[----:B------:R-:W-:-:S02]  /*c8e0*/  F2FP.BF16.F32.PACK_AB R7, R63, R62 ;  /* 0x0000003e3f07723e */ /* 0x000fc400000010ff */
[----:B------:R-:W-:Y:S02]  /*c8f0*/  F2FP.BF16.F32.PACK_AB R8, R65, R64 ;  /* 0x000000404108723e */ /* 0x000fe400000010ff */
[----:B------:R-:W-:Y:S02]  /*c900*/  F2FP.BF16.F32.PACK_AB R9, R67, R66 ;  /* 0x000000424309723e */ /* 0x000fe400000010ff */
[----:B------:R-:W-:Y:S02]  /*c910*/  F2FP.BF16.F32.PACK_AB R10, R69, R68 ;  /* 0x00000044450a723e */ /* 0x000fe400000010ff */
[----:B------:R-:W-:Y:S01]  /*c920*/  F2FP.BF16.F32.PACK_AB R11, R71, R70 ;  /* 0x00000046470b723e */ /* 0x000fe200000010ff */
[----:B------:R0:W-:Y:S01]  /*c930*/  STSM.16.M88.4 [R135], R80 ;  /* 0x0000005087007844 */ /* 0x0001e20000000200 */
[----:B-1----:R-:W-:Y:S02]  /*c940*/  F2FP.BF16.F32.PACK_AB R12, R73, R72 ;  /* 0x00000048490c723e */ /* 0x002fe400000010ff */
[----:B------:R-:W-:-:S02]  /*c950*/  F2FP.BF16.F32.PACK_AB R13, R75, R74 ;  /* 0x0000004a4b0d723e */ /* 0x000fc400000010ff */
[----:B------:R-:W-:Y:S02]  /*c960*/  F2FP.BF16.F32.PACK_AB R14, R77, R76 ;  /* 0x0000004c4d0e723e */ /* 0x000fe400000010ff */
[----:B------:R-:W-:Y:S01]  /*c970*/  F2FP.BF16.F32.PACK_AB R15, R79, R78 ;  /* 0x0000004e4f0f723e */ /* 0x000fe200000010ff */
[----:B------:R1:W-:Y:S01]  /*c980*/  STSM.16.M88.4 [R134], R84 ;  /* 0x0000005486007844 */ /* 0x0003e20000000200 */
[----:B------:R-:W-:Y:S02]  /*c990*/  MOV R126, R126 ;  /* 0x0000007e007e7202 */ /* 0x000fe40000000f00 */
[----:B------:R-:W-:Y:S01]  /*c9a0*/  MOV R128, R128 ;  /* 0x0000008000807202 */ /* 0x000fe20000000f00 */
[----:B------:R2:W-:Y:S01]  /*c9b0*/  STSM.16.M88.4 [R133], R4 ;  /* 0x0000000485007844 */ /* 0x0005e20000000200 */
[----:B------:R-:W-:Y:S02]  /*c9c0*/  MOV R130, R130 ;  /* 0x0000008200827202 */ /* 0x000fe40000000f00 */
[----:B0-----:R-:W-:-:S02]  /*c9d0*/  F2FP.BF16.F32.PACK_AB R80, R21, R20 ;  /* 0x000000141550723e */ /* 0x001fc400000010ff */
[----:B------:R-:W-:Y:S02]  /*c9e0*/  F2FP.BF16.F32.PACK_AB R81, R123, R122 ;  /* 0x0000007a7b51723e */ /* 0x000fe400000010ff */
[----:B------:R-:W-:Y:S02]  /*c9f0*/  F2FP.BF16.F32.PACK_AB R82, R121, R120 ;  /* 0x000000787952723e */ /* 0x000fe400000010ff */
[----:B------:R-:W-:Y:S01]  /*ca00*/  F2FP.BF16.F32.PACK_AB R83, R125, R124 ;  /* 0x0000007c7d53723e */ /* 0x000fe200000010ff */
[----:B------:R0:W-:Y:S01]  /*ca10*/  STSM.16.M88.4 [R132], R8 ;  /* 0x0000000884007844 */ /* 0x0001e20000000200 */
[----:B-1----:R-:W-:Y:S02]  /*ca20*/  F2FP.BF16.F32.PACK_AB R84, R89, R88 ;  /* 0x000000585954723e */ /* 0x002fe400000010ff */
[----:B------:R-:W-:Y:S02]  /*ca30*/  F2FP.BF16.F32.PACK_AB R85, R91, R90 ;  /* 0x0000005a5b55723e */ /* 0x000fe400000010ff */
[----:B------:R-:W-:-:S02]  /*ca40*/  F2FP.BF16.F32.PACK_AB R86, R93, R92 ;  /* 0x0000005c5d56723e */ /* 0x000fc400000010ff */
[----:B------:R-:W-:Y:S01]  /*ca50*/  F2FP.BF16.F32.PACK_AB R87, R95, R94 ;  /* 0x0000005e5f57723e */ /* 0x000fe200000010ff */
[----:B------:R1:W-:Y:S01]  /*ca60*/  STSM.16.M88.4 [R22], R12 ;  /* 0x0000000c16007844 */ /* 0x0003e20000000200 */
[----:B--2---:R-:W-:Y:S02]  /*ca70*/  F2FP.BF16.F32.PACK_AB R4, R97, R96 ;  /* 0x000000606104723e */ /* 0x004fe400000010ff */
[----:B------:R-:W-:Y:S02]  /*ca80*/  F2FP.BF16.F32.PACK_AB R5, R99, R98 ;  /* 0x000000626305723e */ /* 0x000fe400000010ff */
[----:B------:R-:W-:Y:S02]  /*ca90*/  F2FP.BF16.F32.PACK_AB R6, R101, R100 ;  /* 0x000000646506723e */ /* 0x000fe400000010ff */
[----:B------:R-:W-:Y:S02]  /*caa0*/  F2FP.BF16.F32.PACK_AB R7, R103, R102 ;  /* 0x000000666707723e */ /* 0x000fe400000010ff */
        /* <DEDUP_REMOVED lines=9> */
[----:B------:R-:W-:Y:S04]  /*cb40*/  STSM.16.M88.4 [R126], R84 ;  /* 0x000000547e007844 */ /* 0x000fe80000000200 */
[----:B------:R-:W-:Y:S04]  /*cb50*/  STSM.16.M88.4 [R128], R4 ;  /* 0x0000000480007844 */ /* 0x000fe80000000200 */
[----:B------:R-:W-:Y:S04]  /*cb60*/  STSM.16.M88.4 [R130], R8 ;  /* 0x0000000882007844 */ /* 0x000fe80000000200 */
[----:B------:R1:W-:Y:S01]  /*cb70*/  STSM.16.M88.4 [R3], R12 ;  /* 0x0000000c03007844 */ /* 0x0003e20000000200 */
[----:B------:R-:W-:Y:S01]  /*cb80*/  BAR.SYNC.DEFER_BLOCKING 0x1, 0x100 ;  /* 0x0044000000007b1d */ /* 0x000fe20000010000 */
[----:B------:R-:W-:-:S04]  /*cb90*/  ISETP.NE.U32.AND P0, PT, RZ, UR14, PT ;  /* 0x0000000eff007c0c */ /* 0x000fc8000bf05070 */
[----:B------:R-:W-:Y:S01]  /*cba0*/  ISETP.NE.AND.EX P0, PT, RZ, UR15, PT, P0 ;  /* 0x0000000fff007c0c */ /* 0x000fe2000bf05300 */
[----:B0-----:R-:W-:Y:S02]  /*cbb0*/  IMAD.U32 R80, RZ, RZ, UR9 ;  /* 0x00000009ff507e24 */ /* 0x001fe4000f8e00ff */
[----:B------:R-:W-:Y:S01]  /*cbc0*/  IMAD.U32 R81, RZ, RZ, UR12 ;  /* 0x0000000cff517e24 */ /* 0x000fe2000f8e00ff */
[----:B------:R-:W-:Y:S01]  /*cbd0*/  ULDC.64 UR12, c[0x0][0xc08] ;  /* 0x00030200000c7ab9 */ /* 0x000fe20000000a00 */
[----:B-1----:R-:W0:Y:S08]  /*cbe0*/  LDC R3, c[0x0][0xbe8] ;  /* 0x0002fa00ff037b82 */ /* 0x002e300000000800 */
[----:B------:R-:W2:Y:S01]  /*cbf0*/  @P0 LDG.E R22, desc[UR24][R80.64] ;  /* 0x0000001850160981 */ /* 0x000ea2000c1e1900 */
[----:B------:R-:W-:-:S04]  /*cc00*/  UISETP.NE.U32.AND UP0, UPT, UR12, URZ, UPT ;  /* 0x0000003f0c00728c */ /* 0x000fc8000bf05070 */
[----:B------:R-:W-:Y:S01]  /*cc10*/  UISETP.NE.AND.EX UP0, UPT, UR13, URZ, UPT, UP0 ;  /* 0x0000003f0d00728c */ /* 0x000fe2000bf05300 */
[----:B0-----:R-:W-:-:S10]  /*cc20*/  ISETP.NE.AND P1, PT, R3, 0x1, PT ;  /* 0x000000010300780c */ /* 0x001fd40003f25270 */
[----:B------:R-:W-:Y:S01]  /*cc30*/  @UP0 UIADD3 UR12, UP1, UR4, UR12, URZ ;  /* 0x0000000c040c0290 */ /* 0x000fe2000ff3e03f */
[----:B------:R-:W-:Y:S02]  /*cc40*/  PLOP3.LUT P4, PT, PT, PT, UP0, 0x80, 0x0 ;  /* 0x000000000000781c */ /* 0x000fe40003f8f008 */
[----:B------:R-:W-:Y:S01]  /*cc50*/  ULDC UR4, c[0x0][0xa88] ;  /* 0x0002a20000047ab9 */ /* 0x000fe20000000800 */
[----:B------:R-:W-:Y:S01]  /*cc60*/  @UP0 UIADD3.X UR13, UR16, UR13, URZ, UP1, !UPT ;  /* 0x0000000d100d0290 */ /* 0x000fe20008ffe43f */
[----:B------:R-:W-:Y:S01]  /*cc70*/  IMAD.U32 R18, RZ, RZ, UR4 ;  /* 0x00000004ff127e24 */ /* 0x000fe2000f8e00ff */
[----:B------:R-:W-:Y:S01]  /*cc80*/  UISETP.NE.AND UP0, UPT, UR21, URZ, UPT ;  /* 0x0000003f1500728c */ /* 0x000fe2000bf05270 */
[----:B------:R-:W-:Y:S01]  /*cc90*/  ULDC UR4, c[0x0][0xad4] ;  /* 0x0002b50000047ab9 */ /* 0x000fe20000000800 */
[----:B------:R-:W0:Y:S02]  /*cca0*/  @P1 LDC R6, c[0x0][0xbec] ;  /* 0x0002fb00ff061b82 */ /* 0x000e240000000800 */
[----:B------:R-:W-:Y:S01]  /*ccb0*/  USEL UR4, UR21, UR4, UP0 ;  /* 0x0000000415047287 */ /* 0x000fe20008000000 */
[----:B------:R-:W-:-:S03]  /*ccc0*/  UMOV UR22, 0x9b8 ;  /* 0x000009b800167882 */ /* 0x000fc60000000000 */
[----:B------:R-:W-:Y:S02]  /*ccd0*/  UISETP.GT.AND UP1, UPT, UR4, 0x1, UPT ;  /* 0x000000010400788c */ /* 0x000fe4000bf24270 */
[----:B------:R-:W1:Y:S02]  /*cce0*/  @P1 LDC R9, c[0x0][0xbf0] ;  /* 0x0002fc00ff091b82 */ /* 0x000e640000000800 */
[----:B------:R-:W-:Y:S02]  /*ccf0*/  USEL UR22, UR22, 0x978, UP1 ;  /* 0x0000097816167887 */ /* 0x000fe40008800000 */
[----:B------:R-:W-:Y:S01]  /*cd00*/  UISETP.NE.U32.AND UP0, UPT, UR14, URZ, UPT ;  /* 0x0000003f0e00728c */ /* 0x000fe2000bf05070 */
[----:B------:R-:W-:Y:S01]  /*cd10*/  IMAD.U32 R11, RZ, RZ, UR20 ;  /* 0x00000014ff0b7e24 */ /* 0x000fe2000f8e00ff */
[----:B------:R-:W-:Y:S01]  /*cd20*/  UMOV UR4, URZ ;  /* 0x0000003f00047c82 */ /* 0x000fe20008000000 */
[----:B------:R-:W-:Y:S01]  /*cd30*/  IMAD.U32 R4, RZ, RZ, UR12 ;  /* 0x0000000cff047e24 */ /* 0x000fe2000f8e00ff */
[----:B------:R-:W-:Y:S01]  /*cd40*/  UISETP.NE.AND.EX UP0, UPT, UR15, URZ, UPT, UP0 ;  /* 0x0000003f0f00728c */ /* 0x000fe2000bf05300 */
[----:B------:R-:W-:-:S02]  /*cd50*/  IMAD.U32 R5, RZ, RZ, UR13 ;  /* 0x0000000dff057e24 */ /* 0x000fc4000f8e00ff */
[----:B---3--:R-:W-:Y:S01]  /*cd60*/  IMAD R11, R11, 0x80, R138 ;  /* 0x000000800b0b7824 */ /* 0x008fe200078e028a */
[----:B------:R-:W-:Y:S02]  /*cd70*/  USEL UR9, UR18, URZ, !UP0 ;  /* 0x0000003f12097287 */ /* 0x000fe4000c000000 */
[----:B------:R0:W5:Y:S01]  /*cd80*/  @P4 LDG.E R18, desc[UR24][R4.64] ;  /* 0x0000001804124981 */ /* 0x000162000c1e1900 */
[----:B------:R-:W-:Y:S01]  /*cd90*/  USEL UR20, UR19, URZ, UP1 ;  /* 0x0000003f13147287 */ /* 0x000fe20008800000 */
[----:B------:R-:W-:Y:S01]  /*cda0*/  ULDC.64 UR12, c[0x0][UR22+0x218] ;  /* 0x00008600160c7abb */ /* 0x000fe20008000a00 */
[----:B------:R-:W-:Y:S01]  /*cdb0*/  ULDC.64 UR14, c[0x0][UR22+0x220] ;  /* 0x00008800160e7abb */ /* 0x000fe20008000a00 */
[----:B------:R-:W-:Y:S02]  /*cdc0*/  USEL UR21, UR17, URZ, !UP0 ;  /* 0x0000003f11157287 */ /* 0x000fe4000c000000 */
[----:B------:R-:W-:Y:S01]  /*cdd0*/  UIMAD.WIDE.U32 UR18, UR12, UR23, URZ ;  /* 0x000000170c1272a5 */ /* 0x000fe2000f8e003f */
[----:B------:R-:W-:Y:S01]  /*cde0*/  ULDC.64 UR16, c[0x0][UR22+0x228] ;  /* 0x00008a0016107abb */ /* 0x000fe20008000a00 */
[----:B0-----:R-:W-:Y:S01]  /*cdf0*/  @P1 IMAD.HI.U32 R4, R11, R6, RZ ;  /* 0x000000060b041227 */ /* 0x001fe200078e00ff */
[----:B------:R-:W-:-:S02]  /*ce00*/  UIMAD UR15, UR15, UR9, URZ ;  /* 0x000000090f0f72a4 */ /* 0x000fc4000f8e023f */
[----:B------:R-:W-:Y:S01]  /*ce10*/  UIMAD UR23, UR13, UR23, URZ ;  /* 0x000000170d1772a4 */ /* 0x000fe2000f8e023f */
[----:B------:R-:W-:Y:S01]  /*ce20*/  IMAD.MOV.U32 R7, RZ, RZ, R11 ;  /* 0x000000ffff077224 */ /* 0x000fe200078e000b */
[----:B------:R-:W-:Y:S02]  /*ce30*/  UIMAD.WIDE.U32 UR12, UR14, UR9, URZ ;  /* 0x000000090e0c72a5 */ /* 0x000fe4000f8e003f */
[----:B------:R-:W-:Y:S01]  /*ce40*/  UIMAD.WIDE.U32 UR24, UR16, UR20, URZ ;  /* 0x00000014101872a5 */ /* 0x000fe2000f8e003f */
[----:B-1----:R-:W-:Y:S01]  /*ce50*/  @P1 SHF.R.U32.HI R7, RZ, R9, R4 ;  /* 0x00000009ff071219 */ /* 0x002fe20000011604 */
[----:B------:R-:W-:Y:S02]  /*ce60*/  UIMAD UR16, UR17, UR20, URZ ;  /* 0x00000014111072a4 */ /* 0x000fe4000f8e023f */
[----:B------:R-:W-:Y:S02]  /*ce70*/  UIMAD UR15, UR14, UR21, UR15 ;  /* 0x000000150e0f72a4 */ /* 0x000fe4000f8e020f */
[----:B------:R-:W-:Y:S01]  /*ce80*/  UIADD3 UR23, UR19, UR23, URZ ;  /* 0x0000001713177290 */ /* 0x000fe2000fffe03f */
[----:B------:R-:W-:Y:S01]  /*ce90*/  IMAD.MOV R6, RZ, RZ, -R7 ;  /* 0x000000ffff067224 */ /* 0x000fe200078e0a07 */
[----:B------:R-:W-:Y:S01]  /*cea0*/  UIADD3 UR14, UR13, UR15, URZ ;  /* 0x0000000f0d0e7290 */ /* 0x000fe2000fffe03f */
[----:B------:R-:W-:-:S02]  /*ceb0*/  IMAD.U32 R4, RZ, RZ, UR24 ;  /* 0x00000018ff047e24 */ /* 0x000fc4000f8e00ff */
[----:B------:R-:W-:Y:S01]  /*cec0*/  IMAD.U32 R5, RZ, RZ, UR25 ;  /* 0x00000019ff057e24 */ /* 0x000fe2000f8e00ff */
[----:B------:R-:W-:Y:S01]  /*ced0*/  SHF.R.S32.HI R5, RZ, 0x1f, R7 ;  /* 0x0000001fff057819 */ /* 0x000fe20000011407 */
[----:B------:R-:W-:-:S05]  /*cee0*/  IMAD R9, R3, R6, R11 ;  /* 0x0000000603097224 */ /* 0x000fca00078e020b */
[----:B------:R-:W-:Y:S02]  /*cef0*/  SHF.R.S32.HI R6, RZ, 0x1f, R9 ;  /* 0x0000001fff067819 */ /* 0x000fe40000011409 */
[----:B--2---:R-:W-:-:S13]  /*cf00*/  @P0 R2UR UR4, R22 ;  /* 0x00000000160402ca */ /* 0x004fda00000e0000 */
[----:B------:R-:W-:Y:S02]  /*cf10*/  UIADD3 UR18, UP0, UP2, UR12, UR18, UR4 ;  /* 0x000000120c127290 */ /* 0x000fe4000fa1e004 */
[----:B------:R-:W-:Y:S02]  /*cf20*/  UIADD3 UR12, UR25, UR16, URZ ;  /* 0x00000010190c7290 */ /* 0x000fe4000fffe03f */
[----:B------:R-:W-:Y:S02]  /*cf30*/  USHF.R.S32.HI UR16, URZ, 0x1f, UR4 ;  /* 0x0000001f3f107899 */ /* 0x000fe40008011404 */
[----:B------:R-:W-:Y:S02]  /*cf40*/  IADD3 R4, P2, P3, R7, UR18, R4 ;  /* 0x0000001207047c10 */ /* 0x000fe4000fb5e004 */
[----:B------:R-:W-:Y:S01]  /*cf50*/  UIADD3.X UR14, UR14, UR23, UR16, UP0, UP2 ;  /* 0x000000170e0e7290 */ /* 0x000fe200087e4410 */
[----:B------:R-:W-:Y:S01]  /*cf60*/  IMAD.U32 R8, RZ, RZ, UR12 ;  /* 0x0000000cff087e24 */ /* 0x000fe2000f8e00ff */
[----:B------:R-:W-:-:S02]  /*cf70*/  ULDC.64 UR12, c[0x0][UR22+0x210] ;  /* 0x00008400160c7abb */ /* 0x000fc40008000a00 */
[----:B------:R-:W-:Y:S02]  /*cf80*/  IMAD R7, R9, UR13, RZ ;  /* 0x0000000d09077c24 */ /* 0x000fe4000f8e02ff */
[----:B------:R-:W-:Y:S01]  /*cf90*/  IADD3.X R5, R5, UR14, R8, P2, P3 ;  /* 0x0000000e05057c10 */ /* 0x000fe200097e6408 */
[----:B------:R-:W-:Y:S01]  /*cfa0*/  ULDC.64 UR14, c[0x0][0xba8] ;  /* 0x0002ea00000e7ab9 */ /* 0x000fe20000000a00 */
[----:B------:R-:W-:Y:S01]  /*cfb0*/  IMAD R7, R6, UR12, R7 ;  /* 0x0000000c06077c24 */ /* 0x000fe2000f8e0207 */
[----:B------:R-:W-:Y:S01]  /*cfc0*/  @!UP1 ULDC UR14, c[0x0][0xb50] ;  /* 0x0002d400000e9ab9 */ /* 0x000fe20000000800 */
[----:B------:R-:W-:Y:S01]  /*cfd0*/  @!UP1 ULDC UR15, c[0x0][0xb54] ;  /* 0x0002d500000f9ab9 */ /* 0x000fe20000000800 */
[----:B------:R-:W-:-:S04]  /*cfe0*/  IMAD.WIDE.U32 R4, R9, UR12, R4 ;  /* 0x0000000c09047c25 */ /* 0x000fc8000f8e0004 */
[----:B------:R-:W-:Y:S01]  /*cff0*/  IMAD.IADD R5, R5, 0x1, R7 ;  /* 0x0000000105057824 */ /* 0x000fe200078e0207 */
[----:B------:R-:W-:-:S04]  /*d000*/  LEA R8, P2, R4, UR14, 0x2 ;  /* 0x0000000e04087c11 */ /* 0x000fc8000f8410ff */
[----:B------:R-:W-:Y:S01]  /*d010*/  LEA.HI.X R10, R4, UR15, R5, 0x2, P2 ;  /* 0x0000000f040a7c11 */ /* 0x000fe200090f1405 */
[----:B------:R-:W-:Y:S08]  /*d020*/  @P4 BRA `(.L_x_203) ;  /* 0x0000000000144947 */ /* 0x000ff00003800000 */
[----:B------:R-:W-:Y:S05]  /*d030*/  @!P0 BRA `(.L_x_203) ;  /* 0x0000000000108947 */ /* 0x000fea0003800000 */
[----:B------:R-:W-:Y:S02]  /*d040*/  ULDC.64 UR12, c[0x0][0x208] ;  /* 0x00008200000c7ab9 */ /* 0x000fe40000000a00 */
[----:B------:R-:W2:Y:S04]  /*d050*/  LDG.E R5, desc[UR12][R80.64] ;  /* 0x0000000c50057981 */ /* 0x000ea8000c1e1900 */
[----:B-----5:R-:W2:Y:S02]  /*d060*/  LDG.E R18, desc[UR12][R80.64+0x4] ;  /* 0x0000040c50127981 */ /* 0x020ea4000c1e1900 */
[----:B--2---:R-:W-:-:S07]  /*d070*/  IMAD.IADD R18, R18, 0x1, -R5 ;  /* 0x0000000112127824 */ /* 0x004fce00078e0a05 */
.L_x_203:
[----:B------:R-:W2:Y:S01]  /*d080*/  LDL R9, [R1+0x54] ;  /* 0x0000540001097983 */ /* 0x000ea20000100800 */
[----:B------:R-:W-:Y:S01]  /*d090*/  R2UR UR12, R229 ;  /* 0x00000000e50c72ca */ /* 0x000fe200000e0000 */
[----:B-----5:R-:W-:Y:S01]  /*d0a0*/  IMAD R18, R18, R3, RZ ;  /* 0x0000000312127224 */ /* 0x020fe200078e02ff */
[----:B------:R-:W-:Y:S01]  /*d0b0*/  LOP3.LUT P0, RZ, R234, 0x3, RZ, 0xc0, !PT ;  /* 0x00000003eaff7812 */ /* 0x000fe2000780c0ff */
[----:B------:R-:W-:Y:S04]  /*d0c0*/  SHFL.IDX PT, R4, R8, RZ, 0x1c1f ;  /* 0x001c1fff08047589 */ /* 0x000fe800000e0000 */
[----:B------:R-:W0:Y:S04]  /*d0d0*/  SHFL.IDX PT, R5, R10, RZ, 0x1c1f ;  /* 0x001c1fff0a057589 */ /* 0x000e2800000e0000 */
[----:B------:R-:W-:Y:S02]  /*d0e0*/  SHFL.IDX PT, R6, R8, 0x1, 0x1c1f ;  /* 0x003c1f0008067f89 */ /* 0x000fe400000e0000 */
[----:B------:R-:W-:Y:S01]  /*d0f0*/  IMAD.U32 R13, RZ, RZ, UR12 ;  /* 0x0000000cff0d7e24 */ /* 0x000fe2000f8e00ff */
[----:B------:R-:W-:Y:S01]  /*d100*/  ULDC.64 UR12, c[0x0][0x208] ;  /* 0x00008200000c7ab9 */ /* 0x000fe20000000a00 */
[----:B------:R-:W1:Y:S02]  /*d110*/  SHFL.IDX PT, R7, R10, 0x1, 0x1c1f ;  /* 0x003c1f000a077f89 */ /* 0x000e6400000e0000 */
[----:B--2---:R-:W-:-:S04]  /*d120*/  IMAD R13, R13, 0x80, R9 ;  /* 0x000000800d0d7824 */ /* 0x004fc800078e0209 */
[C---:B------:R-:W-:Y:S01]  /*d130*/  VIADD R9, R13.reuse, 0x8 ;  /* 0x000000080d097836 */ /* 0x040fe20000000000 */
[----:B------:R-:W-:-:S04]  /*d140*/  ISETP.GE.OR P2, PT, R13, R18, P0 ;  /* 0x000000120d00720c */ /* 0x000fc80000746670 */
[----:B------:R-:W-:-:S09]  /*d150*/  ISETP.GE.OR P0, PT, R9, R18, P0 ;  /* 0x000000120900720c */ /* 0x000fd20000706670 */
[----:B0-----:R0:W-:Y:S04]  /*d160*/  @!P2 ST.E desc[UR12][R4.64], R0 ;  /* 0x000000000400a985 */ /* 0x0011e8000c10190c */
[----:B-1----:R0:W-:Y:S01]  /*d170*/  @!P0 ST.E desc[UR12][R6.64], R2 ;  /* 0x0000000206008985 */ /* 0x0021e2000c10190c */
[----:B------:R-:W-:-:S13]  /*d180*/  PLOP3.LUT P0, PT, PT, PT, UP1, 0x80, 0x0 ;  /* 0x000000000000781c */ /* 0x000fda0003f0f018 */
[----:B0-----:R-:W-:Y:S05]  /*d190*/  @P0 BRA `(.L_x_204) ;  /* 0x0000000c006c0947 */ /* 0x001fea0003800000 */
[----:B------:R-:W-:Y:S01]  /*d1a0*/  IMAD.SHL.U32 R57, R19, 0x8, RZ ;  /* 0x0000000813397824 */ /* 0x000fe200078e00ff */
[----:B------:R-:W0:Y:S01]  /*d1b0*/  @P1 LDC R59, c[0x0][0xbec] ;  /* 0x0002fb00ff3b1b82 */ /* 0x000e220000000800 */
[----:B------:R-:W-:Y:S01]  /*d1c0*/  IMAD.MOV.U32 R5, RZ, RZ, 0x2 ;  /* 0x00000002ff057424 */ /* 0x000fe200078e00ff */
[----:B------:R-:W-:Y:S01]  /*d1d0*/  R2UR UR17, R229 ;  /* 0x00000000e51172ca */ /* 0x000fe200000e0000 */
[----:B------:R-:W-:Y:S01]  /*d1e0*/  IMAD R4, R230, 0x40, R57 ;  /* 0x00000040e6047824 */ /* 0x000fe200078e0239 */
[----:B------:R-:W-:Y:S01]  /*d1f0*/  ULDC.64 UR12, c[0x0][0x208] ;  /* 0x00008200000c7ab9 */ /* 0x000fe20000000a00 */
[----:B------:R-:W-:Y:S01]  /*d200*/  ULDC.64 UR14, c[0x0][0xaa0] ;  /* 0x0002a800000e7ab9 */ /* 0x000fe20000000a00 */
[----:B------:R-:W-:Y:S01]  /*d210*/  R2UR UR18, R228 ;  /* 0x00000000e41272ca */ /* 0x000fe200000e0000 */
[----:B------:R-:W-:Y:S01]  /*d220*/  IMAD.WIDE R4, R4, R5, UR10 ;  /* 0x0000000a04047e25 */ /* 0x000fe2000f8e0205 */
[----:B------:R-:W1:Y:S02]  /*d230*/  @P1 LDC R63, c[0x0][0xbf0] ;  /* 0x0002fc00ff3f1b82 */ /* 0x000e640000000800 */
[----:B------:R-:W-:-:S02]  /*d240*/  IADD3 R9, P4, R4, 0x1000, RZ ;  /* 0x0000100004097810 */ /* 0x000fc40007f9e0ff */
[C---:B------:R-:W-:Y:S02]  /*d250*/  IADD3 R13, P3, R4.reuse, 0x2000, RZ ;  /* 0x00002000040d7810 */ /* 0x040fe40007f7e0ff */
[C---:B------:R-:W-:Y:S02]  /*d260*/  IADD3 R21, P6, R4.reuse, 0x3000, RZ ;  /* 0x0000300004157810 */ /* 0x040fe40007fde0ff */
[C---:B------:R-:W-:Y:S02]  /*d270*/  IADD3 R25, P5, R4.reuse, 0x4000, RZ ;  /* 0x0000400004197810 */ /* 0x040fe40007fbe0ff */
[----:B------:R-:W-:Y:S02]  /*d280*/  IADD3 R29, P2, R4, 0x5000, RZ ;  /* 0x00005000041d7810 */ /* 0x000fe40007f5e0ff */
[----:B------:R-:W-:Y:S02]  /*d290*/  LOP3.LUT R8, R9, 0x380, RZ, 0xc0, !PT ;  /* 0x0000038009087812 */ /* 0x000fe400078ec0ff */
[----:B------:R-:W-:-:S02]  /*d2a0*/  LOP3.LUT R12, R13, 0x380, RZ, 0xc0, !PT ;  /* 0x000003800d0c7812 */ /* 0x000fc400078ec0ff */
[----:B------:R-:W-:Y:S02]  /*d2b0*/  LOP3.LUT R20, R21, 0x380, RZ, 0xc0, !PT ;  /* 0x0000038015147812 */ /* 0x000fe400078ec0ff */
[----:B------:R-:W-:Y:S02]  /*d2c0*/  LOP3.LUT R24, R25, 0x380, RZ, 0xc0, !PT ;  /* 0x0000038019187812 */ /* 0x000fe400078ec0ff */
[----:B------:R-:W-:Y:S02]  /*d2d0*/  LOP3.LUT R28, R29, 0x380, RZ, 0xc0, !PT ;  /* 0x000003801d1c7812 */ /* 0x000fe400078ec0ff */
[----:B------:R-:W-:Y:S02]  /*d2e0*/  SHF.R.U64 R8, R8, 0x3, RZ ;  /* 0x0000000308087819 */ /* 0x000fe400000012ff */
[----:B------:R-:W-:Y:S02]  /*d2f0*/  SHF.R.U64 R12, R12, 0x3, RZ ;  /* 0x000000030c0c7819 */ /* 0x000fe400000012ff */
[----:B------:R-:W-:-:S02]  /*d300*/  SHF.R.U64 R20, R20, 0x3, RZ ;  /* 0x0000000314147819 */ /* 0x000fc400000012ff */
[----:B------:R-:W-:Y:S02]  /*d310*/  SHF.R.U64 R24, R24, 0x3, RZ ;  /* 0x0000000318187819 */ /* 0x000fe400000012ff */
[----:B------:R-:W-:Y:S02]  /*d320*/  SHF.R.U64 R28, R28, 0x3, RZ ;  /* 0x000000031c1c7819 */ /* 0x000fe400000012ff */
[----:B------:R-:W-:Y:S01]  /*d330*/  LOP3.LUT R8, R8, R9, RZ, 0x3c, !PT ;  /* 0x0000000908087212 */ /* 0x000fe200078e3cff */
[--C-:B------:R-:W-:Y:S01]  /*d340*/  IMAD.X R9, RZ, RZ, R5.reuse, P4 ;  /* 0x000000ffff097224 */ /* 0x100fe200020e0605 */
[----:B------:R-:W-:Y:S01]  /*d350*/  LOP3.LUT R12, R12, R13, RZ, 0x3c, !PT ;  /* 0x0000000d0c0c7212 */ /* 0x000fe200078e3cff */
[--C-:B------:R-:W-:Y:S01]  /*d360*/  IMAD.X R13, RZ, RZ, R5.reuse, P3 ;  /* 0x000000ffff0d7224 */ /* 0x100fe200018e0605 */
[----:B------:R-:W-:Y:S01]  /*d370*/  LOP3.LUT R20, R20, R21, RZ, 0x3c, !PT ;  /* 0x0000001514147212 */ /* 0x000fe200078e3cff */
[--C-:B------:R-:W-:Y:S01]  /*d380*/  IMAD.X R21, RZ, RZ, R5.reuse, P6 ;  /* 0x000000ffff157224 */ /* 0x100fe200030e0605 */
[----:B------:R-:W-:Y:S01]  /*d390*/  LOP3.LUT R24, R24, R25, RZ, 0x3c, !PT ;  /* 0x0000001918187212 */ /* 0x000fe200078e3cff */
[--C-:B------:R-:W-:Y:S01]  /*d3a0*/  IMAD.X R25, RZ, RZ, R5.reuse, P5 ;  /* 0x000000ffff197224 */ /* 0x100fe200028e0605 */
[----:B------:R-:W-:Y:S01]  /*d3b0*/  LOP3.LUT R28, R28, R29, RZ, 0x3c, !PT ;  /* 0x0000001d1c1c7212 */ /* 0x000fe200078e3cff */
[----:B------:R-:W-:Y:S01]  /*d3c0*/  IMAD.X R29, RZ, RZ, R5, P2 ;  /* 0x000000ffff1d7224 */ /* 0x000fe200010e0605 */
[C---:B------:R-:W-:Y:S01]  /*d3d0*/  IADD3 R33, P0, R4.reuse, 0x6000, RZ ;  /* 0x0000600004217810 */ /* 0x040fe20007f1e0ff */
[----:B------:R-:W5:Y:S01]  /*d3e0*/  LD.E.128 R12, desc[UR12][R12.64] ;  /* 0x0000000c0c0c7980 */ /* 0x000f62000c101d00 */
[----:B------:R-:W-:-:S02]  /*d3f0*/  IADD3 R37, P4, R4, 0x7000, RZ ;  /* 0x0000700004257810 */ /* 0x000fc40007f9e0ff */
[C---:B------:R-:W-:Y:S01]  /*d400*/  IADD3 R41, P3, R4.reuse, 0x8000, RZ ;  /* 0x0000800004297810 */ /* 0x040fe20007f7e0ff */
[----:B------:R-:W5:Y:S01]  /*d410*/  LD.E.128 R20, desc[UR12][R20.64] ;  /* 0x0000000c14147980 */ /* 0x000f62000c101d00 */
[C---:B------:R-:W-:Y:S02]  /*d420*/  IADD3 R45, P6, R4.reuse, 0x9000, RZ ;  /* 0x00009000042d7810 */ /* 0x040fe40007fde0ff */
[C---:B------:R-:W-:Y:S01]  /*d430*/  IADD3 R49, P5, R4.reuse, 0xa000, RZ ;  /* 0x0000a00004317810 */ /* 0x040fe20007fbe0ff */
[----:B------:R-:W5:Y:S01]  /*d440*/  LD.E.128 R24, desc[UR12][R24.64] ;  /* 0x0000000c18187980 */ /* 0x000f62000c101d00 */
[----:B------:R-:W-:Y:S02]  /*d450*/  IADD3 R7, P2, R4, 0xb000, RZ ;  /* 0x0000b00004077810 */ /* 0x000fe40007f5e0ff */
[----:B------:R-:W-:Y:S01]  /*d460*/  LOP3.LUT R32, R33, 0x380, RZ, 0xc0, !PT ;  /* 0x0000038021207812 */ /* 0x000fe200078ec0ff */
[----:B------:R-:W5:Y:S01]  /*d470*/  LD.E.128 R28, desc[UR12][R28.64] ;  /* 0x0000000c1c1c7980 */ /* 0x000f62000c101d00 */
[----:B------:R-:W-:Y:S01]  /*d480*/  LOP3.LUT R36, R37, 0x380, RZ, 0xc0, !PT ;  /* 0x0000038025247812 */ /* 0x000fe200078ec0ff */
[----:B------:R-:W-:Y:S01]  /*d490*/  IMAD.X R53, RZ, RZ, R5, P2 ;  /* 0x000000ffff357224 */ /* 0x000fe200010e0605 */
[----:B------:R-:W-:-:S02]  /*d4a0*/  LOP3.LUT R40, R41, 0x380, RZ, 0xc0, !PT ;  /* 0x0000038029287812 */ /* 0x000fc400078ec0ff */
[----:B------:R-:W-:Y:S02]  /*d4b0*/  LOP3.LUT R44, R45, 0x380, RZ, 0xc0, !PT ;  /* 0x000003802d2c7812 */ /* 0x000fe400078ec0ff */
[----:B------:R-:W-:Y:S02]  /*d4c0*/  LOP3.LUT R48, R49, 0x380, RZ, 0xc0, !PT ;  /* 0x0000038031307812 */ /* 0x000fe400078ec0ff */
[----:B------:R-:W-:Y:S02]  /*d4d0*/  LOP3.LUT R11, R4, 0x380, RZ, 0xc0, !PT ;  /* 0x00000380040b7812 */ /* 0x000fe400078ec0ff */
[----:B------:R-:W-:Y:S02]  /*d4e0*/  LOP3.LUT R0, R7, 0x380, RZ, 0xc0, !PT ;  /* 0x0000038007007812 */ /* 0x000fe400078ec0ff */
[----:B------:R-:W-:Y:S02]  /*d4f0*/  SHF.R.U64 R32, R32, 0x3, RZ ;  /* 0x0000000320207819 */ /* 0x000fe400000012ff */
[----:B------:R-:W-:-:S02]  /*d500*/  SHF.R.U64 R36, R36, 0x3, RZ ;  /* 0x0000000324247819 */ /* 0x000fc400000012ff */
[----:B------:R-:W-:Y:S02]  /*d510*/  SHF.R.U64 R40, R40, 0x3, RZ ;  /* 0x0000000328287819 */ /* 0x000fe400000012ff */
[----:B------:R-:W-:Y:S02]  /*d520*/  SHF.R.U64 R44, R44, 0x3, RZ ;  /* 0x000000032c2c7819 */ /* 0x000fe400000012ff */
[----:B------:R-:W-:Y:S02]  /*d530*/  SHF.R.U64 R48, R48, 0x3, RZ ;  /* 0x0000000330307819 */ /* 0x000fe400000012ff */
        /* <DEDUP_REMOVED lines=12> */
[----:B------:R-:W-:Y:S01]  /*d600*/  LOP3.LUT R4, R11, R4, RZ, 0x3c, !PT ;  /* 0x000000040b047212 */ /* 0x000fe200078e3cff */
[----:B------:R-:W5:Y:S01]  /*d610*/  LD.E.128 R32, desc[UR12][R32.64] ;  /* 0x0000000c20207980 */ /* 0x000f62000c101d00 */
[----:B------:R-:W-:-:S03]  /*d620*/  LOP3.LUT R52, R0, R7, RZ, 0x3c, !PT ;  /* 0x0000000700347212 */ /* 0x000fc600078e3cff */
[----:B------:R-:W5:Y:S04]  /*d630*/  LD.E.128 R8, desc[UR12][R8.64] ;  /* 0x0000000c08087980 */ /* 0x000f68000c101d00 */
[----:B------:R-:W5:Y:S04]  /*d640*/  LD.E.128 R4, desc[UR12][R4.64] ;  /* 0x0000000c04047980 */ /* 0x000f68000c101d00 */
[----:B------:R-:W5:Y:S04]  /*d650*/  LD.E.128 R36, desc[UR12][R36.64] ;  /* 0x0000000c24247980 */ /* 0x000f68000c101d00 */
[----:B------:R-:W5:Y:S04]  /*d660*/  LD.E.128 R40, desc[UR12][R40.64] ;  /* 0x0000000c28287980 */ /* 0x000f68000c101d00 */
[----:B------:R-:W5:Y:S04]  /*d670*/  LD.E.128 R44, desc[UR12][R44.64] ;  /* 0x0000000c2c2c7980 */ /* 0x000f68000c101d00 */
[----:B------:R-:W5:Y:S04]  /*d680*/  LD.E.128 R48, desc[UR12][R48.64] ;  /* 0x0000000c30307980 */ /* 0x000f68000c101d00 */
[----:B------:R-:W5:Y:S01]  /*d690*/  LD.E.128 R52, desc[UR12][R52.64] ;  /* 0x0000000c34347980 */ /* 0x000f62000c101d00 */
[----:B------:R-:W-:-:S02]  /*d6a0*/  UIMAD UR12, UR16, UR14, URZ ;  /* 0x0000000e100c72a4 */ /* 0x000fc4000f8e023f */
[----:B------:R-:W-:Y:S01]  /*d6b0*/  UIMAD.WIDE.U32 UR10, UR4, UR14, URZ ;  /* 0x0000000e040a72a5 */ /* 0x000fe2000f8e003f */
[----:B------:R-:W-:Y:S01]  /*d6c0*/  IMAD R0, R19, 0x20, R230 ;  /* 0x0000002013007824 */ /* 0x000fe200078e02e6 */
[----:B------:R-:W-:Y:S01]  /*d6d0*/  UIMAD UR12, UR4, UR15, UR12 ;  /* 0x0000000f040c72a4 */ /* 0x000fe2000f8e020c */
[----:B------:R-:W-:Y:S01]  /*d6e0*/  IMAD.U32 R61, RZ, RZ, UR17 ;  /* 0x00000011ff3d7e24 */ /* 0x000fe2000f8e00ff */
[----:B------:R-:W-:Y:S01]  /*d6f0*/  USHF.R.S32.HI UR4, URZ, 0x1f, UR9 ;  /* 0x0000001f3f047899 */ /* 0x000fe20008011409 */
[----:B------:R-:W-:Y:S01]  /*d700*/  @!PT LDS RZ, [RZ] ;  /* 0x00000000fffff984 */ /* 0x000fe20000000800 */
[----:B------:R-:W-:Y:S01]  /*d710*/  @!PT LDS RZ, [RZ] ;  /* 0x00000000fffff984 */ /* 0x000fe20000000800 */
[----:B------:R-:W-:Y:S01]  /*d720*/  @!PT LDS RZ, [RZ] ;  /* 0x00000000fffff984 */ /* 0x000fe20000000800 */
[----:B------:R-:W-:Y:S01]  /*d730*/  @!PT LDS RZ, [RZ] ;  /* 0x00000000fffff984 */ /* 0x000fe20000000800 */
[----:B------:R2:W-:Y:S06]  /*d740*/  MEMBAR.ALL.CTA ;  /* 0x0000000000007992 */ /* 0x0005ec0000008000 */
[----:B--2---:R-:W2:Y:S01]  /*d750*/  FENCE.VIEW.ASYNC.S ;  /* 0x00000000000073c6 */ /* 0x004ea20000000000 */
[----:B------:R-:W-:Y:S01]  /*d760*/  UIADD3 UR11, UR11, UR12, URZ ;  /* 0x0000000c0b0b7290 */ /* 0x000fe2000fffe03f */
[----:B------:R-:W-:Y:S01]  /*d770*/  IMAD R56, R61, 0x80, R0 ;  /* 0x000000803d387824 */ /* 0x000fe200078e0200 */
[----:B------:R-:W-:Y:S01]  /*d780*/  ULDC.64 UR14, c[0x0][0xaf0] ;  /* 0x0002bc00000e7ab9 */ /* 0x000fe20000000a00 */
[----:B------:R-:W-:-:S02]  /*d790*/  ULDC.64 UR12, c[0x0][0xae8] ;  /* 0x0002ba00000c7ab9 */ /* 0x000fc40000000a00 */
[----:B------:R-:W-:Y:S01]  /*d7a0*/  UIMAD.WIDE.U32 UR10, UR18, UR12, UR10 ;  /* 0x0000000c120a72a5 */ /* 0x000fe2000f8e000a */
[----:B0-----:R-:W-:Y:S01]  /*d7b0*/  @P1 IMAD.HI.U32 R0, R56, R59, RZ ;  /* 0x0000003b38001227 */ /* 0x001fe200078e00ff */
[----:B------:R-:W-:Y:S02]  /*d7c0*/  UIMAD UR4, UR4, UR14, URZ ;  /* 0x0000000e040472a4 */ /* 0x000fe4000f8e023f */
[----:B------:R-:W-:Y:S01]  /*d7d0*/  UIMAD UR11, UR18, UR13, UR11 ;  /* 0x0000000d120b72a4 */ /* 0x000fe2000f8e020b */
[----:B------:R-:W-:Y:S01]  /*d7e0*/  IMAD.MOV.U32 R61, RZ, RZ, R56 ;  /* 0x000000ffff3d7224 */ /* 0x000fe200078e0038 */
[----:B-1----:R-:W-:Y:S01]  /*d7f0*/  @P1 SHF.R.U32.HI R61, RZ, R63, R0 ;  /* 0x0000003fff3d1219 */ /* 0x002fe20000011600 */
[----:B------:R-:W-:Y:S02]  /*d800*/  UIMAD UR4, UR9, UR15, UR4 ;  /* 0x0000000f090472a4 */ /* 0x000fe4000f8e0204 */
[----:B------:R-:W-:Y:S01]  /*d810*/  UIMAD.WIDE.U32 UR10, UR9, UR14, UR10 ;  /* 0x0000000e090a72a5 */ /* 0x000fe2000f8e000a */
[--C-:B------:R-:W-:Y:S01]  /*d820*/  SHF.R.S32.HI R0, RZ, 0x1f, R61.reuse ;  /* 0x0000001fff007819 */ /* 0x100fe2000001143d */
[----:B------:R-:W-:Y:S01]  /*d830*/  IMAD.MOV R2, RZ, RZ, -R61 ;  /* 0x000000ffff027224 */ /* 0x000fe200078e0a3d */
[----:B------:R-:W-:Y:S01]  /*d840*/  ULDC.64 UR12, c[0x0][0xae0] ;  /* 0x0002b800000c7ab9 */ /* 0x000fe20000000a00 */
[----:B------:R-:W-:-:S02]  /*d850*/  UIADD3 UR4, UR11, UR4, URZ ;  /* 0x000000040b047290 */ /* 0x000fc4000fffe03f */
[----:B------:R-:W-:Y:S02]  /*d860*/  IMAD R0, R0, UR12, RZ ;  /* 0x0000000c00007c24 */ /* 0x000fe4000f8e02ff */
[----:B------:R-:W-:Y:S02]  /*d870*/  IMAD R63, R3, R2, R56 ;  /* 0x00000002033f7224 */ /* 0x000fe400078e0238 */
[----:B------:R-:W-:Y:S02]  /*d880*/  IMAD.U32 R59, RZ, RZ, UR11 ;  /* 0x0000000bff3b7e24 */ /* 0x000fe4000f8e00ff */
[----:B------:R-:W-:Y:S01]  /*d890*/  IMAD.U32 R58, RZ, RZ, UR10 ;  /* 0x0000000aff3a7e24 */ /* 0x000fe2000f8e00ff */
[----:B------:R-:W-:Y:S01]  /*d8a0*/  ULDC.64 UR10, c[0x0][0xad8] ;  /* 0x0002b600000a7ab9 */ /* 0x000fe20000000a00 */
[----:B------:R-:W-:Y:S02]  /*d8b0*/  IMAD.U32 R59, RZ, RZ, UR4 ;  /* 0x00000004ff3b7e24 */ /* 0x000fe4000f8e00ff */
[C---:B------:R-:W-:Y:S01]  /*d8c0*/  IMAD R65, R61.reuse, UR13, R0 ;  /* 0x0000000d3d417c24 */ /* 0x040fe2000f8e0200 */
[----:B------:R-:W-:Y:S01]  /*d8d0*/  SHF.R.S32.HI R0, RZ, 0x1f, R63 ;  /* 0x0000001fff007819 */ /* 0x000fe2000001143f */
[----:B------:R-:W-:-:S04]  /*d8e0*/  IMAD.WIDE.U32 R2, R61, UR12, R58 ;  /* 0x0000000c3d027c25 */ /* 0x000fc8000f8e003a */
[----:B------:R-:W-:Y:S02]  /*d8f0*/  IMAD.U32 R67, RZ, RZ, UR17 ;  /* 0x00000011ff437e24 */ /* 0x000fe4000f8e00ff */
[----:B------:R-:W-:Y:S02]  /*d900*/  IMAD.IADD R3, R3, 0x1, R65 ;  /* 0x0000000103037824 */ /* 0x000fe400078e0241 */
[----:B------:R-:W-:Y:S02]  /*d910*/  IMAD R0, R0, UR10, RZ ;  /* 0x0000000a00007c24 */ /* 0x000fe4000f8e02ff */
[----:B------:R-:W-:Y:S01]  /*d920*/  IMAD R67, R67, 0x80, R230 ;  /* 0x0000008043437824 */ /* 0x000fe200078e02e6 */
[----:B------:R-:W-:Y:S01]  /*d930*/  UIADD3 UR8, UR8, 0x36820, URZ ;  /* 0x0003682008087890 */ /* 0x000fe2000fffe03f */
[C---:B------:R-:W-:Y:S02]  /*d940*/  IMAD R65, R63.reuse, UR11, R0 ;  /* 0x0000000b3f417c24 */ /* 0x040fe4000f8e0200 */
[----:B------:R-:W-:Y:S01]  /*d950*/  IMAD.WIDE.U32 R2, R63, UR10, R2 ;  /* 0x0000000a3f027c25 */ /* 0x000fe2000f8e0002 */
[----:B------:R-:W-:Y:S01]  /*d960*/  ISETP.GE.AND P2, PT, R67, R18, PT ;  /* 0x000000124300720c */ /* 0x000fe20003f46270 */
[----:B------:R-:W-:Y:S01]  /*d970*/  ULDC.64 UR10, c[0x0][0xa80] ;  /* 0x0002a000000a7ab9 */ /* 0x000fe20000000a00 */
[----:B------:R-:W-:Y:S01]  /*d980*/  UPRMT UR8, URZ, 0x654, UR8 ;  /* 0x000006543f087896 */ /* 0x000fe20008000008 */
[----:B------:R-:W-:Y:S01]  /*d990*/  IMAD.IADD R3, R3, 0x1, R65 ;  /* 0x0000000103037824 */ /* 0x000fe200078e0241 */
[----:B------:R-:W-:Y:S01]  /*d9a0*/  LEA R0, P3, R2, UR10, 0x1 ;  /* 0x0000000a02007c11 */ /* 0x000fe2000f8608ff */
[----:B------:R-:W-:-:S03]  /*d9b0*/  VIADD R59, R67, 0x20 ;  /* 0x00000020433b7836 */ /* 0x000fc60000000000 */
[----:B------:R-:W-:Y:S01]  /*d9c0*/  LEA.HI.X R56, R2, UR11, R3, 0x1, P3 ;  /* 0x0000000b02387c11 */ /* 0x000fe200098f0c03 */
[----:B------:R-:W-:Y:S02]  /*d9d0*/  VIADD R61, R67, 0x40 ;  /* 0x00000040433d7836 */ /* 0x000fe40000000000 */
[C---:B------:R-:W-:Y:S01]  /*d9e0*/  VIADD R65, R57.reuse, 0x40 ;  /* 0x0000004039417836 */ /* 0x040fe20000000000 */
[----:B--2---:R-:W-:Y:S01]  /*d9f0*/  SYNCS.ARRIVE.TRANS64.RED.A1T0 RZ, [UR8], RZ ;  /* 0x000000ffffff79a7 */ /* 0x004fe20008100408 */
[----:B------:R-:W-:Y:S01]  /*da00*/  VIADD R69, R57, 0x80 ;  /* 0x0000008039457836 */ /* 0x000fe20000000000 */
[----:B------:R0:W1:Y:S01]  /*da10*/  SHFL.IDX PT, R60, R0, RZ, 0x181f ;  /* 0x00181fff003c7589 */ /* 0x00006200000e0000 */
[----:B------:R-:W-:Y:S03]  /*da20*/  BSSY B1, `(.L_x_205) ;  /* 0x0000016000017945 */ /* 0x000fe60003800000 */
[----:B------:R0:W2:Y:S01]  /*da30*/  SHFL.IDX PT, R62, R56, RZ, 0x181f ;  /* 0x00181fff383e7589 */ /* 0x0000a200000e0000 */
[----:B------:R-:W-:-:S02]  /*da40*/  ISETP.GE.AND P0, PT, R59, R18, PT ;  /* 0x000000123b00720c */ /* 0x000fc40003f06270 */
[----:B------:R-:W-:Y:S02]  /*da50*/  ISETP.GE.AND P1, PT, R61, R18, PT ;  /* 0x000000123d00720c */ /* 0x000fe40003f26270 */
[----:B------:R-:W-:Y:S02]  /*da60*/  SHF.R.S32.HI R63, RZ, 0x1f, R57 ;  /* 0x0000001fff3f7819 */ /* 0x000fe40000011439 */
[----:B------:R-:W-:Y:S02]  /*da70*/  SHF.R.S32.HI R64, RZ, 0x1f, R65 ;  /* 0x0000001fff407819 */ /* 0x000fe40000011441 */
[----:B------:R-:W-:Y:S01]  /*da80*/  SHF.R.S32.HI R66, RZ, 0x1f, R69 ;  /* 0x0000001fff427819 */ /* 0x000fe20000011445 */
[----:B0-----:R-:W-:Y:S06]  /*da90*/  @P2 BRA `(.L_x_206) ;  /* 0x0000000000382947 */ /* 0x001fec0003800000 */
[----:B------:R-:W-:Y:S01]  /*daa0*/  ULDC UR4, c[0x0][0xac8] ;  /* 0x0002b20000047ab9 */ /* 0x000fe20000000800 */
[----:B------:R-:W-:Y:S01]  /*dab0*/  ULDC.64 UR8, c[0x0][0x208] ;  /* 0x0000820000087ab9 */ /* 0x000fe20000000a00 */
[----:B------:R-:W-:Y:S02]  /*dac0*/  ISETP.GE.AND P4, PT, R57, UR4, PT ;  /* 0x0000000439007c0c */ /* 0x000fe4000bf86270 */
[----:B------:R-:W-:Y:S02]  /*dad0*/  ISETP.GE.AND P3, PT, R65, UR4, PT ;  /* 0x0000000441007c0c */ /* 0x000fe4000bf66270 */
[----:B------:R-:W-:-:S09]  /*dae0*/  ISETP.GE.AND P2, PT, R69, UR4, PT ;  /* 0x0000000445007c0c */ /* 0x000fd2000bf46270 */
[-C--:B-1----:R-:W-:Y:S02]  /*daf0*/  @!P4 LEA R2, P6, R57, R60.reuse, 0x1 ;  /* 0x0000003c3902c211 */ /* 0x082fe400078c08ff */
[----:B------:R-:W-:Y:S02]  /*db00*/  @!P3 LEA R58, P5, R65, R60, 0x1 ;  /* 0x0000003c413ab211 */ /* 0x000fe400078a08ff */
[----:B--2---:R-:W-:Y:S02]  /*db10*/  @!P4 LEA.HI.X R3, R57, R62, R63, 0x1, P6 ;  /* 0x0000003e3903c211 */ /* 0x004fe400030f0c3f */
[----:B------:R-:W-:Y:S02]  /*db20*/  @!P2 LEA R60, P6, R69, R60, 0x1 ;  /* 0x0000003c453ca211 */ /* 0x000fe400078c08ff */
[-C--:B------:R-:W-:Y:S01]  /*db30*/  @!P3 LEA.HI.X R59, R65, R62.reuse, R64, 0x1, P5 ;  /* 0x0000003e413bb211 */ /* 0x080fe200028f0c40 */
[----:B-----5:R0:W-:Y:S01]  /*db40*/  @!P4 ST.E.128 desc[UR8][R2.64], R4 ;  /* 0x000000040200c985 */ /* 0x0201e2000c101d08 */
[----:B------:R-:W-:-:S03]  /*db50*/  @!P2 LEA.HI.X R61, R69, R62, R66, 0x1, P6 ;  /* 0x0000003e453da211 */ /* 0x000fc600030f0c42 */
[----:B------:R0:W-:Y:S04]  /*db60*/  @!P3 ST.E.128 desc[UR8][R58.64], R24 ;  /* 0x000000183a00b985 */ /* 0x0001e8000c101d08 */
[----:B------:R0:W-:Y:S02]  /*db70*/  @!P2 ST.E.128 desc[UR8][R60.64], R40 ;  /* 0x000000283c00a985 */ /* 0x0001e4000c101d08 */
.L_x_206:
[----:B------:R-:W-:Y:S05]  /*db80*/  BSYNC B1 ;  /* 0x0000000000017941 */ /* 0x000fea0003800000 */
.L_x_205:
[----:B0----5:R0:W3:Y:S01]  /*db90*/  SHFL.IDX PT, R24, R56, 0x1, 0x181f ;  /* 0x00381f0038187f89 */ /* 0x0210e200000e0000 */
[----:B------:R-:W-:Y:S03]  /*dba0*/  BSSY B1, `(.L_x_207) ;  /* 0x0000011000017945 */ /* 0x000fe60003800000 */
[----:B------:R0:W4:Y:S01]  /*dbb0*/  SHFL.IDX PT, R6, R0, 0x1, 0x181f ;  /* 0x00381f0000067f89 */ /* 0x00012200000e0000 */
[----:B------:R-:W-:Y:S05]  /*dbc0*/  @P0 BRA `(.L_x_208) ;  /* 0x0000000000380947 */ /* 0x000fea0003800000 */
[----:B------:R-:W-:Y:S01]  /*dbd0*/  ULDC UR4, c[0x0][0xac8] ;  /* 0x0002b20000047ab9 */ /* 0x000fe20000000800 */
[----:B------:R-:W-:Y:S01]  /*dbe0*/  ULDC.64 UR8, c[0x0][0x208] ;  /* 0x0000820000087ab9 */ /* 0x000fe20000000a00 */
[----:B------:R-:W-:Y:S02]  /*dbf0*/  ISETP.GE.AND P4, PT, R57, UR4, PT ;  /* 0x0000000439007c0c */ /* 0x000fe4000bf86270 */
[----:B------:R-:W-:Y:S02]  /*dc00*/  ISETP.GE.AND P5, PT, R65, UR4, PT ;  /* 0x0000000441007c0c */ /* 0x000fe4000bfa6270 */
[----:B------:R-:W-:-:S09]  /*dc10*/  ISETP.GE.AND P6, PT, R69, UR4, PT ;  /* 0x0000000445007c0c */ /* 0x000fd2000bfc6270 */
[-C--:B----4-:R-:W-:Y:S02]  /*dc20*/  @!P4 LEA R2, P0, R57, R6.reuse, 0x1 ;  /* 0x000000063902c211 */ /* 0x090fe400078008ff */
[-C--:B------:R-:W-:Y:S02]  /*dc30*/  @!P5 LEA R4, P2, R65, R6.reuse, 0x1 ;  /* 0x000000064104d211 */ /* 0x080fe400078408ff */
[----:B------:R-:W-:Y:S02]  /*dc40*/  @!P6 LEA R6, P3, R69, R6, 0x1 ;  /* 0x000000064506e211 */ /* 0x000fe400078608ff */
[-C--:B---3--:R-:W-:Y:S02]  /*dc50*/  @!P4 LEA.HI.X R3, R57, R24.reuse, R63, 0x1, P0 ;  /* 0x000000183903c211 */ /* 0x088fe400000f0c3f */
[-C--:B------:R-:W-:Y:S02]  /*dc60*/  @!P5 LEA.HI.X R5, R65, R24.reuse, R64, 0x1, P2 ;  /* 0x000000184105d211 */ /* 0x080fe400010f0c40 */
[----:B------:R-:W-:Y:S01]  /*dc70*/  @!P6 LEA.HI.X R7, R69, R24, R66, 0x1, P3 ;  /* 0x000000184507e211 */ /* 0x000fe200018f0c42 */
[----:B------:R3:W-:Y:S04]  /*dc80*/  @!P4 ST.E.128 desc[UR8][R2.64], R8 ;  /* 0x000000080200c985 */ /* 0x0007e8000c101d08 */
[----:B------:R3:W-:Y:S04]  /*dc90*/  @!P5 ST.E.128 desc[UR8][R4.64], R28 ;  /* 0x0000001c0400d985 */ /* 0x0007e8000c101d08 */
[----:B------:R3:W-:Y:S02]  /*dca0*/  @!P6 ST.E.128 desc[UR8][R6.64], R44 ;  /* 0x0000002c0600e985 */ /* 0x0007e4000c101d08 */
.L_x_208:
[----:B------:R-:W-:Y:S05]  /*dcb0*/  BSYNC B1 ;  /* 0x0000000000017941 */ /* 0x000fea0003800000 */
.L_x_207:
[----:B---3--:R3:W0:Y:S01]  /*dcc0*/  SHFL.IDX PT, R8, R56, 0x2, 0x181f ;  /* 0x00581f0038087f89 */ /* 0x00862200000e0000 */
[----:B------:R-:W-:Y:S03]  /*dcd0*/  BSSY B1, `(.L_x_209) ;  /* 0x0000011000017945 */ /* 0x000fe60003800000 */
[----:B----4-:R3:W4:Y:S01]  /*dce0*/  SHFL.IDX PT, R6, R0, 0x2, 0x181f ;  /* 0x00581f0000067f89 */ /* 0x01072200000e0000 */
        /* <DEDUP_REMOVED lines=9> */
[-C--:B0-----:R-:W-:Y:S02]  /*dd80*/  @!P3 LEA.HI.X R3, R57, R8.reuse, R63, 0x1, P0 ;  /* 0x000000083903b211 */ /* 0x081fe400000f0c3f */
[-C--:B------:R-:W-:Y:S02]  /*dd90*/  @!P4 LEA.HI.X R5, R65, R8.reuse, R64, 0x1, P1 ;  /* 0x000000084105c211 */ /* 0x080fe400008f0c40 */
[----:B------:R-:W-:Y:S01]  /*dda0*/  @!P5 LEA.HI.X R7, R69, R8, R66, 0x1, P2 ;  /* 0x000000084507d211 */ /* 0x000fe200010f0c42 */
[----:B------:R0:W-:Y:S04]  /*ddb0*/  @!P3 ST.E.128 desc[UR8][R2.64], R12 ;  /* 0x0000000c0200b985 */ /* 0x0001e8000c101d08 */
[----:B------:R0:W-:Y:S04]  /*ddc0*/  @!P4 ST.E.128 desc[UR8][R4.64], R32 ;  /* 0x000000200400c985 */ /* 0x0001e8000c101d08 */
[----:B------:R0:W-:Y:S02]  /*ddd0*/  @!P5 ST.E.128 desc[UR8][R6.64], R48 ;  /* 0x000000300600d985 */ /* 0x0001e4000c101d08 */
.L_x_210:
[----:B------:R-:W-:Y:S05]  /*dde0*/  BSYNC B1 ;  /* 0x0000000000017941 */ /* 0x000fea0003800000 */
.L_x_209:
[----:B0-----:R-:W-:Y:S01]  /*ddf0*/  VIADD R3, R67, 0x60 ;  /* 0x0000006043037836 */ /* 0x001fe20000000000 */
[----:B---3--:R-:W0:Y:S04]  /*de00*/  SHFL.IDX PT, R56, R56, 0x3, 0x181f ;  /* 0x00781f0038387f89 */ /* 0x008e2800000e0000 */
[----:B------:R-:W-:Y:S01]  /*de10*/  ISETP.GE.AND P0, PT, R3, R18, PT ;  /* 0x000000120300720c */ /* 0x000fe20003f06270 */
[----:B------:R-:W3:-:S12]  /*de20*/  SHFL.IDX PT, R0, R0, 0x3, 0x181f ;  /* 0x00781f0000007f89 */ /* 0x000ed800000e0000 */
[----:B------:R-:W-:Y:S05]  /*de30*/  @P0 BRA `(.L_x_211) ;  /* 0x0000002000580947 */ /* 0x000fea0003800000 */
[----:B------:R-:W-:Y:S01]  /*de40*/  ULDC UR4, c[0x0][0xac8] ;  /* 0x0002b20000047ab9 */ /* 0x000fe20000000800 */
[----:B------:R-:W-:Y:S01]  /*de50*/  ULDC.64 UR8, c[0x0][0x208] ;  /* 0x0000820000087ab9 */ /* 0x000fe20000000a00 */
[----:B------:R-:W-:Y:S02]  /*de60*/  ISETP.GE.AND P2, PT, R57, UR4, PT ;  /* 0x0000000439007c0c */ /* 0x000fe4000bf46270 */
[----:B------:R-:W-:-:S11]  /*de70*/  ISETP.GE.AND P3, PT, R65, UR4, PT ;  /* 0x0000000441007c0c */ /* 0x000fd6000bf66270 */
[-C--:B---3--:R-:W-:Y:S02]  /*de80*/  @!P2 LEA R2, P0, R57, R0.reuse, 0x1 ;  /* 0x000000003902a211 */ /* 0x088fe400078008ff */
[----:B------:R-:W-:Y:S02]  /*de90*/  @!P3 LEA R4, P1, R65, R0, 0x1 ;  /* 0x000000004104b211 */ /* 0x000fe400078208ff */
[-C--:B0-----:R-:W-:Y:S02]  /*dea0*/  @!P2 LEA.HI.X R3, R57, R56.reuse, R63, 0x1, P0 ;  /* 0x000000383903a211 */ /* 0x081fe400000f0c3f */
[----:B------:R-:W-:Y:S02]  /*deb0*/  ISETP.GE.AND P0, PT, R69, UR4, PT ;  /* 0x0000000445007c0c */ /* 0x000fe4000bf06270 */
[----:B------:R-:W-:Y:S01]  /*dec0*/  @!P3 LEA.HI.X R5, R65, R56, R64, 0x1, P1 ;  /* 0x000000384105b211 */ /* 0x000fe200008f0c40 */
[----:B------:R0:W-:Y:S04]  /*ded0*/  @!P2 ST.E.128 desc[UR8][R2.64], R20 ;  /* 0x000000140200a985 */ /* 0x0001e8000c101d08 */
[----:B------:R0:W-:Y:S06]  /*dee0*/  @!P3 ST.E.128 desc[UR8][R4.64], R36 ;  /* 0x000000240400b985 */ /* 0x0001ec000c101d08 */
[----:B------:R-:W-:Y:S05]  /*def0*/  @P0 BRA `(.L_x_211) ;  /* 0x0000002000280947 */ /* 0x000fea0003800000 */
[----:B0-----:R-:W-:Y:S01]  /*df00*/  LEA R2, P0, R69, R0, 0x1 ;  /* 0x0000000045027211 */ /* 0x001fe200078008ff */
[----:B------:R-:W-:-:S03]  /*df10*/  ULDC.64 UR8, c[0x0][0x208] ;  /* 0x0000820000087ab9 */ /* 0x000fc60000000a00 */
[----:B------:R-:W-:-:S05]  /*df20*/  LEA.HI.X R3, R69, R56, R66, 0x1, P0 ;  /* 0x0000003845037211 */ /* 0x000fca00000f0c42 */
[----:B------:R0:W-:Y:S01]  /*df30*/  ST.E.128 desc[UR8][R2.64], R52 ;  /* 0x0000003402007985 */ /* 0x0001e2000c101d08 */
[----:B------:R-:W-:Y:S05]  /*df40*/  BRA `(.L_x_211) ;  /* 0x0000002000147947 */ /* 0x000fea0003800000 */
.L_x_204:
[----:B------:R-:W-:Y:S01]  /*df50*/  ULDC.64 UR14, c[0x0][0xb08] ;  /* 0x0002c200000e7ab9 */ /* 0x000fe20000000a00 */
[----:B------:R-:W-:Y:S01]  /*df60*/  R2UR UR18, R228 ;  /* 0x00000000e41272ca */ /* 0x000fe200000e0000 */
[----:B------:R-:W-:Y:S01]  /*df70*/  UIMAD UR12, UR16, UR14, URZ ;  /* 0x0000000e100c72a4 */ /* 0x000fe2000f8e023f */
[----:B------:R-:W0:Y:S01]  /*df80*/  @P1 LDC R0, c[0x0][0xbec] ;  /* 0x0002fb00ff001b82 */ /* 0x000e220000000800 */
[----:B------:R-:W-:Y:S01]  /*df90*/  UIMAD.WIDE.U32 UR10, UR4, UR14, URZ ;  /* 0x0000000e040a72a5 */ /* 0x000fe2000f8e003f */
[----:B------:R-:W-:Y:S01]  /*dfa0*/  R2UR UR17, R23 ;  /* 0x00000000171172ca */ /* 0x000fe200000e0000 */
[----:B------:R-:W-:Y:S01]  /*dfb0*/  UIMAD UR12, UR4, UR15, UR12 ;  /* 0x0000000f040c72a4 */ /* 0x000fe2000f8e020c */
[----:B------:R-:W-:Y:S01]  /*dfc0*/  IMAD.MOV.U32 R5, RZ, RZ, R11 ;  /* 0x000000ffff057224 */ /* 0x000fe200078e000b */
[----:B------:R-:W-:Y:S01]  /*dfd0*/  USHF.R.S32.HI UR4, URZ, 0x1f, UR9 ;  /* 0x0000001f3f047899 */ /* 0x000fe20008011409 */
[----:B------:R-:W-:Y:S01]  /*dfe0*/  ISETP.GE.AND P0, PT, R13, R18, PT ;  /* 0x000000120d00720c */ /* 0x000fe20003f06270 */
[----:B------:R-:W-:Y:S01]  /*dff0*/  UIADD3 UR11, UR11, UR12, URZ ;  /* 0x0000000c0b0b7290 */ /* 0x000fe2000fffe03f */
[----:B------:R-:W1:Y:S01]  /*e000*/  @P1 LDC R7, c[0x0][0xbf0] ;  /* 0x0002fc00ff071b82 */ /* 0x000e620000000800 */
[----:B------:R-:W-:Y:S01]  /*e010*/  UIADD3 UR8, UR8, 0x36820, URZ ;  /* 0x0003682008087890 */ /* 0x000fe2000fffe03f */
[----:B------:R-:W-:Y:S01]  /*e020*/  BSSY B1, `(.L_x_212) ;  /* 0x000009c000017945 */ /* 0x000fe20003800000 */
[----:B------:R-:W-:Y:S01]  /*e030*/  ULDC.64 UR12, c[0x0][0xb38] ;  /* 0x0002ce00000c7ab9 */ /* 0x000fe20000000a00 */
[----:B------:R-:W-:Y:S01]  /*e040*/  SHF.R.S32.HI R80, RZ, 0x1f, R208 ;  /* 0x0000001fff507819 */ /* 0x000fe200000114d0 */
[----:B------:R-:W-:Y:S01]  /*e050*/  UIMAD.WIDE.U32 UR10, UR18, UR12, UR10 ;  /* 0x0000000c120a72a5 */ /* 0x000fe2000f8e000a */
[----:B------:R-:W-:Y:S01]  /*e060*/  SHF.R.S32.HI R81, RZ, 0x1f, R209 ;  /* 0x0000001fff517819 */ /* 0x000fe200000114d1 */
[----:B------:R-:W-:Y:S01]  /*e070*/  UPRMT UR8, URZ, 0x654, UR8 ;  /* 0x000006543f087896 */ /* 0x000fe20008000008 */
[----:B------:R-:W-:Y:S01]  /*e080*/  SHF.R.S32.HI R82, RZ, 0x1f, R210 ;  /* 0x0000001fff527819 */ /* 0x000fe200000114d2 */
[----:B------:R-:W-:Y:S01]  /*e090*/  UIMAD UR11, UR18, UR13, UR11 ;  /* 0x0000000d120b72a4 */ /* 0x000fe2000f8e020b */
[----:B------:R-:W-:-:S02]  /*e0a0*/  SHF.R.S32.HI R83, RZ, 0x1f, R211 ;  /* 0x0000001fff537819 */ /* 0x000fc400000114d3 */
[----:B------:R-:W-:Y:S01]  /*e0b0*/  ULDC.64 UR12, c[0x0][0xb40] ;  /* 0x0002d000000c7ab9 */ /* 0x000fe20000000a00 */
[----:B------:R-:W-:Y:S01]  /*e0c0*/  SHF.R.S32.HI R84, RZ, 0x1f, R212 ;  /* 0x0000001fff547819 */ /* 0x000fe200000114d4 */
[----:B------:R-:W-:Y:S01]  /*e0d0*/  UIMAD UR4, UR4, UR12, URZ ;  /* 0x0000000c040472a4 */ /* 0x000fe2000f8e023f */
[----:B------:R-:W-:Y:S01]  /*e0e0*/  SHF.R.S32.HI R85, RZ, 0x1f, R213 ;  /* 0x0000001fff557819 */ /* 0x000fe200000114d5 */
[----:B------:R-:W-:Y:S01]  /*e0f0*/  UIMAD.WIDE.U32 UR10, UR9, UR12, UR10 ;  /* 0x0000000c090a72a5 */ /* 0x000fe2000f8e000a */
[----:B0-----:R-:W-:Y:S01]  /*e100*/  @P1 IMAD.HI.U32 R0, R11, R0, RZ ;  /* 0x000000000b001227 */ /* 0x001fe200078e00ff */
[----:B------:R-:W-:Y:S01]  /*e110*/  UIMAD UR4, UR9, UR13, UR4 ;  /* 0x0000000d090472a4 */ /* 0x000fe2000f8e0204 */
[----:B------:R-:W-:Y:S01]  /*e120*/  SYNCS.ARRIVE.TRANS64.RED.A1T0 RZ, [UR8], RZ ;  /* 0x000000ffffff79a7 */ /* 0x000fe20008100408 */
[----:B------:R-:W-:Y:S01]  /*e130*/  SHF.R.S32.HI R86, RZ, 0x1f, R214 ;  /* 0x0000001fff567819 */ /* 0x000fe200000114d6 */
[----:B------:R-:W-:Y:S01]  /*e140*/  ULDC.64 UR12, c[0x0][0xb48] ;  /* 0x0002d200000c7ab9 */ /* 0x000fe20000000a00 */
[----:B------:R-:W-:Y:S01]  /*e150*/  UIADD3 UR11, UR11, UR4, URZ ;  /* 0x000000040b0b7290 */ /* 0x000fe2000fffe03f */
[----:B------:R-:W-:-:S02]  /*e160*/  SHF.R.S32.HI R87, RZ, 0x1f, R215 ;  /* 0x0000001fff577819 */ /* 0x000fc400000114d7 */
[----:B-1----:R-:W-:Y:S01]  /*e170*/  @P1 SHF.R.U32.HI R5, RZ, R7, R0 ;  /* 0x00000007ff051219 */ /* 0x002fe20000011600 */
[----:B------:R-:W-:Y:S01]  /*e180*/  UIMAD.WIDE.U32 UR10, UR17, UR12, UR10 ;  /* 0x0000000c110a72a5 */ /* 0x000fe2000f8e000a */
[----:B------:R-:W-:Y:S02]  /*e190*/  SHF.R.S32.HI R126, RZ, 0x1f, R216 ;  /* 0x0000001fff7e7819 */ /* 0x000fe400000114d8 */
[--C-:B------:R-:W-:Y:S01]  /*e1a0*/  SHF.R.S32.HI R0, RZ, 0x1f, R5.reuse ;  /* 0x0000001fff007819 */ /* 0x100fe20000011405 */
[----:B------:R-:W-:Y:S01]  /*e1b0*/  IMAD.MOV R2, RZ, RZ, -R5 ;  /* 0x000000ffff027224 */ /* 0x000fe200078e0a05 */
[----:B------:R-:W-:Y:S01]  /*e1c0*/  UIMAD UR4, UR17, UR13, UR11 ;  /* 0x0000000d110472a4 */ /* 0x000fe2000f8e020b */
[----:B------:R-:W-:Y:S02]  /*e1d0*/  SHF.R.S32.HI R127, RZ, 0x1f, R217 ;  /* 0x0000001fff7f7819 */ /* 0x000fe400000114d9 */
[----:B------:R-:W-:Y:S01]  /*e1e0*/  ULDC.64 UR12, c[0x0][0xb30] ;  /* 0x0002cc00000c7ab9 */ /* 0x000fe20000000a00 */
[----:B------:R-:W-:Y:S01]  /*e1f0*/  IMAD R7, R3, R2, R11 ;  /* 0x0000000203077224 */ /* 0x000fe200078e020b */
[----:B------:R-:W-:Y:S01]  /*e200*/  SHF.R.S32.HI R128, RZ, 0x1f, R218 ;  /* 0x0000001fff807819 */ /* 0x000fe200000114da */
[----:B------:R-:W-:Y:S01]  /*e210*/  IMAD R0, R0, UR12, RZ ;  /* 0x0000000c00007c24 */ /* 0x000fe2000f8e02ff */
[----:B------:R-:W-:Y:S01]  /*e220*/  SHF.R.S32.HI R129, RZ, 0x1f, R219 ;  /* 0x0000001fff817819 */ /* 0x000fe200000114db */
[----:B------:R-:W-:Y:S01]  /*e230*/  IMAD.U32 R3, RZ, RZ, UR11 ;  /* 0x0000000bff037e24 */ /* 0x000fe2000f8e00ff */
[----:B------:R-:W-:Y:S01]  /*e240*/  SHF.R.S32.HI R130, RZ, 0x1f, R220 ;  /* 0x0000001fff827819 */ /* 0x000fe200000114dc */
[----:B------:R-:W-:Y:S01]  /*e250*/  IMAD.U32 R2, RZ, RZ, UR10 ;  /* 0x0000000aff027e24 */ /* 0x000fe2000f8e00ff */
[----:B------:R-:W-:Y:S01]  /*e260*/  ULDC.64 UR10, c[0x0][0xb28] ;  /* 0x0002ca00000a7ab9 */ /* 0x000fe20000000a00 */
[----:B------:R-:W-:Y:S01]  /*e270*/  IMAD.U32 R3, RZ, RZ, UR4 ;  /* 0x00000004ff037e24 */ /* 0x000fe2000f8e00ff */
[----:B------:R-:W-:Y:S01]  /*e280*/  SHF.R.S32.HI R131, RZ, 0x1f, R221 ;  /* 0x0000001fff837819 */ /* 0x000fe200000114dd */
[C---:B------:R-:W-:Y:S01]  /*e290*/  IMAD R11, R5.reuse, UR13, R0 ;  /* 0x0000000d050b7c24 */ /* 0x040fe2000f8e0200 */
[----:B------:R-:W-:Y:S01]  /*e2a0*/  SHF.R.S32.HI R0, RZ, 0x1f, R7 ;  /* 0x0000001fff007819 */ /* 0x000fe20000011407 */
[----:B------:R-:W-:Y:S01]  /*e2b0*/  IMAD.WIDE.U32 R2, R5, UR12, R2 ;  /* 0x0000000c05027c25 */ /* 0x000fe2000f8e0002 */
[----:B------:R-:W-:-:S02]  /*e2c0*/  SHF.R.S32.HI R132, RZ, 0x1f, R222 ;  /* 0x0000001fff847819 */ /* 0x000fc400000114de */
[----:B------:R-:W-:Y:S01]  /*e2d0*/  SHF.R.S32.HI R133, RZ, 0x1f, R223 ;  /* 0x0000001fff857819 */ /* 0x000fe200000114df */
[----:B------:R-:W-:Y:S01]  /*e2e0*/  IMAD R0, R0, UR10, RZ ;  /* 0x0000000a00007c24 */ /* 0x000fe2000f8e02ff */
[----:B------:R-:W-:Y:S01]  /*e2f0*/  SHF.R.S32.HI R134, RZ, 0x1f, R224 ;  /* 0x0000001fff867819 */ /* 0x000fe200000114e0 */
[----:B------:R-:W-:Y:S01]  /*e300*/  IMAD.IADD R3, R3, 0x1, R11 ;  /* 0x0000000103037824 */ /* 0x000fe200078e020b */
[----:B------:R-:W-:Y:S01]  /*e310*/  SHF.R.S32.HI R135, RZ, 0x1f, R225 ;  /* 0x0000001fff877819 */ /* 0x000fe200000114e1 */
[C---:B------:R-:W-:Y:S01]  /*e320*/  IMAD R5, R7.reuse, UR11, R0 ;  /* 0x0000000b07057c24 */ /* 0x040fe2000f8e0200 */
[----:B------:R-:W-:Y:S01]  /*e330*/  SHF.R.S32.HI R136, RZ, 0x1f, R226 ;  /* 0x0000001fff887819 */ /* 0x000fe200000114e2 */
[----:B------:R-:W-:Y:S01]  /*e340*/  IMAD.WIDE.U32 R2, R7, UR10, R2 ;  /* 0x0000000a07027c25 */ /* 0x000fe2000f8e0002 */
[----:B------:R-:W-:Y:S01]  /*e350*/  ULDC.64 UR10, c[0x0][0xb00] ;  /* 0x0002c000000a7ab9 */ /* 0x000fe20000000a00 */
[----:B------:R-:W-:Y:S02]  /*e360*/  SHF.R.S32.HI R137, RZ, 0x1f, R227 ;  /* 0x0000001fff897819 */ /* 0x000fe400000114e3 */
[----:B------:R-:W-:Y:S01]  /*e370*/  IMAD.IADD R3, R3, 0x1, R5 ;  /* 0x0000000103037824 */ /* 0x000fe200078e0205 */
[----:B------:R-:W-:-:S04]  /*e380*/  LEA R0, P1, R2, UR10, 0x2 ;  /* 0x0000000a02007c11 */ /* 0x000fc8000f8210ff */
[----:B------:R-:W-:Y:S02]  /*e390*/  LEA.HI.X R8, R2, UR11, R3, 0x2, P1 ;  /* 0x0000000b02087c11 */ /* 0x000fe400088f1403 */
[----:B------:R0:W1:Y:S04]  /*e3a0*/  SHFL.IDX PT, R2, R0, RZ, 0x1c1f ;  /* 0x001c1fff00027589 */ /* 0x00006800000e0000 */
[----:B------:R0:W2:Y:S01]  /*e3b0*/  SHFL.IDX PT, R3, R8, RZ, 0x1c1f ;  /* 0x001c1fff08037589 */ /* 0x0000a200000e0000 */
[----:B------:R-:W-:Y:S05]  /*e3c0*/  @P0 BRA `(.L_x_213) ;  /* 0x0000000400840947 */ /* 0x000fea0003800000 */
[----:B------:R-:W-:Y:S01]  /*e3d0*/  ULDC UR4, c[0x0][0xac8] ;  /* 0x0002b20000047ab9 */ /* 0x000fe20000000800 */
[----:B------:R-:W-:Y:S01]  /*e3e0*/  ULDC.64 UR8, c[0x0][0x208] ;  /* 0x0000820000087ab9 */ /* 0x000fe20000000a00 */
[----:B------:R-:W-:Y:S02]  /*e3f0*/  ISETP.GE.AND P1, PT, R227, UR4, PT ;  /* 0x00000004e3007c0c */ /* 0x000fe4000bf26270 */
[----:B------:R-:W-:Y:S02]  /*e400*/  ISETP.GE.AND P0, PT, R226, UR4, PT ;  /* 0x00000004e2007c0c */ /* 0x000fe4000bf06270 */
[----:B------:R-:W-:Y:S02]  /*e410*/  ISETP.GE.AND P2, PT, R204, UR4, PT ;  /* 0x00000004cc007c0c */ /* 0x000fe4000bf46270 */
[----:B------:R-:W-:Y:S02]  /*e420*/  ISETP.GE.AND P3, PT, R225, UR4, PT ;  /* 0x00000004e1007c0c */ /* 0x000fe4000bf66270 */
[----:B------:R-:W-:-:S05]  /*e430*/  ISETP.GE.AND P4, PT, R224, UR4, PT ;  /* 0x00000004e0007c0c */ /* 0x000fca000bf86270 */
[CC--:B-1----:R-:W-:Y:S02]  /*e440*/  @!P1 LEA R6, P5, R227.reuse, R2.reuse, 0x2 ;  /* 0x00000002e3069211 */ /* 0x0c2fe400078a10ff */
[-C--:B------:R-:W-:Y:S02]  /*e450*/  @!P0 LEA R10, P6, R226, R2.reuse, 0x2 ;  /* 0x00000002e20a8211 */ /* 0x080fe400078c10ff */
[----:B--2---:R-:W-:Y:S01]  /*e460*/  @!P2 IMAD.WIDE R4, R204, 0x4, R2 ;  /* 0x00000004cc04a825 */ /* 0x004fe200078e0202 */
[-C--:B------:R-:W-:Y:S02]  /*e470*/  @!P1 LEA.HI.X R7, R227, R3.reuse, R137, 0x2, P5 ;  /* 0x00000003e3079211 */ /* 0x080fe400028f1489 */
[----:B------:R-:W-:Y:S02]  /*e480*/  @!P0 LEA.HI.X R11, R226, R3, R136, 0x2, P6 ;  /* 0x00000003e20b8211 */ /* 0x000fe400030f1488 */
[----:B------:R-:W-:Y:S01]  /*e490*/  ISETP.GE.AND P5, PT, R223, UR4, PT ;  /* 0x00000004df007c0c */ /* 0x000fe2000bfa6270 */
[----:B------:R1:W-:Y:S01]  /*e4a0*/  @!P2 ST.E.64 desc[UR8][R4.64], R24 ;  /* 0x000000180400a985 */ /* 0x0003e2000c101b08 */
[----:B------:R-:W-:-:S02]  /*e4b0*/  @!P3 LEA R12, P6, R225, R2, 0x2 ;  /* 0x00000002e10cb211 */ /* 0x000fc400078c10ff */
[----:B------:R-:W-:Y:S01]  /*e4c0*/  @!P4 LEA R14, P2, R224, R2, 0x2 ;  /* 0x00000002e00ec211 */ /* 0x000fe200078410ff */
[----:B------:R2:W-:Y:S01]  /*e4d0*/  @!P1 ST.E.64 desc[UR8][R6.64], R28 ;  /* 0x0000001c06009985 */ /* 0x0005e2000c101b08 */
[-C--:B------:R-:W-:Y:S02]  /*e4e0*/  @!P3 LEA.HI.X R13, R225, R3.reuse, R135, 0x2, P6 ;  /* 0x00000003e10db211 */ /* 0x080fe400030f1487 */
[----:B------:R-:W-:Y:S01]  /*e4f0*/  ISETP.GE.AND P1, PT, R221, UR4, PT ;  /* 0x00000004dd007c0c */ /* 0x000fe2000bf26270 */
[----:B------:R3:W-:Y:S01]  /*e500*/  @!P0 ST.E.64 desc[UR8][R10.64], R32 ;  /* 0x000000200a008985 */ /* 0x0007e2000c101b08 */
[----:B------:R-:W-:Y:S02]  /*e510*/  ISETP.GE.AND P0, PT, R222, UR4, PT ;  /* 0x00000004de007c0c */ /* 0x000fe4000bf06270 */
[----:B------:R-:W-:Y:S01]  /*e520*/  @!P4 LEA.HI.X R15, R224, R3, R134, 0x2, P2 ;  /* 0x00000003e00fc211 */ /* 0x000fe200010f1486 */
[----:B------:R4:W-:Y:S01]  /*e530*/  @!P3 ST.E.64 desc[UR8][R12.64], R36 ;  /* 0x000000240c00b985 */ /* 0x0009e2000c101b08 */
[----:B------:R-:W-:-:S02]  /*e540*/  ISETP.GE.AND P2, PT, R220, UR4, PT ;  /* 0x00000004dc007c0c */ /* 0x000fc4000bf46270 */
[----:B------:R-:W-:Y:S01]  /*e550*/  @!P5 LEA R22, P6, R223, R2, 0x2 ;  /* 0x00000002df16d211 */ /* 0x000fe200078c10ff */
[----:B------:R5:W-:Y:S01]  /*e560*/  @!P4 ST.E.64 desc[UR8][R14.64], R40 ;  /* 0x000000280e00c985 */ /* 0x000be2000c101b08 */
[----:B------:R-:W-:Y:S02]  /*e570*/  ISETP.GE.AND P3, PT, R219, UR4, PT ;  /* 0x00000004db007c0c */ /* 0x000fe4000bf66270 */
[----:B------:R-:W-:-:S03]  /*e580*/  @!P5 LEA.HI.X R23, R223, R3, R133, 0x2, P6 ;  /* 0x00000003df17d211 */ /* 0x000fc600030f1485 */
[CC--:B-1----:R-:W-:Y:S02]  /*e590*/  @!P0 LEA R4, P4, R222.reuse, R2.reuse, 0x2 ;  /* 0x00000002de048211 */ /* 0x0c2fe400078810ff */
[----:B------:R1:W-:Y:S01]  /*e5a0*/  @!P5 ST.E.64 desc[UR8][R22.64], R44 ;  /* 0x0000002c1600d985 */ /* 0x0003e2000c101b08 */
[CC--:B--2---:R-:W-:Y:S02]  /*e5b0*/  @!P1 LEA R6, P5, R221.reuse, R2.reuse, 0x2 ;  /* 0x00000002dd069211 */ /* 0x0c4fe400078a10ff */
[-C--:B------:R-:W-:Y:S02]  /*e5c0*/  @!P0 LEA.HI.X R5, R222, R3.reuse, R132, 0x2, P4 ;  /* 0x00000003de058211 */ /* 0x080fe400020f1484 */
[----:B------:R-:W-:Y:S02]  /*e5d0*/  ISETP.GE.AND P4, PT, R218, UR4, PT ;  /* 0x00000004da007c0c */ /* 0x000fe4000bf86270 */
[----:B---3--:R-:W-:Y:S01]  /*e5e0*/  @!P2 LEA R10, P6, R220, R2, 0x2 ;  /* 0x00000002dc0aa211 */ /* 0x008fe200078c10ff */
[----:B------:R-:W-:Y:S01]  /*e5f0*/  @!P0 ST.E.64 desc[UR8][R4.64], R48 ;  /* 0x0000003004008985 */ /* 0x000fe2000c101b08 */
[----:B------:R-:W-:-:S02]  /*e600*/  @!P1 LEA.HI.X R7, R221, R3, R131, 0x2, P5 ;  /* 0x00000003dd079211 */ /* 0x000fc400028f1483 */
[----:B------:R-:W-:Y:S02]  /*e610*/  ISETP.GE.AND P5, PT, R217, UR4, PT ;  /* 0x00000004d9007c0c */ /* 0x000fe4000bfa6270 */
[----:B------:R-:W-:Y:S01]  /*e620*/  @!P2 LEA.HI.X R11, R220, R3, R130, 0x2, P6 ;  /* 0x00000003dc0ba211 */ /* 0x000fe200030f1482 */
[----:B------:R2:W-:Y:S01]  /*e630*/  @!P1 ST.E.64 desc[UR8][R6.64], R52 ;  /* 0x0000003406009985 */ /* 0x0005e2000c101b08 */
[-C--:B----4-:R-:W-:Y:S02]  /*e640*/  @!P3 LEA R12, P6, R219, R2.reuse, 0x2 ;  /* 0x00000002db0cb211 */ /* 0x090fe400078c10ff */
[----:B------:R-:W-:Y:S01]  /*e650*/  ISETP.GE.AND P1, PT, R215, UR4, PT ;  /* 0x00000004d7007c0c */ /* 0x000fe2000bf26270 */
[----:B------:R3:W-:Y:S01]  /*e660*/  @!P2 ST.E.64 desc[UR8][R10.64], R56 ;  /* 0x000000380a00a985 */ /* 0x0007e2000c101b08 */
[----:B------:R-:W-:Y:S02]  /*e670*/  ISETP.GE.AND P2, PT, R216, UR4, PT ;  /* 0x00000004d8007c0c */ /* 0x000fe4000bf46270 */
[----:B-----5:R-:W-:-:S02]  /*e680*/  @!P4 LEA R14, P0, R218, R2, 0x2 ;  /* 0x00000002da0ec211 */ /* 0x020fc400078010ff */
[-C--:B------:R-:W-:Y:S02]  /*e690*/  @!P3 LEA.HI.X R13, R219, R3.reuse, R129, 0x2, P6 ;  /* 0x00000003db0db211 */ /* 0x080fe400030f1481 */
[-C--:B------:R-:W-:Y:S02]  /*e6a0*/  @!P4 LEA.HI.X R15, R218, R3.reuse, R128, 0x2, P0 ;  /* 0x00000003da0fc211 */ /* 0x080fe400000f1480 */
[----:B------:R-:W-:Y:S01]  /*e6b0*/  ISETP.GE.AND P0, PT, R214, UR4, PT ;  /* 0x00000004d6007c0c */ /* 0x000fe2000bf06270 */
[----:B------:R-:W-:Y:S01]  /*e6c0*/  @!P3 ST.E.64 desc[UR8][R12.64], R60 ;  /* 0x0000003c0c00b985 */ /* 0x000fe2000c101b08 */
[-C--:B-1----:R-:W-:Y:S02]  /*e6d0*/  @!P5 LEA R22, P6, R217, R2.reuse, 0x2 ;  /* 0x00000002d916d211 */ /* 0x082fe400078c10ff */
[----:B--2---:R-:W-:Y:S01]  /*e6e0*/  @!P1 LEA R6, P3, R215, R2, 0x2 ;  /* 0x00000002d7069211 */ /* 0x004fe200078610ff */
[----:B------:R1:W-:Y:S01]  /*e6f0*/  @!P4 ST.E.64 desc[UR8][R14.64], R64 ;  /* 0x000000400e00c985 */ /* 0x0003e2000c101b08 */
[----:B------:R-:W-:-:S02]  /*e700*/  @!P5 LEA.HI.X R23, R217, R3, R127, 0x2, P6 ;  /* 0x00000003d917d211 */ /* 0x000fc400030f147f */
[-C--:B------:R-:W-:Y:S02]  /*e710*/  @!P2 LEA R4, P6, R216, R2.reuse, 0x2 ;  /* 0x00000002d804a211 */ /* 0x080fe400078c10ff */
[----:B------:R-:W-:Y:S01]  /*e720*/  ISETP.GE.AND P4, PT, R212, UR4, PT ;  /* 0x00000004d4007c0c */ /* 0x000fe2000bf86270 */
[----:B------:R2:W-:Y:S01]  /*e730*/  @!P5 ST.E.64 desc[UR8][R22.64], R68 ;  /* 0x000000441600d985 */ /* 0x0005e2000c101b08 */
[----:B------:R-:W-:Y:S02]  /*e740*/  ISETP.GE.AND P5, PT, R213, UR4, PT ;  /* 0x00000004d5007c0c */ /* 0x000fe4000bfa6270 */
[-C--:B------:R-:W-:Y:S02]  /*e750*/  @!P2 LEA.HI.X R5, R216, R3.reuse, R126, 0x2, P6 ;  /* 0x00000003d805a211 */ /* 0x080fe400030f147e */
[----:B---3--:R-:W-:Y:S02]  /*e760*/  @!P0 LEA R10, P6, R214, R2, 0x2 ;  /* 0x00000002d60a8211 */ /* 0x008fe400078c10ff */
[----:B------:R-:W-:Y:S01]  /*e770*/  @!P1 LEA.HI.X R7, R215, R3, R87, 0x2, P3 ;  /* 0x00000003d7079211 */ /* 0x000fe200018f1457 */
[----:B------:R3:W-:Y:S01]  /*e780*/  @!P2 ST.E.64 desc[UR8][R4.64], R72 ;  /* 0x000000480400a985 */ /* 0x0007e2000c101b08 */
[----:B------:R-:W-:-:S02]  /*e790*/  ISETP.GE.AND P3, PT, R211, UR4, PT ;  /* 0x00000004d3007c0c */ /* 0x000fc4000bf66270 */
[-C--:B------:R-:W-:Y:S01]  /*e7a0*/  @!P0 LEA.HI.X R11, R214, R3.reuse, R86, 0x2, P6 ;  /* 0x00000003d60b8211 */ /* 0x080fe200030f1456 */
[----:B------:R4:W-:Y:S01]  /*e7b0*/  @!P1 ST.E.64 desc[UR8][R6.64], R76 ;  /* 0x0000004c06009985 */ /* 0x0009e2000c101b08 */
[-C--:B-1----:R-:W-:Y:S02]  /*e7c0*/  @!P4 LEA R14, P2, R212, R2.reuse, 0x2 ;  /* 0x00000002d40ec211 */ /* 0x082fe400078410ff */
[C---:B------:R-:W-:Y:S01]  /*e7d0*/  @!P5 LEA R12, P1, R213.reuse, R2, 0x2 ;  /* 0x00000002d50cd211 */ /* 0x040fe200078210ff */
[----:B------:R1:W-:Y:S01]  /*e7e0*/  @!P0 ST.E.64 desc[UR8][R10.64], R20 ;  /* 0x000000140a008985 */ /* 0x0003e2000c101b08 */
[----:B------:R-:W-:Y:S02]  /*e7f0*/  ISETP.GE.AND P0, PT, R210, UR4, PT ;  /* 0x00000004d2007c0c */ /* 0x000fe4000bf06270 */
[----:B------:R-:W-:Y:S02]  /*e800*/  @!P5 LEA.HI.X R13, R213, R3, R85, 0x2, P1 ;  /* 0x00000003d50dd211 */ /* 0x000fe400008f1455 */
[----:B------:R-:W-:-:S02]  /*e810*/  ISETP.GE.AND P1, PT, R209, UR4, PT ;  /* 0x00000004d1007c0c */ /* 0x000fc4000bf26270 */
[CC--:B--2---:R-:W-:Y:S01]  /*e820*/  @!P3 LEA R22, P6, R211.reuse, R2.reuse, 0x2 ;  /* 0x00000002d316b211 */ /* 0x0c4fe200078c10ff */
[----:B------:R2:W-:Y:S01]  /*e830*/  @!P5 ST.E.64 desc[UR8][R12.64], R120 ;  /* 0x000000780c00d985 */ /* 0x0005e2000c101b08 */
[-C--:B------:R-:W-:Y:S02]  /*e840*/  @!P4 LEA.HI.X R15, R212, R3.reuse, R84, 0x2, P2 ;  /* 0x00000003d40fc211 */ /* 0x080fe400010f1454 */
[----:B------:R-:W-:Y:S02]  /*e850*/  @!P3 LEA.HI.X R23, R211, R3, R83, 0x2, P6 ;  /* 0x00000003d317b211 */ /* 0x000fe400030f1453 */
[----:B------:R-:W-:Y:S01]  /*e860*/  ISETP.GE.AND P2, PT, R206, UR4, PT ;  /* 0x00000004ce007c0c */ /* 0x000fe2000bf46270 */
[----:B------:R5:W-:Y:S01]  /*e870*/  @!P4 ST.E.64 desc[UR8][R14.64], R88 ;  /* 0x000000580e00c985 */ /* 0x000be2000c101b08 */
[----:B------:R-:W-:Y:S02]  /*e880*/  ISETP.GE.AND P4, PT, R208, UR4, PT ;  /* 0x00000004d0007c0c */ /* 0x000fe4000bf86270 */
[----:B---3--:R-:W-:Y:S01]  /*e890*/  @!P0 LEA R4, P5, R210, R2, 0x2 ;  /* 0x00000002d2048211 */ /* 0x008fe200078a10ff */
[----:B------:R3:W-:Y:S01]  /*e8a0*/  @!P3 ST.E.64 desc[UR8][R22.64], R92 ;  /* 0x0000005c1600b985 */ /* 0x0007e2000c101b08 */
[----:B------:R-:W-:-:S02]  /*e8b0*/  ISETP.GE.AND P3, PT, R207, UR4, PT ;  /* 0x00000004cf007c0c */ /* 0x000fc4000bf66270 */
[-C--:B------:R-:W-:Y:S02]  /*e8c0*/  @!P0 LEA.HI.X R5, R210, R3.reuse, R82, 0x2, P5 ;  /* 0x00000003d2058211 */ /* 0x080fe400028f1452 */
[----:B------:R-:W-:Y:S02]  /*e8d0*/  ISETP.GE.AND P5, PT, R205, UR4, PT ;  /* 0x00000004cd007c0c */ /* 0x000fe4000bfa6270 */
[CC--:B----4-:R-:W-:Y:S01]  /*e8e0*/  @!P1 LEA R6, P6, R209.reuse, R2.reuse, 0x2 ;  /* 0x00000002d1069211 */ /* 0x0d0fe200078c10ff */
[----:B------:R3:W-:Y:S02]  /*e8f0*/  @!P0 ST.E.64 desc[UR8][R4.64], R96 ;  /* 0x0000006004008985 */ /* 0x0007e4000c101b08 */
[-C--:B-1----:R-:W-:Y:S02]  /*e900*/  @!P4 LEA R10, P0, R208, R2.reuse, 0x2 ;  /* 0x00000002d00ac211 */ /* 0x082fe400078010ff */
[----:B------:R-:W-:Y:S02]  /*e910*/  @!P1 LEA.HI.X R7, R209, R3, R81, 0x2, P6 ;  /* 0x00000003d1079211 */ /* 0x000fe400030f1451 */
[----:B--2---:R-:W-:-:S02]  /*e920*/  @!P3 LEA R12, P6, R207, R2, 0x2 ;  /* 0x00000002cf0cb211 */ /* 0x004fc400078c10ff */
[-C--:B------:R-:W-:Y:S01]  /*e930*/  @!P4 LEA.HI.X R11, R208, R3.reuse, R80, 0x2, P0 ;  /* 0x00000003d00bc211 */ /* 0x080fe200000f1450 */
[----:B------:R3:W-:Y:S01]  /*e940*/  @!P1 ST.E.64 desc[UR8][R6.64], R100 ;  /* 0x0000006406009985 */ /* 0x0007e2000c101b08 */
[CC--:B-----5:R-:W-:Y:S02]  /*e950*/  @!P2 LEA R14, P1, R206.reuse, R2.reuse, 0x2 ;  /* 0x00000002ce0ea211 */ /* 0x0e0fe400078210ff */
[----:B------:R-:W-:Y:S01]  /*e960*/  @!P5 LEA R2, P0, R205, R2, 0x2 ;  /* 0x00000002cd02d211 */ /* 0x000fe200078010ff */
[----:B------:R3:W-:Y:S01]  /*e970*/  @!P4 ST.E.64 desc[UR8][R10.64], R104 ;  /* 0x000000680a00c985 */ /* 0x0007e2000c101b08 */
[-C--:B------:R-:W-:Y:S02]  /*e980*/  @!P3 LEA.HI.X R13, R207, R3.reuse, R237, 0x2, P6 ;  /* 0x00000003cf0db211 */ /* 0x080fe400030f14ed */
[-C--:B------:R-:W-:Y:S02]  /*e990*/  @!P2 LEA.HI.X R15, R206, R3.reuse, R236, 0x2, P1 ;  /* 0x00000003ce0fa211 */ /* 0x080fe400008f14ec */
[----:B------:R-:W-:Y:S01]  /*e9a0*/  @!P5 LEA.HI.X R3, R205, R3, R235, 0x2, P0 ;  /* 0x00000003cd03d211 */ /* 0x000fe200000f14eb */
[----:B------:R3:W-:Y:S04]  /*e9b0*/  @!P3 ST.E.64 desc[UR8][R12.64], R108 ;  /* 0x0000006c0c00b985 */ /* 0x0007e8000c101b08 */
[----:B------:R3:W-:Y:S04]  /*e9c0*/  @!P2 ST.E.64 desc[UR8][R14.64], R112 ;  /* 0x000000700e00a985 */ /* 0x0007e8000c101b08 */
[----:B------:R3:W-:Y:S02]  /*e9d0*/  @!P5 ST.E.64 desc[UR8][R2.64], R116 ;  /* 0x000000740200d985 */ /* 0x0007e4000c101b08 */
.L_x_213:
[----:B------:R-:W-:Y:S05]  /*e9e0*/  BSYNC B1 ;  /* 0x0000000000017941 */ /* 0x000fea0003800000 */
.L_x_212:
[----:B------:R-:W-:Y:S01]  /*e9f0*/  ISETP.GE.AND P0, PT, R9, R18, PT ;  /* 0x000000120900720c */ /* 0x000fe20003f06270 */
[----:B---3--:R3:W4:Y:S04]  /*ea00*/  SHFL.IDX PT, R5, R8, 0x1, 0x1c1f ;  /* 0x003c1f0008057f89 */ /* 0x00872800000e0000 */
[----:B------:R3:W0:Y:S08]  /*ea10*/  SHFL.IDX PT, R4, R0, 0x1, 0x1c1f ;  /* 0x003c1f0000047f89 */ /* 0x00063000000e0000 */
[----:B---3--:R-:W-:Y:S05]  /*ea20*/  @P0 BRA `(.L_x_211) ;  /* 0x00000014005c0947 */ /* 0x008fea0003800000 */
[----:B------:R-:W-:Y:S01]  /*ea30*/  ULDC UR4, c[0x0][0xac8] ;  /* 0x0002b20000047ab9 */ /* 0x000fe20000000800 */
[----:B------:R-:W-:Y:S01]  /*ea40*/  ULDC.64 UR8, c[0x0][0x208] ;  /* 0x0000820000087ab9 */ /* 0x000fe20000000a00 */
[----:B------:R-:W-:Y:S02]  /*ea50*/  ISETP.GE.AND P2, PT, R227, UR4, PT ;  /* 0x00000004e3007c0c */ /* 0x000fe4000bf46270 */
[----:B------:R-:W-:Y:S02]  /*ea60*/  ISETP.GE.AND P1, PT, R204, UR4, PT ;  /* 0x00000004cc007c0c */ /* 0x000fe4000bf26270 */
[----:B------:R-:W-:Y:S02]  /*ea70*/  ISETP.GE.AND P5, PT, R226, UR4, PT ;  /* 0x00000004e2007c0c */ /* 0x000fe4000bfa6270 */
[----:B------:R-:W-:Y:S02]  /*ea80*/  ISETP.GE.AND P4, PT, R225, UR4, PT ;  /* 0x00000004e1007c0c */ /* 0x000fe4000bf86270 */
[----:B------:R-:W-:-:S05]  /*ea90*/  ISETP.GE.AND P3, PT, R224, UR4, PT ;  /* 0x00000004e0007c0c */ /* 0x000fca000bf66270 */
[CC--:B0-----:R-:W-:Y:S02]  /*eaa0*/  @!P2 LEA R6, P0, R227.reuse, R4.reuse, 0x2 ;  /* 0x00000004e306a211 */ /* 0x0c1fe400078010ff */
[----:B-12-4-:R-:W-:Y:S02]  /*eab0*/  @!P1 IMAD.WIDE R2, R204, 0x4, R4 ;  /* 0x00000004cc029825 */ /* 0x016fe400078e0204 */
[----:B------:R-:W-:Y:S02]  /*eac0*/  @!P2 LEA.HI.X R7, R227, R5, R137, 0x2, P0 ;  /* 0x00000005e307a211 */ /* 0x000fe400000f1489 */
[----:B------:R-:W-:Y:S01]  /*ead0*/  ISETP.GE.AND P0, PT, R223, UR4, PT ;  /* 0x00000004df007c0c */ /* 0x000fe2000bf06270 */
[----:B------:R0:W-:Y:S01]  /*eae0*/  @!P1 ST.E.64 desc[UR8][R2.64], R26 ;  /* 0x0000001a02009985 */ /* 0x0001e2000c101b08 */
[-C--:B------:R-:W-:Y:S02]  /*eaf0*/  @!P5 LEA R8, P6, R226, R4.reuse, 0x2 ;  /* 0x00000004e208d211 */ /* 0x080fe400078c10ff */
[----:B------:R-:W-:Y:S01]  /*eb00*/  ISETP.GE.AND P1, PT, R222, UR4, PT ;  /* 0x00000004de007c0c */ /* 0x000fe2000bf26270 */
[----:B------:R1:W-:Y:S01]  /*eb10*/  @!P2 ST.E.64 desc[UR8][R6.64], R30 ;  /* 0x0000001e0600a985 */ /* 0x0003e2000c101b08 */
[----:B------:R-:W-:-:S02]  /*eb20*/  @!P4 LEA R10, P2, R225, R4, 0x2 ;  /* 0x00000004e10ac211 */ /* 0x000fc400078410ff */
[-C--:B------:R-:W-:Y:S02]  /*eb30*/  @!P5 LEA.HI.X R9, R226, R5.reuse, R136, 0x2, P6 ;  /* 0x00000005e209d211 */ /* 0x080fe400030f1488 */
[----:B------:R-:W-:Y:S02]  /*eb40*/  @!P4 LEA.HI.X R11, R225, R5, R135, 0x2, P2 ;  /* 0x00000005e10bc211 */ /* 0x000fe400010f1487 */
[----:B------:R-:W-:Y:S01]  /*eb50*/  ISETP.GE.AND P2, PT, R221, UR4, PT ;  /* 0x00000004dd007c0c */ /* 0x000fe2000bf46270 */
[----:B------:R-:W-:Y:S01]  /*eb60*/  @!P5 ST.E.64 desc[UR8][R8.64], R34 ;  /* 0x000000220800d985 */ /* 0x000fe2000c101b08 */
[----:B------:R-:W-:-:S03]  /*eb70*/  @!P3 LEA R12, P6, R224, R4, 0x2 ;  /* 0x00000004e00cb211 */ /* 0x000fc600078c10ff */
[----:B------:R2:W-:Y:S01]  /*eb80*/  @!P4 ST.E.64 desc[UR8][R10.64], R38 ;  /* 0x000000260a00c985 */ /* 0x0005e2000c101b08 */
[CC--:B0-----:R-:W-:Y:S02]  /*eb90*/  @!P0 LEA R2, P4, R223.reuse, R4.reuse, 0x2 ;  /* 0x00000004df028211 */ /* 0x0c1fe400078810ff */
[-C--:B------:R-:W-:Y:S02]  /*eba0*/  @!P3 LEA.HI.X R13, R224, R5.reuse, R134, 0x2, P6 ;  /* 0x00000005e00db211 */ /* 0x080fe400030f1486 */
[----:B------:R-:W-:Y:S02]  /*ebb0*/  @!P0 LEA.HI.X R3, R223, R5, R133, 0x2, P4 ;  /* 0x00000005df038211 */ /* 0x000fe400020f1485 */
[----:B------:R-:W-:Y:S01]  /*ebc0*/  ISETP.GE.AND P4, PT, R219, UR4, PT ;  /* 0x00000004db007c0c */ /* 0x000fe2000bf86270 */
[----:B------:R0:W-:Y:S01]  /*ebd0*/  @!P3 ST.E.64 desc[UR8][R12.64], R42 ;  /* 0x0000002a0c00b985 */ /* 0x0001e2000c101b08 */
[----:B------:R-:W-:Y:S02]  /*ebe0*/  ISETP.GE.AND P3, PT, R220, UR4, PT ;  /* 0x00000004dc007c0c */ /* 0x000fe4000bf66270 */
[-C--:B-1----:R-:W-:Y:S01]  /*ebf0*/  @!P1 LEA R6, P5, R222, R4.reuse, 0x2 ;  /* 0x00000004de069211 */ /* 0x082fe200078a10ff */
[----:B------:R1:W-:Y:S01]  /*ec00*/  @!P0 ST.E.64 desc[UR8][R2.64], R46 ;  /* 0x0000002e02008985 */ /* 0x0003e2000c101b08 */
[----:B------:R-:W-:-:S02]  /*ec10*/  @!P2 LEA R14, P6, R221, R4, 0x2 ;  /* 0x00000004dd0ea211 */ /* 0x000fc400078c10ff */
[-C--:B------:R-:W-:Y:S02]  /*ec20*/  @!P1 LEA.HI.X R7, R222, R5.reuse, R132, 0x2, P5 ;  /* 0x00000005de079211 */ /* 0x080fe400028f1484 */
[----:B------:R-:W-:Y:S02]  /*ec30*/  ISETP.GE.AND P5, PT, R218, UR4, PT ;  /* 0x00000004da007c0c */ /* 0x000fe4000bfa6270 */
[----:B------:R-:W-:Y:S01]  /*ec40*/  @!P2 LEA.HI.X R15, R221, R5, R131, 0x2, P6 ;  /* 0x00000005dd0fa211 */ /* 0x000fe200030f1483 */
[----:B------:R3:W-:Y:S01]  /*ec50*/  @!P1 ST.E.64 desc[UR8][R6.64], R50 ;  /* 0x0000003206009985 */ /* 0x0007e2000c101b08 */
[-C--:B--2---:R-:W-:Y:S02]  /*ec60*/  @!P4 LEA R10, P0, R219, R4.reuse, 0x2 ;  /* 0x00000004db0ac211 */ /* 0x084fe400078010ff */
[----:B------:R-:W-:Y:S01]  /*ec70*/  @!P3 LEA R8, P6, R220, R4, 0x2 ;  /* 0x00000004dc08b211 */ /* 0x000fe200078c10ff */
[----:B------:R2:W-:Y:S01]  /*ec80*/  @!P2 ST.E.64 desc[UR8][R14.64], R54 ;  /* 0x000000360e00a985 */ /* 0x0005e2000c101b08 */
[----:B------:R-:W-:-:S02]  /*ec90*/  ISETP.GE.AND P2, PT, R217, UR4, PT ;  /* 0x00000004d9007c0c */ /* 0x000fc4000bf46270 */
[----:B------:R-:W-:Y:S02]  /*eca0*/  ISETP.GE.AND P1, PT, R216, UR4, PT ;  /* 0x00000004d8007c0c */ /* 0x000fe4000bf26270 */
[-C--:B------:R-:W-:Y:S02]  /*ecb0*/  @!P4 LEA.HI.X R11, R219, R5.reuse, R129, 0x2, P0 ;  /* 0x00000005db0bc211 */ /* 0x080fe400000f1481 */
[----:B------:R-:W-:Y:S02]  /*ecc0*/  ISETP.GE.AND P0, PT, R215, UR4, PT ;  /* 0x00000004d7007c0c */ /* 0x000fe4000bf06270 */
[----:B------:R-:W-:Y:S02]  /*ecd0*/  @!P3 LEA.HI.X R9, R220, R5, R130, 0x2, P6 ;  /* 0x00000005dc09b211 */ /* 0x000fe400030f1482 */
[----:B0-----:R-:W-:-:S03]  /*ece0*/  @!P5 LEA R12, P6, R218, R4, 0x2 ;  /* 0x00000004da0cd211 */ /* 0x001fc600078c10ff */
[----:B------:R0:W-:Y:S01]  /*ecf0*/  @!P3 ST.E.64 desc[UR8][R8.64], R58 ;  /* 0x0000003a0800b985 */ /* 0x0001e2000c101b08 */
[-C--:B------:R-:W-:Y:S02]  /*ed00*/  @!P5 LEA.HI.X R13, R218, R5.reuse, R128, 0x2, P6 ;  /* 0x00000005da0dd211 */ /* 0x080fe400030f1480 */
[CC--:B-1----:R-:W-:Y:S01]  /*ed10*/  @!P2 LEA R2, P6, R217.reuse, R4.reuse, 0x2 ;  /* 0x00000004d902a211 */ /* 0x0c2fe200078c10ff */
[----:B------:R1:W-:Y:S01]  /*ed20*/  @!P4 ST.E.64 desc[UR8][R10.64], R62 ;  /* 0x0000003e0a00c985 */ /* 0x0003e2000c101b08 */
[-C--:B---3--:R-:W-:Y:S02]  /*ed30*/  @!P1 LEA R6, P3, R216, R4.reuse, 0x2 ;  /* 0x00000004d8069211 */ /* 0x088fe400078610ff */
[----:B------:R-:W-:Y:S01]  /*ed40*/  @!P2 LEA.HI.X R3, R217, R5, R127, 0x2, P6 ;  /* 0x00000005d903a211 */ /* 0x000fe200030f147f */
[----:B------:R3:W-:Y:S01]  /*ed50*/  @!P5 ST.E.64 desc[UR8][R12.64], R66 ;  /* 0x000000420c00d985 */ /* 0x0007e2000c101b08 */
[----:B------:R-:W-:Y:S02]  /*ed60*/  ISETP.GE.AND P5, PT, R214, UR4, PT ;  /* 0x00000004d6007c0c */ /* 0x000fe4000bfa6270 */
[----:B------:R-:W-:Y:S01]  /*ed70*/  ISETP.GE.AND P4, PT, R213, UR4, PT ;  /* 0x00000004d5007c0c */ /* 0x000fe2000bf86270 */
[----:B------:R4:W-:Y:S01]  /*ed80*/  @!P2 ST.E.64 desc[UR8][R2.64], R70 ;  /* 0x000000460200a985 */ /* 0x0009e2000c101b08 */
[----:B--2---:R-:W-:-:S02]  /*ed90*/  @!P0 LEA R14, P6, R215, R4, 0x2 ;  /* 0x00000004d70e8211 */ /* 0x004fc400078c10ff */
[-C--:B------:R-:W-:Y:S02]  /*eda0*/  @!P1 LEA.HI.X R7, R216, R5.reuse, R126, 0x2, P3 ;  /* 0x00000005d8079211 */ /* 0x080fe400018f147e */
[----:B------:R-:W-:Y:S02]  /*edb0*/  @!P0 LEA.HI.X R15, R215, R5, R87, 0x2, P6 ;  /* 0x00000005d70f8211 */ /* 0x000fe400030f1457 */
[----:B------:R-:W-:Y:S01]  /*edc0*/  ISETP.GE.AND P3, PT, R212, UR4, PT ;  /* 0x00000004d4007c0c */ /* 0x000fe2000bf66270 */
[----:B------:R2:W-:Y:S02]  /*edd0*/  @!P1 ST.E.64 desc[UR8][R6.64], R74 ;  /* 0x0000004a06009985 */ /* 0x0005e4000c101b08 */
[----:B0-----:R-:W-:Y:S02]  /*ede0*/  @!P5 LEA R8, P1, R214, R4, 0x2 ;  /* 0x00000004d608d211 */ /* 0x001fe400078210ff */
[----:B------:R-:W-:Y:S01]  /*edf0*/  @!P0 ST.E.64 desc[UR8][R14.64], R78 ;  /* 0x0000004e0e008985 */ /* 0x000fe2000c101b08 */
[----:B------:R-:W-:-:S02]  /*ee00*/  ISETP.GE.AND P0, PT, R211, UR4, PT ;  /* 0x00000004d3007c0c */ /* 0x000fc4000bf06270 */
[CC--:B-1----:R-:W-:Y:S02]  /*ee10*/  @!P4 LEA R10, P2, R213.reuse, R4.reuse, 0x2 ;  /* 0x00000004d50ac211 */ /* 0x0c2fe400078410ff */
[-C--:B------:R-:W-:Y:S02]  /*ee20*/  @!P5 LEA.HI.X R9, R214, R5.reuse, R86, 0x2, P1 ;  /* 0x00000005d609d211 */ /* 0x080fe400008f1456 */
[-C--:B------:R-:W-:Y:S02]  /*ee30*/  @!P4 LEA.HI.X R11, R213, R5.reuse, R85, 0x2, P2 ;  /* 0x00000005d50bc211 */ /* 0x080fe400010f1455 */
[----:B---3--:R-:W-:Y:S01]  /*ee40*/  @!P3 LEA R12, P6, R212, R4, 0x2 ;  /* 0x00000004d40cb211 */ /* 0x008fe200078c10ff */
[----:B------:R0:W-:Y:S01]  /*ee50*/  @!P5 ST.E.64 desc[UR8][R8.64], R122 ;  /* 0x0000007a0800d985 */ /* 0x0001e2000c101b08 */
[----:B------:R-:W-:Y:S02]  /*ee60*/  ISETP.GE.AND P1, PT, R210, UR4, PT ;  /* 0x00000004d2007c0c */ /* 0x000fe4000bf26270 */
[----:B------:R-:W-:Y:S01]  /*ee70*/  @!P3 LEA.HI.X R13, R212, R5, R84, 0x2, P6 ;  /* 0x00000005d40db211 */ /* 0x000fe200030f1454 */
[----:B------:R1:W-:Y:S01]  /*ee80*/  @!P4 ST.E.64 desc[UR8][R10.64], R124 ;  /* 0x0000007c0a00c985 */ /* 0x0003e2000c101b08 */
[----:B------:R-:W-:-:S02]  /*ee90*/  ISETP.GE.AND P4, PT, R209, UR4, PT ;  /* 0x00000004d1007c0c */ /* 0x000fc4000bf86270 */
[CC--:B----4-:R-:W-:Y:S01]  /*eea0*/  @!P0 LEA R2, P5, R211.reuse, R4.reuse, 0x2 ;  /* 0x00000004d3028211 */ /* 0x0d0fe200078a10ff */
[----:B------:R3:W-:Y:S01]  /*eeb0*/  @!P3 ST.E.64 desc[UR8][R12.64], R90 ;  /* 0x0000005a0c00b985 */ /* 0x0007e2000c101b08 */
[----:B------:R-:W-:Y:S02]  /*eec0*/  ISETP.GE.AND P3, PT, R208, UR4, PT ;  /* 0x00000004d0007c0c */ /* 0x000fe4000bf66270 */
[----:B------:R-:W-:Y:S02]  /*eed0*/  @!P0 LEA.HI.X R3, R211, R5, R83, 0x2, P5 ;  /* 0x00000005d3038211 */ /* 0x000fe400028f1453 */
[----:B------:R-:W-:Y:S02]  /*eee0*/  ISETP.GE.AND P5, PT, R206, UR4, PT ;  /* 0x00000004ce007c0c */ /* 0x000fe4000bfa6270 */
[----:B------:R-:W-:Y:S01]  /*eef0*/  ISETP.GE.AND P2, PT, R207, UR4, PT ;  /* 0x00000004cf007c0c */ /* 0x000fe2000bf46270 */
[----:B------:R4:W-:Y:S01]  /*ef00*/  @!P0 ST.E.64 desc[UR8][R2.64], R94 ;  /* 0x0000005e02008985 */ /* 0x0009e2000c101b08 */
[----:B--2---:R-:W-:-:S02]  /*ef10*/  @!P1 LEA R6, P6, R210, R4, 0x2 ;  /* 0x00000004d2069211 */ /* 0x004fc400078c10ff */
[CC--:B0-----:R-:W-:Y:S02]  /*ef20*/  @!P4 LEA R8, P0, R209.reuse, R4.reuse, 0x2 ;  /* 0x00000004d108c211 */ /* 0x0c1fe400078010ff */
[-C--:B------:R-:W-:Y:S02]  /*ef30*/  @!P1 LEA.HI.X R7, R210, R5.reuse, R82, 0x2, P6 ;  /* 0x00000005d2079211 */ /* 0x080fe400030f1452 */
[-C--:B------:R-:W-:Y:S02]  /*ef40*/  @!P4 LEA.HI.X R9, R209, R5.reuse, R81, 0x2, P0 ;  /* 0x00000005d109c211 */ /* 0x080fe400000f1451 */
[-C--:B-1----:R-:W-:Y:S01]  /*ef50*/  @!P3 LEA R10, P6, R208, R4.reuse, 0x2 ;  /* 0x00000004d00ab211 */ /* 0x082fe200078c10ff */
[----:B------:R4:W-:Y:S01]  /*ef60*/  @!P1 ST.E.64 desc[UR8][R6.64], R98 ;  /* 0x0000006206009985 */ /* 0x0009e2000c101b08 */
[CC--:B------:R-:W-:Y:S02]  /*ef70*/  @!P5 LEA R14, P0, R206.reuse, R4.reuse, 0x2 ;  /* 0x00000004ce0ed211 */ /* 0x0c0fe400078010ff */
[----:B---3--:R-:W-:Y:S01]  /*ef80*/  @!P2 LEA R12, P1, R207, R4, 0x2 ;  /* 0x00000004cf0ca211 */ /* 0x008fe200078210ff */
[----:B------:R4:W-:Y:S01]  /*ef90*/  @!P4 ST.E.64 desc[UR8][R8.64], R102 ;  /* 0x000000660800c985 */ /* 0x0009e2000c101b08 */
[----:B------:R-:W-:-:S02]  /*efa0*/  @!P5 LEA.HI.X R15, R206, R5, R236, 0x2, P0 ;  /* 0x00000005ce0fd211 */ /* 0x000fc400000f14ec */
[----:B------:R-:W-:Y:S02]  /*efb0*/  ISETP.GE.AND P0, PT, R205, UR4, PT ;  /* 0x00000004cd007c0c */ /* 0x000fe4000bf06270 */
[-C--:B------:R-:W-:Y:S02]  /*efc0*/  @!P3 LEA.HI.X R11, R208, R5.reuse, R80, 0x2, P6 ;  /* 0x00000005d00bb211 */ /* 0x080fe400030f1450 */
[----:B------:R-:W-:-:S03]  /*efd0*/  @!P2 LEA.HI.X R13, R207, R5, R237, 0x2, P1 ;  /* 0x00000005cf0da211 */ /* 0x000fc600008f14ed */
[----:B------:R4:W-:Y:S04]  /*efe0*/  @!P3 ST.E.64 desc[UR8][R10.64], R106 ;  /* 0x0000006a0a00b985 */ /* 0x0009e8000c101b08 */
[----:B------:R4:W-:Y:S04]  /*eff0*/  @!P2 ST.E.64 desc[UR8][R12.64], R110 ;  /* 0x0000006e0c00a985 */ /* 0x0009e8000c101b08 */
[----:B------:R4:W-:Y:S01]  /*f000*/  @!P5 ST.E.64 desc[UR8][R14.64], R114 ;  /* 0x000000720e00d985 */ /* 0x0009e2000c101b08 */
[----:B------:R-:W-:Y:S05]  /*f010*/  @P0 BRA `(.L_x_211) ;  /* 0x0000000c00e00947 */ /* 0x000fea0003800000 */
[----:B----4-:R-:W-:Y:S01]  /*f020*/  LEA R2, P0, R205, R4, 0x2 ;  /* 0x00000004cd027211 */ /* 0x010fe200078010ff */
[----:B------:R-:W-:-:S03]  /*f030*/  ULDC.64 UR8, c[0x0][0x208] ;  /* 0x0000820000087ab9 */ /* 0x000fc60000000a00 */
[----:B------:R-:W-:-:S05]  /*f040*/  LEA.HI.X R3, R205, R5, R235, 0x2, P0 ;  /* 0x00000005cd037211 */ /* 0x000fca00000f14eb */
[----:B------:R3:W-:Y:S01]  /*f050*/  ST.E.64 desc[UR8][R2.64], R118 ;  /* 0x0000007602007985 */ /* 0x0007e2000c101b08 */
[----:B------:R-:W-:Y:S05]  /*f060*/  BRA `(.L_x_211) ;  /* 0x0000000c00cc7947 */ /* 0x000fea0003800000 */
.L_x_202:
[----:B------:R-:W-:Y:S01]  /*f070*/  ULDC.64 UR8, c[0x0][0xc00] ;  /* 0x0003000000087ab9 */ /* 0x000fe20000000a00 */
[----:B------:R-:W-:Y:S01]  /*f080*/  R2UR UR4, R231 ;  /* 0x00000000e70472ca */ /* 0x000fe200000e0000 */
[----:B------:R-:W-:Y:S01]  /*f090*/  UISETP.NE.U32.AND UP0, UPT, UR8, URZ, UPT ;  /* 0x0000003f0800728c */ /* 0x000fe2000bf05070 */
[----:B------:R-:W-:Y:S01]  /*f0a0*/  R2UR UR10, R22 ;  /* 0x00000000160a72ca */ /* 0x000fe200000e0000 */
[----:B------:R-:W-:Y:S02]  /*f0b0*/  ULDC.64 UR12, c[0x0][0x208] ;  /* 0x00008200000c7ab9 */ /* 0x000fe40000000a00 */
[----:B------:R-:W-:-:S03]  /*f0c0*/  UISETP.NE.AND.EX UP0, UPT, UR9, URZ, UPT, UP0 ;  /* 0x0000003f0900728c */ /* 0x000fc6000bf05300 */
[----:B------:R-:W-:-:S03]  /*f0d0*/  ULDC.64 UR8, c[0x0][0xc00] ;  /* 0x0003000000087ab9 */ /* 0x000fc60000000a00 */
[----:B------:R-:W-:Y:S02]  /*f0e0*/  PLOP3.LUT P1, PT, PT, PT, UP0, 0x80, 0x0 ;  /* 0x000000000000781c */ /* 0x000fe40003f2f008 */
[----:B------:R-:W-:-:S06]  /*f0f0*/  UIMAD.WIDE UR8, UR4, 0x4, UR8 ;  /* 0x00000004040878a5 */ /* 0x000fcc000f8e0208 */
[----:B------:R-:W-:Y:S02]  /*f100*/  IMAD.U32 R2, RZ, RZ, UR8 ;  /* 0x00000008ff027e24 */ /* 0x000fe4000f8e00ff */
[----:B------:R-:W-:Y:S01]  /*f110*/  IMAD.U32 R3, RZ, RZ, UR9 ;  /* 0x00000009ff037e24 */ /* 0x000fe2000f8e00ff */
[----:B------:R-:W-:-:S04]  /*f120*/  ULDC.64 UR8, c[0x0][0xc08] ;  /* 0x0003020000087ab9 */ /* 0x000fc80000000a00 */
[----:B------:R-:W2:Y:S01]  /*f130*/  @P1 LDG.E R6, desc[UR12][R2.64] ;  /* 0x0000000c02061981 */ /* 0x000ea2000c1e1900 */
[----:B------:R-:W-:Y:S01]  /*f140*/  UISETP.NE.U32.AND UP1, UPT, UR8, URZ, UPT ;  /* 0x0000003f0800728c */ /* 0x000fe2000bf25070 */
[----:B------:R-:W0:Y:S03]  /*f150*/  S2R R7, SR_TID.X ;  /* 0x0000000000077919 */ /* 0x000e260000002100 */
[----:B------:R-:W-:-:S06]  /*f160*/  UISETP.NE.AND.EX UP1, UPT, UR9, URZ, UPT, UP1 ;  /* 0x0000003f0900728c */ /* 0x000fcc000bf25310 */
[----:B------:R-:W-:-:S05]  /*f170*/  PLOP3.LUT P2, PT, PT, PT, UP1, 0x80, 0x0 ;  /* 0x000000000000781c */ /* 0x000fca0003f4f018 */
[----:B------:R-:W-:Y:S02]  /*f180*/  @UP1 ULDC.64 UR8, c[0x0][0xc08] ;  /* 0x0003020000081ab9 */ /* 0x000fe40000000a00 */
[----:B------:R-:W-:-:S03]  /*f190*/  @UP1 UIMAD.WIDE UR8, UR4, 0x4, UR8 ;  /* 0x00000004040818a5 */ /* 0x000fc6000f8e0208 */
[----:B------:R-:W-:Y:S02]  /*f1a0*/  ULDC UR4, c[0x0][0xa88] ;  /* 0x0002a20000047ab9 */ /* 0x000fe40000000800 */
[----:B------:R-:W-:Y:S01]  /*f1b0*/  IMAD.U32 R0, RZ, RZ, UR4 ;  /* 0x00000004ff007e24 */ /* 0x000fe2000f8e00ff */
[----:B------:R-:W-:Y:S01]  /*f1c0*/  UMOV UR4, URZ ;  /* 0x0000003f00047c82 */ /* 0x000fe20008000000 */
[----:B------:R-:W-:Y:S01]  /*f1d0*/  UISETP.NE.AND UP1, UPT, UR10, URZ, UPT ;  /* 0x0000003f0a00728c */ /* 0x000fe2000bf25270 */
[----:B------:R-:W-:Y:S02]  /*f1e0*/  IMAD.U32 R4, RZ, RZ, UR8 ;  /* 0x00000008ff047e24 */ /* 0x000fe4000f8e00ff */
[----:B------:R-:W-:-:S05]  /*f1f0*/  IMAD.U32 R5, RZ, RZ, UR9 ;  /* 0x00000009ff057e24 */ /* 0x000fca000f8e00ff */
[----:B------:R1:W5:Y:S01]  /*f200*/  @P2 LDG.E R0, desc[UR12][R4.64] ;  /* 0x0000000c04002981 */ /* 0x000362000c1e1900 */
[----:B0-----:R-:W-:Y:S02]  /*f210*/  VIADD R7, R7, 0xffffff80 ;  /* 0xffffff8007077836 */ /* 0x001fe40000000000 */
[----:B------:R-:W-:Y:S02]  /*f220*/  @!UP1 ULDC UR10, c[0x0][0xad4] ;  /* 0x0002b500000a9ab9 */ /* 0x000fe40000000800 */
[----:B------:R-:W-:Y:S01]  /*f230*/  IMAD.U32 R22, RZ, RZ, UR10 ;  /* 0x0000000aff167e24 */ /* 0x000fe2000f8e00ff */
[----:B------:R-:W-:Y:S02]  /*f240*/  ISETP.GT.AND P0, PT, R7, 0x7f, PT ;  /* 0x0000007f0700780c */ /* 0x000fe40003f04270 */
[----:B--2---:R-:W-:-:S13]  /*f250*/  @P1 R2UR UR4, R6 ;  /* 0x00000000060412ca */ /* 0x004fda00000e0000 */
[----:B------:R-:W-:Y:S01]  /*f260*/  USHF.R.S32.HI UR21, URZ, 0x1f, UR4 ;  /* 0x0000001f3f157899 */ /* 0x000fe20008011404 */
[----:B-1----:R-:W-:Y:S11]  /*f270*/  @P2 BRA `(.L_x_214) ;  /* 0x0000000000142947 */ /* 0x002ff60003800000 */
[----:B------:R-:W-:Y:S05]  /*f280*/  @!P1 BRA `(.L_x_214) ;  /* 0x0000000000109947 */ /* 0x000fea0003800000 */
[----:B------:R-:W-:Y:S02]  /*f290*/  ULDC.64 UR8, c[0x0][0x208] ;  /* 0x0000820000087ab9 */ /* 0x000fe40000000a00 */
[----:B------:R-:W2:Y:S04]  /*f2a0*/  LDG.E R5, desc[UR8][R2.64] ;  /* 0x0000000802057981 */ /* 0x000ea8000c1e1900 */
[----:B-----5:R-:W2:Y:S02]  /*f2b0*/  LDG.E R0, desc[UR8][R2.64+0x4] ;  /* 0x0000040802007981 */ /* 0x020ea4000c1e1900 */
[----:B--2---:R-:W-:-:S07]  /*f2c0*/  IMAD.IADD R0, R0, 0x1, -R5 ;  /* 0x0000000100007824 */ /* 0x004fce00078e0a05 */
.L_x_214:
[----:B------:R-:W-:Y:S01]  /*f2d0*/  R2UR UR8, R231 ;  /* 0x00000000e70872ca */ /* 0x000fe200000e0000 */
[----:B------:R-:W-:Y:S01]  /*f2e0*/  BSSY B1, `(.L_x_215) ;  /* 0x0000040000017945 */ /* 0x000fe20003800000 */
[----:B------:R-:W-:-:S11]  /*f2f0*/  R2UR UR9, R233 ;  /* 0x00000000e90972ca */ /* 0x000fd600000e0000 */
[----:B------:R-:W-:Y:S02]  /*f300*/  USEL UR8, UR8, URZ, !UP0 ;  /* 0x0000003f08087287 */ /* 0x000fe4000c000000 */
[----:B------:R-:W-:Y:S01]  /*f310*/  USEL UR9, UR9, URZ, !UP0 ;  /* 0x0000003f09097287 */ /* 0x000fe2000c000000 */
[----:B------:R-:W-:Y:S11]  /*f320*/  @P0 BRA `(.L_x_216) ;  /* 0x0000000000ec0947 */ /* 0x000ff60003800000 */
[----:B------:R-:W0:Y:S01]  /*f330*/  S2R R3, SR_TID.X ;  /* 0x0000000000037919 */ /* 0x000e220000002100 */
[----:B------:R-:W1:Y:S01]  /*f340*/  LDC R9, c[0x0][0xbe8] ;  /* 0x0002fa00ff097b82 */ /* 0x000e620000000800 */
[----:B------:R-:W-:-:S13]  /*f350*/  R2UR UR10, R229 ;  /* 0x00000000e50a72ca */ /* 0x000fda00000e0000 */
[----:B------:R-:W-:-:S04]  /*f360*/  IMAD.U32 R2, RZ, RZ, UR10 ;  /* 0x0000000aff027e24 */ /* 0x000fc8000f8e00ff */
[----:B0-----:R-:W-:Y:S02]  /*f370*/  IMAD R2, R2, 0x80, R3 ;  /* 0x0000008002027824 */ /* 0x001fe400078e0203 */
[----:B-1---5:R-:W-:Y:S02]  /*f380*/  IMAD R3, R0, R9, RZ ;  /* 0x0000000900037224 */ /* 0x022fe400078e02ff */
[----:B------:R-:W-:-:S05]  /*f390*/  VIADD R4, R2, 0xffffff80 ;  /* 0xffffff8002047836 */ /* 0x000fca0000000000 */
[----:B------:R-:W-:-:S13]  /*f3a0*/  ISETP.GE.AND P0, PT, R4, R3, PT ;  /* 0x000000030400720c */ /* 0x000fda0003f06270 */
[----:B------:R-:W-:Y:S05]  /*f3b0*/  @P0 BRA `(.L_x_216) ;  /* 0x0000000000c80947 */ /* 0x000fea0003800000 */
[----:B------:R-:W-:Y:S01]  /*f3c0*/  ISETP.NE.AND P0, PT, R9, 0x1, PT ;  /* 0x000000010900780c */ /* 0x000fe20003f05270 */
[----:B------:R-:W-:Y:S01]  /*f3d0*/  UMOV UR19, 0x9b8 ;  /* 0x000009b800137882 */ /* 0x000fe20000000000 */
[----:B------:R-:W-:Y:S01]  /*f3e0*/  R2UR UR11, R22 ;  /* 0x00000000160b72ca */ /* 0x000fe200000e0000 */
[----:B------:R-:W-:Y:S01]  /*f3f0*/  IMAD.MOV.U32 R5, RZ, RZ, R4 ;  /* 0x000000ffff057224 */ /* 0x000fe200078e0004 */
[----:B------:R-:W-:Y:S01]  /*f400*/  R2UR UR10, R23 ;  /* 0x00000000170a72ca */ /* 0x000fe200000e0000 */
[----:B------:R-:W-:Y:S01]  /*f410*/  ULDC.64 UR24, c[0x0][0x208] ;  /* 0x0000820000187ab9 */ /* 0x000fe20000000a00 */
[----:B------:R-:W-:-:S07]  /*f420*/  R2UR UR20, R228 ;  /* 0x00000000e41472ca */ /* 0x000fce00000e0000 */
[----:B------:R-:W0:Y:S02]  /*f430*/  @P0 LDC R3, c[0x0][0xbec] ;  /* 0x0002fb00ff030b82 */ /* 0x000e240000000800 */
[----:B------:R-:W-:-:S04]  /*f440*/  UISETP.GT.AND UP0, UPT, UR11, 0x1, UPT ;  /* 0x000000010b00788c */ /* 0x000fc8000bf04270 */
[----:B------:R-:W-:Y:S02]  /*f450*/  USEL UR19, UR19, 0x978, UP0 ;  /* 0x0000097813137887 */ /* 0x000fe40008000000 */
[----:B------:R-:W1:Y:S01]  /*f460*/  @P0 LDC R7, c[0x0][0xbf0] ;  /* 0x0002fc00ff070b82 */ /* 0x000e620000000800 */
[----:B------:R-:W-:-:S09]  /*f470*/  USEL UR18, UR10, URZ, UP0 ;  /* 0x0000003f0a127287 */ /* 0x000fd20008000000 */
[----:B------:R-:W-:Y:S01]  /*f480*/  ULDC.64 UR12, c[0x0][UR19+0x220] ;  /* 0x00008800130c7abb */ /* 0x000fe20008000a00 */
[----:B------:R-:W-:Y:S01]  /*f490*/  ULDC.64 UR10, c[0x0][UR19+0x218] ;  /* 0x00008600130a7abb */ /* 0x000fe20008000a00 */
[----:B------:R-:W-:Y:S01]  /*f4a0*/  ULDC.64 UR14, c[0x0][UR19+0x228] ;  /* 0x00008a00130e7abb */ /* 0x000fe20008000a00 */
[----:B------:R-:W-:Y:S02]  /*f4b0*/  UIMAD UR13, UR13, UR8, URZ ;  /* 0x000000080d0d72a4 */ /* 0x000fe4000f8e023f */
[----:B------:R-:W-:Y:S01]  /*f4c0*/  UIMAD.WIDE.U32 UR16, UR10, UR20, URZ ;  /* 0x000000140a1072a5 */ /* 0x000fe2000f8e003f */
[----:B0-----:R-:W-:Y:S01]  /*f4d0*/  @P0 IMAD.HI.U32 R2, R4, R3, RZ ;  /* 0x0000000304020227 */ /* 0x001fe200078e00ff */
[----:B------:R-:W-:Y:S02]  /*f4e0*/  UIMAD UR20, UR11, UR20, URZ ;  /* 0x000000140b1472a4 */ /* 0x000fe4000f8e023f */
[----:B------:R-:W-:Y:S02]  /*f4f0*/  UIMAD.WIDE.U32 UR22, UR14, UR18, URZ ;  /* 0x000000120e1672a5 */ /* 0x000fe4000f8e003f */
[----:B------:R-:W-:-:S02]  /*f500*/  UIMAD.WIDE.U32 UR10, UR12, UR8, URZ ;  /* 0x000000080c0a72a5 */ /* 0x000fc4000f8e003f */
[----:B------:R-:W-:Y:S01]  /*f510*/  UIMAD UR14, UR15, UR18, URZ ;  /* 0x000000120f0e72a4 */ /* 0x000fe2000f8e023f */
[----:B-1----:R-:W-:Y:S01]  /*f520*/  @P0 SHF.R.U32.HI R5, RZ, R7, R2 ;  /* 0x00000007ff050219 */ /* 0x002fe20000011602 */
[----:B------:R-:W-:Y:S01]  /*f530*/  UIMAD UR13, UR12, UR9, UR13 ;  /* 0x000000090c0d72a4 */ /* 0x000fe2000f8e020d */
[----:B------:R-:W-:Y:S01]  /*f540*/  IMAD.U32 R2, RZ, RZ, UR22 ;  /* 0x00000016ff027e24 */ /* 0x000fe2000f8e00ff */
[----:B------:R-:W-:Y:S01]  /*f550*/  UIADD3 UR16, UP1, UP2, UR10, UR16, UR4 ;  /* 0x000000100a107290 */ /* 0x000fe2000fa3e004 */
[----:B------:R-:W-:Y:S01]  /*f560*/  IMAD.U32 R3, RZ, RZ, UR23 ;  /* 0x00000017ff037e24 */ /* 0x000fe2000f8e00ff */
[----:B------:R-:W-:Y:S01]  /*f570*/  UIADD3 UR14, UR23, UR14, URZ ;  /* 0x0000000e170e7290 */ /* 0x000fe2000fffe03f */
[--C-:B------:R-:W-:Y:S01]  /*f580*/  IMAD.MOV R7, RZ, RZ, -R5.reuse ;  /* 0x000000ffff077224 */ /* 0x100fe200078e0a05 */
[----:B------:R-:W-:Y:S02]  /*f590*/  UIADD3 UR20, UR17, UR20, URZ ;  /* 0x0000001411147290 */ /* 0x000fe4000fffe03f */
[----:B------:R-:W-:Y:S01]  /*f5a0*/  UIADD3 UR12, UR11, UR13, URZ ;  /* 0x0000000d0b0c7290 */ /* 0x000fe2000fffe03f */
[----:B------:R-:W-:Y:S01]  /*f5b0*/  IMAD R7, R9, R7, R4 ;  /* 0x0000000709077224 */ /* 0x000fe200078e0204 */
[----:B------:R-:W-:Y:S01]  /*f5c0*/  IADD3 R2, P0, P1, R5, UR16, R2 ;  /* 0x0000001005027c10 */ /* 0x000fe2000f91e002 */
[----:B------:R-:W-:Y:S01]  /*f5d0*/  IMAD.U32 R6, RZ, RZ, UR14 ;  /* 0x0000000eff067e24 */ /* 0x000fe2000f8e00ff */
[----:B------:R-:W-:Y:S01]  /*f5e0*/  UIADD3.X UR12, UR12, UR20, UR21, UP1, UP2 ;  /* 0x000000140c0c7290 */ /* 0x000fe20008fe4415 */
[----:B------:R-:W-:Y:S01]  /*f5f0*/  SHF.R.S32.HI R5, RZ, 0x1f, R5 ;  /* 0x0000001fff057819 */ /* 0x000fe20000011405 */
[----:B------:R-:W-:Y:S01]  /*f600*/  ULDC.64 UR10, c[0x0][UR19+0x210] ;  /* 0x00008400130a7abb */ /* 0x000fe20008000a00 */
[----:B------:R-:W-:Y:S01]  /*f610*/  SHF.R.S32.HI R4, RZ, 0x1f, R7 ;  /* 0x0000001fff047819 */ /* 0x000fe20000011407 */
[----:B------:R-:W-:-:S02]  /*f620*/  IMAD R9, R7, UR11, RZ ;  /* 0x0000000b07097c24 */ /* 0x000fc4000f8e02ff */
        /* <DEDUP_REMOVED lines=9> */
[----:B------:R-:W-:-:S05]  /*f6c0*/  IMAD.MOV.U32 R3, RZ, RZ, -0x800000 ;  /* 0xff800000ff037424 */ /* 0x000fca00078e00ff */
[----:B------:R0:W-:Y:S03]  /*f6d0*/  STG.E desc[UR24][R4.64], R3 ;  /* 0x0000000304007986 */ /* 0x0001e6000c101918 */
.L_x_216:
[----:B------:R-:W-:Y:S05]  /*f6e0*/  BSYNC B1 ;  /* 0x0000000000017941 */ /* 0x000fea0003800000 */
.L_x_215:
[----:B------:R-:W-:-:S13]  /*f6f0*/  R2UR UR10, R22 ;  /* 0x00000000160a72ca */ /* 0x000fda00000e0000 */
[----:B------:R-:W-:-:S06]  /*f700*/  UISETP.GT.AND UP0, UPT, UR10, 0x1, UPT ;  /* 0x000000010a00788c */ /* 0x000fcc000bf04270 */
[----:B------:R-:W-:-:S13]  /*f710*/  PLOP3.LUT P0, PT, PT, PT, UP0, 0x80, 0x0 ;  /* 0x000000000000781c */ /* 0x000fda0003f0f008 */
[----:B------:R-:W-:Y:S05]  /*f720*/  @P0 BRA `(.L_x_211) ;  /* 0x00000008001c0947 */ /* 0x000fea0003800000 */
[----:B------:R-:W1:Y:S01]  /*f730*/  LDC R11, c[0x0][0xbe8] ;  /* 0x0002fa00ff0b7b82 */ /* 0x000e620000000800 */
[----:B------:R-:W-:Y:S01]  /*f740*/  ULDC.64 UR14, c[0x0][0xaa0] ;  /* 0x0002a800000e7ab9 */ /* 0x000fe20000000a00 */
[----:B------:R-:W-:Y:S01]  /*f750*/  R2UR UR16, R229 ;  /* 0x00000000e51072ca */ /* 0x000fe200000e0000 */
[----:B------:R-:W-:Y:S01]  /*f760*/  UIMAD UR12, UR21, UR14, URZ ;  /* 0x0000000e150c72a4 */ /* 0x000fe2000f8e023f */
[----:B------:R-:W-:Y:S01]  /*f770*/  R2UR UR17, R228 ;  /* 0x00000000e41172ca */ /* 0x000fe200000e0000 */
[----:B------:R-:W-:Y:S01]  /*f780*/  UIMAD.WIDE.U32 UR10, UR4, UR14, URZ ;  /* 0x0000000e040a72a5 */ /* 0x000fe2000f8e003f */
[----:B------:R-:W-:Y:S01]  /*f790*/  IMAD R2, R19, 0x20, R230 ;  /* 0x0000002013027824 */ /* 0x000fe200078e02e6 */
[----:B------:R-:W-:Y:S01]  /*f7a0*/  UIMAD UR12, UR4, UR15, UR12 ;  /* 0x0000000f040c72a4 */ /* 0x000fe2000f8e020c */
[----:B------:R-:W-:Y:S03]  /*f7b0*/  BSSY B1, `(.L_x_217) ;  /* 0x0000045000017945 */ /* 0x000fe60003800000 */
[----:B------:R-:W-:-:S03]  /*f7c0*/  UIADD3 UR11, UR11, UR12, URZ ;  /* 0x0000000c0b0b7290 */ /* 0x000fc6000fffe03f */
[----:B------:R-:W-:Y:S01]  /*f7d0*/  ULDC.64 UR12, c[0x0][0xae8] ;  /* 0x0002ba00000c7ab9 */ /* 0x000fe20000000a00 */
[----:B0-----:R-:W-:Y:S02]  /*f7e0*/  IMAD.U32 R5, RZ, RZ, UR16 ;  /* 0x00000010ff057e24 */ /* 0x001fe4000f8e00ff */
[----:B------:R-:W-:Y:S02]  /*f7f0*/  UIMAD.WIDE.U32 UR10, UR17, UR12, UR10 ;  /* 0x0000000c110a72a5 */ /* 0x000fe4000f8e000a */
[----:B------:R-:W-:Y:S02]  /*f800*/  IMAD R6, R5, 0x80, R2 ;  /* 0x0000008005067824 */ /* 0x000fe400078e0202 */
[----:B------:R-:W-:Y:S02]  /*f810*/  UIMAD UR11, UR17, UR13, UR11 ;  /* 0x0000000d110b72a4 */ /* 0x000fe4000f8e020b */
[----:B------:R-:W-:Y:S01]  /*f820*/  IMAD.MOV.U32 R5, RZ, RZ, R6 ;  /* 0x000000ffff057224 */ /* 0x000fe200078e0006 */
[----:B-1----:R-:W-:Y:S01]  /*f830*/  ISETP.NE.AND P0, PT, R11, 0x1, PT ;  /* 0x000000010b00780c */ /* 0x002fe20003f05270 */
[----:B------:R-:W-:-:S02]  /*f840*/  ULDC.64 UR12, c[0x0][0xaf0] ;  /* 0x0002bc00000c7ab9 */ /* 0x000fc40000000a00 */
[----:B------:R-:W-:-:S04]  /*f850*/  UIMAD UR9, UR9, UR12, URZ ;  /* 0x0000000c090972a4 */ /* 0x000fc8000f8e023f */
[----:B------:R-:W-:Y:S02]  /*f860*/  UIMAD UR4, UR8, UR13, UR9 ;  /* 0x0000000d080472a4 */ /* 0x000fe4000f8e0209 */
[----:B------:R-:W-:-:S03]  /*f870*/  UIMAD.WIDE.U32 UR8, UR8, UR12, UR10 ;  /* 0x0000000c080872a5 */ /* 0x000fc6000f8e000a */
[----:B------:R-:W-:Y:S01]  /*f880*/  ULDC.64 UR10, c[0x0][0xae0] ;  /* 0x0002b800000a7ab9 */ /* 0x000fe20000000a00 */
[----:B------:R-:W0:Y:S01]  /*f890*/  @P0 LDC R3, c[0x0][0xbec] ;  /* 0x0002fb00ff030b82 */ /* 0x000e220000000800 */
[----:B------:R-:W-:-:S07]  /*f8a0*/  UIADD3 UR4, UR9, UR4, URZ ;  /* 0x0000000409047290 */ /* 0x000fce000fffe03f */
[----:B------:R-:W1:Y:S01]  /*f8b0*/  @P0 LDC R7, c[0x0][0xbf0] ;  /* 0x0002fc00ff070b82 */ /* 0x000e620000000800 */
[----:B0-----:R-:W-:-:S04]  /*f8c0*/  @P0 IMAD.HI.U32 R2, R6, R3, RZ ;  /* 0x0000000306020227 */ /* 0x001fc800078e00ff */
[----:B------:R-:W-:Y:S02]  /*f8d0*/  IMAD.U32 R3, RZ, RZ, UR9 ;  /* 0x00000009ff037e24 */ /* 0x000fe4000f8e00ff */
[----:B------:R-:W-:Y:S01]  /*f8e0*/  IMAD.U32 R3, RZ, RZ, UR4 ;  /* 0x00000004ff037e24 */ /* 0x000fe2000f8e00ff */
[----:B-1----:R-:W-:-:S04]  /*f8f0*/  @P0 SHF.R.U32.HI R5, RZ, R7, R2 ;  /* 0x00000007ff050219 */ /* 0x002fc80000011602 */
[--C-:B------:R-:W-:Y:S01]  /*f900*/  SHF.R.S32.HI R2, RZ, 0x1f, R5.reuse ;  /* 0x0000001fff027819 */ /* 0x100fe20000011405 */
[----:B------:R-:W-:-:S04]  /*f910*/  IMAD.MOV R7, RZ, RZ, -R5 ;  /* 0x000000ffff077224 */ /* 0x000fc800078e0a05 */
[----:B------:R-:W-:Y:S02]  /*f920*/  IMAD R4, R2, UR10, RZ ;  /* 0x0000000a02047c24 */ /* 0x000fe4000f8e02ff */
[----:B------:R-:W-:Y:S01]  /*f930*/  IMAD.U32 R2, RZ, RZ, UR8 ;  /* 0x00000008ff027e24 */ /* 0x000fe2000f8e00ff */
[----:B------:R-:W-:Y:S01]  /*f940*/  ULDC.64 UR8, c[0x0][0xad8] ;  /* 0x0002b60000087ab9 */ /* 0x000fe20000000a00 */
[----:B------:R-:W-:Y:S02]  /*f950*/  IMAD R7, R11, R7, R6 ;  /* 0x000000070b077224 */ /* 0x000fe400078e0206 */
[C---:B------:R-:W-:Y:S02]  /*f960*/  IMAD R9, R5.reuse, UR11, R4 ;  /* 0x0000000b05097c24 */ /* 0x040fe4000f8e0204 */
[----:B------:R-:W-:Y:S01]  /*f970*/  IMAD.WIDE.U32 R2, R5, UR10, R2 ;  /* 0x0000000a05027c25 */ /* 0x000fe2000f8e0002 */
[----:B------:R-:W-:-:S03]  /*f980*/  SHF.R.S32.HI R4, RZ, 0x1f, R7 ;  /* 0x0000001fff047819 */ /* 0x000fc60000011407 */
[----:B------:R-:W-:Y:S02]  /*f990*/  IMAD.U32 R5, RZ, RZ, UR16 ;  /* 0x00000010ff057e24 */ /* 0x000fe4000f8e00ff */
[----:B------:R-:W-:Y:S02]  /*f9a0*/  IMAD.IADD R3, R3, 0x1, R9 ;  /* 0x0000000103037824 */ /* 0x000fe400078e0209 */
[----:B------:R-:W-:Y:S02]  /*f9b0*/  IMAD R8, R5, 0x80, R230 ;  /* 0x0000008005087824 */ /* 0x000fe400078e02e6 */
[----:B------:R-:W-:Y:S02]  /*f9c0*/  IMAD R6, R4, UR8, RZ ;  /* 0x0000000804067c24 */ /* 0x000fe4000f8e02ff */
[----:B-----5:R-:W-:Y:S02]  /*f9d0*/  IMAD R11, R0, R11, RZ ;  /* 0x0000000b000b7224 */ /* 0x020fe400078e02ff */
[----:B------:R-:W-:-:S02]  /*f9e0*/  VIADD R4, R8, 0x40 ;  /* 0x0000004008047836 */ /* 0x000fc40000000000 */
[C---:B------:R-:W-:Y:S01]  /*f9f0*/  IMAD R5, R7.reuse, UR9, R6 ;  /* 0x0000000907057c24 */ /* 0x040fe2000f8e0206 */
[-C--:B------:R-:W-:Y:S01]  /*fa00*/  ISETP.GE.AND P2, PT, R8, R11.reuse, PT ;  /* 0x0000000b0800720c */ /* 0x080fe20003f46270 */
[----:B------:R-:W-:Y:S01]  /*fa10*/  IMAD.WIDE.U32 R2, R7, UR8, R2 ;  /* 0x0000000807027c25 */ /* 0x000fe2000f8e0002 */
[----:B------:R-:W-:Y:S01]  /*fa20*/  ULDC.64 UR8, c[0x0][0xa80] ;  /* 0x0002a00000087ab9 */ /* 0x000fe20000000a00 */
[----:B------:R-:W-:Y:S02]  /*fa30*/  ISETP.GE.AND P1, PT, R4, R11, PT ;  /* 0x0000000b0400720c */ /* 0x000fe40003f26270 */
[----:B------:R-:W-:Y:S01]  /*fa40*/  IMAD.IADD R3, R3, 0x1, R5 ;  /* 0x0000000103037824 */ /* 0x000fe200078e0205 */
[----:B------:R-:W-:Y:S01]  /*fa50*/  LEA R4, P3, R2, UR8, 0x1 ;  /* 0x0000000802047c11 */ /* 0x000fe2000f8608ff */
[----:B------:R-:W-:Y:S02]  /*fa60*/  VIADD R0, R8, 0x20 ;  /* 0x0000002008007836 */ /* 0x000fe40000000000 */
[----:B------:R-:W-:Y:S01]  /*fa70*/  IMAD.SHL.U32 R7, R19, 0x8, RZ ;  /* 0x0000000813077824 */ /* 0x000fe200078e00ff */
[----:B------:R-:W-:-:S02]  /*fa80*/  LEA.HI.X R5, R2, UR9, R3, 0x1, P3 ;  /* 0x0000000902057c11 */ /* 0x000fc400098f0c03 */
[----:B------:R-:W-:Y:S01]  /*fa90*/  ISETP.GE.AND P0, PT, R0, R11, PT ;  /* 0x0000000b0000720c */ /* 0x000fe20003f06270 */
[C---:B------:R-:W-:Y:S01]  /*faa0*/  VIADD R9, R7.reuse, 0x80 ;  /* 0x0000008007097836 */ /* 0x040fe20000000000 */
[----:B------:R0:W1:Y:S01]  /*fab0*/  SHFL.IDX PT, R2, R4, RZ, 0x181f ;  /* 0x00181fff04027589 */ /* 0x00006200000e0000 */
[----:B------:R-:W-:Y:S01]  /*fac0*/  VIADD R13, R7, 0x40 ;  /* 0x00000040070d7836 */ /* 0x000fe20000000000 */
[----:B------:R-:W-:Y:S02]  /*fad0*/  SHF.R.S32.HI R12, RZ, 0x1f, R7 ;  /* 0x0000001fff0c7819 */ /* 0x000fe40000011407 */
[----:B------:R0:W2:Y:S01]  /*fae0*/  SHFL.IDX PT, R0, R5, RZ, 0x181f ;  /* 0x00181fff05007589 */ /* 0x0000a200000e0000 */
[----:B------:R-:W-:Y:S02]  /*faf0*/  SHF.R.S32.HI R6, RZ, 0x1f, R9 ;  /* 0x0000001fff067819 */ /* 0x000fe40000011409 */
[----:B------:R-:W-:Y:S01]  /*fb00*/  SHF.R.S32.HI R10, RZ, 0x1f, R13 ;  /* 0x0000001fff0a7819 */ /* 0x000fe2000001140d */
[----:B------:R-:W-:Y:S06]  /*fb10*/  @P2 BRA `(.L_x_218) ;  /* 0x0000000000382947 */ /* 0x000fec0003800000 */
        /* <DEDUP_REMOVED lines=10> */
[----:B------:R3:W-:Y:S01]  /*fbc0*/  @!P4 ST.E.128 desc[UR8][R14.64], RZ ;  /* 0x000000ff0e00c985 */ /* 0x0007e2000c101d08 */
[----:B------:R-:W-:-:S03]  /*fbd0*/  @!P2 LEA.HI.X R3, R9, R0, R6, 0x1, P6 ;  /* 0x000000000903a211 */ /* 0x000fc600030f0c06 */
[----:B------:R3:W-:Y:S04]  /*fbe0*/  @!P3 ST.E.128 desc[UR8][R20.64], RZ ;  /* 0x000000ff1400b985 */ /* 0x0007e8000c101d08 */
[----:B------:R3:W-:Y:S02]  /*fbf0*/  @!P2 ST.E.128 desc[UR8][R2.64], RZ ;  /* 0x000000ff0200a985 */ /* 0x0007e4000c101d08 */
.L_x_218:
[----:B------:R-:W-:Y:S05]  /*fc00*/  BSYNC B1 ;  /* 0x0000000000017941 */ /* 0x000fea0003800000 */
.L_x_217:
[----:B--2---:R2:W4:Y:S01]  /*fc10*/  SHFL.IDX PT, R0, R5, 0x1, 0x181f ;  /* 0x00381f0005007f89 */ /* 0x00452200000e0000 */
[----:B------:R-:W-:Y:S03]  /*fc20*/  BSSY B1, `(.L_x_219) ;  /* 0x0000011000017945 */ /* 0x000fe60003800000 */
[----:B-1-3--:R2:W1:Y:S01]  /*fc30*/  SHFL.IDX PT, R2, R4, 0x1, 0x181f ;  /* 0x00381f0004027f89 */ /* 0x00a46200000e0000 */
[----:B------:R-:W-:Y:S05]  /*fc40*/  @P0 BRA `(.L_x_220) ;  /* 0x0000000000380947 */ /* 0x000fea0003800000 */
[----:B------:R-:W-:Y:S01]  /*fc50*/  ULDC UR4, c[0x0][0xac8] ;  /* 0x0002b20000047ab9 */ /* 0x000fe20000000800 */
[----:B------:R-:W-:Y:S01]  /*fc60*/  ULDC.64 UR8, c[0x0][0x208] ;  /* 0x0000820000087ab9 */ /* 0x000fe20000000a00 */
[----:B------:R-:W-:Y:S02]  /*fc70*/  ISETP.GE.AND P4, PT, R7, UR4, PT ;  /* 0x0000000407007c0c */ /* 0x000fe4000bf86270 */
[----:B------:R-:W-:Y:S02]  /*fc80*/  ISETP.GE.AND P5, PT, R13, UR4, PT ;  /* 0x000000040d007c0c */ /* 0x000fe4000bfa6270 */
[----:B------:R-:W-:-:S09]  /*fc90*/  ISETP.GE.AND P6, PT, R9, UR4, PT ;  /* 0x0000000409007c0c */ /* 0x000fd2000bfc6270 */
[-C--:B-1----:R-:W-:Y:S02]  /*fca0*/  @!P4 LEA R14, P0, R7, R2.reuse, 0x1 ;  /* 0x00000002070ec211 */ /* 0x082fe400078008ff */
[-C--:B------:R-:W-:Y:S02]  /*fcb0*/  @!P5 LEA R20, P2, R13, R2.reuse, 0x1 ;  /* 0x000000020d14d211 */ /* 0x080fe400078408ff */
[----:B------:R-:W-:Y:S02]  /*fcc0*/  @!P6 LEA R2, P3, R9, R2, 0x1 ;  /* 0x000000020902e211 */ /* 0x000fe400078608ff */
[-C--:B----4-:R-:W-:Y:S02]  /*fcd0*/  @!P4 LEA.HI.X R15, R7, R0.reuse, R12, 0x1, P0 ;  /* 0x00000000070fc211 */ /* 0x090fe400000f0c0c */
[-C--:B------:R-:W-:Y:S02]  /*fce0*/  @!P5 LEA.HI.X R21, R13, R0.reuse, R10, 0x1, P2 ;  /* 0x000000000d15d211 */ /* 0x080fe400010f0c0a */
[----:B------:R-:W-:Y:S01]  /*fcf0*/  @!P6 LEA.HI.X R3, R9, R0, R6, 0x1, P3 ;  /* 0x000000000903e211 */ /* 0x000fe200018f0c06 */
[----:B------:R3:W-:Y:S04]  /*fd00*/  @!P4 ST.E.128 desc[UR8][R14.64], RZ ;  /* 0x000000ff0e00c985 */ /* 0x0007e8000c101d08 */
[----:B------:R3:W-:Y:S04]  /*fd10*/  @!P5 ST.E.128 desc[UR8][R20.64], RZ ;  /* 0x000000ff1400d985 */ /* 0x0007e8000c101d08 */
[----:B------:R3:W-:Y:S02]  /*fd20*/  @!P6 ST.E.128 desc[UR8][R2.64], RZ ;  /* 0x000000ff0200e985 */ /* 0x0007e4000c101d08 */
.L_x_220:
[----:B------:R-:W-:Y:S05]  /*fd30*/  BSYNC B1 ;  /* 0x0000000000017941 */ /* 0x000fea0003800000 */
.L_x_219:
[----:B----4-:R4:W0:Y:S01]  /*fd40*/  SHFL.IDX PT, R0, R5, 0x2, 0x181f ;  /* 0x00581f0005007f89 */ /* 0x01082200000e0000 */
        /* <DEDUP_REMOVED lines=11> */
[-C--:B0-----:R-:W-:Y:S02]  /*fe00*/  @!P3 LEA.HI.X R15, R7, R0.reuse, R12, 0x1, P0 ;  /* 0x00000000070fb211 */ /* 0x081fe400000f0c0c */
[-C--:B------:R-:W-:Y:S02]  /*fe10*/  @!P4 LEA.HI.X R21, R13, R0.reuse, R10, 0x1, P1 ;  /* 0x000000000d15c211 */ /* 0x080fe400008f0c0a */
[----:B------:R-:W-:Y:S01]  /*fe20*/  @!P5 LEA.HI.X R3, R9, R0, R6, 0x1, P2 ;  /* 0x000000000903d211 */ /* 0x000fe200010f0c06 */
[----:B------:R3:W-:Y:S04]  /*fe30*/  @!P3 ST.E.128 desc[UR8][R14.64], RZ ;  /* 0x000000ff0e00b985 */ /* 0x0007e8000c101d08 */
[----:B------:R3:W-:Y:S04]  /*fe40*/  @!P4 ST.E.128 desc[UR8][R20.64], RZ ;  /* 0x000000ff1400c985 */ /* 0x0007e8000c101d08 */
[----:B------:R3:W-:Y:S02]  /*fe50*/  @!P5 ST.E.128 desc[UR8][R2.64], RZ ;  /* 0x000000ff0200d985 */ /* 0x0007e4000c101d08 */
.L_x_222:
[----:B------:R-:W-:Y:S05]  /*fe60*/  BSYNC B1 ;  /* 0x0000000000017941 */ /* 0x000fea0003800000 */
.L_x_221:
[----:B0-----:R-:W-:Y:S01]  /*fe70*/  VIADD R0, R8, 0x60 ;  /* 0x0000006008007836 */ /* 0x001fe20000000000 */
[----:B--2-4-:R-:W0:Y:S04]  /*fe80*/  SHFL.IDX PT, R5, R5, 0x3, 0x181f ;  /* 0x00781f0005057f89 */ /* 0x014e2800000e0000 */
[----:B------:R-:W-:Y:S01]  /*fe90*/  ISETP.GE.AND P0, PT, R0, R11, PT ;  /* 0x0000000b0000720c */ /* 0x000fe20003f06270 */
[----:B-1-3--:R1:W2:-:S12]  /*fea0*/  SHFL.IDX PT, R2, R4, 0x3, 0x181f ;  /* 0x00781f0004027f89 */ /* 0x00a29800000e0000 */
[----:B-1----:R-:W-:Y:S05]  /*feb0*/  @P0 BRA `(.L_x_211) ;  /* 0x0000000000380947 */ /* 0x002fea0003800000 */
[----:B------:R-:W-:Y:S01]  /*fec0*/  ULDC UR4, c[0x0][0xac8] ;  /* 0x0002b20000047ab9 */ /* 0x000fe20000000800 */
[----:B------:R-:W-:Y:S01]  /*fed0*/  ULDC.64 UR8, c[0x0][0x208] ;  /* 0x0000820000087ab9 */ /* 0x000fe20000000a00 */
[----:B------:R-:W-:Y:S02]  /*fee0*/  ISETP.GE.AND P3, PT, R7, UR4, PT ;  /* 0x0000000407007c0c */ /* 0x000fe4000bf66270 */
[----:B------:R-:W-:Y:S02]  /*fef0*/  ISETP.GE.AND P4, PT, R13, UR4, PT ;  /* 0x000000040d007c0c */ /* 0x000fe4000bf86270 */
[----:B------:R-:W-:-:S09]  /*ff00*/  ISETP.GE.AND P5, PT, R9, UR4, PT ;  /* 0x0000000409007c0c */ /* 0x000fd2000bfa6270 */
[-C--:B--2---:R-:W-:Y:S02]  /*ff10*/  @!P3 LEA R14, P0, R7, R2.reuse, 0x1 ;  /* 0x00000002070eb211 */ /* 0x084fe400078008ff */
        /* <DEDUP_REMOVED lines=8> */
.L_x_211:
[----:B------:R-:W-:Y:S05]  /*ffa0*/  BSYNC B0 ;  /* 0x0000000000007941 */ /* 0x000fea0003800000 */
.L_x_201:
[----:B------:R-:W-:Y:S02]  /*ffb0*/  ULDC UR4, c[0x0][0xc3c] ;  /* 0x00030f0000047ab9 */ /* 0x000fe40000000800 */
[----:B------:R-:W-:-:S06]  /*ffc0*/  UISETP.GE.AND UP0, UPT, UR7, UR4, UPT ;  /* 0x000000040700728c */ /* 0x000fcc000bf06270 */
[----:B------:R-:W-:-:S13]  /*ffd0*/  PLOP3.LUT P0, PT, PT, PT, UP0, 0x80, 0x0 ;  /* 0x000000000000781c */ /* 0x000fda0003f0f008 */
[----:B------:R-:W-:Y:S05]  /*ffe0*/  @!P0 BRA `(.L_x_223) ;  /* 0xffffff1000448947 */ /* 0x000fea000383ffff */
[----:B------:R-:W-:Y:S05]  /*fff0*/  EXIT ;  /* 0x000000000000794d */ /* 0x000fea0003800000 */
.L_x_175:
[----:B------:R-:W-:-:S08]  /*10000*/  NOP ;  /* 0x0000000000007918 */ /* 0x000fd00000000000 */
[----:B0-----:R-:W0:-:S00]  /*10010*/  USETMAXREG.DEALLOC.CTAPOOL 0x18 ;  /* 0x00000018000079c8 */ /* 0x001e0000080e0500 */
[----:B0-----:R-:W-:Y:S01]  /*10020*/  LOP3.LUT R0, R0, 0x3, RZ, 0xc0, !PT ;  /* 0x0000000300007812 */ /* 0x001fe200078ec0ff */
[----:B------:R-:W-:-:S05]  /*10030*/  IMAD.MOV.U32 R6, RZ, RZ, RZ ;  /* 0x000000ffff067224 */ /* 0x000fca00078e00ff */
[----:B------:R-:W0:Y:S02]  /*10040*/  SHFL.IDX PT, R0, R0, RZ, 0x1f ;  /* 0x00001fff00007589 */ /* 0x000e2400000e0000 */
[----:B0-----:R-:W-:-:S04]  /*10050*/  ISETP.NE.AND P0, PT, R0, RZ, PT ;  /* 0x000000ff0000720c */ /* 0x001fc80003f05270 */
[----:B------:R-:W-:-:S05]  /*10060*/  P2R R0, PR, RZ, 0x1 ;  /* 0x00000001ff007803 */ /* 0x000fca0000000000 */
[----:B------:R0:W-:Y:S04]  /*10070*/  STL [R1+0x64], R0 ;  /* 0x0000640001007387 */ /* 0x0001e80000100800 */
[----:B------:R-:W-:Y:S05]  /*10080*/  @!P0 BRA `(.L_x_224) ;  /* 0x0000000000248947 */ /* 0x000fea0003800000 */
[----:B------:R-:W1:Y:S08]  /*10090*/  S2UR UR5, SR_CgaCtaId ;  /* 0x00000000000579c3 */ /* 0x000e700000008800 */
[----:B------:R-:W-:Y:S06]  /*100a0*/  BAR.SYNC.DEFER_BLOCKING 0x5, 0x180 ;  /* 0x0146000000007b1d */ /* 0x000fec0000010000 */
[----:B------:R-:W-:-:S02]  /*100b0*/  UMOV UR4, 0x400 ;  /* 0x0000040000047882 */ /* 0x000fc40000000000 */
[----:B-1----:R-:W-:-:S09]  /*100c0*/  ULEA UR4, UR5, UR4, 0x18 ;  /* 0x0000000405047291 */ /* 0x002fd2000f8ec03f */
[----:B------:R-:W1:Y:S04]  /*100d0*/  LDS.128 R4, [UR4+0x368d0] ;  /* 0x0368d004ff047984 */ /* 0x000e680008000c00 */
[----:B-1----:R2:W-:Y:S04]  /*100e0*/  STL.64 [R1], R4 ;  /* 0x0000000401007387 */ /* 0x0025e80000100a00 */
[----:B------:R2:W-:Y:S01]  /*100f0*/  STL.64 [R1+0x8], R6 ;  /* 0x0000080601007387 */ /* 0x0005e20000100a00 */
[----:B------:R-:W-:Y:S06]  /*10100*/  BAR.ARV 0x4, 0x180 ;  /* 0x0106000000007b1d */ /* 0x000fec0000002000 */
[----:B------:R-:W-:Y:S05]  /*10110*/  BRA `(.L_x_225) ;  /* 0x0000000800b07947 */ /* 0x000fea0003800000 */
.L_x_224:
[----:B0-----:R-:W0:Y:S01]  /*10120*/  S2R R0, SR_TID.X ;  /* 0x0000000000007919 */ /* 0x001e220000002100 */
[----:B------:R-:W-:Y:S01]  /*10130*/  ULDC UR4, c[0x0][0xc3c] ;  /* 0x00030f0000047ab9 */ /* 0x000fe20000000800 */
[----:B------:R-:W-:Y:S01]  /*10140*/  ULDC.64 UR6, c[0x0][0x208] ;  /* 0x0000820000067ab9 */ /* 0x000fe20000000a00 */
[----:B------:R-:W-:Y:S01]  /*10150*/  IMAD.MOV.U32 R9, RZ, RZ, RZ ;  /* 0x000000ffff097224 */ /* 0x000fe200078e00ff */
[----:B------:R-:W-:Y:S01]  /*10160*/  ULDC UR5, c[0x0][0xc38] ;  /* 0x00030e0000057ab9 */ /* 0x000fe20000000800 */
[----:B0-----:R-:W-:-:S04]  /*10170*/  LOP3.LUT R0, R0, 0x1f, RZ, 0xc0, !PT ;  /* 0x0000001f00007812 */ /* 0x001fc800078ec0ff */
[----:B------:R-:W-:-:S04]  /*10180*/  ISETP.NE.AND P0, PT, R0, 0x1f, PT ;  /* 0x0000001f0000780c */ /* 0x000fc80003f05270 */
[----:B------:R-:W-:-:S13]  /*10190*/  ISETP.GE.OR P1, PT, R0, UR4, !P0 ;  /* 0x0000000400007c0c */ /* 0x000fda000c726670 */
[----:B------:R-:W0:Y:S08]  /*101a0*/  @!P1 LDC.64 R2, c[0x0][0xc80] ;  /* 0x00032000ff029b82 */ /* 0x000e300000000a00 */
[----:B------:R-:W1:Y:S01]  /*101b0*/  @!P1 LDC.64 R4, c[0x0][0xc78] ;  /* 0x00031e00ff049b82 */ /* 0x000e620000000a00 */
[----:B0-----:R-:W-:-:S05]  /*101c0*/  @!P1 IMAD.WIDE.U32 R2, R0, 0x4, R2 ;  /* 0x0000000400029825 */ /* 0x001fca00078e0002 */
[----:B------:R1:W2:Y:S02]  /*101d0*/  @!P1 LDG.E R6, desc[UR6][R2.64] ;  /* 0x0000000602069981 */ /* 0x0002a4000c1e1900 */
[----:B-1----:R-:W-:-:S05]  /*101e0*/  @!P1 IMAD.WIDE.U32 R2, R0, 0x4, R4 ;  /* 0x0000000400029825 */ /* 0x002fca00078e0004 */
[----:B------:R-:W2:Y:S01]  /*101f0*/  @!P1 LDG.E R9, desc[UR6][R2.64] ;  /* 0x0000000602099981 */ /* 0x000ea2000c1e1900 */
[C---:B------:R-:W-:Y:S01]  /*10200*/  ISETP.NE.AND P1, PT, R0.reuse, RZ, PT ;  /* 0x000000ff0000720c */ /* 0x040fe20003f25270 */
[----:B------:R-:W0:Y:S01]  /*10210*/  S2UR UR6, SR_CTAID.X ;  /* 0x00000000000679c3 */ /* 0x000e220000002500 */
[C---:B------:R-:W-:Y:S01]  /*10220*/  ISETP.GE.U32.AND P2, PT, R0.reuse, 0x2, PT ;  /* 0x000000020000780c */ /* 0x040fe20003f46070 */
[----:B------:R-:W-:Y:S01]  /*10230*/  UMOV UR4, URZ ;  /* 0x0000003f00047c82 */ /* 0x000fe20008000000 */
[C---:B------:R-:W-:Y:S02]  /*10240*/  ISETP.GE.U32.AND P3, PT, R0.reuse, 0x4, PT ;  /* 0x000000040000780c */ /* 0x040fe40003f66070 */
[C---:B------:R-:W-:Y:S02]  /*10250*/  ISETP.GE.U32.AND P4, PT, R0.reuse, 0x8, PT ;  /* 0x000000080000780c */ /* 0x040fe40003f86070 */
[----:B------:R-:W-:Y:S01]  /*10260*/  ISETP.GE.U32.AND P5, PT, R0, 0x10, PT ;  /* 0x000000100000780c */ /* 0x000fe20003fa6070 */
[----:B--2---:R-:W-:-:S05]  /*10270*/  IMAD R4, R6, R9, RZ ;  /* 0x0000000906047224 */ /* 0x004fca00078e02ff */
[----:B------:R-:W1:Y:S02]  /*10280*/  SHFL.UP PT, R5, R4, 0x1, RZ ;  /* 0x0420000004057989 */ /* 0x000e6400000e00ff */
[----:B-1----:R-:W-:-:S05]  /*10290*/  SEL R5, R5, RZ, P1 ;  /* 0x000000ff05057207 */ /* 0x002fca0000800000 */
[----:B------:R-:W-:-:S05]  /*102a0*/  IMAD.IADD R5, R4, 0x1, R5 ;  /* 0x0000000104057824 */ /* 0x000fca00078e0205 */
        /* <DEDUP_REMOVED lines=12> */
[----:B------:R-:W1:Y:S02]  /*10370*/  SHFL.IDX PT, R4, R2, 0x1f, 0x1f ;  /* 0x03e01f0002047f89 */ /* 0x000e6400000e0000 */
[----:B-1----:R-:W-:-:S04]  /*10380*/  IMAD R7, R4, UR5, RZ ;  /* 0x0000000504077c24 */ /* 0x002fc8000f8e02ff */
[----:B------:R-:W-:Y:S01]  /*10390*/  IMAD.MOV.U32 R4, RZ, RZ, R7 ;  /* 0x000000ffff047224 */ /* 0x000fe200078e0007 */
[----:B0-----:R-:W-:-:S13]  /*103a0*/  ISETP.GT.AND P6, PT, R7, UR6, PT ;  /* 0x0000000607007c0c */ /* 0x001fda000bfc4270 */
[----:B------:R-:W-:Y:S05]  /*103b0*/  @P6 BRA `(.L_x_226) ;  /* 0x0000000000a86947 */ /* 0x000fea0003800000 */
[----:B------:R-:W-:Y:S01]  /*103c0*/  IMAD.MOV.U32 R7, RZ, RZ, R4 ;  /* 0x000000ffff077224 */ /* 0x000fe200078e0004 */
[----:B------:R-:W-:Y:S01]  /*103d0*/  UMOV UR4, URZ ;  /* 0x0000003f00047c82 */ /* 0x000fe20008000000 */
[----:B------:R-:W-:-:S05]  /*103e0*/  ULDC UR5, c[0x0][0xc38] ;  /* 0x00030e0000057ab9 */ /* 0x000fca0000000800 */
.L_x_228:
[----:B------:R-:W0:Y:S01]  /*103f0*/  LDC R2, c[0x0][0xc3c] ;  /* 0x00030f00ff027b82 */ /* 0x000e220000000800 */
[----:B------:R-:W-:Y:S01]  /*10400*/  ULDC UR7, c[0x0][0xc3c] ;  /* 0x00030f0000077ab9 */ /* 0x000fe20000000800 */
[----:B------:R-:W-:Y:S01]  /*10410*/  UIADD3 UR4, UR4, 0x1f, URZ ;  /* 0x0000001f04047890 */ /* 0x000fe2000fffe03f */
[----:B------:R-:W-:-:S05]  /*10420*/  IMAD.U32 R3, RZ, RZ, UR7 ;  /* 0x00000007ff037e24 */ /* 0x000fca000f8e00ff */
[----:B------:R1:W-:Y:S01]  /*10430*/  STL [R1+0xc], R3 ;  /* 0x00000c0301007387 */ /* 0x0003e20000100800 */
[----:B0-----:R-:W-:-:S13]  /*10440*/  ISETP.LE.AND P6, PT, R2, UR4, PT ;  /* 0x0000000402007c0c */ /* 0x001fda000bfc3270 */
[----:B-1----:R-:W-:Y:S05]  /*10450*/  @P6 BRA `(.L_x_227) ;  /* 0x0000000400a86947 */ /* 0x002fea0003800000 */
[----:B------:R-:W-:Y:S01]  /*10460*/  VIADD R9, R0, UR4 ;  /* 0x0000000400097c36 */ /* 0x000fe20008000000 */
[----:B------:R-:W-:Y:S01]  /*10470*/  ULDC.64 UR8, c[0x0][0x208] ;  /* 0x0000820000087ab9 */ /* 0x000fe20000000a00 */
[----:B------:R-:W-:-:S03]  /*10480*/  IMAD.MOV.U32 R6, RZ, RZ, RZ ;  /* 0x000000ffff067224 */ /* 0x000fc600078e00ff */
[----:B------:R-:W-:-:S13]  /*10490*/  ISETP.GE.OR P6, PT, R9, R2, !P0 ;  /* 0x000000020900720c */ /* 0x000fda00047c6670 */
[----:B------:R-:W0:Y:S08]  /*104a0*/  @!P6 LDC.64 R2, c[0x0][0xc80] ;  /* 0x00032000ff02eb82 */ /* 0x000e300000000a00 */
[----:B------:R-:W1:Y:S01]  /*104b0*/  @!P6 LDC.64 R4, c[0x0][0xc78] ;  /* 0x00031e00ff04eb82 */ /* 0x000e620000000a00 */
[----:B0-----:R-:W-:-:S05]  /*104c0*/  @!P6 IMAD.WIDE R2, R9, 0x4, R2 ;  /* 0x000000040902e825 */ /* 0x001fca00078e0202 */
[----:B------:R1:W2:Y:S02]  /*104d0*/  @!P6 LDG.E R6, desc[UR8][R2.64] ;  /* 0x000000080206e981 */ /* 0x0002a4000c1e1900 */
[----:B-1----:R-:W-:-:S04]  /*104e0*/  @!P6 IMAD.WIDE R2, R9, 0x4, R4 ;  /* 0x000000040902e825 */ /* 0x002fc800078e0204 */
[----:B------:R-:W-:-:S06]  /*104f0*/  IMAD.MOV.U32 R9, RZ, RZ, RZ ;  /* 0x000000ffff097224 */ /* 0x000fcc00078e00ff */
[----:B------:R-:W2:Y:S02]  /*10500*/  @!P6 LDG.E R9, desc[UR8][R2.64] ;  /* 0x000000080209e981 */ /* 0x000ea4000c1e1900 */
[----:B--2---:R-:W-:-:S05]  /*10510*/  IMAD R11, R6, R9, RZ ;  /* 0x00000009060b7224 */ /* 0x004fca00078e02ff */
[----:B------:R-:W0:Y:S02]  /*10520*/  SHFL.UP PT, R4, R11, 0x1, RZ ;  /* 0x042000000b047989 */ /* 0x000e2400000e00ff */
[----:B0-----:R-:W-:-:S05]  /*10530*/  SEL R4, R4, RZ, P1 ;  /* 0x000000ff04047207 */ /* 0x001fca0000800000 */
[----:B------:R-:W-:-:S05]  /*10540*/  IMAD.IADD R4, R11, 0x1, R4 ;  /* 0x000000010b047824 */ /* 0x000fca00078e0204 */
        /* <DEDUP_REMOVED lines=12> */
[----:B------:R-:W0:Y:S02]  /*10610*/  SHFL.IDX PT, R4, R2, 0x1f, 0x1f ;  /* 0x03e01f0002047f89 */ /* 0x000e2400000e0000 */
[----:B0-----:R-:W-:-:S04]  /*10620*/  IMAD R4, R4, UR5, RZ ;  /* 0x0000000504047c24 */ /* 0x001fc8000f8e02ff */
[----:B------:R-:W-:-:S05]  /*10630*/  IMAD.IADD R7, R4, 0x1, R7 ;  /* 0x0000000104077824 */ /* 0x000fca00078e0207 */
[----:B------:R-:W-:-:S13]  /*10640*/  ISETP.GT.AND P6, PT, R7, UR6, PT ;  /* 0x0000000607007c0c */ /* 0x000fda000bfc4270 */
[----:B------:R-:W-:Y:S05]  /*10650*/  @!P6 BRA `(.L_x_228) ;  /* 0xfffffffc0064e947 */ /* 0x000fea000383ffff */
.L_x_226:
[----:B------:R-:W-:Y:S02]  /*10660*/  IMAD.IADD R11, R7, 0x1, -R4 ;  /* 0x00000001070b7824 */ /* 0x000fe400078e0a04 */
[----:B------:R-:W-:Y:S02]  /*10670*/  IMAD.MOV.U32 R12, RZ, RZ, RZ ;  /* 0x000000ffff0c7224 */ /* 0x000fe400078e00ff */
[----:B------:R-:W-:-:S05]  /*10680*/  IMAD R3, R2, UR5, R11 ;  /* 0x0000000502037c24 */ /* 0x000fca000f8e020b */
[----:B------:R-:W-:-:S13]  /*10690*/  ISETP.GT.AND P0, PT, R3, UR6, PT ;  /* 0x0000000603007c0c */ /* 0x000fda000bf04270 */
[----:B------:R-:W-:-:S04]  /*106a0*/  VOTE.ANY R10, PT, !P0 ;  /* 0x00000000000a7806 */ /* 0x000fc800040e0100 */
[----:B------:R-:W0:Y:S01]  /*106b0*/  POPC R5, R10 ;  /* 0x0000000a00057309 */ /* 0x000e220000000000 */
[----:B------:R-:W-:Y:S01]  /*106c0*/  ISETP.NE.AND P0, PT, R10, RZ, PT ;  /* 0x000000ff0a00720c */ /* 0x000fe20003f05270 */
[----:B0-----:R-:W0:Y:S04]  /*106d0*/  SHFL.IDX PT, R6, R6, R5, 0x1f ;  /* 0x00001f0506067589 */ /* 0x001e2800000e0000 */
[----:B------:R-:W1:Y:S01]  /*106e0*/  SHFL.IDX PT, R8, R9, R5, 0x1f ;  /* 0x00001f0509087589 */ /* 0x000e6200000e0000 */
[----:B0-----:R-:W-:-:S04]  /*106f0*/  IABS R4, R6 ;  /* 0x0000000600047213 */ /* 0x001fc80000000000 */
[----:B------:R-:W0:Y:S01]  /*10700*/  I2F.RP R13, R4 ;  /* 0x00000004000d7306 */ /* 0x000e220000209400 */
[----:B-1----:R-:W-:-:S07]  /*10710*/  IABS R7, R8 ;  /* 0x0000000800077213 */ /* 0x002fce0000000000 */
[----:B------:R-:W-:Y:S08]  /*10720*/  I2F.RP R10, R7 ;  /* 0x00000007000a7306 */ /* 0x000ff00000209400 */
[----:B0-----:R-:W0:Y:S02]  /*10730*/  MUFU.RCP R13, R13 ;  /* 0x0000000d000d7308 */ /* 0x001e240000001000 */
[----:B0-----:R-:W-:-:S06]  /*10740*/  VIADD R3, R13, 0xffffffe ;  /* 0x0ffffffe0d037836 */ /* 0x001fcc0000000000 */
[----:B------:R-:W0:Y:S02]  /*10750*/  F2I.FTZ.U32.TRUNC.NTZ R3, R3 ;  /* 0x0000000300037305 */ /* 0x000e24000021f000 */
[----:B0-----:R-:W-:Y:S01]  /*10760*/  IMAD.MOV R15, RZ, RZ, -R3 ;  /* 0x000000ffff0f7224 */ /* 0x001fe200078e0a03 */
[----:B------:R-:W-:Y:S06]  /*10770*/  @!P0 BRA `(.L_x_229) ;  /* 0x0000000000088947 */ /* 0x000fec0003800000 */
[----:B------:R-:W-:-:S05]  /*10780*/  VIADD R9, R5, 0xffffffff ;  /* 0xffffffff05097836 */ /* 0x000fca0000000000 */
[----:B------:R0:W1:Y:S02]  /*10790*/  SHFL.IDX PT, R12, R2, R9, 0x1f ;  /* 0x00001f09020c7589 */ /* 0x00006400000e0000 */
.L_x_229:
[----:B-1----:R-:W-:Y:S01]  /*107a0*/  IMAD R11, R12, UR5, R11 ;  /* 0x000000050c0b7c24 */ /* 0x002fe2000f8e020b */
[----:B------:R-:W1:Y:S01]  /*107b0*/  MUFU.RCP R10, R10 ;  /* 0x0000000a000a7308 */ /* 0x000e620000001000 */
[----:B0-----:R-:W-:Y:S02]  /*107c0*/  IMAD R9, R15, R4, RZ ;  /* 0x000000040f097224 */ /* 0x001fe400078e02ff */
[----:B------:R-:W-:Y:S01]  /*107d0*/  IMAD.MOV.U32 R2, RZ, RZ, RZ ;  /* 0x000000ffff027224 */ /* 0x000fe200078e00ff */
[----:B------:R0:W-:Y:S03]  /*107e0*/  STL [R1], R11 ;  /* 0x0000000b01007387 */ /* 0x0001e60000100800 */
[----:B------:R-:W-:Y:S01]  /*107f0*/  IMAD.HI.U32 R2, R3, R9, R2 ;  /* 0x0000000903027227 */ /* 0x000fe200078e0002 */
[----:B------:R-:W-:Y:S02]  /*10800*/  IADD3 R9, -R11, UR6, RZ ;  /* 0x000000060b097c10 */ /* 0x000fe4000fffe1ff */
[----:B------:R-:W-:-:S02]  /*10810*/  IABS R3, R6 ;  /* 0x0000000600037213 */ /* 0x000fc40000000000 */
[----:B------:R-:W-:-:S03]  /*10820*/  IABS R13, R9 ;  /* 0x00000009000d7213 */ /* 0x000fc60000000000 */
[----:B------:R-:W-:Y:S02]  /*10830*/  IMAD.MOV R12, RZ, RZ, -R3 ;  /* 0x000000ffff0c7224 */ /* 0x000fe400078e0a03 */
[----:B0-----:R-:W-:-:S04]  /*10840*/  IMAD.HI.U32 R11, R2, R13, RZ ;  /* 0x0000000d020b7227 */ /* 0x001fc800078e00ff */
[----:B-1----:R-:W-:Y:S02]  /*10850*/  VIADD R3, R10, 0xffffffe ;  /* 0x0ffffffe0a037836 */ /* 0x002fe40000000000 */
[----:B------:R-:W-:-:S04]  /*10860*/  IMAD R13, R11, R12, R13 ;  /* 0x0000000c0b0d7224 */ /* 0x000fc800078e020d */
[----:B------:R-:W0:Y:S01]  /*10870*/  F2I.FTZ.U32.TRUNC.NTZ R3, R3 ;  /* 0x0000000300037305 */ /* 0x000e22000021f000 */
[----:B------:R-:W-:-:S13]  /*10880*/  ISETP.GT.U32.AND P1, PT, R4, R13, PT ;  /* 0x0000000d0400720c */ /* 0x000fda0003f24070 */
[----:B------:R-:W-:Y:S02]  /*10890*/  @!P1 IMAD.IADD R13, R13, 0x1, -R4 ;  /* 0x000000010d0d9824 */ /* 0x000fe400078e0a04 */
[----:B0-----:R-:W-:Y:S02]  /*108a0*/  IMAD.MOV R2, RZ, RZ, -R3 ;  /* 0x000000ffff027224 */ /* 0x001fe400078e0a03 */
[----:B------:R-:W-:Y:S01]  /*108b0*/  @!P1 VIADD R11, R11, 0x1 ;  /* 0x000000010b0b9836 */ /* 0x000fe20000000000 */
[----:B------:R-:W-:Y:S01]  /*108c0*/  ISETP.GE.U32.AND P0, PT, R13, R4, PT ;  /* 0x000000040d00720c */ /* 0x000fe20003f06070 */
[----:B------:R-:W-:Y:S01]  /*108d0*/  IMAD R13, R2, R7, RZ ;  /* 0x00000007020d7224 */ /* 0x000fe200078e02ff */
[----:B------:R-:W-:Y:S01]  /*108e0*/  ISETP.NE.AND P1, PT, R6, RZ, PT ;  /* 0x000000ff0600720c */ /* 0x000fe20003f25270 */
[----:B------:R-:W-:-:S04]  /*108f0*/  IMAD.MOV.U32 R2, RZ, RZ, RZ ;  /* 0x000000ffff027224 */ /* 0x000fc800078e00ff */
[----:B------:R-:W-:Y:S01]  /*10900*/  IMAD.HI.U32 R4, R3, R13, R2 ;  /* 0x0000000d03047227 */ /* 0x000fe200078e0002 */
[----:B------:R-:W-:-:S04]  /*10910*/  LOP3.LUT R2, R9, R6, RZ, 0x3c, !PT ;  /* 0x0000000609027212 */ /* 0x000fc800078e3cff */
[----:B------:R-:W-:Y:S01]  /*10920*/  ISETP.GE.AND P2, PT, R2, RZ, PT ;  /* 0x000000ff0200720c */ /* 0x000fe20003f46270 */
[----:B------:R-:W-:Y:S01]  /*10930*/  @P0 VIADD R11, R11, 0x1 ;  /* 0x000000010b0b0836 */ /* 0x000fe20000000000 */
[----:B------:R-:W-:-:S05]  /*10940*/  IABS R2, R8 ;  /* 0x0000000800027213 */ /* 0x000fca0000000000 */
[----:B------:R-:W-:-:S06]  /*10950*/  IMAD.MOV R2, RZ, RZ, -R2 ;  /* 0x000000ffff027224 */ /* 0x000fcc00078e0a02 */
[----:B------:R-:W-:Y:S01]  /*10960*/  @!P2 IMAD.MOV R11, RZ, RZ, -R11 ;  /* 0x000000ffff0ba224 */ /* 0x000fe200078e0a0b */
[----:B------:R-:W-:-:S04]  /*10970*/  @!P1 LOP3.LUT R11, RZ, R6, RZ, 0x33, !PT ;  /* 0x00000006ff0b9212 */ /* 0x000fc800078e33ff */
[-C--:B------:R-:W-:Y:S01]  /*10980*/  IABS R3, R11.reuse ;  /* 0x0000000b00037213 */ /* 0x080fe20000000000 */
[----:B------:R-:W-:-:S04]  /*10990*/  IMAD R6, R6, R11, RZ ;  /* 0x0000000b06067224 */ /* 0x000fc800078e02ff */
[----:B------:R-:W-:-:S04]  /*109a0*/  IMAD.HI.U32 R4, R4, R3, RZ ;  /* 0x0000000304047227 */ /* 0x000fc800078e00ff */
[----:B------:R-:W-:Y:S02]  /*109b0*/  IMAD R2, R4, R2, R3 ;  /* 0x0000000204027224 */ /* 0x000fe400078e0203 */
[----:B------:R-:W-:-:S03]  /*109c0*/  IMAD.IADD R6, R9, 0x1, -R6 ;  /* 0x0000000109067824 */ /* 0x000fc600078e0a06 */
[----:B------:R-:W-:Y:S02]  /*109d0*/  ISETP.GT.U32.AND P1, PT, R7, R2, PT ;  /* 0x000000020700720c */ /* 0x000fe40003f24070 */
[----:B------:R1:W-:Y:S11]  /*109e0*/  STL [R1+0x4], R6 ;  /* 0x0000040601007387 */ /* 0x0003f60000100800 */
[----:B------:R-:W-:-:S02]  /*109f0*/  @!P1 IMAD.IADD R2, R2, 0x1, -R7 ;  /* 0x0000000102029824 */ /* 0x000fc400078e0a07 */
[----:B------:R-:W-:Y:S01]  /*10a00*/  @!P1 VIADD R4, R4, 0x1 ;  /* 0x0000000104049836 */ /* 0x000fe20000000000 */
[----:B------:R-:W-:Y:S02]  /*10a10*/  ISETP.NE.AND P1, PT, R8, RZ, PT ;  /* 0x000000ff0800720c */ /* 0x000fe40003f25270 */
[----:B------:R-:W-:Y:S02]  /*10a20*/  ISETP.GE.U32.AND P0, PT, R2, R7, PT ;  /* 0x000000070200720c */ /* 0x000fe40003f06070 */
[----:B------:R-:W-:-:S04]  /*10a30*/  LOP3.LUT R2, R11, R8, RZ, 0x3c, !PT ;  /* 0x000000080b027212 */ /* 0x000fc800078e3cff */
[----:B------:R-:W-:-:S07]  /*10a40*/  ISETP.GE.AND P2, PT, R2, RZ, PT ;  /* 0x000000ff0200720c */ /* 0x000fce0003f46270 */
[----:B------:R-:W-:-:S06]  /*10a50*/  @P0 VIADD R4, R4, 0x1 ;  /* 0x0000000104040836 */ /* 0x000fcc0000000000 */
[----:B------:R-:W-:Y:S01]  /*10a60*/  @!P2 IMAD.MOV R4, RZ, RZ, -R4 ;  /* 0x000000ffff04a224 */ /* 0x000fe200078e0a04 */
[----:B------:R-:W-:-:S05]  /*10a70*/  @!P1 LOP3.LUT R4, RZ, R8, RZ, 0x33, !PT ;  /* 0x00000008ff049212 */ /* 0x000fca00078e33ff */
[--C-:B------:R-:W-:Y:S02]  /*10a80*/  IMAD.MOV R2, RZ, RZ, -R4.reuse ;  /* 0x000000ffff027224 */ /* 0x100fe400078e0a04 */
[C---:B------:R-:W-:Y:S02]  /*10a90*/  IMAD R4, R8.reuse, 0x1000000, R4 ;  /* 0x0100000008047824 */ /* 0x040fe400078e0204 */
[----:B------:R-:W-:Y:S02]  /*10aa0*/  IMAD R11, R8, R2, R11 ;  /* 0x00000002080b7224 */ /* 0x000fe400078e020b */
[----:B------:R-:W-:Y:S02]  /*10ab0*/  VIADD R2, R5, UR4 ;  /* 0x0000000405027c36 */ /* 0x000fe40008000000 */
[----:B------:R-:W-:-:S03]  /*10ac0*/  IMAD R3, R11, 0x10000, R4 ;  /* 0x000100000b037824 */ /* 0x000fc600078e0204 */
[----:B------:R1:W-:Y:S04]  /*10ad0*/  STL [R1+0xc], R2 ;  /* 0x00000c0201007387 */ /* 0x0003e80000100800 */
[----:B------:R1:W-:Y:S01]  /*10ae0*/  STL [R1+0x8], R3 ;  /* 0x0000080301007387 */ /* 0x0003e20000100800 */
[----:B------:R-:W-:Y:S05]  /*10af0*/  BRA `(.L_x_230) ;  /* 0x0000000000107947 */ /* 0x000fea0003800000 */
.L_x_227:
[----:B------:R-:W-:Y:S01]  /*10b00*/  IMAD.U32 R2, RZ, RZ, UR6 ;  /* 0x00000006ff027e24 */ /* 0x000fe2000f8e00ff */
[----:B------:R0:W-:Y:S04]  /*10b10*/  STL [R1+0x4], RZ ;  /* 0x000004ff01007387 */ /* 0x0001e80000100800 */
[----:B------:R0:W-:Y:S04]  /*10b20*/  STL [R1+0x8], RZ ;  /* 0x000008ff01007387 */ /* 0x0001e80000100800 */
[----:B------:R0:W-:Y:S02]  /*10b30*/  STL [R1], R2 ;  /* 0x0000000201007387 */ /* 0x0001e40000100800 */
.L_x_230:
[----:B------:R-:W2:Y:S04]  /*10b40*/  LDL R4, [R1] ;  /* 0x0000000001047983 */ /* 0x000ea80000100800 */
[----:B------:R-:W2:Y:S04]  /*10b50*/  LDL R5, [R1+0x4] ;  /* 0x0000040001057983 */ /* 0x000ea80000100800 */
[----:B-1----:R-:W2:Y:S04]  /*10b60*/  LDL R6, [R1+0x8] ;  /* 0x0000080001067983 */ /* 0x002ea80000100800 */
[----:B------:R-:W2:Y:S01]  /*10b70*/  LDL R7, [R1+0xc] ;  /* 0x00000c0001077983 */ /* 0x000ea20000100800 */
[----:B------:R-:W-:-:S13]  /*10b80*/  ISETP.NE.AND P0, PT, R0, RZ, PT ;  /* 0x000000ff0000720c */ /* 0x000fda0003f05270 */
[----:B------:R-:W1:Y:S01]  /*10b90*/  @!P0 S2R R3, SR_CgaCtaId ;  /* 0x0000000000038919 */ /* 0x000e620000008800 */
[----:B------:R-:W-:-:S04]  /*10ba0*/  @!P0 MOV R0, 0x400 ;  /* 0x0000040000008802 */ /* 0x000fc80000000f00 */
[----:B-1----:R-:W-:-:S05]  /*10bb0*/  @!P0 LEA R0, R3, R0, 0x18 ;  /* 0x0000000003008211 */ /* 0x002fca00078ec0ff */
[----:B--2---:R1:W-:Y:S01]  /*10bc0*/  @!P0 STS.128 [R0+0x368d0], R4 ;  /* 0x0368d00400008388 */ /* 0x0043e20000000c00 */
[----:B------:R-:W-:Y:S06]  /*10bd0*/  BAR.ARV 0x5, 0x180 ;  /* 0x0146000000007b1d */ /* 0x000fec0000002000 */
.L_x_225:
[----:B01----:R-:W3:Y:S01]  /*10be0*/  LDL R0, [R1+0xc] ;  /* 0x00000c0001007983 */ /* 0x003ee20000100800 */
[----:B------:R-:W-:Y:S01]  /*10bf0*/  ULDC UR4, c[0x0][0xc3c] ;  /* 0x00030f0000047ab9 */ /* 0x000fe20000000800 */
[----:B------:R-:W-:Y:S02]  /*10c00*/  IMAD.MOV.U32 R19, RZ, RZ, RZ ;  /* 0x000000ffff137224 */ /* 0x000fe400078e00ff */
[----:B------:R0:W-:Y:S01]  /*10c10*/  STL [R1+0x48], RZ ;  /* 0x000048ff01007387 */ /* 0x0001e20000100800 */
[----:B---3--:R-:W-:Y:S01]  /*10c20*/  ISETP.GE.AND P0, PT, R0, UR4, PT ;  /* 0x0000000400007c0c */ /* 0x008fe2000bf06270 */
[----:B------:R-:W-:-:S05]  /*10c30*/  IMAD.MOV.U32 R0, RZ, RZ, 0x1 ;  /* 0x00000001ff007424 */ /* 0x000fca00078e00ff */
[----:B------:R0:W-:Y:S07]  /*10c40*/  STL [R1+0x14], R0 ;  /* 0x0000140001007387 */ /* 0x0001ee0000100800 */
[----:B------:R-:W-:Y:S05]  /*10c50*/  @P0 BRA `(.L_x_231) ;  /* 0x0000005c00300947 */ /* 0x000fea0003800000 */
[----:B--2---:R-:W1:Y:S01]  /*10c60*/  S2R R5, SR_TID.X ;  /* 0x0000000000057919 */ /* 0x004e620000002100 */
[----:B------:R-:W2:Y:S01]  /*10c70*/  S2UR UR5, SR_CgaCtaId ;  /* 0x00000000000579c3 */ /* 0x000ea20000008800 */
[----:B------:R-:W-:Y:S01]  /*10c80*/  UMOV UR4, 0x400 ;  /* 0x0000040000047882 */ /* 0x000fe20000000000 */
[----:B------:R-:W-:Y:S01]  /*10c90*/  BSSY B8, `(.L_x_231) ;  /* 0x00005c8000087945 */ /* 0x000fe20003800000 */
[----:B------:R-:W-:Y:S01]  /*10ca0*/  IMAD.MOV.U32 R19, RZ, RZ, RZ ;  /* 0x000000ffff137224 */ /* 0x000fe200078e00ff */
[----:B------:R-:W-:Y:S01]  /*10cb0*/  ULDC UR38, c[0x0][0xc] ;  /* 0x0000030000267ab9 */ /* 0x000fe20000000800 */
[----:B------:R-:W-:Y:S01]  /*10cc0*/  ULDC.64 UR36, c[0x0][0x198] ;  /* 0x0000660000247ab9 */ /* 0x000fe20000000a00 */
[----:B--2---:R-:W-:-:S06]  /*10cd0*/  ULEA UR4, UR5, UR4, 0x18 ;  /* 0x0000000405047291 */ /* 0x004fcc000f8ec03f */
[----:B------:R-:W-:Y:S01]  /*10ce0*/  IMAD.U32 R18, RZ, RZ, UR4 ;  /* 0x00000004ff127e24 */ /* 0x000fe2000f8e00ff */
[C---:B-1----:R-:W-:Y:S01]  /*10cf0*/  LOP3.LUT R4, R5.reuse, 0x7f, RZ, 0xc0, !PT ;  /* 0x0000007f05047812 */ /* 0x042fe200078ec0ff */
[----:B0-----:R-:W-:-:S05]  /*10d00*/  IMAD.SHL.U32 R0, R5, 0x8, RZ ;  /* 0x0000000805007824 */ /* 0x001fca00078e00ff */
[C---:B------:R-:W-:Y:S02]  /*10d10*/  LOP3.LUT R2, R0.reuse, 0x1f8, RZ, 0xc0, !PT ;  /* 0x000001f800027812 */ /* 0x040fe400078ec0ff */
[----:B------:R-:W-:Y:S02]  /*10d20*/  LOP3.LUT R0, R0, 0x38, RZ, 0xc0, !PT ;  /* 0x0000003800007812 */ /* 0x000fe400078ec0ff */
[----:B------:R-:W-:Y:S01]  /*10d30*/  LOP3.LUT R3, R2, 0x38, R5, 0x78, !PT ;  /* 0x0000003802037812 */ /* 0x000fe200078e7805 */
[----:B------:R-:W-:Y:S01]  /*10d40*/  IMAD.SHL.U32 R2, R4, 0x8, RZ ;  /* 0x0000000804027824 */ /* 0x000fe200078e00ff */
[----:B------:R-:W-:-:S04]  /*10d50*/  SHF.R.U32.HI R4, RZ, 0x3, R4 ;  /* 0x00000003ff047819 */ /* 0x000fc80000011604 */
[----:B------:R-:W-:Y:S01]  /*10d60*/  LOP3.LUT R3, R3, 0x200, R2, 0xf8, !PT ;  /* 0x0000020003037812 */ /* 0x000fe200078ef802 */
[----:B------:R-:W-:-:S04]  /*10d70*/  IMAD.SHL.U32 R2, R5, 0x10, RZ ;  /* 0x0000001005027824 */ /* 0x000fc800078e00ff */
[----:B------:R-:W-:Y:S01]  /*10d80*/  IMAD R3, R3, 0x2, R18 ;  /* 0x0000000203037824 */ /* 0x000fe200078e0212 */
[----:B------:R-:W-:Y:S01]  /*10d90*/  LOP3.LUT R4, R4, 0x70, R2, 0xf8, !PT ;  /* 0x0000007004047812 */ /* 0x000fe200078ef802 */
[----:B------:R-:W-:-:S03]  /*10da0*/  IMAD.MOV.U32 R2, RZ, RZ, 0x1 ;  /* 0x00000001ff027424 */ /* 0x000fc600078e00ff */
[----:B------:R-:W-:Y:S04]  /*10db0*/  STL [R1+0x24], R3 ;  /* 0x0000240301007387 */ /* 0x000fe80000100800 */
[----:B------:R0:W-:Y:S04]  /*10dc0*/  STL [R1+0x14], R2 ;  /* 0x0000140201007387 */ /* 0x0001e80000100800 */
[----:B------:R1:W-:Y:S01]  /*10dd0*/  STL [R1+0x48], RZ ;  /* 0x000048ff01007387 */ /* 0x0003e20000100800 */
[C---:B0-----:R-:W-:Y:S02]  /*10de0*/  LOP3.LUT R2, R0.reuse, 0x40, RZ, 0xfc, !PT ;  /* 0x0000004000027812 */ /* 0x041fe400078efcff */
[----:B-1----:R-:W-:-:S07]  /*10df0*/  LOP3.LUT R0, R0, 0x80, RZ, 0xfc, !PT ;  /* 0x0000008000007812 */ /* 0x002fce00078efcff */
.L_x_337:
[----:B------:R-:W2:Y:S01]  /*10e00*/  LDL R0, [R1+0xc] ;  /* 0x00000c0001007983 */ /* 0x000ea20000100800 */
[----:B------:R-:W2:Y:S01]  /*10e10*/  LDC.64 R2, c[0x0][0xc88] ;  /* 0x00032200ff027b82 */ /* 0x000ea20000000a00 */
[----:B------:R-:W-:Y:S01]  /*10e20*/  ULDC.64 UR4, c[0x0][0x208] ;  /* 0x0000820000047ab9 */ /* 0x000fe20000000a00 */
[----:B--2---:R-:W-:-:S05]  /*10e30*/  IMAD.WIDE R2, R0, 0x4, R2 ;  /* 0x0000000400027825 */ /* 0x004fca00078e0202 */
[----:B------:R-:W2:Y:S01]  /*10e40*/  LDG.E R11, desc[UR4][R2.64] ;  /* 0x00000004020b7981 */ /* 0x000ea2000c1e1900 */
[----:B------:R-:W-:Y:S05]  /*10e50*/  YIELD ;  /* 0x0000000000007946 */ /* 0x000fea0003800000 */
[----:B------:R-:W-:Y:S01]  /*10e60*/  ULDC.64 UR4, c[0x0][0xa28] ;  /* 0x00028a0000047ab9 */ /* 0x000fe20000000a00 */
[----:B------:R-:W-:Y:S01]  /*10e70*/  IMAD.MOV.U32 R0, RZ, RZ, RZ ;  /* 0x000000ffff007224 */ /* 0x000fe200078e00ff */
[----:B------:R-:W-:Y:S01]  /*10e80*/  ISETP.NE.U32.AND P0, PT, RZ, UR4, PT ;  /* 0x00000004ff007c0c */ /* 0x000fe2000bf05070 */
[----:B------:R-:W-:Y:S01]  /*10e90*/  ULDC.64 UR10, c[0x0][0x208] ;  /* 0x00008200000a7ab9 */ /* 0x000fe20000000a00 */
[----:B01----:R-:W-:Y:S01]  /*10ea0*/  IMAD.MOV.U32 R6, RZ, RZ, RZ ;  /* 0x000000ffff067224 */ /* 0x003fe200078e00ff */
[----:B------:R-:W-:Y:S01]  /*10eb0*/  ULDC.64 UR6, c[0x0][0xa18] ;  /* 0x0002860000067ab9 */ /* 0x000fe20000000a00 */
[----:B------:R-:W-:Y:S01]  /*10ec0*/  ISETP.NE.AND.EX P0, PT, RZ, UR5, PT, P0 ;  /* 0x00000005ff007c0c */ /* 0x000fe2000bf05300 */
[----:B------:R-:W-:Y:S01]  /*10ed0*/  ULDC.64 UR8, c[0x0][0xa08] ;  /* 0x0002820000087ab9 */ /* 0x000fe20000000a00 */
[----:B--2---:R-:W-:Y:S01]  /*10ee0*/  SHF.R.S32.HI R4, RZ, 0x1f, R11 ;  /* 0x0000001fff047819 */ /* 0x004fe2000001140b */
[----:B------:R-:W-:-:S10]  /*10ef0*/  IMAD.SHL.U32 R17, R11, 0x4, RZ ;  /* 0x000000040b117824 */ /* 0x000fd400078e00ff */
[C---:B------:R-:W-:Y:S01]  /*10f00*/  @P0 LEA R2, P1, R11.reuse, UR4, 0x2 ;  /* 0x000000040b020c11 */ /* 0x040fe2000f8210ff */
[----:B------:R-:W-:Y:S03]  /*10f10*/  STL [R1+0x2c], R11 ;  /* 0x00002c0b01007387 */ /* 0x000fe60000100800 */
[C-C-:B------:R-:W-:Y:S01]  /*10f20*/  @P0 LEA.HI.X R3, R11.reuse, UR5, R4.reuse, 0x2, P1 ;  /* 0x000000050b030c11 */ /* 0x140fe200088f1404 */
[----:B------:R-:W-:Y:S01]  /*10f30*/  ULDC.64 UR4, c[0x0][0xa00] ;  /* 0x0002800000047ab9 */ /* 0x000fe20000000a00 */
[----:B------:R-:W-:Y:S01]  /*10f40*/  SHF.L.U64.HI R10, R11, 0x2, R4 ;  /* 0x000000020b0a7819 */ /* 0x000fe20000010204 */
[----:B------:R0:W-:Y:S01]  /*10f50*/  STL [R1+0x3c], R4 ;  /* 0x00003c0401007387 */ /* 0x0001e20000100800 */
[----:B------:R-:W-:-:S03]  /*10f60*/  ISETP.NE.U32.AND P1, PT, RZ, UR4, PT ;  /* 0x00000004ff007c0c */ /* 0x000fc6000bf25070 */
[----:B------:R1:W5:Y:S01]  /*10f70*/  @P0 LDG.E R0, desc[UR10][R2.64] ;  /* 0x0000000a02000981 */ /* 0x000362000c1e1900 */
[----:B------:R-:W-:Y:S01]  /*10f80*/  ISETP.NE.AND.EX P1, PT, RZ, UR5, PT, P1 ;  /* 0x00000005ff007c0c */ /* 0x000fe2000bf25310 */
[----:B------:R-:W-:Y:S01]  /*10f90*/  IMAD.MOV.U32 R8, RZ, RZ, RZ ;  /* 0x000000ffff087224 */ /* 0x000fe200078e00ff */
[----:B------:R-:W-:Y:S01]  /*10fa0*/  ISETP.NE.U32.AND P2, PT, RZ, UR6, PT ;  /* 0x00000006ff007c0c */ /* 0x000fe2000bf45070 */
[----:B------:R-:W-:Y:S01]  /*10fb0*/  STL [R1+0x1c], R10 ;  /* 0x00001c0a01007387 */ /* 0x000fe20000100800 */
[----:B------:R-:W-:Y:S02]  /*10fc0*/  ISETP.NE.U32.AND P0, PT, RZ, UR8, PT ;  /* 0x00000008ff007c0c */ /* 0x000fe4000bf05070 */
[C---:B0-----:R-:W-:Y:S02]  /*10fd0*/  IADD3 R4, P4, R17.reuse, UR8, RZ ;  /* 0x0000000811047c10 */ /* 0x041fe4000ff9e0ff */
[----:B-1----:R-:W-:Y:S02]  /*10fe0*/  IADD3 R2, P3, R17, UR4, RZ ;  /* 0x0000000411027c10 */ /* 0x002fe4000ff7e0ff */
[----:B------:R-:W-:-:S02]  /*10ff0*/  ISETP.NE.AND.EX P2, PT, RZ, UR7, PT, P2 ;  /* 0x00000007ff007c0c */ /* 0x000fc4000bf45320 */
[C---:B------:R-:W-:Y:S02]  /*11000*/  IADD3.X R3, R10.reuse, UR5, RZ, P3, !PT ;  /* 0x000000050a037c10 */ /* 0x040fe40009ffe4ff */
[----:B------:R-:W-:Y:S02]  /*11010*/  ISETP.NE.AND.EX P0, PT, RZ, UR9, PT, P0 ;  /* 0x00000009ff007c0c */ /* 0x000fe4000bf05300 */
[----:B------:R-:W-:Y:S01]  /*11020*/  IADD3.X R5, R10, UR9, RZ, P4, !PT ;  /* 0x000000090a057c10 */ /* 0x000fe2000a7fe4ff */
[----:B------:R-:W2:Y:S01]  /*11030*/  @P1 LDG.E R6, desc[UR10][R2.64] ;  /* 0x0000000a02061981 */ /* 0x000ea2000c1e1900 */
[----:B------:R-:W-:Y:S02]  /*11040*/  ULDC UR4, c[0x0][0x288] ;  /* 0x0000a20000047ab9 */ /* 0x000fe40000000800 */
[----:B------:R-:W-:Y:S01]  /*11050*/  IMAD.U32 R9, RZ, RZ, UR4 ;  /* 0x00000004ff097e24 */ /* 0x000fe2000f8e00ff */
[----:B------:R-:W-:-:S06]  /*11060*/  ULDC.64 UR4, c[0x0][0x418] ;  /* 0x0001060000047ab9 */ /* 0x000fcc0000000a00 */
[----:B------:R-:W5:Y:S04]  /*11070*/  @P0 LDG.E R8, desc[UR10][R4.64] ;  /* 0x0000000a04080981 */ /* 0x000f68000c1e1900 */
[----:B--2---:R0:W-:Y:S02]  /*11080*/  STL [R1+0x30], R6 ;  /* 0x0000300601007387 */ /* 0x0041e40000100800 */
[----:B0-----:R-:W-:-:S04]  /*11090*/  @P2 IADD3 R6, P3, R17, UR6, RZ ;  /* 0x0000000611062c10 */ /* 0x001fc8000ff7e0ff */
[----:B------:R-:W-:-:S05]  /*110a0*/  @P2 IADD3.X R7, R10, UR7, RZ, P3, !PT ;  /* 0x000000070a072c10 */ /* 0x000fca0009ffe4ff */
[----:B------:R0:W2:Y:S01]  /*110b0*/  @P2 LDG.E R9, desc[UR10][R6.64] ;  /* 0x0000000a06092981 */ /* 0x0000a2000c1e1900 */
[----:B------:R-:W-:-:S03]  /*110c0*/  UISETP.NE.U32.AND UP0, UPT, UR4, URZ, UPT ;  /* 0x0000003f0400728c */ /* 0x000fc6000bf05070 */
[----:B------:R-:W-:Y:S01]  /*110d0*/  ULDC UR4, c[0x0][0x424] ;  /* 0x0001090000047ab9 */ /* 0x000fe20000000800 */
[----:B------:R-:W-:-:S03]  /*110e0*/  UISETP.NE.AND.EX UP0, UPT, UR5, URZ, UPT, UP0 ;  /* 0x0000003f0500728c */ /* 0x000fc6000bf05300 */
[----:B------:R-:W-:Y:S01]  /*110f0*/  ULDC UR5, c[0x0][0x2f0] ;  /* 0x0000bc0000057ab9 */ /* 0x000fe20000000800 */
[----:B------:R-:W-:-:S04]  /*11100*/  USEL UR4, UR4, 0x1, UP0 ;  /* 0x0000000104047887 */ /* 0x000fc80008000000 */
[----:B------:R-:W-:-:S06]  /*11110*/  UIMAD UR4, UR4, UR5, URZ ;  /* 0x00000005040472a4 */ /* 0x000fcc000f8e023f */
[----:B0-----:R-:W-:Y:S01]  /*11120*/  IMAD.U32 R6, RZ, RZ, UR4 ;  /* 0x00000004ff067e24 */ /* 0x001fe2000f8e00ff */
[----:B--2---:R0:W-:Y:S01]  /*11130*/  STL [R1+0x44], R9 ;  /* 0x0000440901007387 */ /* 0x0041e20000100800 */
[----:B------:R-:W-:Y:S05]  /*11140*/  @P2 BRA `(.L_x_232) ;  /* 0x0000000000182947 */ /* 0x000fea0003800000 */
[----:B------:R-:W-:Y:S05]  /*11150*/  @!P1 BRA `(.L_x_232) ;  /* 0x0000000000149947 */ /* 0x000fea0003800000 */
[----:B------:R-:W-:Y:S02]  /*11160*/  ULDC.64 UR4, c[0x0][0x208] ;  /* 0x0000820000047ab9 */ /* 0x000fe40000000a00 */
[----:B------:R-:W2:Y:S04]  /*11170*/  LDG.E R7, desc[UR4][R2.64] ;  /* 0x0000000402077981 */ /* 0x000ea8000c1e1900 */
[----:B------:R-:W2:Y:S02]  /*11180*/  LDG.E R2, desc[UR4][R2.64+0x4] ;  /* 0x0000040402027981 */ /* 0x000ea4000c1e1900 */
[----:B--2---:R-:W-:-:S05]  /*11190*/  IMAD.IADD R2, R2, 0x1, -R7 ;  /* 0x0000000102027824 */ /* 0x004fca00078e0a07 */
[----:B------:R1:W-:Y:S02]  /*111a0*/  STL [R1+0x44], R2 ;  /* 0x0000440201007387 */ /* 0x0003e40000100800 */
.L_x_232:
[----:B------:R-:W0:Y:S01]  /*111b0*/  LDL.LU R3, [R1+0x8] ;  /* 0x0000080001037983 */ /* 0x000e220000300800 */
[----:B------:R-:W-:Y:S02]  /*111c0*/  ULDC.64 UR4, c[0x0][0xa20] ;  /* 0x0002880000047ab9 */ /* 0x000fe40000000a00 */
[----:B------:R-:W-:-:S04]  /*111d0*/  ISETP.NE.U32.AND P1, PT, RZ, UR4, PT ;  /* 0x00000004ff007c0c */ /* 0x000fc8000bf25070 */
[----:B------:R-:W-:Y:S02]  /*111e0*/  ISETP.NE.AND.EX P1, PT, RZ, UR5, PT, P1 ;  /* 0x00000005ff007c0c */ /* 0x000fe4000bf25310 */
[C---:B0-----:R-:W-:Y:S02]  /*111f0*/  LOP3.LUT R9, R3.reuse, 0xff000000, RZ, 0xc0, !PT ;  /* 0xff00000003097812 */ /* 0x041fe400078ec0ff */
[C---:B-1----:R-:W-:Y:S02]  /*11200*/  LOP3.LUT R2, R3.reuse, 0xff0000, RZ, 0xc0, !PT ;  /* 0x00ff000003027812 */ /* 0x042fe400078ec0ff */
[----:B------:R-:W-:Y:S02]  /*11210*/  SHF.R.U32.HI R9, RZ, 0x8, R9 ;  /* 0x00000008ff097819 */ /* 0x000fe40000011609 */
[----:B------:R-:W-:Y:S01]  /*11220*/  LOP3.LUT R16, R3, 0xffff, RZ, 0xc0, !PT ;  /* 0x0000ffff03107812 */ /* 0x000fe200078ec0ff */
[----:B-----5:R-:W-:Y:S01]  /*11230*/  IMAD.IADD R3, R8, 0x1, R0 ;  /* 0x0000000108037824 */ /* 0x020fe200078e0200 */
[----:B------:R-:W-:Y:S01]  /*11240*/  LEA.HI R9, R2, R9, RZ, 0x10 ;  /* 0x0000000902097211 */ /* 0x000fe200078f80ff */
[----:B------:R-:W-:-:S05]  /*11250*/  IMAD.MOV.U32 R2, RZ, RZ, R11 ;  /* 0x000000ffff027224 */ /* 0x000fca00078e000b */
[----:B------:R0:W-:Y:S04]  /*11260*/  STL [R1+0x10], R2 ;  /* 0x0000100201007387 */ /* 0x0001e80000100800 */
[----:B------:R0:W-:Y:S01]  /*11270*/  STL [R1+0x18], R3 ;  /* 0x0000180301007387 */ /* 0x0001e20000100800 */
[----:B------:R-:W-:Y:S05]  /*11280*/  @!P1 BRA `(.L_x_233) ;  /* 0x0000000000149947 */ /* 0x000fea0003800000 */
[----:B------:R-:W-:Y:S01]  /*11290*/  IADD3 R6, P0, R17, UR4, RZ ;  /* 0x0000000411067c10 */ /* 0x000fe2000ff1e0ff */
[----:B------:R-:W-:-:S03]  /*112a0*/  ULDC.64 UR6, c[0x0][0x208] ;  /* 0x0000820000067ab9 */ /* 0x000fc60000000a00 */
[----:B------:R-:W-:-:S05]  /*112b0*/  IADD3.X R7, R10, UR5, RZ, P0, !PT ;  /* 0x000000050a077c10 */ /* 0x000fca00087fe4ff */
[----:B------:R1:W5:Y:S01]  /*112c0*/  LDG.E R6, desc[UR6][R6.64] ;  /* 0x0000000606067981 */ /* 0x000362000c1e1900 */
[----:B------:R-:W-:Y:S05]  /*112d0*/  BRA `(.L_x_234) ;  /* 0x0000000000147947 */ /* 0x000fea0003800000 */
.L_x_233:
[----:B------:R-:W-:Y:S05]  /*112e0*/  @!P0 BRA `(.L_x_234) ;  /* 0x0000000000108947 */ /* 0x000fea0003800000 */
[----:B------:R-:W-:Y:S02]  /*112f0*/  ULDC.64 UR4, c[0x0][0x208] ;  /* 0x0000820000047ab9 */ /* 0x000fe40000000a00 */
[----:B------:R-:W2:Y:S04]  /*11300*/  LDG.E R6, desc[UR4][R4.64] ;  /* 0x0000000404067981 */ /* 0x000ea8000c1e1900 */
[----:B------:R-:W2:Y:S02]  /*11310*/  LDG.E R4, desc[UR4][R4.64+0x4] ;  /* 0x0000040404047981 */ /* 0x000ea4000c1e1900 */
[----:B--2---:R-:W-:-:S07]  /*11320*/  IMAD.IADD R6, R4, 0x1, -R6 ;  /* 0x0000000104067824 */ /* 0x004fce00078e0a06 */
.L_x_234:
[----:B-----5:R-:W-:Y:S01]  /*11330*/  IMAD.IADD R6, R6, 0x1, -R0 ;  /* 0x0000000106067824 */ /* 0x020fe200078e0a00 */
[----:B------:R-:W-:Y:S01]  /*11340*/  LOP3.LUT R10, R9, 0xff, RZ, 0xc0, !PT ;  /* 0x000000ff090a7812 */ /* 0x000fe200078ec0ff */
[----:B0-----:R-:W-:Y:S01]  /*11350*/  IMAD.MOV.U32 R2, RZ, RZ, RZ ;  /* 0x000000ffff027224 */ /* 0x001fe200078e00ff */
[----:B------:R-:W-:Y:S01]  /*11360*/  BSSY B0, `(.L_x_235) ;  /* 0x000002b000007945 */ /* 0x000fe20003800000 */
[C---:B------:R-:W-:Y:S01]  /*11370*/  VIADD R3, R6.reuse, 0x6f ;  /* 0x0000006f06037836 */ /* 0x040fe20000000000 */
[----:B------:R-:W-:Y:S01]  /*11380*/  ISETP.GE.AND P0, PT, R6, 0x1, PT ;  /* 0x000000010600780c */ /* 0x000fe20003f06270 */
[----:B------:R-:W-:Y:S02]  /*11390*/  IMAD.MOV.U32 R4, RZ, RZ, RZ ;  /* 0x000000ffff047224 */ /* 0x000fe400078e00ff */
[----:B------:R-:W-:-:S03]  /*113a0*/  IMAD.HI R2, R3, -0x6db6db6d, R2 ;  /* 0x9249249303027827 */ /* 0x000fc600078e0202 */
[----:B------:R0:W-:Y:S01]  /*113b0*/  STL [R1+0x34], R4 ;  /* 0x0000340401007387 */ /* 0x0001e20000100800 */
[----:B------:R-:W-:Y:S01]  /*113c0*/  IMAD.MOV.U32 R11, RZ, RZ, R4 ;  /* 0x000000ffff0b7224 */ /* 0x000fe200078e0004 */
[----:B------:R-:W-:-:S04]  /*113d0*/  SHF.R.U32.HI R0, RZ, 0x1f, R2 ;  /* 0x0000001fff007819 */ /* 0x000fc80000011602 */
[----:B------:R-:W-:-:S05]  /*113e0*/  LEA.HI.SX32 R8, R2, R0, 0x1a ;  /* 0x0000000002087211 */ /* 0x000fca00078fd2ff */
[----:B------:R0:W-:Y:S04]  /*113f0*/  STL [R1+0x40], R8 ;  /* 0x0000400801007387 */ /* 0x0001e80000100800 */
[----:B------:R0:W-:Y:S01]  /*11400*/  STL [R1+0x58], R10 ;  /* 0x0000580a01007387 */ /* 0x0001e20000100800 */
[----:B------:R-:W-:Y:S05]  /*11410*/  @!P0 BRA `(.L_x_236) ;  /* 0x00000000007c8947 */ /* 0x000fea0003800000 */
[----:B------:R-:W-:-:S04]  /*11420*/  SHF.R.U32.HI R0, RZ, 0x10, R9 ;  /* 0x00000010ff007819 */ /* 0x000fc80000011609 */
[----:B------:R-:W-:-:S13]  /*11430*/  ISETP.NE.AND P0, PT, R0, RZ, PT ;  /* 0x000000ff0000720c */ /* 0x000fda0003f05270 */
[----:B------:R-:W0:Y:S02]  /*11440*/  @!P0 LDC R0, c[0x0][0x9f0] ;  /* 0x00027c00ff008b82 */ /* 0x000e240000000800 */
[----:B0-----:R-:W-:-:S04]  /*11450*/  IABS R4, R0 ;  /* 0x0000000000047213 */ /* 0x001fc80000000000 */
[----:B------:R-:W0:Y:S08]  /*11460*/  I2F.RP R2, R4 ;  /* 0x0000000400027306 */ /* 0x000e300000209400 */
[----:B0-----:R-:W0:Y:S02]  /*11470*/  MUFU.RCP R2, R2 ;  /* 0x0000000200027308 */ /* 0x001e240000001000 */
[----:B0-----:R-:W-:-:S06]  /*11480*/  VIADD R2, R2, 0xffffffe ;  /* 0x0ffffffe02027836 */ /* 0x001fcc0000000000 */
[----:B------:R-:W0:Y:S02]  /*11490*/  F2I.FTZ.U32.TRUNC.NTZ R3, R2 ;  /* 0x0000000200037305 */ /* 0x000e24000021f000 */
[----:B0-----:R-:W-:-:S04]  /*114a0*/  IMAD.MOV R2, RZ, RZ, -R3 ;  /* 0x000000ffff027224 */ /* 0x001fc800078e0a03 */
[----:B------:R-:W-:Y:S02]  /*114b0*/  IMAD R5, R2, R4, RZ ;  /* 0x0000000402057224 */ /* 0x000fe400078e02ff */
[----:B------:R-:W-:-:S04]  /*114c0*/  IMAD.MOV.U32 R2, RZ, RZ, RZ ;  /* 0x000000ffff027224 */ /* 0x000fc800078e00ff */
[----:B-1----:R-:W-:Y:S01]  /*114d0*/  IMAD.HI.U32 R7, R3, R5, R2 ;  /* 0x0000000503077227 */ /* 0x002fe200078e0002 */
[----:B------:R-:W-:Y:S02]  /*114e0*/  IABS R2, R0 ;  /* 0x0000000000027213 */ /* 0x000fe40000000000 */
[----:B------:R-:W-:-:S03]  /*114f0*/  IADD3 R3, R0, -0x1, R8 ;  /* 0xffffffff00037810 */ /* 0x000fc60007ffe008 */
[----:B------:R-:W-:Y:S01]  /*11500*/  IMAD.MOV R2, RZ, RZ, -R2 ;  /* 0x000000ffff027224 */ /* 0x000fe200078e0a02 */
[----:B------:R-:W-:Y:S02]  /*11510*/  IABS R5, R3 ;  /* 0x0000000300057213 */ /* 0x000fe40000000000 */
[----:B------:R-:W-:Y:S01]  /*11520*/  LOP3.LUT R3, R3, R0, RZ, 0x3c, !PT ;  /* 0x0000000003037212 */ /* 0x000fe200078e3cff */
[----:B------:R-:W-:Y:S02]  /*11530*/  IMAD.MOV.U32 R6, RZ, RZ, R2 ;  /* 0x000000ffff067224 */ /* 0x000fe400078e0002 */
[----:B------:R-:W-:Y:S01]  /*11540*/  IMAD.HI.U32 R2, R7, R5, RZ ;  /* 0x0000000507027227 */ /* 0x000fe200078e00ff */
[----:B------:R-:W-:-:S03]  /*11550*/  ISETP.GE.AND P2, PT, R3, RZ, PT ;  /* 0x000000ff0300720c */ /* 0x000fc60003f46270 */
[----:B------:R-:W-:-:S05]  /*11560*/  IMAD R5, R2, R6, R5 ;  /* 0x0000000602057224 */ /* 0x000fca00078e0205 */
[----:B------:R-:W-:-:S13]  /*11570*/  ISETP.GT.U32.AND P1, PT, R4, R5, PT ;  /* 0x000000050400720c */ /* 0x000fda0003f24070 */
[----:B------:R-:W-:Y:S02]  /*11580*/  @!P1 IMAD.IADD R5, R5, 0x1, -R4 ;  /* 0x0000000105059824 */ /* 0x000fe400078e0a04 */
[----:B------:R-:W-:Y:S01]  /*11590*/  @!P1 VIADD R2, R2, 0x1 ;  /* 0x0000000102029836 */ /* 0x000fe20000000000 */
[----:B------:R-:W-:Y:S02]  /*115a0*/  ISETP.NE.AND P1, PT, R0, RZ, PT ;  /* 0x000000ff0000720c */ /* 0x000fe40003f25270 */
[----:B------:R-:W-:-:S13]  /*115b0*/  ISETP.GE.U32.AND P0, PT, R5, R4, PT ;  /* 0x000000040500720c */ /* 0x000fda0003f06070 */
[----:B------:R-:W-:-:S04]  /*115c0*/  @P0 VIADD R2, R2, 0x1 ;  /* 0x0000000102020836 */ /* 0x000fc80000000000 */
[----:B------:R-:W-:Y:S01]  /*115d0*/  @!P2 IMAD.MOV R2, RZ, RZ, -R2 ;  /* 0x000000ffff02a224 */ /* 0x000fe200078e0a02 */
[----:B------:R-:W-:-:S05]  /*115e0*/  @!P1 LOP3.LUT R2, RZ, R0, RZ, 0x33, !PT ;  /* 0x00000000ff029212 */ /* 0x000fca00078e33ff */
[----:B------:R-:W-:-:S05]  /*115f0*/  IMAD.MOV.U32 R11, RZ, RZ, R2 ;  /* 0x000000ffff0b7224 */ /* 0x000fca00078e0002 */
[----:B------:R2:W-:Y:S02]  /*11600*/  STL [R1+0x34], R11 ;  /* 0x0000340b01007387 */ /* 0x0005e40000100800 */
.L_x_236:
[----:B------:R-:W-:Y:S05]  /*11610*/  BSYNC B0 ;  /* 0x0000000000007941 */ /* 0x000fea0003800000 */
.L_x_235:
[----:B------:R-:W-:Y:S01]  /*11620*/  IMAD.MOV.U32 R0, RZ, RZ, R11 ;  /* 0x000000ffff007224 */ /* 0x000fe200078e000b */
[----:B------:R-:W-:Y:S03]  /*11630*/  BSSY B7, `(.L_x_237) ;  /* 0x0000451000077945 */ /* 0x000fe60003800000 */
[----:B------:R-:W-:-:S05]  /*11640*/  IMAD R2, R10, R0, RZ ;  /* 0x000000000a027224 */ /* 0x000fca00078e02ff */
[----:B------:R-:W-:Y:S01]  /*11650*/  VIADDMNMX R0, R2, R0, R8, PT ;  /* 0x0000000002007246 */ /* 0x000fe20003800108 */
[----:B------:R3:W-:Y:S03]  /*11660*/  STL [R1+0x28], R2 ;  /* 0x0000280201007387 */ /* 0x0007e60000100800 */
[----:B------:R-:W-:Y:S01]  /*11670*/  ISETP.GT.AND P0, PT, R0, R2, PT ;  /* 0x000000020000720c */ /* 0x000fe20003f04270 */
[----:B------:R3:W-:-:S12]  /*11680*/  STL [R1+0x38], R0 ;  /* 0x0000380001007387 */ /* 0x0007d80000100800 */
[----:B---3--:R-:W-:Y:S05]  /*11690*/  @P0 BRA `(.L_x_238) ;  /* 0x00000000004c0947 */ /* 0x008fea0003800000 */
[----:B------:R-:W3:Y:S02]  /*116a0*/  S2R R0, SR_TID.X ;  /* 0x0000000000007919 */ /* 0x000ee40000002100 */
[----:B---3--:R-:W-:-:S04]  /*116b0*/  LOP3.LUT R0, R0, 0x7f, RZ, 0xc0, !PT ;  /* 0x0000007f00007812 */ /* 0x008fc800078ec0ff */
[----:B------:R-:W-:-:S13]  /*116c0*/  ISETP.NE.AND P0, PT, R0, RZ, PT ;  /* 0x000000ff0000720c */ /* 0x000fda0003f05270 */
[----:B------:R-:W-:Y:S05]  /*116d0*/  @P0 BRA `(.L_x_239) ;  /* 0x0000004400180947 */ /* 0x000fea0003800000 */
[----:B------:R-:W3:Y:S01]  /*116e0*/  S2R R5, SR_LANEID ;  /* 0x0000000000057919 */ /* 0x000ee20000000000 */
[----:B------:R-:W-:Y:S01]  /*116f0*/  VOTEU.ANY UR4, UPT, PT ;  /* 0x0000000000047886 */ /* 0x000fe200038e0100 */
[----:B------:R-:W4:Y:S01]  /*11700*/  LDC.64 R2, c[0x0][0xc60] ;  /* 0x00031800ff027b82 */ /* 0x000f220000000a00 */
[----:B------:R-:W3:Y:S01]  /*11710*/  FLO.U32 R0, UR4 ;  /* 0x0000000400007d00 */ /* 0x000ee200080e0000 */
[----:B------:R-:W-:Y:S01]  /*11720*/  ULDC.64 UR6, c[0x0][0x208] ;  /* 0x0000820000067ab9 */ /* 0x000fe20000000a00 */
[----:B---3--:R-:W-:-:S06]  /*11730*/  ISETP.EQ.U32.AND P0, PT, R0, R5, PT ;  /* 0x000000050000720c */ /* 0x008fcc0003f02070 */
[----:B------:R-:W4:Y:S07]  /*11740*/  POPC R5, UR4 ;  /* 0x0000000400057d09 */ /* 0x000f2e0008000000 */
[----:B----4-:R-:W3:Y:S01]  /*11750*/  @P0 ATOMG.E.ADD.STRONG.GPU PT, R3, desc[UR6][R2.64], R5 ;  /* 0x00000005020309a8 */ /* 0x010ee200081ee1c6 */
[----:B0-----:R-:W0:Y:S02]  /*11760*/  S2R R4, SR_LTMASK ;  /* 0x0000000000047919 */ /* 0x001e240000003900 */
[----:B0-----:R-:W-:-:S04]  /*11770*/  LOP3.LUT R4, R4, UR4, RZ, 0xc0, !PT ;  /* 0x0000000404047c12 */ /* 0x001fc8000f8ec0ff */
[----:B-1----:R-:W0:Y:S01]  /*11780*/  POPC R7, R4 ;  /* 0x0000000400077309 */ /* 0x002e220000000000 */
[----:B---3--:R-:W0:Y:S02]  /*11790*/  SHFL.IDX PT, R0, R3, R0, 0x1f ;  /* 0x00001f0003007589 */ /* 0x008e2400000e0000 */
[----:B0-----:R-:W-:-:S05]  /*117a0*/  IADD3 R0, R0, UR38, R7 ;  /* 0x0000002600007c10 */ /* 0x001fca000fffe007 */
[----:B------:R3:W-:Y:S01]  /*117b0*/  STL [R1], R0 ;  /* 0x0000000001007387 */ /* 0x0007e20000100800 */
[----:B------:R-:W-:Y:S05]  /*117c0*/  BRA `(.L_x_239) ;  /* 0x0000004000dc7947 */ /* 0x000fea0003800000 */
.L_x_238:
[----:B------:R-:W-:Y:S01]  /*117d0*/  VIADD R0, R18, 0x21400 ;  /* 0x0002140012007836 */ /* 0x000fe20000000000 */
[----:B------:R-:W-:Y:S04]  /*117e0*/  BSSY B6, `(.L_x_240) ;  /* 0x0000013000067945 */ /* 0x000fe80003800000 */
[----:B------:R-:W-:-:S13]  /*117f0*/  LOP3.LUT P0, RZ, R0, 0x3ff, RZ, 0xc0, !PT ;  /* 0x000003ff00ff7812 */ /* 0x000fda000780c0ff */
[----:B------:R-:W-:Y:S05]  /*11800*/  @!P0 BRA `(.L_x_241) ;  /* 0x0000000000408947 */ /* 0x000fea0003800000 */
[----:B------:R-:W-:Y:S01]  /*11810*/  MOV R2, 0x0 ;  /* 0x0000000000027802 */ /* 0x000fe20000000f00 */
[----:B------:R-:W-:Y:S01]  /*11820*/  ULDC.64 UR6, c[0x4][0xa8] ;  /* 0x01002a0000067ab9 */ /* 0x000fe20000000a00 */
[----:B------:R-:W-:Y:S01]  /*11830*/  ULDC.64 UR8, c[0x4][0xb0] ;  /* 0x01002c0000087ab9 */ /* 0x000fe20000000a00 */
[----:B------:R-:W-:Y:S01]  /*11840*/  ULDC.64 UR4, c[0x4][0x8] ;  /* 0x0100020000047ab9 */ /* 0x000fe20000000a00 */
[----:B0-----:R-:W-:Y:S02]  /*11850*/  IMAD.U32 R4, RZ, RZ, UR6 ;  /* 0x00000006ff047e24 */ /* 0x001fe4000f8e00ff */
[----:B------:R-:W0:Y:S01]  /*11860*/  LDC.64 R2, c[0x4][R2] ;  /* 0x0100000002027b82 */ /* 0x000e220000000a00 */
[----:B------:R-:W-:Y:S02]  /*11870*/  IMAD.U32 R5, RZ, RZ, UR7 ;  /* 0x00000007ff057e24 */ /* 0x000fe4000f8e00ff */
[----:B------:R-:W-:Y:S02]  /*11880*/  IMAD.U32 R6, RZ, RZ, UR8 ;  /* 0x00000008ff067e24 */ /* 0x000fe4000f8e00ff */
[----:B-1----:R-:W-:-:S02]  /*11890*/  IMAD.U32 R7, RZ, RZ, UR9 ;  /* 0x00000009ff077e24 */ /* 0x002fc4000f8e00ff */
[----:B------:R-:W-:Y:S02]  /*118a0*/  IMAD.U32 R10, RZ, RZ, UR4 ;  /* 0x00000004ff0a7e24 */ /* 0x000fe4000f8e00ff */
[----:B--2---:R-:W-:Y:S02]  /*118b0*/  IMAD.U32 R11, RZ, RZ, UR5 ;  /* 0x00000005ff0b7e24 */ /* 0x004fe4000f8e00ff */
[----:B------:R-:W-:Y:S02]  /*118c0*/  IMAD.MOV.U32 R8, RZ, RZ, 0x70 ;  /* 0x00000070ff087424 */ /* 0x000fe400078e00ff */
[----:B------:R-:W-:Y:S02]  /*118d0*/  IMAD.MOV.U32 R12, RZ, RZ, 0x1 ;  /* 0x00000001ff0c7424 */ /* 0x000fe400078e00ff */
[----:B------:R-:W-:-:S07]  /*118e0*/  IMAD.MOV.U32 R13, RZ, RZ, RZ ;  /* 0x000000ffff0d7224 */ /* 0x000fce00078e00ff */
[----:B------:R-:W-:-:S07]  /*118f0*/  LEPC R20, `(.L_x_241) ;  /* 0x000000001014794e */ /* 0x000fce0000000000 */
[----:B0-----:R-:W-:Y:S05]  /*11900*/  CALL.ABS.NOINC R2 ;  /* 0x0000000002007343 */ /* 0x001fea0003c00000 */
.L_x_241:
[----:B------:R-:W-:Y:S05]  /*11910*/  BSYNC B6 ;  /* 0x0000000000067941 */ /* 0x000fea0003800000 */
.L_x_240:
        /* <DEDUP_REMOVED lines=8> */
[----:B------:R3:W4:Y:S01]  /*119a0*/  LDC.64 R2, c[0x4][R0] ;  /* 0x0100000000027b82 */ /* 0x0007220000000a00 */
[----:B0-----:R-:W-:Y:S02]  /*119b0*/  IMAD.U32 R4, RZ, RZ, UR6 ;  /* 0x00000006ff047e24 */ /* 0x001fe4000f8e00ff */
[----:B------:R-:W-:Y:S02]  /*119c0*/  IMAD.U32 R5, RZ, RZ, UR7 ;  /* 0x00000007ff057e24 */ /* 0x000fe4000f8e00ff */
[----:B------:R-:W-:Y:S02]  /*119d0*/  IMAD.U32 R6, RZ, RZ, UR8 ;  /* 0x00000008ff067e24 */ /* 0x000fe4000f8e00ff */
[----:B-1----:R-:W-:-:S02]  /*119e0*/  IMAD.U32 R7, RZ, RZ, UR9 ;  /* 0x00000009ff077e24 */ /* 0x002fc4000f8e00ff */
[----:B------:R-:W-:Y:S02]  /*119f0*/  IMAD.U32 R10, RZ, RZ, UR4 ;  /* 0x00000004ff0a7e24 */ /* 0x000fe4000f8e00ff */
[----:B--2---:R-:W-:Y:S02]  /*11a00*/  IMAD.U32 R11, RZ, RZ, UR5 ;  /* 0x00000005ff0b7e24 */ /* 0x004fe4000f8e00ff */
[----:B------:R-:W-:Y:S02]  /*11a10*/  IMAD.MOV.U32 R8, RZ, RZ, 0x70 ;  /* 0x00000070ff087424 */ /* 0x000fe400078e00ff */
[----:B------:R-:W-:Y:S02]  /*11a20*/  IMAD.MOV.U32 R12, RZ, RZ, 0x1 ;  /* 0x00000001ff0c7424 */ /* 0x000fe400078e00ff */
[----:B---3--:R-:W-:-:S07]  /*11a30*/  IMAD.MOV.U32 R13, RZ, RZ, RZ ;  /* 0x000000ffff0d7224 */ /* 0x008fce00078e00ff */
[----:B------:R-:W-:-:S07]  /*11a40*/  LEPC R20, `(.L_x_244) ;  /* 0x000000001014794e */ /* 0x000fce0000000000 */
[----:B----4-:R-:W-:Y:S05]  /*11a50*/  CALL.ABS.NOINC R2 ;  /* 0x0000000002007343 */ /* 0x010fea0003c00000 */
.L_x_244:
[----:B------:R-:W-:Y:S01]  /*11a60*/  MOV R2, 0x0 ;  /* 0x0000000000027802 */ /* 0x000fe20000000f00 */
[----:B------:R-:W-:Y:S01]  /*11a70*/  ULDC.64 UR6, c[0x4][0xa8] ;  /* 0x01002a0000067ab9 */ /* 0x000fe20000000a00 */
[----:B------:R-:W-:Y:S01]  /*11a80*/  ULDC.64 UR8, c[0x4][0xb0] ;  /* 0x01002c0000087ab9 */ /* 0x000fe20000000a00 */
[----:B------:R-:W-:Y:S01]  /*11a90*/  ULDC.64 UR4, c[0x4][0x18] ;  /* 0x0100060000047ab9 */ /* 0x000fe20000000a00 */
[----:B------:R-:W-:Y:S02]  /*11aa0*/  IMAD.U32 R4, RZ, RZ, UR6 ;  /* 0x00000006ff047e24 */ /* 0x000fe4000f8e00ff */
[----:B------:R-:W0:Y:S01]  /*11ab0*/  LDC.64 R2, c[0x4][R2] ;  /* 0x0100000002027b82 */ /* 0x000e220000000a00 */
[----:B------:R-:W-:Y:S02]  /*11ac0*/  IMAD.U32 R5, RZ, RZ, UR7 ;  /* 0x00000007ff057e24 */ /* 0x000fe4000f8e00ff */
[----:B------:R-:W-:Y:S02]  /*11ad0*/  IMAD.U32 R6, RZ, RZ, UR8 ;  /* 0x00000008ff067e24 */ /* 0x000fe4000f8e00ff */
[----:B------:R-:W-:-:S02]  /*11ae0*/  IMAD.U32 R7, RZ, RZ, UR9 ;  /* 0x00000009ff077e24 */ /* 0x000fc4000f8e00ff */
[----:B------:R-:W-:Y:S02]  /*11af0*/  IMAD.U32 R10, RZ, RZ, UR4 ;  /* 0x00000004ff0a7e24 */ /* 0x000fe4000f8e00ff */
[----:B------:R-:W-:Y:S02]  /*11b00*/  IMAD.U32 R11, RZ, RZ, UR5 ;  /* 0x00000005ff0b7e24 */ /* 0x000fe4000f8e00ff */
[----:B------:R-:W-:Y:S02]  /*11b10*/  IMAD.MOV.U32 R8, RZ, RZ, 0x70 ;  /* 0x00000070ff087424 */ /* 0x000fe400078e00ff */
[----:B------:R-:W-:Y:S02]  /*11b20*/  IMAD.MOV.U32 R12, RZ, RZ, 0x1 ;  /* 0x00000001ff0c7424 */ /* 0x000fe400078e00ff */
[----:B------:R-:W-:-:S07]  /*11b30*/  IMAD.MOV.U32 R13, RZ, RZ, RZ ;  /* 0x000000ffff0d7224 */ /* 0x000fce00078e00ff */
[----:B------:R-:W-:-:S07]  /*11b40*/  LEPC R20, `(.L_x_243) ;  /* 0x000000001014794e */ /* 0x000fce0000000000 */
[----:B0-----:R-:W-:Y:S05]  /*11b50*/  CALL.ABS.NOINC R2 ;  /* 0x0000000002007343 */ /* 0x001fea0003c00000 */
.L_x_243:
[----:B------:R-:W-:Y:S05]  /*11b60*/  BSYNC B6 ;  /* 0x0000000000067941 */ /* 0x000fea0003800000 */
.L_x_242:
[----:B0-----:R-:W3:Y:S01]  /*11b70*/  LDL.LU R4, [R1+0x1c] ;  /* 0x00001c0001047983 */ /* 0x001ee20000300800 */
[----:B------:R-:W-:-:S03]  /*11b80*/  ULDC.64 UR4, c[0x0][0x9f8] ;  /* 0x00027e0000047ab9 */ /* 0x000fc60000000a00 */
[----:B-1----:R-:W4:Y:S01]  /*11b90*/  LDL R7, [R1+0x10] ;  /* 0x0000100001077983 */ /* 0x002f220000100800 */
[----:B------:R-:W-:Y:S01]  /*11ba0*/  ISETP.NE.U32.AND P0, PT, RZ, UR4, PT ;  /* 0x00000004ff007c0c */ /* 0x000fe2000bf05070 */
[----:B------:R-:W-:Y:S02]  /*11bb0*/  ULDC.64 UR6, c[0x0][0x208] ;  /* 0x0000820000067ab9 */ /* 0x000fe40000000a00 */
[----:B------:R-:W5:Y:S01]  /*11bc0*/  LDL R0, [R1+0x38] ;  /* 0x0000380001007983 */ /* 0x000f620000100800 */
[----:B------:R-:W-:-:S13]  /*11bd0*/  ISETP.NE.AND.EX P0, PT, RZ, UR5, PT, P0 ;  /* 0x00000005ff007c0c */ /* 0x000fda000bf05300 */
[----:B------:R-:W-:-:S04]  /*11be0*/  @P0 IADD3 R2, P1, R17, UR4, RZ ;  /* 0x0000000411020c10 */ /* 0x000fc8000ff3e0ff */
[----:B---3--:R-:W-:Y:S01]  /*11bf0*/  @P0 IADD3.X R3, R4, UR5, RZ, P1, !PT ;  /* 0x0000000504030c10 */ /* 0x008fe20008ffe4ff */
[----:B------:R-:W-:-:S04]  /*11c00*/  ULDC.64 UR4, c[0x0][0xa08] ;  /* 0x0002820000047ab9 */ /* 0x000fc80000000a00 */
[----:B----4-:R0:W3:Y:S02]  /*11c10*/  @P0 LDG.E R7, desc[UR6][R2.64] ;  /* 0x0000000602070981 */ /* 0x0100e4000c1e1900 */
[----:B0-----:R-:W0:Y:S01]  /*11c20*/  LDC.64 R2, c[0x0][0x418] ;  /* 0x00010600ff027b82 */ /* 0x001e220000000a00 */
[----:B-----5:R-:W-:Y:S01]  /*11c30*/  VIADD R0, R0, 0xffffffff ;  /* 0xffffffff00007836 */ /* 0x020fe20000000000 */
[----:B---3--:R-:W-:Y:S01]  /*11c40*/  SHF.R.S32.HI R8, RZ, 0x1f, R7 ;  /* 0x0000001fff087819 */ /* 0x008fe20000011407 */
[----:B------:R1:W-:Y:S04]  /*11c50*/  @P0 STL [R1+0x10], R7 ;  /* 0x0000100701000387 */ /* 0x0003e80000100800 */
[----:B------:R1:W-:Y:S01]  /*11c60*/  STL [R1+0x1c], R8 ;  /* 0x00001c0801007387 */ /* 0x0003e20000100800 */
[----:B0-----:R-:W-:Y:S01]  /*11c70*/  LOP3.LUT P0, RZ, R2, UR4, RZ, 0xfc, !PT ;  /* 0x0000000402ff7c12 */ /* 0x001fe2000f80fcff */
[----:B------:R-:W-:-:S03]  /*11c80*/  UMOV UR4, 0xffffffff ;  /* 0xffffffff00047882 */ /* 0x000fc60000000000 */
[----:B------:R-:W-:-:S04]  /*11c90*/  LOP3.LUT P0, RZ, R3, UR5, RZ, 0xfc, P0 ;  /* 0x0000000503ff7c12 */ /* 0x000fc8000800fcff */
[----:B------:R-:W-:Y:S01]  /*11ca0*/  SEL R17, R7, RZ, !P0 ;  /* 0x000000ff07117207 */ /* 0x000fe20004000000 */
[----:B-1----:R-:W-:Y:S08]  /*11cb0*/  BRA.DIV UR4, `(.L_x_245) ;  /* 0x0000005204787947 */ /* 0x002ff0000b800000 */
[----:B------:R-:W0:Y:S02]  /*11cc0*/  S2R R4, SR_TID.X ;  /* 0x0000000000047919 */ /* 0x000e240000002100 */
[----:B0-----:R-:W-:-:S04]  /*11cd0*/  SHF.R.U32.HI R4, RZ, 0x5, R4 ;  /* 0x00000005ff047819 */ /* 0x001fc80000011604 */
[----:B------:R-:W-:-:S05]  /*11ce0*/  LOP3.LUT R4, R4, 0x3, RZ, 0xc0, !PT ;  /* 0x0000000304047812 */ /* 0x000fca00078ec0ff */
[----:B------:R0:W1:Y:S02]  /*11cf0*/  SHFL.IDX PT, R14, R4, RZ, 0x1f ;  /* 0x00001fff040e7589 */ /* 0x00006400000e0000 */
.L_x_353:
[----:B------:R-:W-:Y:S01]  /*11d00*/  PLOP3.LUT P1, PT, PT, PT, PT, 0x8, 0x0 ;  /* 0x000000000000781c */ /* 0x000fe20003f2e170 */
[----:B------:R3:W-:Y:S01]  /*11d10*/  STL [R1+0x8], R0 ;  /* 0x0000080001007387 */ /* 0x0007e20000100800 */
[----:B-1----:R-:W-:Y:S02]  /*11d20*/  ISETP.NE.AND P0, PT, R14, RZ, PT ;  /* 0x000000ff0e00720c */ /* 0x002fe40003f05270 */
[----:B0-----:R-:W-:-:S05]  /*11d30*/  P2R R4, PR, RZ, 0x2 ;  /* 0x00000002ff047803 */ /* 0x001fca0000000000 */
[----:B------:R3:W-:Y:S06]  /*11d40*/  STL [R1+0x20], R4 ;  /* 0x0000200401007387 */ /* 0x0007ec0000100800 */
[----:B------:R-:W-:Y:S05]  /*11d50*/  @P0 BRA `(.L_x_246) ;  /* 0x0000000400340947 */ /* 0x000fea0003800000 */
[----:B------:R-:W-:-:S03]  /*11d60*/  UMOV UR4, 0xffffffff ;  /* 0xffffffff00047882 */ /* 0x000fc60000000000 */
[----:B------:R-:W-:Y:S05]  /*11d70*/  BRA.DIV UR4, `(.L_x_247) ;  /* 0x00000052047c7947 */ /* 0x000fea000b800000 */
[----:B------:R-:W-:-:S13]  /*11d80*/  ELECT P6, URZ, PT ;  /* 0x00000000003f782f */ /* 0x000fda00038c0000 */
.L_x_356:
[----:B------:R-:W-:Y:S05]  /*11d90*/  @!P6 BRA `(.L_x_246) ;  /* 0x000000040024e947 */ /* 0x000fea0003800000 */
[----:B------:R-:W-:-:S04]  /*11da0*/  ISETP.NE.U32.AND P0, PT, R2, RZ, PT ;  /* 0x000000ff0200720c */ /* 0x000fc80003f05070 */
[----:B------:R-:W-:-:S13]  /*11db0*/  ISETP.NE.AND.EX P0, PT, R3, RZ, PT, P0 ;  /* 0x000000ff0300720c */ /* 0x000fda0003f05300 */
[----:B------:R-:W-:Y:S05]  /*11dc0*/  @!P0 BRA `(.L_x_248) ;  /* 0x0000000000548947 */ /* 0x000fea0003800000 */
[----:B------:R-:W0:Y:S01]  /*11dd0*/  LDC R6, c[0x0][0x43c] ;  /* 0x00010f00ff067b82 */ /* 0x000e220000000800 */
[----:B------:R-:W-:Y:S01]  /*11de0*/  IMAD.MOV.U32 R9, RZ, RZ, R0 ;  /* 0x000000ffff097224 */ /* 0x000fe200078e0000 */
[----:B------:R-:W-:Y:S01]  /*11df0*/  ULDC.64 UR4, c[0x0][0x428] ;  /* 0x00010a0000047ab9 */ /* 0x000fe20000000a00 */
[----:B------:R-:W-:Y:S02]  /*11e00*/  ULDC.64 UR6, c[0x0][0x208] ;  /* 0x0000820000067ab9 */ /* 0x000fe40000000a00 */
[----:B---3--:R-:W-:Y:S01]  /*11e10*/  IMAD.MOV.U32 R0, RZ, RZ, R9 ;  /* 0x000000ffff007224 */ /* 0x008fe200078e0009 */
[----:B0-----:R-:W-:-:S13]  /*11e20*/  ISETP.NE.AND P0, PT, R6, 0x1, PT ;  /* 0x000000010600780c */ /* 0x001fda0003f05270 */
[----:B------:R-:W0:Y:S02]  /*11e30*/  @P0 LDC.64 R4, c[0x0][0x440] ;  /* 0x00011000ff040b82 */ /* 0x000e240000000a00 */
[----:B0-----:R-:W-:-:S05]  /*11e40*/  @P0 IMAD.HI.U32 R4, R9, R4, RZ ;  /* 0x0000000409040227 */ /* 0x001fca00078e00ff */
[----:B------:R-:W-:-:S04]  /*11e50*/  @P0 SHF.R.U32.HI R0, RZ, R5, R4 ;  /* 0x00000005ff000219 */ /* 0x000fc80000011604 */
[--C-:B------:R-:W-:Y:S01]  /*11e60*/  SHF.R.S32.HI R5, RZ, 0x1f, R0.reuse ;  /* 0x0000001fff057819 */ /* 0x100fe20000011400 */
[----:B------:R-:W-:-:S04]  /*11e70*/  IMAD.MOV R4, RZ, RZ, -R0 ;  /* 0x000000ffff047224 */ /* 0x000fc800078e0a00 */
[----:B------:R-:W-:Y:S02]  /*11e80*/  IMAD R9, R6, R4, R9 ;  /* 0x0000000406097224 */ /* 0x000fe400078e0209 */
[----:B------:R-:W-:Y:S02]  /*11e90*/  IMAD R6, R8, UR4, RZ ;  /* 0x0000000408067c24 */ /* 0x000fe4000f8e02ff */
[----:B------:R-:W-:Y:S01]  /*11ea0*/  IMAD.MOV.U32 R4, RZ, RZ, R0 ;  /* 0x000000ffff047224 */ /* 0x000fe200078e0000 */
[----:B------:R0:W-:Y:S01]  /*11eb0*/  STL [R1+0x8], R9 ;  /* 0x0000080901007387 */ /* 0x0001e20000100800 */
[C---:B------:R-:W-:Y:S02]  /*11ec0*/  IMAD R0, R7.reuse, UR5, R6 ;  /* 0x0000000507007c24 */ /* 0x040fe4000f8e0206 */
[----:B------:R-:W-:-:S04]  /*11ed0*/  IMAD.WIDE.U32 R4, R7, UR4, R4 ;  /* 0x0000000407047c25 */ /* 0x000fc8000f8e0004 */
[----:B------:R-:W-:Y:S01]  /*11ee0*/  IMAD.IADD R0, R5, 0x1, R0 ;  /* 0x0000000105007824 */ /* 0x000fe200078e0200 */
[----:B------:R-:W-:-:S04]  /*11ef0*/  LEA R2, P0, R4, R2, 0x2 ;  /* 0x0000000204027211 */ /* 0x000fc800078010ff */
[----:B------:R-:W-:-:S05]  /*11f00*/  LEA.HI.X R3, R4, R3, R0, 0x2, P0 ;  /* 0x0000000304037211 */ /* 0x000fca00000f1400 */
[----:B------:R0:W5:Y:S04]  /*11f10*/  LDG.E R17, desc[UR6][R2.64] ;  /* 0x0000000602117981 */ /* 0x000168000c1e1900 */
.L_x_248:
[----:B0-----:R-:W4:Y:S01]  /*11f20*/  LDL R2, [R1+0x14] ;  /* 0x0000140001027983 */ /* 0x001f220000100800 */
[----:B---3--:R-:W-:Y:S01]  /*11f30*/  IMAD R0, R19, 0x8, R18 ;  /* 0x0000000813007824 */ /* 0x008fe200078e0212 */
[----:B----4-:R-:W-:-:S04]  /*11f40*/  SHF.L.U32 R2, R2, 0x1f, RZ ;  /* 0x0000001f02027819 */ /* 0x010fc800000006ff */
[----:B------:R-:W0:Y:S02]  /*11f50*/  SYNCS.PHASECHK.TRANS64.TRYWAIT P0, [R0+URZ+0x36840], R2 ;  /* 0x03684002000075a7 */ /* 0x000e24000800017f */
[----:B0-----:R-:W-:Y:S05]  /*11f60*/  @!P0 BRA `(.L_x_249) ;  /* 0x0000005000208947 */ /* 0x001fea0003800000 */
.L_x_357:
[----:B------:R-:W1:Y:S02]  /*11f70*/  S2R R3, SR_TID.X ;  /* 0x0000000000037919 */ /* 0x000e640000002100 */
[----:B-1----:R-:W-:-:S04]  /*11f80*/  LOP3.LUT R3, R3, 0x7f, RZ, 0xc0, !PT ;  /* 0x0000007f03037812 */ /* 0x002fc800078ec0ff */
[----:B------:R-:W-:-:S13]  /*11f90*/  ISETP.NE.AND P0, PT, R3, RZ, PT ;  /* 0x000000ff0300720c */ /* 0x000fda0003f05270 */
[----:B------:R-:W-:Y:S05]  /*11fa0*/  @P0 BRA `(.L_x_250) ;  /* 0x00000000001c0947 */ /* 0x000fea0003800000 */
[----:B------:R-:W1:Y:S01]  /*11fb0*/  S2R R3, SR_TID.X ;  /* 0x0000000000037919 */ /* 0x000e620000002100 */
[----:B0-----:R-:W-:-:S04]  /*11fc0*/  IMAD.MOV.U32 R2, RZ, RZ, 0xa800 ;  /* 0x0000a800ff027424 */ /* 0x001fc800078e00ff */
[----:B------:R3:W-:Y:S01]  /*11fd0*/  SYNCS.ARRIVE.TRANS64 RZ, [R0+URZ+0x36830], R2 ;  /* 0x0368300200ff79a7 */ /* 0x0007e2000800003f */
[----:B-1----:R-:W-:-:S04]  /*11fe0*/  LOP3.LUT R3, R3, 0x1f, RZ, 0xc0, !PT ;  /* 0x0000001f03037812 */ /* 0x002fc800078ec0ff */
[----:B------:R-:W-:-:S13]  /*11ff0*/  ISETP.NE.AND P0, PT, R3, RZ, PT ;  /* 0x000000ff0300720c */ /* 0x000fda0003f05270 */
[----:B---3--:R-:W-:Y:S05]  /*12000*/  @!P0 BRA `(.L_x_250) ;  /* 0x0000000000048947 */ /* 0x008fea0003800000 */
[----:B------:R-:W-:Y:S01]  /*12010*/  BPT.TRAP 0x1 ;  /* 0x000000040000795c */ /* 0x000fe20000300000 */
.L_x_250:
[----:B------:R-:W3:Y:S04]  /*12020*/  LDL R3, [R1+0x8] ;  /* 0x0000080001037983 */ /* 0x000ee80000100800 */
[----:B0-----:R-:W4:Y:S01]  /*12030*/  LDL R2, [R1+0x18] ;  /* 0x0000180001027983 */ /* 0x001f220000100800 */
[----:B------:R-:W-:Y:S01]  /*12040*/  R2UR UR9, R0 ;  /* 0x00000000000972ca */ /* 0x000fe200000e0000 */
[----:B------:R-:W-:Y:S01]  /*12050*/  IMAD R0, R19, 0xa800, R18 ;  /* 0x0000a80013007824 */ /* 0x000fe200078e0212 */
[----:B------:R-:W-:Y:S01]  /*12060*/  UIADD3 UR4, UP0, UR36, 0x370, URZ ;  /* 0x0000037024047890 */ /* 0x000fe2000ff1e03f */
[----:B------:R-:W-:Y:S01]  /*12070*/  R2UR UR12, R16 ;  /* 0x00000000100c72ca */ /* 0x000fe200000e0000 */
[----:B------:R-:W-:Y:S01]  /*12080*/  UMOV UR10, URZ ;  /* 0x0000003f000a7c82 */ /* 0x000fe20008000000 */
[----:B-----5:R-:W-:Y:S01]  /*12090*/  R2UR UR13, R17 ;  /* 0x00000000110d72ca */ /* 0x020fe200000e0000 */
[----:B------:R-:W-:Y:S01]  /*120a0*/  UMOV UR6, 0x0 ;  /* 0x0000000000067882 */ /* 0x000fe20000000000 */
[----:B------:R-:W-:Y:S01]  /*120b0*/  R2UR UR8, R0 ;  /* 0x00000000000872ca */ /* 0x000fe200000e0000 */
[----:B------:R-:W-:Y:S01]  /*120c0*/  UMOV UR7, 0x14f00000 ;  /* 0x14f0000000077882 */ /* 0x000fe20000000000 */
[----:B------:R-:W-:Y:S01]  /*120d0*/  PLOP3.LUT P0, PT, PT, PT, PT, 0x80, 0x0 ;  /* 0x000000000000781c */ /* 0x000fe20003f0f070 */
[----:B------:R-:W-:-:S03]  /*120e0*/  UMOV UR16, 0x40 ;  /* 0x0000004000107882 */ /* 0x000fc60000000000 */
[----:B------:R-:W-:Y:S01]  /*120f0*/  UIADD3 UR9, UR9, 0x36830, URZ ;  /* 0x0003683009097890 */ /* 0x000fe2000fffe03f */
[----:B------:R-:W-:-:S05]  /*12100*/  P2R R0, PR, RZ, 0x1 ;  /* 0x00000001ff007803 */ /* 0x000fca0000000000 */
[----:B------:R0:W-:Y:S01]  /*12110*/  STL [R1+0x20], R0 ;  /* 0x0000200001007387 */ /* 0x0001e20000100800 */
[----:B------:R-:W-:Y:S02]  /*12120*/  UIADD3 UR14, UR8, 0x21400, URZ ;  /* 0x00021400080e7890 */ /* 0x000fe4000fffe03f */
[----:B------:R-:W-:Y:S02]  /*12130*/  UIADD3 UR15, UR8, 0x24c00, URZ ;  /* 0x00024c00080f7890 */ /* 0x000fe4000fffe03f */
[----:B------:R-:W-:-:S03]  /*12140*/  UIADD3 UR17, UR8, 0x28400, URZ ;  /* 0x0002840008117890 */ /* 0x000fc6000fffe03f */
[----:B------:R-:W-:Y:S01]  /*12150*/  UMOV UR8, UR14 ;  /* 0x0000000e00087c82 */ /* 0x000fe20008000000 */
[----:B------:R-:W-:Y:S01]  /*12160*/  UMOV UR14, 0x80 ;  /* 0x00000080000e7882 */ /* 0x000fe20000000000 */
[----:B---3--:R-:W-:Y:S02]  /*12170*/  R2UR UR11, R3 ;  /* 0x00000000030b72ca */ /* 0x008fe400000e0000 */
[----:B----4-:R-:W-:-:S13]  /*12180*/  R2UR UR5, R2 ;  /* 0x00000000020572ca */ /* 0x010fda00000e0000 */
[----:B------:R-:W-:Y:S02]  /*12190*/  UIMAD UR11, UR11, 0x70, UR5 ;  /* 0x000000700b0b78a4 */ /* 0x000fe4000f8e0205 */
[----:B------:R-:W-:-:S09]  /*121a0*/  UIADD3.X UR5, URZ, UR37, URZ, UP0, !UPT ;  /* 0x000000253f057290 */ /* 0x000fd200087fe43f */
[----:B------:R1:W-:Y:S02]  /*121b0*/  UTMALDG.4D [UR8], [UR4], desc[UR6] ;  /* 0x00000608040075b4 */ /* 0x0003e40008019000 */
[----:B-1----:R-:W-:Y:S01]  /*121c0*/  UMOV UR8, UR15 ;  /* 0x0000000f00087c82 */ /* 0x002fe20008000000 */
[----:B------:R-:W-:Y:S02]  /*121d0*/  UMOV UR10, UR16 ;  /* 0x00000010000a7c82 */ /* 0x000fe40008000000 */
[----:B------:R1:W-:Y:S02]  /*121e0*/  UTMALDG.4D [UR8], [UR4], desc[UR6] ;  /* 0x00000608040075b4 */ /* 0x0003e40008019000 */
[----:B-1----:R-:W-:Y:S01]  /*121f0*/  UMOV UR8, UR17 ;  /* 0x0000001100087c82 */ /* 0x002fe20008000000 */
[----:B------:R-:W-:Y:S02]  /*12200*/  UMOV UR10, UR14 ;  /* 0x0000000e000a7c82 */ /* 0x000fe40008000000 */
[----:B------:R0:W-:Y:S02]  /*12210*/  UTMALDG.4D [UR8], [UR4], desc[UR6] ;  /* 0x00000608040075b4 */ /* 0x0001e40008019000 */
[----:B0-----:R-:W-:Y:S01]  /*12220*/  NOP ;  /* 0x0000000000007918 */ /* 0x001fe20000000000 */
.L_x_246:
[----:B------:R-:W4:Y:S04]  /*12230*/  LDL.LU R3, [R1+0x30] ;  /* 0x0000300001037983 */ /* 0x000f280000300800 */
[----:B------:R-:W5:Y:S04]  /*12240*/  LDL.LU R5, [R1+0x2c] ;  /* 0x00002c0001057983 */ /* 0x000f680000300800 */
[----:B---3--:R-:W3:Y:S01]  /*12250*/  LDL.LU R4, [R1+0x3c] ;  /* 0x00003c0001047983 */ /* 0x008ee20000300800 */
[----:B------:R-:W-:Y:S05]  /*12260*/  WARPSYNC.ALL ;  /* 0x0000000000007948 */ /* 0x000fea0003800000 */
[----:B------:R-:W-:Y:S01]  /*12270*/  ULDC.64 UR6, c[0x0][0xa00] ;  /* 0x0002800000067ab9 */ /* 0x000fe20000000a00 */
[----:B------:R-:W-:Y:S01]  /*12280*/  ULDC.64 UR4, c[0x0][0x298] ;  /* 0x0000a60000047ab9 */ /* 0x000fe20000000a00 */
[----:B------:R-:W-:Y:S01]  /*12290*/  BAR.SYNC.DEFER_BLOCKING 0x8, 0x180 ;  /* 0x0206000000007b1d */ /* 0x000fe20000010000 */
[----:B------:R-:W-:Y:S01]  /*122a0*/  ISETP.NE.U32.AND P0, PT, RZ, UR6, PT ;  /* 0x00000006ff007c0c */ /* 0x000fe2000bf05070 */
[----:B------:R-:W-:-:S03]  /*122b0*/  VIADD R2, R18, 0x15400 ;  /* 0x0001540012027836 */ /* 0x000fc60000000000 */
[----:B------:R-:W-:Y:S01]  /*122c0*/  ISETP.NE.AND.EX P0, PT, RZ, UR7, PT, P0 ;  /* 0x00000007ff007c0c */ /* 0x000fe2000bf05300 */
[----:B------:R-:W-:Y:S01]  /*122d0*/  BSSY B6, `(.L_x_251) ;  /* 0x000001e000067945 */ /* 0x000fe20003800000 */
[----:B------:R-:W-:Y:S02]  /*122e0*/  LOP3.LUT P1, RZ, R2, 0x3ff, RZ, 0xc0, !PT ;  /* 0x000003ff02ff7812 */ /* 0x000fe4000782c0ff */
[----:B----4-:R-:W-:Y:S02]  /*122f0*/  SHF.R.S32.HI R0, RZ, 0x1f, R3 ;  /* 0x0000001fff007819 */ /* 0x010fe40000011403 */
[----:B-----5:R-:W-:-:S03]  /*12300*/  SEL R5, R5, RZ, !P0 ;  /* 0x000000ff05057207 */ /* 0x020fc60004000000 */
[----:B------:R-:W-:Y:S01]  /*12310*/  IMAD R0, R0, UR4, RZ ;  /* 0x0000000400007c24 */ /* 0x000fe2000f8e02ff */
[----:B---3--:R-:W-:-:S03]  /*12320*/  SEL R4, R4, RZ, !P0 ;  /* 0x000000ff04047207 */ /* 0x008fc60004000000 */
[C---:B------:R-:W-:Y:S02]  /*12330*/  IMAD R0, R3.reuse, UR5, R0 ;  /* 0x0000000503007c24 */ /* 0x040fe4000f8e0200 */
[----:B------:R-:W-:-:S04]  /*12340*/  IMAD.WIDE.U32 R2, R3, UR4, RZ ;  /* 0x0000000403027c25 */ /* 0x000fc8000f8e00ff */
[----:B------:R-:W-:Y:S01]  /*12350*/  IMAD.IADD R0, R3, 0x1, R0 ;  /* 0x0000000103007824 */ /* 0x000fe200078e0200 */
[----:B------:R0:W-:Y:S04]  /*12360*/  STL.64 [R1+0x50], R2 ;  /* 0x0000500201007387 */ /* 0x0001e80000100a00 */
[----:B------:R0:W-:Y:S04]  /*12370*/  STL [R1+0x2c], R5 ;  /* 0x00002c0501007387 */ /* 0x0001e80000100800 */
[----:B------:R0:W-:Y:S04]  /*12380*/  STL [R1+0x3c], R4 ;  /* 0x00003c0401007387 */ /* 0x0001e80000100800 */
[----:B------:R0:W-:Y:S01]  /*12390*/  STL [R1+0x30], R0 ;  /* 0x0000300001007387 */ /* 0x0001e20000100800 */
[----:B------:R-:W-:Y:S05]  /*123a0*/  @!P1 BRA `(.L_x_252) ;  /* 0x0000000000409947 */ /* 0x000fea0003800000 */
[----:B0-----:R-:W-:Y:S01]  /*123b0*/  MOV R2, 0x0 ;  /* 0x0000000000027802 */ /* 0x001fe20000000f00 */
        /* <DEDUP_REMOVED lines=9> */
[----:B--2---:R-:W-:Y:S02]  /*12450*/  IMAD.U32 R11, RZ, RZ, UR5 ;  /* 0x00000005ff0b7e24 */ /* 0x004fe4000f8e00ff */
[----:B------:R-:W-:Y:S02]  /*12460*/  IMAD.MOV.U32 R8, RZ, RZ, 0x70 ;  /* 0x00000070ff087424 */ /* 0x000fe400078e00ff */
[----:B------:R-:W-:Y:S02]  /*12470*/  IMAD.MOV.U32 R12, RZ, RZ, 0x1 ;  /* 0x00000001ff0c7424 */ /* 0x000fe400078e00ff */
[----:B------:R-:W-:-:S07]  /*12480*/  IMAD.MOV.U32 R13, RZ, RZ, RZ ;  /* 0x000000ffff0d7224 */ /* 0x000fce00078e00ff */
[----:B------:R-:W-:-:S07]  /*12490*/  LEPC R20, `(.L_x_252) ;  /* 0x000000001014794e */ /* 0x000fce0000000000 */
[----:B0-----:R-:W-:Y:S05]  /*124a0*/  CALL.ABS.NOINC R2 ;  /* 0x0000000002007343 */ /* 0x001fea0003c00000 */
.L_x_252:
[----:B------:R-:W-:Y:S05]  /*124b0*/  BSYNC B6 ;  /* 0x0000000000067941 */ /* 0x000fea0003800000 */
.L_x_251:
[----:B0-----:R-:W3:Y:S01]  /*124c0*/  LDL.LU R0, [R1+0x3c] ;  /* 0x00003c0001007983 */ /* 0x001ee20000300800 */
[----:B------:R-:W0:Y:S01]  /*124d0*/  LDC R8, c[0x0][0x448] ;  /* 0x00011200ff087b82 */ /* 0x000e220000000800 */
[----:B------:R-:W-:Y:S01]  /*124e0*/  ULDC.64 UR4, c[0x0][0x2d8] ;  /* 0x0000b60000047ab9 */ /* 0x000fe20000000a00 */
[----:B------:R-:W-:Y:S01]  /*124f0*/  ULDC.64 UR6, c[0x0][0x280] ;  /* 0x0000a00000067ab9 */ /* 0x000fe20000000a00 */
[----:B------:R-:W4:Y:S04]  /*12500*/  LDL.LU R4, [R1+0x30] ;  /* 0x0000300001047983 */ /* 0x000f280000300800 */
[----:B------:R-:W4:Y:S04]  /*12510*/  LDL.LU.64 R2, [R1+0x50] ;  /* 0x0000500001027983 */ /* 0x000f280000300a00 */
[----:B------:R-:W3:Y:S04]  /*12520*/  LDL.LU R6, [R1+0x2c] ;  /* 0x00002c0001067983 */ /* 0x000ee80000300800 */
[----:B------:R-:W3:Y:S01]  /*12530*/  LDL.LU R5, [R1+0x4] ;  /* 0x0000040001057983 */ /* 0x000ee20000300800 */
[----:B0-----:R-:W-:Y:S01]  /*12540*/  ISETP.NE.AND P0, PT, R8, 0x1, PT ;  /* 0x000000010800780c */ /* 0x001fe20003f05270 */
[----:B------:R-:W2:-:S12]  /*12550*/  S2R R9, SR_TID.X ;  /* 0x0000000000097919 */ /* 0x000e980000002100 */
[----:B------:R-:W0:Y:S01]  /*12560*/  @P0 LDC R7, c[0x0][0x450] ;  /* 0x00011400ff070b82 */ /* 0x000e220000000800 */
[----:B--2---:R-:W-:-:S05]  /*12570*/  IMAD.SHL.U32 R11, R9, 0x8, RZ ;  /* 0x00000008090b7824 */ /* 0x004fca00078e00ff */
[----:B------:R-:W-:-:S04]  /*12580*/  LOP3.LUT R11, R11, 0x38, RZ, 0xc0, !PT ;  /* 0x000000380b0b7812 */ /* 0x000fc800078ec0ff */
[----:B------:R-:W-:Y:S01]  /*12590*/  LOP3.LUT R10, R11, 0x40, RZ, 0xfc, !PT ;  /* 0x000000400b0a7812 */ /* 0x000fe200078efcff */
[----:B----4-:R-:W-:Y:S02]  /*125a0*/  IMAD.MOV.U32 R3, RZ, RZ, R4 ;  /* 0x000000ffff037224 */ /* 0x010fe400078e0004 */
[----:B------:R-:W1:Y:S01]  /*125b0*/  S2R R4, SR_TID.X ;  /* 0x0000000000047919 */ /* 0x000e620000002100 */
[----:B------:R-:W-:-:S04]  /*125c0*/  IMAD.WIDE.U32 R2, R16, UR4, R2 ;  /* 0x0000000410027c25 */ /* 0x000fc8000f8e0002 */
[----:B------:R-:W-:Y:S01]  /*125d0*/  IMAD R3, R16, UR5, R3 ;  /* 0x0000000510037c24 */ /* 0x000fe2000f8e0203 */
[----:B------:R-:W-:Y:S02]  /*125e0*/  ULDC.64 UR4, c[0x0][0x2e0] ;  /* 0x0000b80000047ab9 */ /* 0x000fe40000000a00 */
[----:B---3--:R-:W-:Y:S02]  /*125f0*/  IMAD R0, R0, UR4, RZ ;  /* 0x0000000400007c24 */ /* 0x008fe4000f8e02ff */
[----:B------:R-:W-:-:S04]  /*12600*/  IMAD.WIDE.U32 R2, R6, UR4, R2 ;  /* 0x0000000406027c25 */ /* 0x000fc8000f8e0002 */
[----:B------:R-:W-:Y:S01]  /*12610*/  IMAD R0, R6, UR5, R0 ;  /* 0x0000000506007c24 */ /* 0x000fe2000f8e0200 */
[----:B------:R-:W-:Y:S01]  /*12620*/  ULDC.64 UR4, c[0x0][0x2d0] ;  /* 0x0000b40000047ab9 */ /* 0x000fe20000000a00 */
[C---:B-1----:R-:W-:Y:S01]  /*12630*/  LOP3.LUT R6, R4.reuse, 0x7f, RZ, 0xc0, !PT ;  /* 0x0000007f04067812 */ /* 0x042fe200078ec0ff */
[----:B------:R-:W-:-:S03]  /*12640*/  IMAD.SHL.U32 R4, R4, 0x10, RZ ;  /* 0x0000001004047824 */ /* 0x000fc600078e00ff */
[----:B------:R-:W-:-:S04]  /*12650*/  SHF.R.U32.HI R6, RZ, 0x3, R6 ;  /* 0x00000003ff067819 */ /* 0x000fc80000011606 */
[----:B------:R-:W-:Y:S02]  /*12660*/  LOP3.LUT R4, R6, 0x70, R4, 0xf8, !PT ;  /* 0x0000007006047812 */ /* 0x000fe400078ef804 */
[----:B------:R-:W1:Y:S01]  /*12670*/  @P0 LDC R6, c[0x0][0x44c] ;  /* 0x00011300ff060b82 */ /* 0x000e620000000800 */
[----:B------:R-:W-:Y:S02]  /*12680*/  IMAD.SHL.U32 R5, R5, 0x80, RZ ;  /* 0x0000008005057824 */ /* 0x000fe400078e00ff */
[----:B------:R-:W-:-:S03]  /*12690*/  IMAD.IADD R3, R3, 0x1, R0 ;  /* 0x0000000103037824 */ /* 0x000fc600078e0200 */
[----:B------:R-:W-:-:S05]  /*126a0*/  LOP3.LUT R0, R4, R5, RZ, 0xfc, !PT ;  /* 0x0000000504007212 */ /* 0x000fca00078efcff */
[----:B------:R-:W-:Y:S02]  /*126b0*/  IMAD.MOV.U32 R4, RZ, RZ, R0 ;  /* 0x000000ffff047224 */ /* 0x000fe400078e0000 */
[----:B-1----:R-:W-:-:S05]  /*126c0*/  @P0 IMAD.HI.U32 R6, R0, R6, RZ ;  /* 0x0000000600060227 */ /* 0x002fca00078e00ff */
[----:B0-----:R-:W-:-:S05]  /*126d0*/  @P0 SHF.R.U32.HI R4, RZ, R7, R6 ;  /* 0x00000007ff040219 */ /* 0x001fca0000011606 */
[----:B------:R-:W-:-:S04]  /*126e0*/  IMAD.MOV R6, RZ, RZ, -R4 ;  /* 0x000000ffff067224 */ /* 0x000fc800078e0a04 */
[----:B------:R-:W-:Y:S01]  /*126f0*/  IMAD R0, R8, R6, R0 ;  /* 0x0000000608007224 */ /* 0x000fe200078e0200 */
[----:B------:R-:W-:Y:S01]  /*12700*/  SHF.R.S32.HI R6, RZ, 0x1f, R4 ;  /* 0x0000001fff067819 */ /* 0x000fe20000011404 */
[----:B------:R-:W-:-:S04]  /*12710*/  IMAD.WIDE.U32 R2, R4, UR4, R2 ;  /* 0x0000000404027c25 */ /* 0x000fc8000f8e0002 */
[----:B------:R-:W-:-:S04]  /*12720*/  IMAD R6, R6, UR4, RZ ;  /* 0x0000000406067c24 */ /* 0x000fc8000f8e02ff */
[----:B------:R-:W-:Y:S01]  /*12730*/  IMAD R4, R4, UR5, R6 ;  /* 0x0000000504047c24 */ /* 0x000fe2000f8e0206 */
[----:B------:R-:W-:-:S03]  /*12740*/  ULDC.64 UR4, c[0x0][0x2c8] ;  /* 0x0000b20000047ab9 */ /* 0x000fc60000000a00 */
[----:B------:R-:W-:Y:S01]  /*12750*/  IMAD.IADD R3, R3, 0x1, R4 ;  /* 0x0000000103037824 */ /* 0x000fe200078e0204 */
[----:B------:R-:W-:Y:S01]  /*12760*/  SHF.R.S32.HI R4, RZ, 0x1f, R0 ;  /* 0x0000001fff047819 */ /* 0x000fe20000011400 */
[----:B------:R-:W-:-:S04]  /*12770*/  IMAD.WIDE.U32 R2, R0, UR4, R2 ;  /* 0x0000000400027c25 */ /* 0x000fc8000f8e0002 */
[----:B------:R-:W-:Y:S01]  /*12780*/  IMAD R4, R4, UR4, RZ ;  /* 0x0000000404047c24 */ /* 0x000fe2000f8e02ff */
[----:B------:R-:W-:Y:S02]  /*12790*/  ULDC UR4, c[0x0][0x2b8] ;  /* 0x0000ae0000047ab9 */ /* 0x000fe40000000800 */
[----:B------:R-:W-:Y:S02]  /*127a0*/  ISETP.GE.AND P1, PT, R10, UR4, PT ;  /* 0x000000040a007c0c */ /* 0x000fe4000bf26270 */
[----:B------:R0:W5:Y:S01]  /*127b0*/  LDL R10, [R1+0x24] ;  /* 0x00002400010a7983 */ /* 0x0001620000100800 */
[----:B------:R-:W-:Y:S01]  /*127c0*/  IMAD R0, R0, UR5, R4 ;  /* 0x0000000500007c24 */ /* 0x000fe2000f8e0204 */
[----:B------:R-:W-:Y:S02]  /*127d0*/  LOP3.LUT R9, R11, 0x80, RZ, 0xfc, !PT ;  /* 0x000000800b097812 */ /* 0x000fe400078efcff */
[----:B------:R-:W-:Y:S01]  /*127e0*/  LEA R4, P3, R2, UR6, 0x1 ;  /* 0x0000000602047c11 */ /* 0x000fe2000f8608ff */
[----:B------:R-:W-:Y:S01]  /*127f0*/  IMAD.IADD R0, R3, 0x1, R0 ;  /* 0x0000000103007824 */ /* 0x000fe200078e0200 */
[----:B------:R-:W-:-:S02]  /*12800*/  ISETP.GE.AND P2, PT, R11, UR4, PT ;  /* 0x000000040b007c0c */ /* 0x000fc4000bf46270 */
[----:B------:R-:W-:Y:S01]  /*12810*/  ISETP.GE.AND P0, PT, R9, UR4, PT ;  /* 0x0000000409007c0c */ /* 0x000fe2000bf06270 */
[----:B------:R-:W-:Y:S01]  /*12820*/  UMOV UR4, 0xffffffff ;  /* 0xffffffff00047882 */ /* 0x000fe20000000000 */
[----:B------:R-:W-:Y:S02]  /*12830*/  LEA.HI.X R3, R2, UR7, R0, 0x1, P3 ;  /* 0x0000000702037c11 */ /* 0x000fe400098f0c00 */
[----:B0-----:R-:W-:Y:S09]  /*12840*/  BRA.DIV UR4, `(.L_x_253) ;  /* 0x0000004604fc7947 */ /* 0x001ff2000b800000 */
[----:B------:R-:W2:Y:S01]  /*12850*/  LDL.LU R7, [R1+0x44] ;  /* 0x0000440001077983 */ /* 0x000ea20000300800 */
[----:B------:R-:W0:Y:S02]  /*12860*/  S2R R6, SR_TID.X ;  /* 0x0000000000067919 */ /* 0x000e240000002100 */
[----:B0-----:R-:W-:-:S04]  /*12870*/  LOP3.LUT R6, R6, 0x7f, RZ, 0xc0, !PT ;  /* 0x0000007f06067812 */ /* 0x001fc800078ec0ff */
[----:B------:R-:W-:-:S05]  /*12880*/  SHF.R.U32.HI R6, RZ, 0x3, R6 ;  /* 0x00000003ff067819 */ /* 0x000fca0000011606 */
[----:B------:R-:W-:Y:S02]  /*12890*/  IMAD.IADD R0, R6, 0x1, R5 ;  /* 0x0000000106007824 */ /* 0x000fe400078e0205 */
[----:B------:R-:W0:Y:S02]  /*128a0*/  S2R R6, SR_TID.X ;  /* 0x0000000000067919 */ /* 0x000e240000002100 */
[----:B------:R-:W-:Y:S01]  /*128b0*/  VIADD R5, R0, 0x10 ;  /* 0x0000001000057836 */ /* 0x000fe20000000000 */
[----:B------:R-:W-:Y:S01]  /*128c0*/  SHFL.IDX PT, R9, R3, 0x1, 0x181f ;  /* 0x00381f0003097f89 */ /* 0x000fe200000e0000 */
[----:B0-----:R-:W-:-:S03]  /*128d0*/  IMAD.SHL.U32 R11, R6, 0x8, RZ ;  /* 0x00000008060b7824 */ /* 0x001fc600078e00ff */
[----:B------:R-:W-:Y:S02]  /*128e0*/  SHFL.IDX PT, R6, R3, RZ, 0x181f ;  /* 0x00181fff03067589 */ /* 0x000fe400000e0000 */
[----:B------:R-:W-:Y:S01]  /*128f0*/  LOP3.LUT R11, R11, 0x38, RZ, 0xc0, !PT ;  /* 0x000000380b0b7812 */ /* 0x000fe200078ec0ff */
[----:B------:R-:W-:Y:S01]  /*12900*/  ULDC.64 UR4, c[0x0][0x208] ;  /* 0x0000820000047ab9 */ /* 0x000fe20000000a00 */
[----:B--2---:R-:W-:Y:S02]  /*12910*/  IMAD R2, R7, R8, RZ ;  /* 0x0000000807027224 */ /* 0x004fe400078e02ff */
[----:B------:R-:W0:Y:S03]  /*12920*/  SHFL.IDX PT, R7, R4, RZ, 0x181f ;  /* 0x00181fff04077589 */ /* 0x000e2600000e0000 */
[-C--:B------:R-:W-:Y:S02]  /*12930*/  ISETP.GE.AND P4, PT, R0, R2.reuse, PT ;  /* 0x000000020000720c */ /* 0x080fe40003f86270 */
[----:B------:R-:W-:-:S02]  /*12940*/  ISETP.GE.AND P3, PT, R5, R2, PT ;  /* 0x000000020500720c */ /* 0x000fc40003f66270 */
[----:B------:R-:W1:Y:S09]  /*12950*/  SHFL.IDX PT, R5, R4, 0x1, 0x181f ;  /* 0x00381f0004057f89 */ /* 0x000e7200000e0000 */
[----:B0-----:R-:W-:-:S05]  /*12960*/  @!P4 LEA R7, P5, R11, R7, 0x1 ;  /* 0x000000070b07c211 */ /* 0x001fca00078a08ff */
[----:B------:R-:W-:-:S05]  /*12970*/  @!P4 IMAD.X R6, RZ, RZ, R6, P5 ;  /* 0x000000ffff06c224 */ /* 0x000fca00028e0606 */
[----:B------:R-:W-:-:S04]  /*12980*/  @!P4 LOP3.LUT R7, R7, R6, RZ, 0x3c, !PT ;  /* 0x000000060707c212 */ /* 0x000fc800078e3cff */
[----:B------:R-:W-:Y:S02]  /*12990*/  @!P4 LOP3.LUT R6, R7, R6, RZ, 0x3c, !PT ;  /* 0x000000060706c212 */ /* 0x000fe400078e3cff */
[----:B-1----:R-:W-:Y:S02]  /*129a0*/  @!P3 LEA R8, P5, R11, R5, 0x1 ;  /* 0x000000050b08b211 */ /* 0x002fe400078a08ff */
[----:B------:R-:W-:-:S03]  /*129b0*/  @!P4 LOP3.LUT R7, R7, R6, RZ, 0x3c, !PT ;  /* 0x000000060707c212 */ /* 0x000fc600078e3cff */
[----:B------:R-:W-:Y:S02]  /*129c0*/  @!P3 IMAD.X R5, RZ, RZ, R9, P5 ;  /* 0x000000ffff05b224 */ /* 0x000fe400028e0609 */
[----:B-----5:R-:W-:Y:S04]  /*129d0*/  @!P4 LDGSTS.E.BYPASS.LTC128B.128 [R10+0x15400], desc[UR4][R6.64], !P2 ;  /* 0x15400000060acfae */ /* 0x020fe8000d101d44 */
[----:B------:R-:W-:Y:S04]  /*129e0*/  @!P4 LDGSTS.E.BYPASS.LTC128B.128 [R10+0x19400], desc[UR4][R6.64+0x80], !P1 ;  /* 0x19400080060acfae */ /* 0x000fe8000c901d44 */
[----:B------:R0:W-:Y:S02]  /*129f0*/  @!P4 LDGSTS.E.BYPASS.LTC128B.128 [R10+0x1d400], desc[UR4][R6.64+0x100], !P0 ;  /* 0x1d400100060acfae */ /* 0x0001e4000c101d44 */
[----:B0-----:R-:W-:-:S02]  /*12a00*/  @!P3 IMAD.MOV.U32 R6, RZ, RZ, R8 ;  /* 0x000000ffff06b224 */ /* 0x001fc400078e0008 */
[----:B------:R-:W-:Y:S02]  /*12a10*/  @!P3 IMAD.MOV.U32 R7, RZ, RZ, R5 ;  /* 0x000000ffff07b224 */ /* 0x000fe400078e0005 */
[----:B------:R-:W-:-:S03]  /*12a20*/  VIADD R5, R0, 0x20 ;  /* 0x0000002000057836 */ /* 0x000fc60000000000 */
[----:B------:R-:W-:Y:S04]  /*12a30*/  @!P3 LDGSTS.E.BYPASS.LTC128B.128 [R10+0x15c00], desc[UR4][R6.64], !P2 ;  /* 0x15c00000060abfae */ /* 0x000fe8000d101d44 */
[----:B------:R-:W-:Y:S04]  /*12a40*/  @!P3 LDGSTS.E.BYPASS.LTC128B.128 [R10+0x19c00], desc[UR4][R6.64+0x80], !P1 ;  /* 0x19c00080060abfae */ /* 0x000fe8000c901d44 */
[----:B------:R0:W-:Y:S01]  /*12a50*/  @!P3 LDGSTS.E.BYPASS.LTC128B.128 [R10+0x1dc00], desc[UR4][R6.64+0x100], !P0 ;  /* 0x1dc00100060abfae */ /* 0x0001e2000c101d44 */
[----:B------:R-:W-:-:S03]  /*12a60*/  ISETP.GE.AND P3, PT, R5, R2, PT ;  /* 0x000000020500720c */ /* 0x000fc60003f66270 */
[----:B------:R-:W1:Y:S04]  /*12a70*/  SHFL.IDX PT, R5, R4, 0x2, 0x181f ;  /* 0x00581f0004057f89 */ /* 0x000e6800000e0000 */
[----:B------:R-:W0:Y:S06]  /*12a80*/  SHFL.IDX PT, R8, R3, 0x2, 0x181f ;  /* 0x00581f0003087f89 */ /* 0x000e2c00000e0000 */
[----:B-1----:R-:W-:-:S05]  /*12a90*/  @!P3 LEA R5, P4, R11, R5, 0x1 ;  /* 0x000000050b05b211 */ /* 0x002fca00078808ff */
[----:B0-----:R-:W-:-:S04]  /*12aa0*/  @!P3 IMAD.X R6, RZ, RZ, R8, P4 ;  /* 0x000000ffff06b224 */ /* 0x001fc800020e0608 */
[----:B------:R-:W-:Y:S02]  /*12ab0*/  @!P3 IMAD.MOV.U32 R7, RZ, RZ, R6 ;  /* 0x000000ffff07b224 */ /* 0x000fe400078e0006 */
[----:B------:R-:W-:Y:S02]  /*12ac0*/  @!P3 IMAD.MOV.U32 R6, RZ, RZ, R5 ;  /* 0x000000ffff06b224 */ /* 0x000fe400078e0005 */
[----:B------:R-:W-:-:S03]  /*12ad0*/  VIADD R5, R0, 0x30 ;  /* 0x0000003000057836 */ /* 0x000fc60000000000 */
[----:B------:R-:W-:Y:S04]  /*12ae0*/  @!P3 LDGSTS.E.BYPASS.LTC128B.128 [R10+0x16400], desc[UR4][R6.64], !P2 ;  /* 0x16400000060abfae */ /* 0x000fe8000d101d44 */
[----:B------:R-:W-:Y:S04]  /*12af0*/  @!P3 LDGSTS.E.BYPASS.LTC128B.128 [R10+0x1a400], desc[UR4][R6.64+0x80], !P1 ;  /* 0x1a400080060abfae */ /* 0x000fe8000c901d44 */
[----:B------:R0:W-:Y:S01]  /*12b00*/  @!P3 LDGSTS.E.BYPASS.LTC128B.128 [R10+0x1e400], desc[UR4][R6.64+0x100], !P0 ;  /* 0x1e400100060abfae */ /* 0x0001e2000c101d44 */
[----:B------:R-:W-:-:S03]  /*12b10*/  ISETP.GE.AND P3, PT, R5, R2, PT ;  /* 0x000000020500720c */ /* 0x000fc60003f66270 */
[----:B------:R-:W1:Y:S04]  /*12b20*/  SHFL.IDX PT, R5, R4, 0x3, 0x181f ;  /* 0x00781f0004057f89 */ /* 0x000e6800000e0000 */
[----:B0-----:R-:W0:Y:S06]  /*12b30*/  SHFL.IDX PT, R6, R3, 0x3, 0x181f ;  /* 0x00781f0003067f89 */ /* 0x001e2c00000e0000 */
        /* <DEDUP_REMOVED lines=27> */
[----:B------:R-:W-:Y:S02]  /*12cf0*/  @!P3 LDGSTS.E.BYPASS.LTC128B.128 [R10+0x17c00], desc[UR4][R6.64], !P2 ;  /* 0x17c00000060abfae */ /* 0x000fe4000d101d44 */
[----:B------:R-:W-:Y:S02]  /*12d00*/  ISETP.GE.AND P4, PT, R5, R2, PT ;  /* 0x000000020500720c */ /* 0x000fe40003f86270 */
[----:B------:R-:W0:Y:S04]  /*12d10*/  SHFL.IDX PT, R5, R4, 0x6, 0x181f ;  /* 0x00d81f0004057f89 */ /* 0x000e2800000e0000 */
[----:B------:R-:W-:Y:S04]  /*12d20*/  @!P3 LDGSTS.E.BYPASS.LTC128B.128 [R10+0x1bc00], desc[UR4][R6.64+0x80], !P1 ;  /* 0x1bc00080060abfae */ /* 0x000fe8000c901d44 */
[----:B------:R1:W-:Y:S04]  /*12d30*/  @!P3 LDGSTS.E.BYPASS.LTC128B.128 [R10+0x1fc00], desc[UR4][R6.64+0x100], !P0 ;  /* 0x1fc00100060abfae */ /* 0x0003e8000c101d44 */
[----:B-1----:R-:W1:Y:S01]  /*12d40*/  SHFL.IDX PT, R6, R3, 0x6, 0x181f ;  /* 0x00d81f0003067f89 */ /* 0x002e6200000e0000 */
[----:B0-----:R-:W-:-:S05]  /*12d50*/  @!P4 LEA R5, P3, R11, R5, 0x1 ;  /* 0x000000050b05c211 */ /* 0x001fca00078608ff */
[----:B-1----:R-:W-:-:S04]  /*12d60*/  @!P4 IMAD.X R6, RZ, RZ, R6, P3 ;  /* 0x000000ffff06c224 */ /* 0x002fc800018e0606 */
[----:B------:R-:W-:Y:S02]  /*12d70*/  @!P4 IMAD.MOV.U32 R7, RZ, RZ, R6 ;  /* 0x000000ffff07c224 */ /* 0x000fe400078e0006 */
[----:B------:R-:W-:Y:S02]  /*12d80*/  @!P4 IMAD.MOV.U32 R6, RZ, RZ, R5 ;  /* 0x000000ffff06c224 */ /* 0x000fe400078e0005 */
[----:B------:R0:W1:Y:S04]  /*12d90*/  SHFL.IDX PT, R5, R3, 0x7, 0x181f ;  /* 0x00f81f0003057f89 */ /* 0x00006800000e0000 */
[----:B------:R0:W-:Y:S04]  /*12da0*/  @!P4 LDGSTS.E.BYPASS.LTC128B.128 [R10+0x18400], desc[UR4][R6.64], !P2 ;  /* 0x18400000060acfae */ /* 0x0001e8000d101d44 */
[----:B------:R0:W-:Y:S04]  /*12db0*/  @!P4 LDGSTS.E.BYPASS.LTC128B.128 [R10+0x1c400], desc[UR4][R6.64+0x80], !P1 ;  /* 0x1c400080060acfae */ /* 0x0001e8000c901d44 */
[----:B------:R0:W-:Y:S04]  /*12dc0*/  @!P4 LDGSTS.E.BYPASS.LTC128B.128 [R10+0x20400], desc[UR4][R6.64+0x100], !P0 ;  /* 0x20400100060acfae */ /* 0x0001e8000c101d44 */
[----:B------:R0:W2:Y:S02]  /*12dd0*/  SHFL.IDX PT, R3, R4, 0x7, 0x181f ;  /* 0x00f81f0004037f89 */ /* 0x0000a400000e0000 */
.L_x_374:
[----:B------:R-:W-:Y:S01]  /*12de0*/  VIADD R0, R0, 0x70 ;  /* 0x0000007000007836 */ /* 0x000fe20000000000 */
[----:B------:R-:W-:Y:S04]  /*12df0*/  BSSY B0, `(.L_x_254) ;  /* 0x000000f000007945 */ /* 0x000fe80003800000 */
[----:B------:R-:W-:-:S13]  /*12e00*/  ISETP.GE.AND P3, PT, R0, R2, PT ;  /* 0x000000020000720c */ /* 0x000fda0003f66270 */
[----:B------:R-:W-:Y:S05]  /*12e10*/  @P3 BRA `(.L_x_255) ;  /* 0x0000000000303947 */ /* 0x000fea0003800000 */
[----:B0-----:R-:W0:Y:S01]  /*12e20*/  S2R R4, SR_TID.X ;  /* 0x0000000000047919 */ /* 0x001e220000002100 */
[----:B------:R-:W-:Y:S01]  /*12e30*/  ULDC.64 UR4, c[0x0][0x208] ;  /* 0x0000820000047ab9 */ /* 0x000fe20000000a00 */
[----:B0-----:R-:W-:-:S05]  /*12e40*/  IMAD.SHL.U32 R4, R4, 0x8, RZ ;  /* 0x0000000804047824 */ /* 0x001fca00078e00ff */
[----:B------:R-:W-:-:S04]  /*12e50*/  LOP3.LUT R4, R4, 0x38, RZ, 0xc0, !PT ;  /* 0x0000003804047812 */ /* 0x000fc800078ec0ff */
[----:B--2---:R-:W-:-:S05]  /*12e60*/  LEA R2, P3, R4, R3, 0x1 ;  /* 0x0000000304027211 */ /* 0x004fca00078608ff */
[----:B-1----:R-:W-:-:S05]  /*12e70*/  IMAD.X R3, RZ, RZ, R5, P3 ;  /* 0x000000ffff037224 */ /* 0x002fca00018e0605 */
[----:B------:R-:W-:Y:S01]  /*12e80*/  @!PT LDS RZ, [RZ] ;  /* 0x00000000fffff984 */ /* 0x000fe20000000800 */
[----:B------:R-:W-:Y:S01]  /*12e90*/  @!PT LDS RZ, [RZ] ;  /* 0x00000000fffff984 */ /* 0x000fe20000000800 */
[----:B------:R-:W-:Y:S01]  /*12ea0*/  @!PT LDS RZ, [RZ] ;  /* 0x00000000fffff984 */ /* 0x000fe20000000800 */
[----:B------:R3:W-:Y:S04]  /*12eb0*/  LDGSTS.E.BYPASS.LTC128B.128 [R10+0x18c00], desc[UR4][R2.64], !P2 ;  /* 0x18c00000020a7fae */ /* 0x0007e8000d101d44 */
[----:B------:R3:W-:Y:S04]  /*12ec0*/  LDGSTS.E.BYPASS.LTC128B.128 [R10+0x1cc00], desc[UR4][R2.64+0x80], !P1 ;  /* 0x1cc00080020a7fae */ /* 0x0007e8000c901d44 */
[----:B------:R3:W-:Y:S02]  /*12ed0*/  LDGSTS.E.BYPASS.LTC128B.128 [R10+0x20c00], desc[UR4][R2.64+0x100], !P0 ;  /* 0x20c00100020a7fae */ /* 0x0007e4000c101d44 */
.L_x_255:
[----:B------:R-:W-:Y:S05]  /*12ee0*/  BSYNC B0 ;  /* 0x0000000000007941 */ /* 0x000fea0003800000 */
.L_x_254:
[----:B------:R-:W-:Y:S01]  /*12ef0*/  NOP ;  /* 0x0000000000007918 */ /* 0x000fe20000000000 */
[----:B------:R-:W-:Y:S01]  /*12f00*/  PLOP3.LUT P0, PT, PT, PT, PT, 0x80, 0x0 ;  /* 0x000000000000781c */ /* 0x000fe20003f0f070 */
[----:B0-----:R-:W-:-:S12]  /*12f10*/  VIADD R6, R18, 0x36800 ;  /* 0x0003680012067836 */ /* 0x001fd80000000000 */
.L_x_256:
[----:B------:R-:W-:Y:S02]  /*12f20*/  PLOP3.LUT P1, PT, P1, P0, PT, 0xa2, 0x0 ;  /* 0x000000000000781c */ /* 0x000fe40000f21472 */
[----:B------:R-:W-:-:S08]  /*12f30*/  @P0 R2UR P1, UR4, R18 ;  /* 0x00000000120402ca */ /* 0x000fd00000020000 */
[----:B------:R-:W-:-:S05]  /*12f40*/  @P0 PLOP3.LUT P0, PT, P1, PT, PT, 0x80, 0x0 ;  /* 0x000000000000081c */ /* 0x000fca0000f0f070 */
[----:B------:R-:W-:Y:S01]  /*12f50*/  @!P1 SYNCS.ARRIVE.TRANS64.RED.A0T1 RZ, [UR4+0x36800], RZ ;  /* 0x036800ffffff99a7 */ /* 0x000fe20008200404 */
[----:B------:R-:W-:Y:S07]  /*12f60*/  @!P1 ARRIVES.LDGSTSBAR.64.TRANSCNT [UR4+0x36800] ;  /* 0x03680000ff0099b0 */ /* 0x000fee0008000a84 */
[----:B------:R-:W-:Y:S05]  /*12f70*/  @P0 BRA.U.ANY `(.L_x_256) ;  /* 0xfffffffd00e80947 */ /* 0x000fea000393ffff */
[----:B---3--:R-:W3:Y:S02]  /*12f80*/  LDL.LU R2, [R1+0x48] ;  /* 0x0000480001027983 */ /* 0x008ee40000300800 */
[----:B---3--:R-:W-:-:S05]  /*12f90*/  VIADD R2, R2, 0x1 ;  /* 0x0000000102027836 */ /* 0x008fca0000000000 */
[----:B------:R0:W-:Y:S01]  /*12fa0*/  STL [R1+0x48], R2 ;  /* 0x0000480201007387 */ /* 0x0001e20000100800 */
[----:B------:R-:W-:-:S04]  /*12fb0*/  LEA.HI R0, R2, R2, RZ, 0x1 ;  /* 0x0000000202007211 */ /* 0x000fc800078f08ff */
[----:B------:R-:W-:-:S05]  /*12fc0*/  LOP3.LUT R0, R0, 0xfffffffe, RZ, 0xc0, !PT ;  /* 0xfffffffe00007812 */ /* 0x000fca00078ec0ff */
[----:B------:R-:W-:-:S05]  /*12fd0*/  IMAD.IADD R0, R2, 0x1, -R0 ;  /* 0x0000000102007824 */ /* 0x000fca00078e0a00 */
[----:B------:R-:W-:Y:S01]  /*12fe0*/  SHF.L.U32 R0, R0, 0x1f, RZ ;  /* 0x0000001f00007819 */ /* 0x000fe200000006ff */
[----:B------:R-:W-:Y:S01]  /*12ff0*/  NOP ;  /* 0x0000000000007918 */ /* 0x000fe20000000000 */
[----:B------:R0:W-:Y:S01]  /*13000*/  SYNCS.ARRIVE.TRANS64.A1T0 RZ, [R18+URZ+0x36800], RZ ;  /* 0x036800ff12ff79a7 */ /* 0x0001e2000810003f */
[----:B------:R-:W-:Y:S01]  /*13010*/  BSSY B0, `(.L_x_257) ;  /* 0x0000003000007945 */ /* 0x000fe20003800000 */
[----:B------:R-:W3:Y:S03]  /*13020*/  SYNCS.PHASECHK.TRANS64.TRYWAIT P0, [R18+URZ+0x36820], R0 ;  /* 0x03682000120075a7 */ /* 0x000ee6000800017f */
[----:B0--3--:R-:W-:Y:S05]  /*13030*/  @!P0 BRA `(.L_x_258) ;  /* 0x0000004c00088947 */ /* 0x009fea0003800000 */
.L_x_375:
[----:B------:R-:W-:Y:S05]  /*13040*/  BSYNC B0 ;  /* 0x0000000000007941 */ /* 0x000fea0003800000 */
.L_x_257:
[----:B------:R-:W0:Y:S04]  /*13050*/  LDL R2, [R1+0x38] ;  /* 0x0000380001027983 */ /* 0x000e280000100800 */
[----:B--2---:R-:W2:Y:S01]  /*13060*/  LDL R3, [R1+0x28] ;  /* 0x0000280001037983 */ /* 0x004ea20000100800 */
[----:B------:R-:W-:Y:S01]  /*13070*/  BSSY B0, `(.L_x_259) ;  /* 0x0000246000007945 */ /* 0x000fe20003800000 */
[----:B0-----:R-:W-:-:S05]  /*13080*/  VIADD R0, R2, 0xfffffffe ;  /* 0xfffffffe02007836 */ /* 0x001fca0000000000 */
[----:B--2---:R-:W-:-:S13]  /*13090*/  ISETP.GE.AND P0, PT, R0, R3, PT ;  /* 0x000000030000720c */ /* 0x004fda0003f06270 */
[----:B------:R-:W-:Y:S05]  /*130a0*/  @!P0 BRA `(.L_x_260) ;  /* 0x0000002400088947 */ /* 0x000fea0003800000 */
[----:B------:R-:W2:Y:S04]  /*130b0*/  LDL.LU R2, [R1+0x58] ;  /* 0x0000580001027983 */ /* 0x000ea80000300800 */
[----:B-1----:R-:W3:Y:S04]  /*130c0*/  LDL.LU R5, [R1+0x34] ;  /* 0x0000340001057983 */ /* 0x002ee80000300800 */
[----:B------:R-:W4:Y:S01]  /*130d0*/  LDL.LU R4, [R1+0x40] ;  /* 0x0000400001047983 */ /* 0x000f220000300800 */
[----:B------:R-:W-:Y:S01]  /*130e0*/  LOP3.LUT R12, RZ, R3, RZ, 0x33, !PT ;  /* 0x00000003ff0c7212 */ /* 0x000fe200078e33ff */
[----:B------:R-:W-:Y:S01]  /*130f0*/  BSSY B2, `(.L_x_261) ;  /* 0x00000c6000027945 */ /* 0x000fe20003800000 */
[----:B--2---:R-:W-:-:S04]  /*13100*/  VIADD R2, R2, 0x1 ;  /* 0x0000000102027836 */ /* 0x004fc80000000000 */
[----:B---3--:R-:W-:-:S05]  /*13110*/  IMAD R2, R2, R5, RZ ;  /* 0x0000000502027224 */ /* 0x008fca00078e02ff */
[----:B----4-:R-:W-:-:S05]  /*13120*/  VIMNMX R4, R4, R2, PT ;  /* 0x0000000204047248 */ /* 0x010fca0003fe0100 */
[----:B------:R-:W-:-:S05]  /*13130*/  IMAD.MOV R2, RZ, RZ, -R4 ;  /* 0x000000ffff027224 */ /* 0x000fca00078e0a04 */
[----:B------:R-:W-:-:S05]  /*13140*/  VIADDMNMX R12, R2, 0x1, R12, !PT ;  /* 0x00000001020c7846 */ /* 0x000fca000780010c */
[----:B------:R-:W-:-:S05]  /*13150*/  IMAD.IADD R2, R4, 0x1, R12 ;  /* 0x0000000104027824 */ /* 0x000fca00078e020c */
[----:B------:R-:W-:-:S04]  /*13160*/  LOP3.LUT R2, R2, 0x1, RZ, 0xc0, !PT ;  /* 0x0000000102027812 */ /* 0x000fc800078ec0ff */
[----:B------:R-:W-:-:S13]  /*13170*/  ISETP.NE.U32.AND P0, PT, R2, 0x1, PT ;  /* 0x000000010200780c */ /* 0x000fda0003f05070 */
[----:B------:R-:W-:Y:S05]  /*13180*/  @P0 BRA `(.L_x_262) ;  /* 0x0000000800f00947 */ /* 0x000fea0003800000 */
[----:B------:R-:W2:Y:S04]  /*13190*/  LDL R5, [R1+0x20] ;  /* 0x0000200001057983 */ /* 0x000ea80000100800 */
[----:B------:R-:W3:Y:S01]  /*131a0*/  LDL R3, [R1+0x14] ;  /* 0x0000140001037983 */ /* 0x000ee20000100800 */
[----:B------:R-:W-:Y:S01]  /*131b0*/  VIADD R9, R19, 0x1 ;  /* 0x0000000113097836 */ /* 0x000fe20000000000 */
[----:B------:R-:W-:Y:S04]  /*131c0*/  BSSY B1, `(.L_x_263) ;  /* 0x00000b4000017945 */ /* 0x000fe80003800000 */
[----:B------:R-:W-:-:S04]  /*131d0*/  ISETP.NE.AND P0, PT, R9, 0x2, PT ;  /* 0x000000020900780c */ /* 0x000fc80003f05270 */
[----:B------:R-:W-:Y:S02]  /*131e0*/  SEL R13, RZ, 0x1, P0 ;  /* 0x00000001ff0d7807 */ /* 0x000fe40000000000 */
[----:B------:R-:W-:Y:S02]  /*131f0*/  SEL R9, R9, RZ, P0 ;  /* 0x000000ff09097207 */ /* 0x000fe40000000000 */
[----:B--2---:R-:W-:Y:S02]  /*13200*/  ISETP.NE.AND P1, PT, R5, RZ, PT ;  /* 0x000000ff0500720c */ /* 0x004fe40003f25270 */
[----:B---3--:R-:W-:-:S11]  /*13210*/  LOP3.LUT R13, R3, R13, RZ, 0x3c, !PT ;  /* 0x0000000d030d7212 */ /* 0x008fd600078e3cff */
[----:B------:R-:W-:Y:S05]  /*13220*/  @!P1 BRA `(.L_x_264) ;  /* 0x0000000800b49947 */ /* 0x000fea0003800000 */
[----:B------:R-:W-:Y:S01]  /*13230*/  ULDC.64 UR4, c[0x0][0x418] ;  /* 0x0001060000047ab9 */ /* 0x000fe20000000a00 */
[----:B------:R-:W-:Y:S01]  /*13240*/  IMAD.MOV.U32 R5, RZ, RZ, R17 ;  /* 0x000000ffff057224 */ /* 0x000fe200078e0011 */
[----:B------:R-:W-:-:S04]  /*13250*/  ISETP.NE.U32.AND P0, PT, RZ, UR4, PT ;  /* 0x00000004ff007c0c */ /* 0x000fc8000bf05070 */
[----:B------:R-:W-:-:S13]  /*13260*/  ISETP.NE.AND.EX P0, PT, RZ, UR5, PT, P0 ;  /* 0x00000005ff007c0c */ /* 0x000fda000bf05300 */
[----:B------:R-:W-:Y:S05]  /*13270*/  @!P0 BRA `(.L_x_265) ;  /* 0x0000000000508947 */ /* 0x000fea0003800000 */
[----:B------:R-:W2:Y:S01]  /*13280*/  LDL R10, [R1+0x1c] ;  /* 0x00001c00010a7983 */ /* 0x000ea20000100800 */
[----:B------:R-:W0:Y:S01]  /*13290*/  LDC R7, c[0x0][0x43c] ;  /* 0x00010f00ff077b82 */ /* 0x000e220000000800 */
[----:B------:R-:W-:Y:S02]  /*132a0*/  ULDC.64 UR6, c[0x0][0x428] ;  /* 0x00010a0000067ab9 */ /* 0x000fe40000000a00 */
[----:B------:R-:W3:Y:S01]  /*132b0*/  LDL R8, [R1+0x10] ;  /* 0x0000100001087983 */ /* 0x000ee20000100800 */
[----:B------:R-:W-:Y:S01]  /*132c0*/  ULDC.64 UR8, c[0x0][0x208] ;  /* 0x0000820000087ab9 */ /* 0x000fe20000000a00 */
[----:B0-----:R-:W-:-:S13]  /*132d0*/  ISETP.NE.AND P0, PT, R7, 0x1, PT ;  /* 0x000000010700780c */ /* 0x001fda0003f05270 */
[----:B------:R-:W0:Y:S02]  /*132e0*/  @P0 LDC.64 R2, c[0x0][0x440] ;  /* 0x00011000ff020b82 */ /* 0x000e240000000a00 */
[----:B0-----:R-:W-:-:S04]  /*132f0*/  @P0 IMAD.HI.U32 R5, R0, R2, RZ ;  /* 0x0000000200050227 */ /* 0x001fc800078e00ff */
[----:B------:R-:W-:Y:S01]  /*13300*/  IMAD.MOV.U32 R2, RZ, RZ, R0 ;  /* 0x000000ffff027224 */ /* 0x000fe200078e0000 */
[----:B------:R-:W-:-:S05]  /*13310*/  @P0 SHF.R.U32.HI R2, RZ, R3, R5 ;  /* 0x00000003ff020219 */ /* 0x000fca0000011605 */
[----:B------:R-:W-:-:S04]  /*13320*/  IMAD.MOV R3, RZ, RZ, -R2 ;  /* 0x000000ffff037224 */ /* 0x000fc800078e0a02 */
[----:B------:R-:W-:Y:S01]  /*13330*/  IMAD R0, R7, R3, R0 ;  /* 0x0000000307007224 */ /* 0x000fe200078e0200 */
[----:B------:R-:W-:Y:S01]  /*13340*/  SHF.R.S32.HI R3, RZ, 0x1f, R2 ;  /* 0x0000001fff037819 */ /* 0x000fe20000011402 */
[----:B--2---:R-:W-:-:S04]  /*13350*/  IMAD R5, R10, UR6, RZ ;  /* 0x000000060a057c24 */ /* 0x004fc8000f8e02ff */
[C---:B---3--:R-:W-:Y:S02]  /*13360*/  IMAD R5, R8.reuse, UR7, R5 ;  /* 0x0000000708057c24 */ /* 0x048fe4000f8e0205 */
[----:B------:R-:W-:-:S04]  /*13370*/  IMAD.WIDE.U32 R2, R8, UR6, R2 ;  /* 0x0000000608027c25 */ /* 0x000fc8000f8e0002 */
[----:B------:R-:W-:Y:S01]  /*13380*/  IMAD.IADD R3, R5, 0x1, R3 ;  /* 0x0000000105037824 */ /* 0x000fe200078e0203 */
[----:B------:R-:W-:-:S04]  /*13390*/  LEA R10, P0, R2, UR4, 0x2 ;  /* 0x00000004020a7c11 */ /* 0x000fc8000f8010ff */
[----:B------:R-:W-:-:S05]  /*133a0*/  LEA.HI.X R11, R2, UR5, R3, 0x2, P0 ;  /* 0x00000005020b7c11 */ /* 0x000fca00080f1403 */
[----:B------:R0:W5:Y:S04]  /*133b0*/  LDG.E R5, desc[UR8][R10.64] ;  /* 0x000000080a057981 */ /* 0x000168000c1e1900 */
.L_x_265:
[----:B------:R-:W-:Y:S01]  /*133c0*/  IMAD R3, R9, 0x8, R18 ;  /* 0x0000000809037824 */ /* 0x000fe200078e0212 */
[----:B------:R-:W-:Y:S01]  /*133d0*/  SHF.L.U32 R2, R13, 0x1f, RZ ;  /* 0x0000001f0d027819 */ /* 0x000fe200000006ff */
[----:B------:R-:W-:Y:S03]  /*133e0*/  BSSY B3, `(.L_x_266) ;  /* 0x0000003000037945 */ /* 0x000fe60003800000 */
[----:B------:R-:W1:Y:S02]  /*133f0*/  SYNCS.PHASECHK.TRANS64.TRYWAIT P0, [R3+URZ+0x36840], R2 ;  /* 0x03684002030075a7 */ /* 0x000e64000800017f */
[----:B-1----:R-:W-:Y:S05]  /*13400*/  @!P0 BRA `(.L_x_267) ;  /* 0x0000004800288947 */ /* 0x002fea0003800000 */
.L_x_376:
[----:B------:R-:W-:Y:S05]  /*13410*/  BSYNC B3 ;  /* 0x0000000000037941 */ /* 0x000fea0003800000 */
.L_x_266:
[----:B------:R-:W2:Y:S01]  /*13420*/  S2R R7, SR_TID.X ;  /* 0x0000000000077919 */ /* 0x000ea20000002100 */
[----:B------:R-:W-:Y:S01]  /*13430*/  BSSY B3, `(.L_x_268) ;  /* 0x000000b000037945 */ /* 0x000fe20003800000 */
[----:B--2---:R-:W-:-:S04]  /*13440*/  LOP3.LUT R7, R7, 0x7f, RZ, 0xc0, !PT ;  /* 0x0000007f07077812 */ /* 0x004fc800078ec0ff */
[----:B------:R-:W-:-:S13]  /*13450*/  ISETP.NE.AND P1, PT, R7, RZ, PT ;  /* 0x000000ff0700720c */ /* 0x000fda0003f25270 */
[----:B------:R-:W-:Y:S05]  /*13460*/  @P1 BRA `(.L_x_269) ;  /* 0x00000000001c1947 */ /* 0x000fea0003800000 */
[----:B------:R-:W2:Y:S01]  /*13470*/  S2R R7, SR_TID.X ;  /* 0x0000000000077919 */ /* 0x000ea20000002100 */
[----:B-1----:R-:W-:-:S04]  /*13480*/  IMAD.MOV.U32 R2, RZ, RZ, 0xa800 ;  /* 0x0000a800ff027424 */ /* 0x002fc800078e00ff */
[----:B------:R3:W-:Y:S01]  /*13490*/  SYNCS.ARRIVE.TRANS64 RZ, [R3+URZ+0x36830], R2 ;  /* 0x0368300203ff79a7 */ /* 0x0007e2000800003f */
[----:B--2---:R-:W-:-:S04]  /*134a0*/  LOP3.LUT R7, R7, 0x1f, RZ, 0xc0, !PT ;  /* 0x0000001f07077812 */ /* 0x004fc800078ec0ff */
[----:B------:R-:W-:-:S13]  /*134b0*/  ISETP.NE.AND P0, PT, R7, RZ, PT ;  /* 0x000000ff0700720c */ /* 0x000fda0003f05270 */
[----:B---3--:R-:W-:Y:S05]  /*134c0*/  @!P0 BRA `(.L_x_269) ;  /* 0x0000000000048947 */ /* 0x008fea0003800000 */
[----:B------:R-:W-:Y:S01]  /*134d0*/  BPT.TRAP 0x1 ;  /* 0x000000040000795c */ /* 0x000fe20000300000 */
.L_x_269:
[----:B------:R-:W-:Y:S05]  /*134e0*/  BSYNC B3 ;  /* 0x0000000000037941 */ /* 0x000fea0003800000 */
.L_x_268:
[----:B-1----:R-:W2:Y:S01]  /*134f0*/  LDL R2, [R1+0x18] ;  /* 0x0000180001027983 */ /* 0x002ea20000100800 */
[----:B------:R-:W-:Y:S01]  /*13500*/  IMAD.MOV.U32 R14, RZ, RZ, RZ ;  /* 0x000000ffff0e7224 */ /* 0x000fe200078e00ff */
[----:B------:R-:W-:Y:S01]  /*13510*/  UIADD3 UR4, UP0, UR36, 0x370, URZ ;  /* 0x0000037024047890 */ /* 0x000fe2000ff1e03f */
[----:B------:R-:W-:Y:S01]  /*13520*/  IMAD R8, R9, 0xa800, R18 ;  /* 0x0000a80009087824 */ /* 0x000fe200078e0212 */
[----:B------:R-:W-:Y:S01]  /*13530*/  PLOP3.LUT P0, PT, PT, PT, PT, 0x80, 0x0 ;  /* 0x000000000000781c */ /* 0x000fe20003f0f070 */
[----:B------:R-:W-:Y:S01]  /*13540*/  VIADD R3, R3, 0x36830 ;  /* 0x0003683003037836 */ /* 0x000fe20000000000 */
[----:B------:R-:W-:Y:S01]  /*13550*/  R2UR UR10, R14 ;  /* 0x000000000e0a72ca */ /* 0x000fe200000e0000 */
[----:B------:R-:W-:Y:S01]  /*13560*/  VIADD R7, R8, 0x21400 ;  /* 0x0002140008077836 */ /* 0x000fe20000000000 */
[----:B------:R-:W-:Y:S01]  /*13570*/  UIADD3.X UR5, URZ, UR37, URZ, UP0, !UPT ;  /* 0x000000253f057290 */ /* 0x000fe200087fe43f */
[----:B------:R-:W-:Y:S01]  /*13580*/  UMOV UR6, 0x0 ;  /* 0x0000000000067882 */ /* 0x000fe20000000000 */
[----:B------:R-:W-:Y:S01]  /*13590*/  UMOV UR7, 0x14f00000 ;  /* 0x14f0000000077882 */ /* 0x000fe20000000000 */
[----:B--2---:R-:W-:-:S10]  /*135a0*/  IMAD R2, R0, 0x70, R2 ;  /* 0x0000007000027824 */ /* 0x004fd400078e0202 */
.L_x_270:
[----:B------:R-:W-:-:S13]  /*135b0*/  @P0 ELECT P2, URZ, PT ;  /* 0x00000000003f082f */ /* 0x000fda0003840000 */
[----:B-----5:R-:W-:Y:S02]  /*135c0*/  @P2 R2UR UR13, R5 ;  /* 0x00000000050d22ca */ /* 0x020fe400000e0000 */
[----:B------:R-:W-:Y:S02]  /*135d0*/  @P2 R2UR UR12, R16 ;  /* 0x00000000100c22ca */ /* 0x000fe400000e0000 */
[----:B------:R-:W-:Y:S02]  /*135e0*/  @P2 R2UR UR11, R2 ;  /* 0x00000000020b22ca */ /* 0x000fe400000e0000 */
[----:B------:R-:W-:Y:S02]  /*135f0*/  @P2 R2UR UR9, R3 ;  /* 0x00000000030922ca */ /* 0x000fe400000e0000 */
[----:B------:R-:W-:Y:S02]  /*13600*/  @P2 R2UR UR8, R7 ;  /* 0x00000000070822ca */ /* 0x000fe400000e0000 */
[----:B------:R-:W-:-:S02]  /*13610*/  @P2 PLOP3.LUT P0, PT, P2, PT, PT, 0x8, 0x0 ;  /* 0x000000000000281c */ /* 0x000fc4000170e170 */
[----:B------:R-:W-:-:S09]  /*13620*/  PLOP3.LUT P2, PT, PT, PT, PT, 0x8, 0x0 ;  /* 0x000000000000781c */ /* 0x000fd20003f4e170 */
[----:B------:R1:W-:Y:S02]  /*13630*/  UTMALDG.4D [UR8], [UR4], desc[UR6] ;  /* 0x00000608040075b4 */ /* 0x0003e40008019000 */
[----:B-1----:R-:W-:Y:S05]  /*13640*/  @P0 BRA.U.ANY `(.L_x_270) ;  /* 0xfffffffd00d80947 */ /* 0x002fea000393ffff */
[----:B------:R-:W-:Y:S01]  /*13650*/  IMAD.MOV.U32 R20, RZ, RZ, 0x40 ;  /* 0x00000040ff147424 */ /* 0x000fe200078e00ff */
[----:B------:R-:W-:Y:S01]  /*13660*/  PLOP3.LUT P0, PT, PT, PT, PT, 0x80, 0x0 ;  /* 0x000000000000781c */ /* 0x000fe20003f0f070 */
[----:B------:R-:W-:Y:S01]  /*13670*/  VIADD R7, R8, 0x24c00 ;  /* 0x00024c0008077836 */ /* 0x000fe20000000000 */
[----:B------:R-:W-:Y:S01]  /*13680*/  UMOV UR6, 0x0 ;  /* 0x0000000000067882 */ /* 0x000fe20000000000 */
[----:B------:R-:W-:Y:S01]  /*13690*/  UMOV UR7, 0x14f00000 ;  /* 0x14f0000000077882 */ /* 0x000fe20000000000 */
[----:B------:R-:W-:-:S15]  /*136a0*/  R2UR UR10, R20 ;  /* 0x00000000140a72ca */ /* 0x000fde00000e0000 */
.L_x_271:
[----:B------:R-:W-:-:S13]  /*136b0*/  @P0 ELECT P2, URZ, PT ;  /* 0x00000000003f082f */ /* 0x000fda0003840000 */
[----:B------:R-:W-:Y:S02]  /*136c0*/  @P2 R2UR UR13, R5 ;  /* 0x00000000050d22ca */ /* 0x000fe400000e0000 */
        /* <DEDUP_REMOVED lines=14> */
.L_x_272:
        /* <DEDUP_REMOVED lines=10> */
[----:B------:R-:W2:Y:S01]  /*13850*/  LDL.LU R7, [R1+0x14] ;  /* 0x0000140001077983 */ /* 0x000ea20000300800 */
[----:B------:R-:W-:Y:S01]  /*13860*/  IMAD R3, R19, 0x8, R6 ;  /* 0x0000000813037824 */ /* 0x000fe200078e0206 */
[----:B------:R-:W-:Y:S01]  /*13870*/  BSSY B3, `(.L_x_273) ;  /* 0x0000004000037945 */ /* 0x000fe20003800000 */
[----:B--2---:R-:W-:-:S04]  /*13880*/  SHF.L.U32 R2, R7, 0x1f, RZ ;  /* 0x0000001f07027819 */ /* 0x004fc800000006ff */
[----:B------:R-:W1:Y:S02]  /*13890*/  SYNCS.PHASECHK.TRANS64.TRYWAIT P0, [R3+URZ+0x60], R2 ;  /* 0x00006002030075a7 */ /* 0x000e64000800017f */
[----:B-1----:R-:W-:Y:S05]  /*138a0*/  @!P0 BRA `(.L_x_274) ;  /* 0x0000004400148947 */ /* 0x002fea0003800000 */
.L_x_377:
[----:B------:R-:W-:Y:S05]  /*138b0*/  BSYNC B3 ;  /* 0x0000000000037941 */ /* 0x000fea0003800000 */
.L_x_273:
[----:B------:R-:W-:Y:S01]  /*138c0*/  BSSY B3, `(.L_x_275) ;  /* 0x000000c000037945 */ /* 0x000fe20003800000 */
[----:B0-----:R-:W-:Y:S02]  /*138d0*/  IMAD.MOV.U32 R10, RZ, RZ, 0x0 ;  /* 0x00000000ff0a7424 */ /* 0x001fe400078e00ff */
[----:B------:R-:W-:Y:S01]  /*138e0*/  IMAD.MOV.U32 R11, RZ, RZ, 0x14f00000 ;  /* 0x14f00000ff0b7424 */ /* 0x000fe200078e00ff */
[----:B------:R-:W-:Y:S06]  /*138f0*/  @P1 BRA `(.L_x_276) ;  /* 0x0000000000201947 */ /* 0x000fec0003800000 */
[----:B------:R-:W0:Y:S01]  /*13900*/  S2R R7, SR_TID.X ;  /* 0x0000000000077919 */ /* 0x000e220000002100 */
[----:B-1----:R-:W-:Y:S02]  /*13910*/  IMAD R2, R19, 0x8, R18 ;  /* 0x0000000813027824 */ /* 0x002fe400078e0212 */
[----:B------:R-:W-:-:S04]  /*13920*/  IMAD.MOV.U32 R3, RZ, RZ, 0xa800 ;  /* 0x0000a800ff037424 */ /* 0x000fc800078e00ff */
[----:B------:R2:W-:Y:S01]  /*13930*/  SYNCS.ARRIVE.TRANS64 RZ, [R2+URZ+0x36850], R3 ;  /* 0x0368500302ff79a7 */ /* 0x0005e2000800003f */
[----:B0-----:R-:W-:-:S04]  /*13940*/  LOP3.LUT R7, R7, 0x1f, RZ, 0xc0, !PT ;  /* 0x0000001f07077812 */ /* 0x001fc800078ec0ff */
[----:B------:R-:W-:-:S13]  /*13950*/  ISETP.NE.AND P0, PT, R7, RZ, PT ;  /* 0x000000ff0700720c */ /* 0x000fda0003f05270 */
[----:B--2---:R-:W-:Y:S05]  /*13960*/  @!P0 BRA `(.L_x_276) ;  /* 0x0000000000048947 */ /* 0x004fea0003800000 */
[----:B------:R-:W-:Y:S01]  /*13970*/  BPT.TRAP 0x1 ;  /* 0x000000040000795c */ /* 0x000fe20000300000 */
.L_x_276:
[----:B------:R-:W-:Y:S05]  /*13980*/  BSYNC B3 ;  /* 0x0000000000037941 */ /* 0x000fea0003800000 */
.L_x_275:
[----:B------:R-:W2:Y:S04]  /*13990*/  LDL R8, [R1+0x18] ;  /* 0x0000180001087983 */ /* 0x000ea80000100800 */
[----:B------:R-:W2:Y:S01]  /*139a0*/  LDL.LU R7, [R1+0x8] ;  /* 0x0000080001077983 */ /* 0x000ea20000300800 */
[----:B------:R-:W-:Y:S01]  /*139b0*/  R2UR UR10, R14 ;  /* 0x000000000e0a72ca */ /* 0x000fe200000e0000 */
[C-C-:B-1----:R-:W-:Y:S01]  /*139c0*/  IMAD R3, R19.reuse, 0x8, R18.reuse ;  /* 0x0000000813037824 */ /* 0x142fe200078e0212 */
[----:B------:R-:W-:Y:S01]  /*139d0*/  R2UR UR6, R10 ;  /* 0x000000000a0672ca */ /* 0x000fe200000e0000 */
[----:B------:R-:W-:Y:S01]  /*139e0*/  IMAD R2, R19, 0xa800, R18 ;  /* 0x0000a80013027824 */ /* 0x000fe200078e0212 */
[----:B------:R-:W-:Y:S01]  /*139f0*/  R2UR UR7, R11 ;  /* 0x000000000b0772ca */ /* 0x000fe200000e0000 */
[----:B------:R-:W-:Y:S01]  /*13a00*/  UIADD3 UR4, UP0, UR36, 0x470, URZ ;  /* 0x0000047024047890 */ /* 0x000fe2000ff1e03f */
[----:B------:R-:W-:Y:S01]  /*13a10*/  PLOP3.LUT P0, PT, PT, PT, PT, 0x80, 0x0 ;  /* 0x000000000000781c */ /* 0x000fe20003f0f070 */
[----:B------:R-:W-:-:S02]  /*13a20*/  VIADD R3, R3, 0x36850 ;  /* 0x0003685003037836 */ /* 0x000fc40000000000 */
[----:B------:R-:W-:Y:S01]  /*13a30*/  UIADD3.X UR5, URZ, UR37, URZ, UP0, !UPT ;  /* 0x000000253f057290 */ /* 0x000fe200087fe43f */
[----:B--2---:R-:W-:Y:S02]  /*13a40*/  IMAD R7, R7, 0x70, R8 ;  /* 0x0000007007077824 */ /* 0x004fe400078e0208 */
[----:B------:R-:W-:-:S09]  /*13a50*/  VIADD R8, R2, 0x400 ;  /* 0x0000040002087836 */ /* 0x000fd20000000000 */
.L_x_277:
        /* <DEDUP_REMOVED lines=9> */
[----:B0-----:R-:W-:Y:S05]  /*13af0*/  @P0 BRA.U.ANY `(.L_x_277) ;  /* 0xfffffffd00d80947 */ /* 0x001fea000393ffff */
[----:B------:R-:W-:Y:S01]  /*13b00*/  R2UR UR10, R20 ;  /* 0x00000000140a72ca */ /* 0x000fe200000e0000 */
[----:B------:R-:W-:Y:S01]  /*13b10*/  VIADD R8, R2, 0x3c00 ;  /* 0x00003c0002087836 */ /* 0x000fe20000000000 */
[----:B------:R-:W-:Y:S02]  /*13b20*/  R2UR UR6, R10 ;  /* 0x000000000a0672ca */ /* 0x000fe400000e0000 */
[----:B------:R-:W-:Y:S02]  /*13b30*/  R2UR UR7, R11 ;  /* 0x000000000b0772ca */ /* 0x000fe400000e0000 */
[----:B------:R-:W-:-:S13]  /*13b40*/  PLOP3.LUT P0, PT, PT, PT, PT, 0x80, 0x0 ;  /* 0x000000000000781c */ /* 0x000fda0003f0f070 */
.L_x_278:
        /* <DEDUP_REMOVED lines=15> */
.L_x_279:
        /* <DEDUP_REMOVED lines=10> */
[----:B------:R0:W-:Y:S01]  /*13ce0*/  STL [R1+0x8], R0 ;  /* 0x0000080001007387 */ /* 0x0001e20000100800 */
[----:B------:R-:W-:-:S07]  /*13cf0*/  IMAD.MOV.U32 R17, RZ, RZ, R5 ;  /* 0x000000ffff117224 */ /* 0x000fce00078e0005 */
.L_x_264:
[----:B------:R-:W-:Y:S05]  /*13d00*/  BSYNC B1 ;  /* 0x0000000000017941 */ /* 0x000fea0003800000 */
.L_x_263:
[----:B0-----:R-:W2:Y:S01]  /*13d10*/  LDL.LU R0, [R1+0x38] ;  /* 0x0000380001007983 */ /* 0x001ea20000300800 */
[----:B------:R-:W-:-:S03]  /*13d20*/  IMAD.MOV.U32 R19, RZ, RZ, R9 ;  /* 0x000000ffff137224 */ /* 0x000fc600078e0009 */
[----:B------:R0:W-:Y:S02]  /*13d30*/  STL [R1+0x14], R13 ;  /* 0x0000140d01007387 */ /* 0x0001e40000100800 */
[----:B0-2---:R-:W-:-:S07]  /*13d40*/  VIADD R0, R0, 0xfffffffd ;  /* 0xfffffffd00007836 */ /* 0x005fce0000000000 */
.L_x_262:
[----:B------:R-:W-:Y:S05]  /*13d50*/  BSYNC B2 ;  /* 0x0000000000027941 */ /* 0x000fea0003800000 */
.L_x_261:
[----:B------:R-:W-:Y:S01]  /*13d60*/  VIADD R12, R12, 0xfffffffe ;  /* 0xfffffffe0c0c7836 */ /* 0x000fe20000000000 */
[----:B------:R-:W-:-:S04]  /*13d70*/  LOP3.LUT R4, RZ, R4, RZ, 0x33, !PT ;  /* 0x00000004ff047212 */ /* 0x000fc800078e33ff */
[----:B------:R-:W-:-:S13]  /*13d80*/  ISETP.NE.AND P0, PT, R12, R4, PT ;  /* 0x000000040c00720c */ /* 0x000fda0003f05270 */
[----:B------:R-:W-:Y:S05]  /*13d90*/  @!P0 BRA `(.L_x_260) ;  /* 0x0000001400cc8947 */ /* 0x000fea0003800000 */
[----:B------:R-:W-:-:S07]  /*13da0*/  IMAD.MOV.U32 R9, RZ, RZ, R17 ;  /* 0x000000ffff097224 */ /* 0x000fce00078e0011 */
.L_x_314:
[----:B------:R-:W2:Y:S04]  /*13db0*/  LDL R3, [R1+0x20] ;  /* 0x0000200001037983 */ /* 0x000ea80000100800 */
[----:B------:R-:W3:Y:S01]  /*13dc0*/  LDL R2, [R1+0x14] ;  /* 0x0000140001027983 */ /* 0x000ee20000100800 */
[----:B------:R-:W-:Y:S01]  /*13dd0*/  VIADD R4, R19, 0x1 ;  /* 0x0000000113047836 */ /* 0x000fe20000000000 */
[----:B------:R-:W-:Y:S05]  /*13de0*/  YIELD ;  /* 0x0000000000007946 */ /* 0x000fea0003800000 */
[----:B------:R-:W-:Y:S01]  /*13df0*/  ISETP.NE.AND P0, PT, R4, 0x2, PT ;  /* 0x000000020400780c */ /* 0x000fe20003f05270 */
[----:B------:R-:W-:Y:S03]  /*13e00*/  BSSY B1, `(.L_x_280) ;  /* 0x00000b1000017945 */ /* 0x000fe60003800000 */
[----:B------:R-:W-:-:S02]  /*13e10*/  SEL R5, RZ, 0x1, P0 ;  /* 0x00000001ff057807 */ /* 0x000fc40000000000 */
[----:B------:R-:W-:Y:S02]  /*13e20*/  SEL R4, R4, RZ, P0 ;  /* 0x000000ff04047207 */ /* 0x000fe40000000000 */
[----:B--2---:R-:W-:Y:S02]  /*13e30*/  ISETP.NE.AND P1, PT, R3, RZ, PT ;  /* 0x000000ff0300720c */ /* 0x004fe40003f25270 */
[----:B---3--:R-:W-:-:S11]  /*13e40*/  LOP3.LUT R5, R2, R5, RZ, 0x3c, !PT ;  /* 0x0000000502057212 */ /* 0x008fd600078e3cff */
[----:B01----:R-:W-:Y:S05]  /*13e50*/  @!P1 BRA `(.L_x_281) ;  /* 0x0000000800ac9947 */ /* 0x003fea0003800000 */
        /* <DEDUP_REMOVED lines=14> */
[----:B------:R-:W-:-:S04]  /*13f40*/  @P0 SHF.R.U32.HI R2, RZ, R3, R7 ;  /* 0x00000003ff020219 */ /* 0x000fc80000011607 */
[--C-:B------:R-:W-:Y:S01]  /*13f50*/  SHF.R.S32.HI R3, RZ, 0x1f, R2.reuse ;  /* 0x0000001fff037819 */ /* 0x100fe20000011402 */
[----:B------:R-:W-:-:S04]  /*13f60*/  IMAD.MOV R7, RZ, RZ, -R2 ;  /* 0x000000ffff077224 */ /* 0x000fc800078e0a02 */
[----:B------:R-:W-:Y:S02]  /*13f70*/  IMAD R7, R8, R7, R0 ;  /* 0x0000000708077224 */ /* 0x000fe400078e0200 */
[----:B--2---:R-:W-:-:S04]  /*13f80*/  IMAD R8, R11, UR6, RZ ;  /* 0x000000060b087c24 */ /* 0x004fc8000f8e02ff */
[C---:B---3--:R-:W-:Y:S02]  /*13f90*/  IMAD R8, R10.reuse, UR7, R8 ;  /* 0x000000070a087c24 */ /* 0x048fe4000f8e0208 */
[----:B------:R-:W-:-:S04]  /*13fa0*/  IMAD.WIDE.U32 R2, R10, UR6, R2 ;  /* 0x000000060a027c25 */ /* 0x000fc8000f8e0002 */
[----:B------:R-:W-:Y:S01]  /*13fb0*/  IMAD.IADD R3, R8, 0x1, R3 ;  /* 0x0000000108037824 */ /* 0x000fe200078e0203 */
[----:B------:R-:W-:-:S04]  /*13fc0*/  LEA R8, P0, R2, UR4, 0x2 ;  /* 0x0000000402087c11 */ /* 0x000fc8000f8010ff */
[----:B------:R-:W-:-:S06]  /*13fd0*/  LEA.HI.X R9, R2, UR5, R3, 0x2, P0 ;  /* 0x0000000502097c11 */ /* 0x000fcc00080f1403 */
[----:B------:R0:W5:Y:S03]  /*13fe0*/  LDG.E R9, desc[UR8][R8.64] ;  /* 0x0000000808097981 */ /* 0x000166000c1e1900 */
.L_x_282:
[----:B------:R-:W-:Y:S01]  /*13ff0*/  IMAD R3, R4, 0x8, R18 ;  /* 0x0000000804037824 */ /* 0x000fe200078e0212 */
[----:B------:R-:W-:Y:S01]  /*14000*/  SHF.L.U32 R2, R5, 0x1f, RZ ;  /* 0x0000001f05027819 */ /* 0x000fe200000006ff */
[----:B------:R-:W-:Y:S03]  /*14010*/  BSSY B2, `(.L_x_283) ;  /* 0x0000003000027945 */ /* 0x000fe60003800000 */
[----:B------:R-:W1:Y:S02]  /*14020*/  SYNCS.PHASECHK.TRANS64.TRYWAIT P0, [R3+URZ+0x36840], R2 ;  /* 0x03684002030075a7 */ /* 0x000e64000800017f */
[----:B-1----:R-:W-:Y:S05]  /*14030*/  @!P0 BRA `(.L_x_284) ;  /* 0x0000003c00448947 */ /* 0x002fea0003800000 */
.L_x_378:
[----:B------:R-:W-:Y:S05]  /*14040*/  BSYNC B2 ;  /* 0x0000000000027941 */ /* 0x000fea0003800000 */
.L_x_283:
[----:B0-----:R-:W0:Y:S01]  /*14050*/  S2R R8, SR_TID.X ;  /* 0x0000000000087919 */ /* 0x001e220000002100 */
[----:B------:R-:W-:Y:S01]  /*14060*/  BSSY B2, `(.L_x_285) ;  /* 0x000000b000027945 */ /* 0x000fe20003800000 */
[----:B0-----:R-:W-:-:S04]  /*14070*/  LOP3.LUT R8, R8, 0x7f, RZ, 0xc0, !PT ;  /* 0x0000007f08087812 */ /* 0x001fc800078ec0ff */
[----:B------:R-:W-:-:S13]  /*14080*/  ISETP.NE.AND P1, PT, R8, RZ, PT ;  /* 0x000000ff0800720c */ /* 0x000fda0003f25270 */
[----:B------:R-:W-:Y:S05]  /*14090*/  @P1 BRA `(.L_x_286) ;  /* 0x00000000001c1947 */ /* 0x000fea0003800000 */
[----:B------:R-:W0:Y:S01]  /*140a0*/  S2R R8, SR_TID.X ;  /* 0x0000000000087919 */ /* 0x000e220000002100 */
[----:B-1----:R-:W-:-:S04]  /*140b0*/  IMAD.MOV.U32 R2, RZ, RZ, 0xa800 ;  /* 0x0000a800ff027424 */ /* 0x002fc800078e00ff */
[----:B------:R2:W-:Y:S01]  /*140c0*/  SYNCS.ARRIVE.TRANS64 RZ, [R3+URZ+0x36830], R2 ;  /* 0x0368300203ff79a7 */ /* 0x0005e2000800003f */
[----:B0-----:R-:W-:-:S04]  /*140d0*/  LOP3.LUT R8, R8, 0x1f, RZ, 0xc0, !PT ;  /* 0x0000001f08087812 */ /* 0x001fc800078ec0ff */
[----:B------:R-:W-:-:S13]  /*140e0*/  ISETP.NE.AND P0, PT, R8, RZ, PT ;  /* 0x000000ff0800720c */ /* 0x000fda0003f05270 */
[----:B--2---:R-:W-:Y:S05]  /*140f0*/  @!P0 BRA `(.L_x_286) ;  /* 0x0000000000048947 */ /* 0x004fea0003800000 */
[----:B------:R-:W-:Y:S01]  /*14100*/  BPT.TRAP 0x1 ;  /* 0x000000040000795c */ /* 0x000fe20000300000 */
.L_x_286:
[----:B------:R-:W-:Y:S05]  /*14110*/  BSYNC B2 ;  /* 0x0000000000027941 */ /* 0x000fea0003800000 */
.L_x_285:
        /* <DEDUP_REMOVED lines=12> */
.L_x_287:
        /* <DEDUP_REMOVED lines=10> */
[----:B------:R-:W-:Y:S01]  /*14280*/  IMAD.MOV.U32 R14, RZ, RZ, 0x40 ;  /* 0x00000040ff0e7424 */ /* 0x000fe200078e00ff */
[----:B------:R-:W-:Y:S01]  /*14290*/  PLOP3.LUT P0, PT, PT, PT, PT, 0x80, 0x0 ;  /* 0x000000000000781c */ /* 0x000fe20003f0f070 */
[----:B------:R-:W-:Y:S01]  /*142a0*/  VIADD R10, R8, 0x24c00 ;  /* 0x00024c00080a7836 */ /* 0x000fe20000000000 */
[----:B------:R-:W-:Y:S01]  /*142b0*/  UMOV UR6, 0x0 ;  /* 0x0000000000067882 */ /* 0x000fe20000000000 */
[----:B------:R-:W-:Y:S01]  /*142c0*/  UMOV UR7, 0x14f00000 ;  /* 0x14f0000000077882 */ /* 0x000fe20000000000 */
[----:B------:R-:W-:-:S15]  /*142d0*/  R2UR UR10, R14 ;  /* 0x000000000e0a72ca */ /* 0x000fde00000e0000 */
.L_x_288:
        /* <DEDUP_REMOVED lines=16> */
.L_x_289:
        /* <DEDUP_REMOVED lines=10> */
[----:B------:R-:W2:Y:S01]  /*14480*/  LDL.LU R10, [R1+0x14] ;  /* 0x00001400010a7983 */ /* 0x000ea20000300800 */
[----:B------:R-:W-:Y:S01]  /*14490*/  IMAD R2, R19, 0x8, R6 ;  /* 0x0000000813027824 */ /* 0x000fe200078e0206 */
[----:B------:R-:W-:Y:S01]  /*144a0*/  BSSY B2, `(.L_x_290) ;  /* 0x0000004000027945 */ /* 0x000fe20003800000 */
[----:B--2---:R-:W-:-:S04]  /*144b0*/  SHF.L.U32 R3, R10, 0x1f, RZ ;  /* 0x0000001f0a037819 */ /* 0x004fc800000006ff */
[----:B------:R-:W0:Y:S02]  /*144c0*/  SYNCS.PHASECHK.TRANS64.TRYWAIT P0, [R2+URZ+0x60], R3 ;  /* 0x00006003020075a7 */ /* 0x000e24000800017f */
[----:B0-----:R-:W-:Y:S05]  /*144d0*/  @!P0 BRA `(.L_x_291) ;  /* 0x0000003800308947 */ /* 0x001fea0003800000 */
.L_x_379:
[----:B------:R-:W-:Y:S05]  /*144e0*/  BSYNC B2 ;  /* 0x0000000000027941 */ /* 0x000fea0003800000 */
.L_x_290:
[----:B------:R-:W-:Y:S01]  /*144f0*/  BSSY B2, `(.L_x_292) ;  /* 0x000000b000027945 */ /* 0x000fe20003800000 */
[----:B------:R-:W-:Y:S02]  /*14500*/  IMAD.MOV.U32 R10, RZ, RZ, 0x0 ;  /* 0x00000000ff0a7424 */ /* 0x000fe400078e00ff */
[----:B------:R-:W-:Y:S01]  /*14510*/  IMAD.MOV.U32 R11, RZ, RZ, 0x14f00000 ;  /* 0x14f00000ff0b7424 */ /* 0x000fe200078e00ff */
[----:B------:R-:W-:Y:S06]  /*14520*/  @P1 BRA `(.L_x_293) ;  /* 0x00000000001c1947 */ /* 0x000fec0003800000 */
[----:B------:R-:W1:Y:S01]  /*14530*/  S2R R8, SR_TID.X ;  /* 0x0000000000087919 */ /* 0x000e620000002100 */
[----:B0-----:R-:W-:-:S04]  /*14540*/  IMAD.MOV.U32 R3, RZ, RZ, 0xa800 ;  /* 0x0000a800ff037424 */ /* 0x001fc800078e00ff */
[----:B------:R2:W-:Y:S01]  /*14550*/  SYNCS.ARRIVE.TRANS64 RZ, [R2+URZ+0x50], R3 ;  /* 0x0000500302ff79a7 */ /* 0x0005e2000800003f */
[----:B-1----:R-:W-:-:S04]  /*14560*/  LOP3.LUT R8, R8, 0x1f, RZ, 0xc0, !PT ;  /* 0x0000001f08087812 */ /* 0x002fc800078ec0ff */
[----:B------:R-:W-:-:S13]  /*14570*/  ISETP.NE.AND P0, PT, R8, RZ, PT ;  /* 0x000000ff0800720c */ /* 0x000fda0003f05270 */
[----:B--2---:R-:W-:Y:S05]  /*14580*/  @!P0 BRA `(.L_x_293) ;  /* 0x0000000000048947 */ /* 0x004fea0003800000 */
[----:B------:R-:W-:Y:S01]  /*14590*/  BPT.TRAP 0x1 ;  /* 0x000000040000795c */ /* 0x000fe20000300000 */
.L_x_293:
[----:B------:R-:W-:Y:S05]  /*145a0*/  BSYNC B2 ;  /* 0x0000000000027941 */ /* 0x000fea0003800000 */
.L_x_292:
[----:B------:R-:W2:Y:S04]  /*145b0*/  LDL R8, [R1+0x18] ;  /* 0x0000180001087983 */ /* 0x000ea80000100800 */
[----:B0-----:R-:W2:Y:S01]  /*145c0*/  LDL.LU R3, [R1+0x8] ;  /* 0x0000080001037983 */ /* 0x001ea20000300800 */
[----:B------:R-:W-:Y:S01]  /*145d0*/  R2UR UR10, R12 ;  /* 0x000000000c0a72ca */ /* 0x000fe200000e0000 */
[----:B------:R-:W-:Y:S01]  /*145e0*/  IMAD R19, R19, 0xa800, R18 ;  /* 0x0000a80013137824 */ /* 0x000fe200078e0212 */
[----:B------:R-:W-:Y:S01]  /*145f0*/  R2UR UR6, R10 ;  /* 0x000000000a0672ca */ /* 0x000fe200000e0000 */
[----:B------:R-:W-:Y:S01]  /*14600*/  UIADD3 UR4, UP0, UR36, 0x470, URZ ;  /* 0x0000047024047890 */ /* 0x000fe2000ff1e03f */
[----:B------:R-:W-:Y:S01]  /*14610*/  R2UR UR7, R11 ;  /* 0x000000000b0772ca */ /* 0x000fe200000e0000 */
[----:B------:R-:W-:Y:S01]  /*14620*/  VIADD R2, R2, 0x50 ;  /* 0x0000005002027836 */ /* 0x000fe20000000000 */
[----:B------:R-:W-:Y:S01]  /*14630*/  PLOP3.LUT P0, PT, PT, PT, PT, 0x80, 0x0 ;  /* 0x000000000000781c */ /* 0x000fe20003f0f070 */
[----:B------:R-:W-:Y:S01]  /*14640*/  UIADD3.X UR5, URZ, UR37, URZ, UP0, !UPT ;  /* 0x000000253f057290 */ /* 0x000fe200087fe43f */
[----:B--2---:R-:W-:-:S02]  /*14650*/  IMAD R3, R3, 0x70, R8 ;  /* 0x0000007003037824 */ /* 0x004fc400078e0208 */
[----:B------:R-:W-:-:S09]  /*14660*/  VIADD R8, R19, 0x400 ;  /* 0x0000040013087836 */ /* 0x000fd20000000000 */
.L_x_294:
        /* <DEDUP_REMOVED lines=15> */
.L_x_295:
        /* <DEDUP_REMOVED lines=15> */
.L_x_296:
        /* <DEDUP_REMOVED lines=12> */
.L_x_281:
[----:B------:R-:W-:Y:S05]  /*14910*/  BSYNC B1 ;  /* 0x0000000000017941 */ /* 0x000fea0003800000 */
.L_x_280:
[----:B------:R-:W2:Y:S01]  /*14920*/  LDL R2, [R1+0x20] ;  /* 0x0000200001027983 */ /* 0x000ea20000100800 */
[----:B------:R-:W-:Y:S01]  /*14930*/  VIADD R19, R4, 0x1 ;  /* 0x0000000104137836 */ /* 0x000fe20000000000 */
[----:B------:R-:W-:Y:S01]  /*14940*/  BSSY B1, `(.L_x_297) ;  /* 0x00000b4000017945 */ /* 0x000fe20003800000 */
[----:B0-----:R-:W-:-:S03]  /*14950*/  VIADD R7, R0, 0xffffffff ;  /* 0xffffffff00077836 */ /* 0x001fc60000000000 */
[----:B------:R-:W-:-:S04]  /*14960*/  ISETP.NE.AND P0, PT, R19, 0x2, PT ;  /* 0x000000021300780c */ /* 0x000fc80003f05270 */
[----:B------:R-:W-:Y:S02]  /*14970*/  SEL R19, R19, RZ, P0 ;  /* 0x000000ff13137207 */ /* 0x000fe40000000000 */
[----:B--2---:R-:W-:Y:S02]  /*14980*/  ISETP.NE.AND P1, PT, R2, RZ, PT ;  /* 0x000000ff0200720c */ /* 0x004fe40003f25270 */
[----:B------:R-:W-:-:S04]  /*14990*/  SEL R2, RZ, 0x1, P0 ;  /* 0x00000001ff027807 */ /* 0x000fc80000000000 */
[----:B------:R-:W-:-:S05]  /*149a0*/  LOP3.LUT R12, R5, R2, RZ, 0x3c, !PT ;  /* 0x00000002050c7212 */ /* 0x000fca00078e3cff */
[----:B------:R0:W-:Y:S02]  /*149b0*/  STL [R1+0x14], R12 ;  /* 0x0000140c01007387 */ /* 0x0001e40000100800 */
[----:B------:R-:W-:Y:S05]  /*149c0*/  @!P1 BRA `(.L_x_298) ;  /* 0x0000000800ac9947 */ /* 0x000fea0003800000 */
[----:B------:R-:W-:Y:S01]  /*149d0*/  ULDC.64 UR4, c[0x0][0x418] ;  /* 0x0001060000047ab9 */ /* 0x000fe20000000a00 */
[----:B------:R-:W-:Y:S01]  /*149e0*/  IMAD.MOV.U32 R8, RZ, RZ, R7 ;  /* 0x000000ffff087224 */ /* 0x000fe200078e0007 */
[----:B------:R-:W-:-:S04]  /*149f0*/  ISETP.NE.U32.AND P0, PT, RZ, UR4, PT ;  /* 0x00000004ff007c0c */ /* 0x000fc8000bf05070 */
[----:B------:R-:W-:-:S13]  /*14a00*/  ISETP.NE.AND.EX P0, PT, RZ, UR5, PT, P0 ;  /* 0x00000005ff007c0c */ /* 0x000fda000bf05300 */
[----:B------:R-:W-:Y:S05]  /*14a10*/  @!P0 BRA `(.L_x_299) ;  /* 0x0000000000508947 */ /* 0x000fea0003800000 */
[----:B------:R-:W2:Y:S01]  /*14a20*/  LDL R11, [R1+0x1c] ;  /* 0x00001c00010b7983 */ /* 0x000ea20000100800 */
[----:B------:R-:W1:Y:S01]  /*14a30*/  LDC R9, c[0x0][0x43c] ;  /* 0x00010f00ff097b82 */ /* 0x000e620000000800 */
[----:B------:R-:W-:Y:S02]  /*14a40*/  ULDC.64 UR6, c[0x0][0x428] ;  /* 0x00010a0000067ab9 */ /* 0x000fe40000000a00 */
[----:B------:R-:W3:Y:S01]  /*14a50*/  LDL R10, [R1+0x10] ;  /* 0x00001000010a7983 */ /* 0x000ee20000100800 */
[----:B------:R-:W-:Y:S01]  /*14a60*/  ULDC.64 UR8, c[0x0][0x208] ;  /* 0x0000820000087ab9 */ /* 0x000fe20000000a00 */
[----:B-1----:R-:W-:-:S13]  /*14a70*/  ISETP.NE.AND P0, PT, R9, 0x1, PT ;  /* 0x000000010900780c */ /* 0x002fda0003f05270 */
[----:B------:R-:W1:Y:S02]  /*14a80*/  @P0 LDC.64 R2, c[0x0][0x440] ;  /* 0x00011000ff020b82 */ /* 0x000e640000000a00 */
[----:B-1----:R-:W-:-:S04]  /*14a90*/  @P0 IMAD.HI.U32 R8, R7, R2, RZ ;  /* 0x0000000207080227 */ /* 0x002fc800078e00ff */
        /* <DEDUP_REMOVED lines=10> */
[----:B------:R-:W-:-:S05]  /*14b40*/  LEA.HI.X R11, R2, UR5, R9, 0x2, P0 ;  /* 0x00000005020b7c11 */ /* 0x000fca00080f1409 */
[----:B------:R1:W5:Y:S04]  /*14b50*/  LDG.E R9, desc[UR8][R10.64] ;  /* 0x000000080a097981 */ /* 0x000368000c1e1900 */
.L_x_299:
[----:B------:R-:W-:Y:S01]  /*14b60*/  IMAD R2, R19, 0x8, R18 ;  /* 0x0000000813027824 */ /* 0x000fe200078e0212 */
[----:B------:R-:W-:Y:S01]  /*14b70*/  SHF.L.U32 R3, R12, 0x1f, RZ ;  /* 0x0000001f0c037819 */ /* 0x000fe200000006ff */
[----:B------:R-:W-:Y:S03]  /*14b80*/  BSSY B2, `(.L_x_300) ;  /* 0x0000003000027945 */ /* 0x000fe60003800000 */
[----:B------:R-:W2:Y:S02]  /*14b90*/  SYNCS.PHASECHK.TRANS64.TRYWAIT P0, [R2+URZ+0x36840], R3 ;  /* 0x03684003020075a7 */ /* 0x000ea4000800017f */
[----:B--2---:R-:W-:Y:S05]  /*14ba0*/  @!P0 BRA `(.L_x_301) ;  /* 0x0000003000908947 */ /* 0x004fea0003800000 */
.L_x_380:
[----:B------:R-:W-:Y:S05]  /*14bb0*/  BSYNC B2 ;  /* 0x0000000000027941 */ /* 0x000fea0003800000 */
.L_x_300:
[----:B-1----:R-:W1:Y:S01]  /*14bc0*/  S2R R10, SR_TID.X ;  /* 0x00000000000a7919 */ /* 0x002e620000002100 */
[----:B------:R-:W-:Y:S01]  /*14bd0*/  BSSY B2, `(.L_x_302) ;  /* 0x000000b000027945 */ /* 0x000fe20003800000 */
[----:B-1----:R-:W-:-:S04]  /*14be0*/  LOP3.LUT R10, R10, 0x7f, RZ, 0xc0, !PT ;  /* 0x0000007f0a0a7812 */ /* 0x002fc800078ec0ff */
[----:B------:R-:W-:-:S13]  /*14bf0*/  ISETP.NE.AND P1, PT, R10, RZ, PT ;  /* 0x000000ff0a00720c */ /* 0x000fda0003f25270 */
[----:B------:R-:W-:Y:S05]  /*14c00*/  @P1 BRA `(.L_x_303) ;  /* 0x00000000001c1947 */ /* 0x000fea0003800000 */
[----:B------:R-:W1:Y:S01]  /*14c10*/  S2R R10, SR_TID.X ;  /* 0x00000000000a7919 */ /* 0x000e620000002100 */
[----:B--2---:R-:W-:-:S04]  /*14c20*/  IMAD.MOV.U32 R3, RZ, RZ, 0xa800 ;  /* 0x0000a800ff037424 */ /* 0x004fc800078e00ff */
[----:B------:R3:W-:Y:S01]  /*14c30*/  SYNCS.ARRIVE.TRANS64 RZ, [R2+URZ+0x36830], R3 ;  /* 0x0368300302ff79a7 */ /* 0x0007e2000800003f */
[----:B-1----:R-:W-:-:S04]  /*14c40*/  LOP3.LUT R10, R10, 0x1f, RZ, 0xc0, !PT ;  /* 0x0000001f0a0a7812 */ /* 0x002fc800078ec0ff */
[----:B------:R-:W-:-:S13]  /*14c50*/  ISETP.NE.AND P0, PT, R10, RZ, PT ;  /* 0x000000ff0a00720c */ /* 0x000fda0003f05270 */
[----:B---3--:R-:W-:Y:S05]  /*14c60*/  @!P0 BRA `(.L_x_303) ;  /* 0x0000000000048947 */ /* 0x008fea0003800000 */
[----:B------:R-:W-:Y:S01]  /*14c70*/  BPT.TRAP 0x1 ;  /* 0x000000040000795c */ /* 0x000fe20000300000 */
.L_x_303:
[----:B------:R-:W-:Y:S05]  /*14c80*/  BSYNC B2 ;  /* 0x0000000000027941 */ /* 0x000fea0003800000 */
.L_x_302:
[----:B--2---:R-:W2:Y:S01]  /*14c90*/  LDL R2, [R1+0x18] ;  /* 0x0000180001027983 */ /* 0x004ea20000100800 */
[----:B0-----:R-:W-:Y:S01]  /*14ca0*/  IMAD.MOV.U32 R12, RZ, RZ, RZ ;  /* 0x000000ffff0c7224 */ /* 0x001fe200078e00ff */
[----:B------:R-:W-:Y:S01]  /*14cb0*/  UIADD3 UR4, UP0, UR36, 0x370, URZ ;  /* 0x0000037024047890 */ /* 0x000fe2000ff1e03f */
[C---:B------:R-:W-:Y:S01]  /*14cc0*/  IMAD R3, R19.reuse, 0x8, R6 ;  /* 0x0000000813037824 */ /* 0x040fe200078e0206 */
[----:B------:R-:W-:Y:S01]  /*14cd0*/  PLOP3.LUT P0, PT, PT, PT, PT, 0x80, 0x0 ;  /* 0x000000000000781c */ /* 0x000fe20003f0f070 */
[----:B------:R-:W-:Y:S01]  /*14ce0*/  IMAD R10, R19, 0xa800, R18 ;  /* 0x0000a800130a7824 */ /* 0x000fe200078e0212 */
[----:B------:R-:W-:Y:S01]  /*14cf0*/  R2UR UR10, R12 ;  /* 0x000000000c0a72ca */ /* 0x000fe200000e0000 */
[----:B------:R-:W-:Y:S01]  /*14d00*/  VIADD R3, R3, 0x30 ;  /* 0x0000003003037836 */ /* 0x000fe20000000000 */
[----:B------:R-:W-:Y:S01]  /*14d10*/  UIADD3.X UR5, URZ, UR37, URZ, UP0, !UPT ;  /* 0x000000253f057290 */ /* 0x000fe200087fe43f */
[----:B------:R-:W-:Y:S01]  /*14d20*/  VIADD R11, R10, 0x21400 ;  /* 0x000214000a0b7836 */ /* 0x000fe20000000000 */
[----:B------:R-:W-:Y:S01]  /*14d30*/  UMOV UR6, 0x0 ;  /* 0x0000000000067882 */ /* 0x000fe20000000000 */
[----:B------:R-:W-:Y:S01]  /*14d40*/  UMOV UR7, 0x14f00000 ;  /* 0x14f0000000077882 */ /* 0x000fe20000000000 */
[----:B--2---:R-:W-:-:S09]  /*14d50*/  IMAD R2, R8, 0x70, R2 ;  /* 0x0000007008027824 */ /* 0x004fd200078e0202 */
.L_x_304:
        /* <DEDUP_REMOVED lines=16> */
.L_x_305:
        /* <DEDUP_REMOVED lines=16> */
.L_x_306:
        /* <DEDUP_REMOVED lines=10> */
[----:B------:R-:W-:Y:S01]  /*15000*/  SHF.L.U32 R5, R5, 0x1f, RZ ;  /* 0x0000001f05057819 */ /* 0x000fe200000006ff */
[----:B------:R-:W-:Y:S01]  /*15010*/  IMAD R2, R4, 0x8, R6 ;  /* 0x0000000804027824 */ /* 0x000fe200078e0206 */
[----:B------:R-:W-:Y:S03]  /*15020*/  BSSY B2, `(.L_x_307) ;  /* 0x0000003000027945 */ /* 0x000fe60003800000 */
[----:B------:R-:W0:Y:S02]  /*15030*/  SYNCS.PHASECHK.TRANS64.TRYWAIT P0, [R2+URZ+0x60], R5 ;  /* 0x00006005020075a7 */ /* 0x000e24000800017f */
[----:B0-----:R-:W-:Y:S05]  /*15040*/  @!P0 BRA `(.L_x_308) ;  /* 0x0000002c007c8947 */ /* 0x001fea0003800000 */
.L_x_381:
[----:B------:R-:W-:Y:S05]  /*15050*/  BSYNC B2 ;  /* 0x0000000000027941 */ /* 0x000fea0003800000 */
.L_x_307:
[----:B------:R-:W-:Y:S01]  /*15060*/  BSSY B2, `(.L_x_309) ;  /* 0x000000b000027945 */ /* 0x000fe20003800000 */
[----:B------:R-:W-:Y:S02]  /*15070*/  IMAD.MOV.U32 R10, RZ, RZ, 0x0 ;  /* 0x00000000ff0a7424 */ /* 0x000fe400078e00ff */
[----:B------:R-:W-:Y:S01]  /*15080*/  IMAD.MOV.U32 R11, RZ, RZ, 0x14f00000 ;  /* 0x14f00000ff0b7424 */ /* 0x000fe200078e00ff */
[----:B------:R-:W-:Y:S06]  /*15090*/  @P1 BRA `(.L_x_310) ;  /* 0x00000000001c1947 */ /* 0x000fec0003800000 */
[----:B------:R-:W1:Y:S02]  /*150a0*/  S2R R3, SR_TID.X ;  /* 0x0000000000037919 */ /* 0x000e640000002100 */
[----:B-1----:R-:W-:Y:S01]  /*150b0*/  LOP3.LUT R15, R3, 0x1f, RZ, 0xc0, !PT ;  /* 0x0000001f030f7812 */ /* 0x002fe200078ec0ff */
[----:B------:R-:W-:-:S03]  /*150c0*/  IMAD.MOV.U32 R3, RZ, RZ, 0xa800 ;  /* 0x0000a800ff037424 */ /* 0x000fc600078e00ff */
[----:B------:R-:W-:Y:S01]  /*150d0*/  ISETP.NE.AND P0, PT, R15, RZ, PT ;  /* 0x000000ff0f00720c */ /* 0x000fe20003f05270 */
[----:B------:R1:W-:-:S12]  /*150e0*/  SYNCS.ARRIVE.TRANS64 RZ, [R2+URZ+0x50], R3 ;  /* 0x0000500302ff79a7 */ /* 0x0003d8000800003f */
[----:B-1----:R-:W-:Y:S05]  /*150f0*/  @!P0 BRA `(.L_x_310) ;  /* 0x0000000000048947 */ /* 0x002fea0003800000 */
[----:B------:R-:W-:Y:S01]  /*15100*/  BPT.TRAP 0x1 ;  /* 0x000000040000795c */ /* 0x000fe20000300000 */
.L_x_310:
[----:B------:R-:W-:Y:S05]  /*15110*/  BSYNC B2 ;  /* 0x0000000000027941 */ /* 0x000fea0003800000 */
.L_x_309:
[----:B0-----:R-:W2:Y:S04]  /*15120*/  LDL R5, [R1+0x18] ;  /* 0x0000180001057983 */ /* 0x001ea80000100800 */
[----:B------:R-:W2:Y:S01]  /*15130*/  LDL.LU R3, [R1+0x8] ;  /* 0x0000080001037983 */ /* 0x000ea20000300800 */
        /* <DEDUP_REMOVED lines=10> */
.L_x_311:
        /* <DEDUP_REMOVED lines=15> */
.L_x_312:
        /* <DEDUP_REMOVED lines=15> */
.L_x_313:
        /* <DEDUP_REMOVED lines=12> */
.L_x_298:
[----:B------:R-:W-:Y:S05]  /*15480*/  BSYNC B1 ;  /* 0x0000000000017941 */ /* 0x000fea0003800000 */
.L_x_297:
[----:B------:R-:W2:Y:S01]  /*15490*/  LDL R2, [R1+0x28] ;  /* 0x0000280001027983 */ /* 0x000ea20000100800 */
[----:B------:R-:W-:Y:S01]  /*154a0*/  VIADD R0, R0, 0xfffffffe ;  /* 0xfffffffe00007836 */ /* 0x000fe20000000000 */
[----:B--2---:R-:W-:-:S13]  /*154b0*/  ISETP.GT.AND P0, PT, R7, R2, PT ;  /* 0x000000020700720c */ /* 0x004fda0003f04270 */
[----:B------:R-:W-:Y:S05]  /*154c0*/  @P0 BRA `(.L_x_314) ;  /* 0xffffffe800380947 */ /* 0x000fea000383ffff */
.L_x_260:
[----:B------:R-:W-:Y:S05]  /*154d0*/  BSYNC B0 ;  /* 0x0000000000007941 */ /* 0x000fea0003800000 */
.L_x_259:
[----:B------:R-:W2:Y:S01]  /*154e0*/  S2R R2, SR_TID.X ;  /* 0x0000000000027919 */ /* 0x000ea20000002100 */
[----:B------:R-:W-:Y:S01]  /*154f0*/  BSSY B0, `(.L_x_315) ;  /* 0x0000012000007945 */ /* 0x000fe20003800000 */
[----:B--2---:R-:W-:-:S04]  /*15500*/  LOP3.LUT R3, R2, 0x7f, RZ, 0xc0, !PT ;  /* 0x0000007f02037812 */ /* 0x004fc800078ec0ff */
[----:B------:R-:W-:-:S13]  /*15510*/  ISETP.NE.AND P0, PT, R3, RZ, PT ;  /* 0x000000ff0300720c */ /* 0x000fda0003f05270 */
[----:B------:R-:W-:Y:S05]  /*15520*/  @P0 BRA `(.L_x_316) ;  /* 0x0000000000380947 */ /* 0x000fea0003800000 */
[----:B------:R-:W2:Y:S01]  /*15530*/  S2R R2, SR_LANEID ;  /* 0x0000000000027919 */ /* 0x000ea20000000000 */
[----:B------:R-:W-:Y:S01]  /*15540*/  VOTEU.ANY UR4, UPT, PT ;  /* 0x0000000000047886 */ /* 0x000fe200038e0100 */
[----:B-1----:R-:W1:Y:S01]  /*15550*/  LDC.64 R4, c[0x0][0xc60] ;  /* 0x00031800ff047b82 */ /* 0x002e620000000a00 */
[----:B------:R-:W2:Y:S01]  /*15560*/  FLO.U32 R0, UR4 ;  /* 0x0000000400007d00 */ /* 0x000ea200080e0000 */
[----:B------:R-:W-:Y:S01]  /*15570*/  ULDC.64 UR6, c[0x0][0x208] ;  /* 0x0000820000067ab9 */ /* 0x000fe20000000a00 */
[----:B--2---:R-:W-:-:S06]  /*15580*/  ISETP.EQ.U32.AND P0, PT, R0, R2, PT ;  /* 0x000000020000720c */ /* 0x004fcc0003f02070 */
[----:B------:R-:W1:Y:S07]  /*15590*/  POPC R2, UR4 ;  /* 0x0000000400027d09 */ /* 0x000e6e0008000000 */
[----:B-1----:R-:W2:Y:S04]  /*155a0*/  @P0 ATOMG.E.ADD.STRONG.GPU PT, R2, desc[UR6][R4.64], R2 ;  /* 0x00000002040209a8 */ /* 0x002ea800081ee1c6 */
[----:B--2---:R1:W2:Y:S02]  /*155b0*/  SHFL.IDX PT, R2, R2, R0, 0x1f ;  /* 0x00001f0002027589 */ /* 0x0042a400000e0000 */
[----:B-1----:R-:W1:Y:S02]  /*155c0*/  S2R R0, SR_LTMASK ;  /* 0x0000000000007919 */ /* 0x002e640000003900 */
[----:B-1----:R-:W-:-:S06]  /*155d0*/  LOP3.LUT R0, R0, UR4, RZ, 0xc0, !PT ;  /* 0x0000000400007c12 */ /* 0x002fcc000f8ec0ff */
[----:B------:R-:W2:Y:S02]  /*155e0*/  POPC R0, R0 ;  /* 0x0000000000007309 */ /* 0x000ea40000000000 */
[----:B--2---:R-:W-:-:S05]  /*155f0*/  IADD3 R0, R2, UR38, R0 ;  /* 0x0000002602007c10 */ /* 0x004fca000fffe000 */
[----:B------:R2:W-:Y:S02]  /*15600*/  STL [R1], R0 ;  /* 0x0000000001007387 */ /* 0x0005e40000100800 */
.L_x_316:
[----:B------:R-:W-:Y:S05]  /*15610*/  BSYNC B0 ;  /* 0x0000000000007941 */ /* 0x000fea0003800000 */
.L_x_315:
[----:B--2---:R-:W2:Y:S01]  /*15620*/  LDL.LU R0, [R1+0x20] ;  /* 0x0000200001007983 */ /* 0x004ea20000300800 */
[----:B------:R-:W-:Y:S01]  /*15630*/  BSSY B0, `(.L_x_317) ;  /* 0x0000049000007945 */ /* 0x000fe20003800000 */
[----:B--2---:R-:W-:-:S13]  /*15640*/  ISETP.NE.AND P0, PT, R0, RZ, PT ;  /* 0x000000ff0000720c */ /* 0x004fda0003f05270 */
[----:B------:R-:W-:Y:S05]  /*15650*/  @!P0 BRA `(.L_x_318) ;  /* 0x0000000400188947 */ /* 0x000fea0003800000 */
[----:B------:R-:W2:Y:S01]  /*15660*/  LDL R2, [R1+0x14] ;  /* 0x0000140001027983 */ /* 0x000ea20000100800 */
[----:B------:R-:W-:Y:S01]  /*15670*/  IMAD R0, R19, 0x8, R18 ;  /* 0x0000000813007824 */ /* 0x000fe200078e0212 */
[----:B------:R-:W-:Y:S01]  /*15680*/  BSSY B1, `(.L_x_319) ;  /* 0x0000005000017945 */ /* 0x000fe20003800000 */
[----:B------:R-:W-:Y:S02]  /*15690*/  ISETP.NE.AND P1, PT, R3, RZ, PT ;  /* 0x000000ff0300720c */ /* 0x000fe40003f25270 */
[----:B--2---:R-:W-:-:S04]  /*156a0*/  SHF.L.U32 R2, R2, 0x1f, RZ ;  /* 0x0000001f02027819 */ /* 0x004fc800000006ff */
[----:B------:R-:W2:Y:S02]  /*156b0*/  SYNCS.PHASECHK.TRANS64.TRYWAIT P0, [R0+URZ+0x36860], R2 ;  /* 0x03686002000075a7 */ /* 0x000ea4000800017f */
[----:B--2---:R-:W-:Y:S05]  /*156c0*/  @!P0 BRA `(.L_x_320) ;  /* 0x0000002400f08947 */ /* 0x004fea0003800000 */
.L_x_382:
[----:B------:R-:W-:Y:S05]  /*156d0*/  BSYNC B1 ;  /* 0x0000000000017941 */ /* 0x000fea0003800000 */
.L_x_319:
[----:B------:R-:W-:Y:S04]  /*156e0*/  BSSY B1, `(.L_x_321) ;  /* 0x0000009000017945 */ /* 0x000fe80003800000 */
[----:B------:R-:W-:Y:S05]  /*156f0*/  @P1 BRA `(.L_x_322) ;  /* 0x00000000001c1947 */ /* 0x000fea0003800000 */
[----:B------:R-:W3:Y:S01]  /*15700*/  S2R R3, SR_TID.X ;  /* 0x0000000000037919 */ /* 0x000ee20000002100 */
[----:B--2---:R-:W-:-:S04]  /*15710*/  IMAD.MOV.U32 R2, RZ, RZ, 0xa800 ;  /* 0x0000a800ff027424 */ /* 0x004fc800078e00ff */
[----:B------:R4:W-:Y:S01]  /*15720*/  SYNCS.ARRIVE.TRANS64 RZ, [R0+URZ+0x36850], R2 ;  /* 0x0368500200ff79a7 */ /* 0x0009e2000800003f */
[----:B---3--:R-:W-:-:S04]  /*15730*/  LOP3.LUT R3, R3, 0x1f, RZ, 0xc0, !PT ;  /* 0x0000001f03037812 */ /* 0x008fc800078ec0ff */
[----:B------:R-:W-:-:S13]  /*15740*/  ISETP.NE.AND P0, PT, R3, RZ, PT ;  /* 0x000000ff0300720c */ /* 0x000fda0003f05270 */
[----:B----4-:R-:W-:Y:S05]  /*15750*/  @!P0 BRA `(.L_x_322) ;  /* 0x0000000000048947 */ /* 0x010fea0003800000 */
[----:B------:R-:W-:Y:S01]  /*15760*/  BPT.TRAP 0x1 ;  /* 0x000000040000795c */ /* 0x000fe20000300000 */
.L_x_322:
[----:B------:R-:W-:Y:S05]  /*15770*/  BSYNC B1 ;  /* 0x0000000000017941 */ /* 0x000fea0003800000 */
.L_x_321:
[----:B------:R-:W3:Y:S04]  /*15780*/  LDL.LU R3, [R1+0x18] ;  /* 0x0000180001037983 */ /* 0x000ee80000300800 */
[----:B--2---:R-:W3:Y:S01]  /*15790*/  LDL.LU R2, [R1+0x8] ;  /* 0x0000080001027983 */ /* 0x004ee20000300800 */
[----:B------:R-:W-:Y:S01]  /*157a0*/  UIADD3 UR4, UP0, UR36, 0x470, URZ ;  /* 0x0000047024047890 */ /* 0x000fe2000ff1e03f */
[----:B------:R-:W-:Y:S01]  /*157b0*/  PLOP3.LUT P0, PT, PT, PT, PT, 0x80, 0x0 ;  /* 0x000000000000781c */ /* 0x000fe20003f0f070 */
[----:B------:R-:W-:Y:S01]  /*157c0*/  VIADD R0, R0, 0x36850 ;  /* 0x0003685000007836 */ /* 0x000fe20000000000 */
[----:B------:R-:W-:Y:S01]  /*157d0*/  UMOV UR6, 0x0 ;  /* 0x0000000000067882 */ /* 0x000fe20000000000 */
[----:B------:R-:W-:Y:S01]  /*157e0*/  UIADD3.X UR5, URZ, UR37, URZ, UP0, !UPT ;  /* 0x000000253f057290 */ /* 0x000fe200087fe43f */
[----:B------:R-:W-:Y:S01]  /*157f0*/  UMOV UR7, 0x14f00000 ;  /* 0x14f0000000077882 */ /* 0x000fe20000000000 */
[----:B------:R-:W-:Y:S01]  /*15800*/  UMOV UR10, URZ ;  /* 0x0000003f000a7c82 */ /* 0x000fe20008000000 */
[----:B---3--:R-:W-:-:S02]  /*15810*/  IMAD R3, R2, 0x70, R3 ;  /* 0x0000007002037824 */ /* 0x008fc400078e0203 */
[----:B------:R-:W-:-:S04]  /*15820*/  IMAD R2, R19, 0xa800, R18 ;  /* 0x0000a80013027824 */ /* 0x000fc800078e0212 */
[----:B------:R-:W-:-:S07]  /*15830*/  VIADD R4, R2, 0x400 ;  /* 0x0000040002047836 */ /* 0x000fce0000000000 */
.L_x_323:
        /* <DEDUP_REMOVED lines=9> */
[----:B--2---:R-:W-:Y:S05]  /*158d0*/  @P0 BRA.U.ANY `(.L_x_323) ;  /* 0xfffffffd00d80947 */ /* 0x004fea000393ffff */
[----:B------:R-:W-:Y:S01]  /*158e0*/  PLOP3.LUT P0, PT, PT, PT, PT, 0x80, 0x0 ;  /* 0x000000000000781c */ /* 0x000fe20003f0f070 */
[----:B------:R-:W-:Y:S01]  /*158f0*/  VIADD R4, R2, 0x3c00 ;  /* 0x00003c0002047836 */ /* 0x000fe20000000000 */
[----:B------:R-:W-:Y:S01]  /*15900*/  UMOV UR6, 0x0 ;  /* 0x0000000000067882 */ /* 0x000fe20000000000 */
[----:B------:R-:W-:Y:S01]  /*15910*/  UMOV UR7, 0x14f00000 ;  /* 0x14f0000000077882 */ /* 0x000fe20000000000 */
[----:B------:R-:W-:-:S09]  /*15920*/  UMOV UR10, 0x40 ;  /* 0x00000040000a7882 */ /* 0x000fd20000000000 */
.L_x_324:
        /* <DEDUP_REMOVED lines=15> */
.L_x_325:
        /* <DEDUP_REMOVED lines=10> */
.L_x_318:
[----:B------:R-:W-:Y:S05]  /*15ac0*/  BSYNC B0 ;  /* 0x0000000000007941 */ /* 0x000fea0003800000 */
.L_x_317:
[----:B------:R-:W2:Y:S01]  /*15ad0*/  LDL.LU R4, [R1+0x14] ;  /* 0x0000140001047983 */ /* 0x000ea20000300800 */
[----:B------:R-:W-:-:S05]  /*15ae0*/  VIADD R19, R19, 0x1 ;  /* 0x0000000113137836 */ /* 0x000fca0000000000 */
[----:B------:R-:W-:-:S04]  /*15af0*/  ISETP.NE.AND P0, PT, R19, 0x2, PT ;  /* 0x000000021300780c */ /* 0x000fc80003f05270 */
[----:B------:R-:W-:Y:S02]  /*15b00*/  SEL R0, RZ, 0x1, P0 ;  /* 0x00000001ff007807 */ /* 0x000fe40000000000 */
[----:B------:R-:W-:Y:S02]  /*15b10*/  SEL R19, R19, RZ, P0 ;  /* 0x000000ff13137207 */ /* 0x000fe40000000000 */
[----:B--2---:R-:W-:-:S05]  /*15b20*/  LOP3.LUT R4, R4, R0, RZ, 0x3c, !PT ;  /* 0x0000000004047212 */ /* 0x004fca00078e3cff */
[----:B------:R2:W-:Y:S02]  /*15b30*/  STL [R1+0x14], R4 ;  /* 0x0000140401007387 */ /* 0x0005e40000100800 */
.L_x_239:
[----:B------:R-:W-:Y:S05]  /*15b40*/  BSYNC B7 ;  /* 0x0000000000077941 */ /* 0x000fea0003800000 */
.L_x_237:
[----:B---3--:R-:W3:Y:S02]  /*15b50*/  LDL R0, [R1+0x64] ;  /* 0x0000640001007983 */ /* 0x008ee40000100800 */
[----:B---3--:R-:W-:-:S13]  /*15b60*/  ISETP.NE.AND P0, PT, R0, RZ, PT ;  /* 0x000000ff0000720c */ /* 0x008fda0003f05270 */
[----:B------:R-:W-:Y:S05]  /*15b70*/  @!P0 BRA `(.L_x_326) ;  /* 0x00000000002c8947 */ /* 0x000fea0003800000 */
[----:B------:R-:W-:Y:S05]  /*15b80*/  WARPSYNC.ALL ;  /* 0x0000000000007948 */ /* 0x000fea0003800000 */
[----:B------:R-:W3:Y:S08]  /*15b90*/  S2UR UR5, SR_CgaCtaId ;  /* 0x00000000000579c3 */ /* 0x000ef00000008800 */
[----:B------:R-:W-:Y:S06]  /*15ba0*/  BAR.SYNC.DEFER_BLOCKING 0x5, 0x180 ;  /* 0x0146000000007b1d */ /* 0x000fec0000010000 */
[----:B------:R-:W-:-:S02]  /*15bb0*/  UMOV UR4, 0x400 ;  /* 0x0000040000047882 */ /* 0x000fc40000000000 */
[----:B---3--:R-:W-:-:S06]  /*15bc0*/  ULEA UR4, UR5, UR4, 0x18 ;  /* 0x0000000405047291 */ /* 0x008fcc000f8ec03f */
[----:B------:R-:W-:-:S05]  /*15bd0*/  IMAD.U32 R18, RZ, RZ, UR4 ;  /* 0x00000004ff127e24 */ /* 0x000fca000f8e00ff */
[----:B012---:R-:W0:Y:S04]  /*15be0*/  LDS.128 R4, [R18+0x368d0] ;  /* 0x0368d00012047984 */ /* 0x007e280000000c00 */
[----:B0-----:R1:W-:Y:S04]  /*15bf0*/  STL.64 [R1], R4 ;  /* 0x0000000401007387 */ /* 0x0013e80000100a00 */
[----:B------:R1:W-:Y:S01]  /*15c00*/  STL.64 [R1+0x8], R6 ;  /* 0x0000080601007387 */ /* 0x0003e20000100a00 */
[----:B------:R-:W-:Y:S06]  /*15c10*/  BAR.ARV 0x4, 0x180 ;  /* 0x0106000000007b1d */ /* 0x000fec0000002000 */
[----:B------:R-:W-:Y:S05]  /*15c20*/  BRA `(.L_x_327) ;  /* 0x0000000c00287947 */ /* 0x000fea0003800000 */
.L_x_326:
[----:B------:R-:W3:Y:S01]  /*15c30*/  S2R R0, SR_TID.X ;  /* 0x0000000000007919 */ /* 0x000ee20000002100 */
[----:B------:R-:W-:Y:S01]  /*15c40*/  UMOV UR4, 0xffffffff ;  /* 0xffffffff00047882 */ /* 0x000fe20000000000 */
[----:B---3--:R-:W-:-:S04]  /*15c50*/  LOP3.LUT R16, R0, 0x1f, RZ, 0xc0, !PT ;  /* 0x0000001f00107812 */ /* 0x008fc800078ec0ff */
[----:B------:R-:W-:Y:S01]  /*15c60*/  ISETP.NE.AND P0, PT, R16, 0x1f, PT ;  /* 0x0000001f1000780c */ /* 0x000fe20003f05270 */
[----:B------:R-:W-:-:S12]  /*15c70*/  BRA.DIV UR4, `(.L_x_328) ;  /* 0x0000002204987947 */ /* 0x000fd8000b800000 */
[----:B------:R-:W0:Y:S01]  /*15c80*/  LDL.LU R3, [R1] ;  /* 0x0000000001037983 */ /* 0x000e220000300800 */
[----:B------:R-:W-:-:S03]  /*15c90*/  ULDC UR4, c[0x0][0xc3c] ;  /* 0x00030f0000047ab9 */ /* 0x000fc60000000800 */
[----:B-1----:R-:W3:Y:S01]  /*15ca0*/  LDL R5, [R1+0xc] ;  /* 0x00000c0001057983 */ /* 0x002ee20000100800 */
[----:B------:R-:W-:Y:S01]  /*15cb0*/  ULDC.64 UR6, c[0x0][0x208] ;  /* 0x0000820000067ab9 */ /* 0x000fe20000000a00 */
[----:B0-----:R-:W-:Y:S02]  /*15cc0*/  IMAD.MOV.U32 R10, RZ, RZ, R3 ;  /* 0x000000ffff0a7224 */ /* 0x001fe400078e0003 */
[----:B---3--:R-:W-:-:S05]  /*15cd0*/  IMAD.IADD R0, R5, 0x1, R16 ;  /* 0x0000000105007824 */ /* 0x008fca00078e0210 */
[----:B------:R-:W-:-:S13]  /*15ce0*/  ISETP.GE.OR P1, PT, R0, UR4, !P0 ;  /* 0x0000000400007c0c */ /* 0x000fda000c726670 */
[----:B------:R-:W0:Y:S08]  /*15cf0*/  @!P1 LDC.64 R2, c[0x0][0xc80] ;  /* 0x00032000ff029b82 */ /* 0x000e300000000a00 */
[----:B--2---:R-:W1:Y:S01]  /*15d00*/  @!P1 LDC.64 R4, c[0x0][0xc78] ;  /* 0x00031e00ff049b82 */ /* 0x004e620000000a00 */
[----:B0-----:R-:W-:-:S05]  /*15d10*/  @!P1 IMAD.WIDE R2, R0, 0x4, R2 ;  /* 0x0000000400029825 */ /* 0x001fca00078e0202 */
[----:B------:R1:W2:Y:S02]  /*15d20*/  @!P1 LDG.E R7, desc[UR6][R2.64] ;  /* 0x0000000602079981 */ /* 0x0002a4000c1e1900 */
[----:B-1----:R-:W-:-:S06]  /*15d30*/  @!P1 IMAD.WIDE R2, R0, 0x4, R4 ;  /* 0x0000000400029825 */ /* 0x002fcc00078e0204 */
[----:B------:R-:W3:Y:S01]  /*15d40*/  @!P1 LDG.E R2, desc[UR6][R2.64] ;  /* 0x0000000602029981 */ /* 0x000ee2000c1e1900 */
[----:B------:R-:W-:Y:S01]  /*15d50*/  IMAD.MOV.U32 R6, RZ, RZ, RZ ;  /* 0x000000ffff067224 */ /* 0x000fe200078e00ff */
[C---:B------:R-:W-:Y:S01]  /*15d60*/  ISETP.GE.U32.AND P2, PT, R16.reuse, 0x2, PT ;  /* 0x000000021000780c */ /* 0x040fe20003f46070 */
[----:B------:R-:W-:Y:S01]  /*15d70*/  IMAD.MOV.U32 R4, RZ, RZ, RZ ;  /* 0x000000ffff047224 */ /* 0x000fe200078e00ff */
[C---:B------:R-:W-:Y:S01]  /*15d80*/  ISETP.GE.U32.AND P3, PT, R16.reuse, 0x4, PT ;  /* 0x000000041000780c */ /* 0x040fe20003f66070 */
[----:B------:R-:W-:Y:S01]  /*15d90*/  SHFL.IDX PT, R0, R10, RZ, 0x1f ;  /* 0x00001fff0a007589 */ /* 0x000fe200000e0000 */
[C---:B------:R-:W-:Y:S02]  /*15da0*/  ISETP.GE.U32.AND P4, PT, R16.reuse, 0x8, PT ;  /* 0x000000081000780c */ /* 0x040fe40003f86070 */
[----:B------:R-:W-:Y:S01]  /*15db0*/  ISETP.GE.U32.AND P5, PT, R16, 0x10, PT ;  /* 0x000000101000780c */ /* 0x000fe20003fa6070 */
[----:B------:R-:W-:Y:S01]  /*15dc0*/  SHFL.IDX PT, R8, R10, 0x1, 0x1f ;  /* 0x00201f000a087f89 */ /* 0x000fe200000e0000 */
[----:B--2---:R-:W-:-:S02]  /*15dd0*/  @!P1 IMAD.MOV.U32 R6, RZ, RZ, R7 ;  /* 0x000000ffff069224 */ /* 0x004fc400078e0007 */
[----:B------:R-:W-:Y:S02]  /*15de0*/  IMAD.MOV.U32 R7, RZ, RZ, RZ ;  /* 0x000000ffff077224 */ /* 0x000fe400078e00ff */
[----:B---3--:R-:W-:Y:S01]  /*15df0*/  @!P1 IMAD.MOV.U32 R7, RZ, RZ, R2 ;  /* 0x000000ffff079224 */ /* 0x008fe200078e0002 */
[----:B------:R-:W-:-:S03]  /*15e00*/  ISETP.NE.AND P1, PT, R16, RZ, PT ;  /* 0x000000ff1000720c */ /* 0x000fc60003f25270 */
[----:B------:R-:W-:-:S05]  /*15e10*/  IMAD R2, R7, R6, RZ ;  /* 0x0000000607027224 */ /* 0x000fca00078e02ff */
        /* <DEDUP_REMOVED lines=15> */
[----:B------:R0:W1:Y:S02]  /*15f10*/  SHFL.IDX PT, R9, R2, 0x1f, 0x1f ;  /* 0x03e01f0002097f89 */ /* 0x00006400000e0000 */
.L_x_392:
[----:B------:R-:W-:Y:S02]  /*15f20*/  ULDC UR4, c[0x0][0xc38] ;  /* 0x00030e0000047ab9 */ /* 0x000fe40000000800 */
[----:B------:R-:W-:-:S04]  /*15f30*/  IMAD.U32 R3, RZ, RZ, UR4 ;  /* 0x00000004ff037e24 */ /* 0x000fc8000f8e00ff */
[----:B-1----:R-:W-:-:S04]  /*15f40*/  IMAD R9, R9, R3, RZ ;  /* 0x0000000309097224 */ /* 0x002fc800078e02ff */
[----:B------:R-:W-:-:S05]  /*15f50*/  IMAD.IADD R5, R8, 0x1, R9 ;  /* 0x0000000108057824 */ /* 0x000fca00078e0209 */
[----:B------:R-:W-:-:S13]  /*15f60*/  ISETP.GT.AND P6, PT, R5, R0, PT ;  /* 0x000000000500720c */ /* 0x000fda0003fc4270 */
[----:B------:R-:W-:Y:S05]  /*15f70*/  @P6 BRA `(.L_x_329) ;  /* 0x0000000000b06947 */ /* 0x000fea0003800000 */
.L_x_332:
[----:B------:R-:W2:Y:S01]  /*15f80*/  LDL.LU R3, [R1+0xc] ;  /* 0x00000c0001037983 */ /* 0x000ea20000300800 */
[----:B0-----:R-:W0:Y:S01]  /*15f90*/  LDC R2, c[0x0][0xc3c] ;  /* 0x00030f00ff027b82 */ /* 0x001e220000000800 */
[----:B--2---:R-:W-:-:S05]  /*15fa0*/  VIADD R3, R3, 0x1f ;  /* 0x0000001f03037836 */ /* 0x004fca0000000000 */
[----:B0-----:R-:W-:-:S13]  /*15fb0*/  ISETP.GE.AND P6, PT, R3, R2, PT ;  /* 0x000000020300720c */ /* 0x001fda0003fc6270 */
[----:B------:R-:W-:Y:S05]  /*15fc0*/  @P6 BRA `(.L_x_330) ;  /* 0x0000000400d86947 */ /* 0x000fea0003800000 */
[----:B------:R-:W0:Y:S01]  /*15fd0*/  S2R R6, SR_TID.X ;  /* 0x0000000000067919 */ /* 0x000e220000002100 */
[----:B------:R-:W-:Y:S01]  /*15fe0*/  ULDC.64 UR4, c[0x0][0x208] ;  /* 0x0000820000047ab9 */ /* 0x000fe20000000a00 */
[----:B------:R1:W-:Y:S01]  /*15ff0*/  STL [R1+0xc], R3 ;  /* 0x00000c0301007387 */ /* 0x0003e20000100800 */
[----:B0-----:R-:W-:-:S05]  /*16000*/  LOP3.LUT R6, R6, 0x1f, RZ, 0xc0, !PT ;  /* 0x0000001f06067812 */ /* 0x001fca00078ec0ff */
[----:B------:R-:W-:Y:S02]  /*16010*/  IMAD.IADD R7, R3, 0x1, R6 ;  /* 0x0000000103077824 */ /* 0x000fe400078e0206 */
[----:B------:R-:W-:-:S03]  /*16020*/  IMAD.MOV.U32 R6, RZ, RZ, RZ ;  /* 0x000000ffff067224 */ /* 0x000fc600078e00ff */
[----:B------:R-:W-:-:S13]  /*16030*/  ISETP.GE.OR P6, PT, R7, R2, !P0 ;  /* 0x000000020700720c */ /* 0x000fda00047c6670 */
[----:B-1----:R-:W0:Y:S02]  /*16040*/  @!P6 LDC.64 R2, c[0x0][0xc80] ;  /* 0x00032000ff02eb82 */ /* 0x002e240000000a00 */
[----:B0-----:R-:W-:-:S05]  /*16050*/  @!P6 IMAD.WIDE R2, R7, 0x4, R2 ;  /* 0x000000040702e825 */ /* 0x001fca00078e0202 */
[----:B------:R0:W2:Y:S02]  /*16060*/  @!P6 LDG.E R6, desc[UR4][R2.64] ;  /* 0x000000040206e981 */ /* 0x0000a4000c1e1900 */
[----:B0-----:R-:W0:Y:S02]  /*16070*/  @!P6 LDC.64 R2, c[0x0][0xc78] ;  /* 0x00031e00ff02eb82 */ /* 0x001e240000000a00 */
[----:B0-----:R-:W-:-:S04]  /*16080*/  @!P6 IMAD.WIDE R2, R7, 0x4, R2 ;  /* 0x000000040702e825 */ /* 0x001fc800078e0202 */
[----:B------:R-:W-:-:S06]  /*16090*/  IMAD.MOV.U32 R7, RZ, RZ, RZ ;  /* 0x000000ffff077224 */ /* 0x000fcc00078e00ff */
[----:B------:R-:W2:Y:S01]  /*160a0*/  @!P6 LDG.E R7, desc[UR4][R2.64] ;  /* 0x000000040207e981 */ /* 0x000ea2000c1e1900 */
[----:B------:R-:W-:Y:S01]  /*160b0*/  UMOV UR4, 0xffffffff ;  /* 0xffffffff00047882 */ /* 0x000fe20000000000 */
[----:B--2---:R-:W-:Y:S02]  /*160c0*/  IMAD R2, R7, R6, RZ ;  /* 0x0000000607027224 */ /* 0x004fe400078e02ff */
[----:B------:R-:W-:Y:S05]  /*160d0*/  BRA.DIV UR4, `(.L_x_331) ;  /* 0x0000002204e47947 */ /* 0x000fea000b800000 */
        /* <DEDUP_REMOVED lines=16> */
.L_x_400:
[----:B------:R-:W-:Y:S02]  /*161e0*/  ULDC UR4, c[0x0][0xc38] ;  /* 0x00030e0000047ab9 */ /* 0x000fe40000000800 */
[----:B------:R-:W-:-:S04]  /*161f0*/  IMAD.U32 R3, RZ, RZ, UR4 ;  /* 0x00000004ff037e24 */ /* 0x000fc8000f8e00ff */
[----:B-1----:R-:W-:-:S04]  /*16200*/  IMAD R9, R9, R3, RZ ;  /* 0x0000000309097224 */ /* 0x002fc800078e02ff */
[----:B------:R-:W-:-:S05]  /*16210*/  IMAD.IADD R5, R9, 0x1, R5 ;  /* 0x0000000109057824 */ /* 0x000fca00078e0205 */
[----:B------:R-:W-:-:S13]  /*16220*/  ISETP.GT.AND P6, PT, R5, R0, PT ;  /* 0x000000000500720c */ /* 0x000fda0003fc4270 */
[----:B------:R-:W-:Y:S05]  /*16230*/  @!P6 BRA `(.L_x_332) ;  /* 0xfffffffc0050e947 */ /* 0x000fea000383ffff */
.L_x_329:
[----:B------:R-:W-:Y:S01]  /*16240*/  IMAD.IADD R9, R5, 0x1, -R9 ;  /* 0x0000000105097824 */ /* 0x000fe200078e0a09 */
[----:B------:R-:W-:-:S03]  /*16250*/  UMOV UR4, 0xffffffff ;  /* 0xffffffff00047882 */ /* 0x000fc60000000000 */
[----:B------:R-:W-:-:S05]  /*16260*/  IMAD R5, R2, R3, R9 ;  /* 0x0000000302057224 */ /* 0x000fca00078e0209 */
[----:B------:R-:W-:Y:S01]  /*16270*/  ISETP.GT.AND P6, PT, R5, R0, PT ;  /* 0x000000000500720c */ /* 0x000fe20003fc4270 */
[----:B------:R-:W-:-:S12]  /*16280*/  BRA.DIV UR4, `(.L_x_333) ;  /* 0x0000002604507947 */ /* 0x000fd8000b800000 */
[----:B------:R-:W-:-:S04]  /*16290*/  VOTE.ANY R8, PT, !P6 ;  /* 0x0000000000087806 */ /* 0x000fc800070e0100 */
[----:B------:R-:W1:Y:S02]  /*162a0*/  POPC R5, R8 ;  /* 0x0000000800057309 */ /* 0x000e640000000000 */
[----:B-1----:R1:W2:Y:S04]  /*162b0*/  SHFL.IDX PT, R6, R6, R5, 0x1f ;  /* 0x00001f0506067589 */ /* 0x0022a800000e0000 */
[----:B------:R1:W3:Y:S02]  /*162c0*/  SHFL.IDX PT, R7, R7, R5, 0x1f ;  /* 0x00001f0507077589 */ /* 0x0002e400000e0000 */
.L_x_405:
[----:B------:R-:W-:-:S13]  /*162d0*/  ISETP.NE.AND P0, PT, R8, RZ, PT ;  /* 0x000000ff0800720c */ /* 0x000fda0003f05270 */
[----:B------:R-:W-:Y:S05]  /*162e0*/  @!P0 BRA `(.L_x_334) ;  /* 0x0000000000148947 */ /* 0x000fea0003800000 */
[----:B------:R-:W-:Y:S01]  /*162f0*/  UMOV UR4, 0xffffffff ;  /* 0xffffffff00047882 */ /* 0x000fe20000000000 */
[----:B------:R-:W-:Y:S02]  /*16300*/  VIADD R12, R5, 0xffffffff ;  /* 0xffffffff050c7836 */ /* 0x000fe40000000000 */
[----:B------:R-:W-:Y:S05]  /*16310*/  BRA.DIV UR4, `(.L_x_335) ;  /* 0x0000002604887947 */ /* 0x000fea000b800000 */
[----:B0-----:R0:W4:Y:S02]  /*16320*/  SHFL.IDX PT, R2, R2, R12, 0x1f ;  /* 0x00001f0c02027589 */ /* 0x00112400000e0000 */
.L_x_408:
[----:B----4-:R-:W-:-:S07]  /*16330*/  IMAD.MOV.U32 R4, RZ, RZ, R2 ;  /* 0x000000ffff047224 */ /* 0x010fce00078e0002 */
.L_x_334:
[----:B------:R-:W4:Y:S01]  /*16340*/  LDL.LU R10, [R1+0xc] ;  /* 0x00000c00010a7983 */ /* 0x000f220000300800 */
[----:B------:R-:W-:Y:S01]  /*16350*/  IMAD R9, R4, R3, R9 ;  /* 0x0000000304097224 */ /* 0x000fe200078e0209 */
[----:B--2---:R-:W-:-:S03]  /*16360*/  IABS R4, R6 ;  /* 0x0000000600047213 */ /* 0x004fc60000000000 */
[----:B------:R-:W-:Y:S01]  /*16370*/  IMAD.IADD R0, R0, 0x1, -R9 ;  /* 0x0000000100007824 */ /* 0x000fe200078e0a09 */
[----:B0-----:R-:W0:Y:S01]  /*16380*/  I2F.RP R2, R4 ;  /* 0x0000000400027306 */ /* 0x001e220000209400 */
[----:B------:R2:W-:Y:S02]  /*16390*/  STL [R1], R9 ;  /* 0x0000000901007387 */ /* 0x0005e40000100800 */
[----:B--2---:R-:W-:-:S05]  /*163a0*/  IABS R9, R6 ;  /* 0x0000000600097213 */ /* 0x004fca0000000000 */
[----:B0-----:R-:W0:Y:S01]  /*163b0*/  MUFU.RCP R2, R2 ;  /* 0x0000000200027308 */ /* 0x001e220000001000 */
[----:B------:R-:W-:Y:S02]  /*163c0*/  IMAD.MOV R9, RZ, RZ, -R9 ;  /* 0x000000ffff097224 */ /* 0x000fe400078e0a09 */
[----:B0-----:R-:W-:-:S05]  /*163d0*/  VIADD R2, R2, 0xffffffe ;  /* 0x0ffffffe02027836 */ /* 0x001fca0000000000 */
[----:B------:R-:W0:Y:S02]  /*163e0*/  F2I.FTZ.U32.TRUNC.NTZ R3, R2 ;  /* 0x0000000200037305 */ /* 0x000e24000021f000 */
[----:B0-----:R-:W-:-:S04]  /*163f0*/  IMAD.MOV R2, RZ, RZ, -R3 ;  /* 0x000000ffff027224 */ /* 0x001fc800078e0a03 */
[----:B------:R-:W-:Y:S02]  /*16400*/  IMAD R8, R2, R4, RZ ;  /* 0x0000000402087224 */ /* 0x000fe400078e02ff */
[----:B------:R-:W-:-:S04]  /*16410*/  IMAD.MOV.U32 R2, RZ, RZ, RZ ;  /* 0x000000ffff027224 */ /* 0x000fc800078e00ff */
[----:B------:R-:W-:Y:S01]  /*16420*/  IMAD.HI.U32 R2, R3, R8, R2 ;  /* 0x0000000803027227 */ /* 0x000fe200078e0002 */
[----:B------:R-:W-:-:S05]  /*16430*/  IABS R3, R0 ;  /* 0x0000000000037213 */ /* 0x000fca0000000000 */
[----:B------:R-:W-:-:S04]  /*16440*/  IMAD.HI.U32 R8, R2, R3, RZ ;  /* 0x0000000302087227 */ /* 0x000fc800078e00ff */
[----:B------:R-:W-:-:S05]  /*16450*/  IMAD R3, R8, R9, R3 ;  /* 0x0000000908037224 */ /* 0x000fca00078e0203 */
[----:B------:R-:W-:-:S13]  /*16460*/  ISETP.GT.U32.AND P1, PT, R4, R3, PT ;  /* 0x000000030400720c */ /* 0x000fda0003f24070 */
[----:B------:R-:W-:Y:S02]  /*16470*/  @!P1 IMAD.IADD R3, R3, 0x1, -R4 ;  /* 0x0000000103039824 */ /* 0x000fe400078e0a04 */
[----:B------:R-:W-:Y:S01]  /*16480*/  @!P1 VIADD R8, R8, 0x1 ;  /* 0x0000000108089836 */ /* 0x000fe20000000000 */
[----:B------:R-:W-:Y:S02]  /*16490*/  ISETP.NE.AND P1, PT, R6, RZ, PT ;  /* 0x000000ff0600720c */ /* 0x000fe40003f25270 */
[----:B------:R-:W-:Y:S02]  /*164a0*/  ISETP.GE.U32.AND P0, PT, R3, R4, PT ;  /* 0x000000040300720c */ /* 0x000fe40003f06070 */
[----:B---3--:R-:W-:-:S04]  /*164b0*/  IABS R4, R7 ;  /* 0x0000000700047213 */ /* 0x008fc80000000000 */
[----:B------:R-:W0:Y:S07]  /*164c0*/  I2F.RP R2, R4 ;  /* 0x0000000400027306 */ /* 0x000e2e0000209400 */
[----:B------:R-:W-:Y:S01]  /*164d0*/  @P0 VIADD R8, R8, 0x1 ;  /* 0x0000000108080836 */ /* 0x000fe20000000000 */
[----:B0-----:R-:W0:Y:S02]  /*164e0*/  MUFU.RCP R2, R2 ;  /* 0x0000000200027308 */ /* 0x001e240000001000 */
[----:B0-----:R-:W-:-:S06]  /*164f0*/  VIADD R2, R2, 0xffffffe ;  /* 0x0ffffffe02027836 */ /* 0x001fcc0000000000 */
[----:B------:R-:W0:Y:S02]  /*16500*/  F2I.FTZ.U32.TRUNC.NTZ R3, R2 ;  /* 0x0000000200037305 */ /* 0x000e24000021f000 */
[----:B0-----:R-:W-:-:S04]  /*16510*/  IMAD.MOV R2, RZ, RZ, -R3 ;  /* 0x000000ffff027224 */ /* 0x001fc800078e0a03 */
[----:B------:R-:W-:Y:S02]  /*16520*/  IMAD R9, R2, R4, RZ ;  /* 0x0000000402097224 */ /* 0x000fe400078e02ff */
[----:B------:R-:W-:-:S04]  /*16530*/  IMAD.MOV.U32 R2, RZ, RZ, RZ ;  /* 0x000000ffff027224 */ /* 0x000fc800078e00ff */
[----:B------:R-:W-:Y:S01]  /*16540*/  IMAD.HI.U32 R2, R3, R9, R2 ;  /* 0x0000000903027227 */ /* 0x000fe200078e0002 */
[----:B------:R-:W-:Y:S02]  /*16550*/  LOP3.LUT R3, R0, R6, RZ, 0x3c, !PT ;  /* 0x0000000600037212 */ /* 0x000fe400078e3cff */
[----:B------:R-:W-:Y:S02]  /*16560*/  IABS R9, R7 ;  /* 0x0000000700097213 */ /* 0x000fe40000000000 */
[----:B------:R-:W-:-:S03]  /*16570*/  ISETP.GE.AND P2, PT, R3, RZ, PT ;  /* 0x000000ff0300720c */ /* 0x000fc60003f46270 */
[----:B------:R-:W-:-:S10]  /*16580*/  IMAD.MOV R9, RZ, RZ, -R9 ;  /* 0x000000ffff097224 */ /* 0x000fd400078e0a09 */
[----:B------:R-:W-:Y:S01]  /*16590*/  @!P2 IMAD.MOV R8, RZ, RZ, -R8 ;  /* 0x000000ffff08a224 */ /* 0x000fe200078e0a08 */
[----:B------:R-:W-:-:S04]  /*165a0*/  @!P1 LOP3.LUT R8, RZ, R6, RZ, 0x33, !PT ;  /* 0x00000006ff089212 */ /* 0x000fc800078e33ff */
[-C--:B------:R-:W-:Y:S01]  /*165b0*/  IABS R3, R8.reuse ;  /* 0x0000000800037213 */ /* 0x080fe20000000000 */
[----:B------:R-:W-:-:S04]  /*165c0*/  IMAD R6, R6, R8, RZ ;  /* 0x0000000806067224 */ /* 0x000fc800078e02ff */
[----:B------:R-:W-:-:S04]  /*165d0*/  IMAD.HI.U32 R2, R2, R3, RZ ;  /* 0x0000000302027227 */ /* 0x000fc800078e00ff */
[----:B------:R-:W-:-:S05]  /*165e0*/  IMAD R3, R2, R9, R3 ;  /* 0x0000000902037224 */ /* 0x000fca00078e0203 */
[----:B------:R-:W-:-:S13]  /*165f0*/  ISETP.GT.U32.AND P1, PT, R4, R3, PT ;  /* 0x000000030400720c */ /* 0x000fda0003f24070 */
[----:B------:R-:W-:Y:S02]  /*16600*/  @!P1 IMAD.IADD R3, R3, 0x1, -R4 ;  /* 0x0000000103039824 */ /* 0x000fe400078e0a04 */
[----:B------:R-:W-:Y:S01]  /*16610*/  @!P1 VIADD R2, R2, 0x1 ;  /* 0x0000000102029836 */ /* 0x000fe20000000000 */
[----:B------:R-:W-:Y:S02]  /*16620*/  ISETP.NE.AND P1, PT, R7, RZ, PT ;  /* 0x000000ff0700720c */ /* 0x000fe40003f25270 */
[----:B------:R-:W-:Y:S01]  /*16630*/  ISETP.GE.U32.AND P0, PT, R3, R4, PT ;  /* 0x000000040300720c */ /* 0x000fe20003f06070 */
[----:B------:R-:W-:Y:S01]  /*16640*/  IMAD.IADD R4, R0, 0x1, -R6 ;  /* 0x0000000100047824 */ /* 0x000fe200078e0a06 */
[----:B------:R-:W-:-:S04]  /*16650*/  LOP3.LUT R3, R8, R7, RZ, 0x3c, !PT ;  /* 0x0000000708037212 */ /* 0x000fc800078e3cff */
[----:B------:R-:W-:-:S07]  /*16660*/  ISETP.GE.AND P2, PT, R3, RZ, PT ;  /* 0x000000ff0300720c */ /* 0x000fce0003f46270 */
[----:B------:R-:W-:-:S06]  /*16670*/  @P0 VIADD R2, R2, 0x1 ;  /* 0x0000000102020836 */ /* 0x000fcc0000000000 */
[----:B------:R-:W-:Y:S01]  /*16680*/  @!P2 IMAD.MOV R2, RZ, RZ, -R2 ;  /* 0x000000ffff02a224 */ /* 0x000fe200078e0a02 */
[----:B------:R-:W-:-:S05]  /*16690*/  @!P1 LOP3.LUT R2, RZ, R7, RZ, 0x33, !PT ;  /* 0x00000007ff029212 */ /* 0x000fca00078e33ff */
[--C-:B------:R-:W-:Y:S02]  /*166a0*/  IMAD.MOV R3, RZ, RZ, -R2.reuse ;  /* 0x000000ffff037224 */ /* 0x100fe400078e0a02 */
[C---:B------:R-:W-:Y:S02]  /*166b0*/  IMAD R2, R7.reuse, 0x1000000, R2 ;  /* 0x0100000007027824 */ /* 0x040fe400078e0202 */
[----:B------:R-:W-:-:S04]  /*166c0*/  IMAD R3, R7, R3, R8 ;  /* 0x0000000307037224 */ /* 0x000fc800078e0208 */
[----:B------:R-:W-:-:S05]  /*166d0*/  IMAD R0, R3, 0x10000, R2 ;  /* 0x0001000003007824 */ /* 0x000fca00078e0202 */
[----:B------:R0:W-:Y:S01]  /*166e0*/  STL [R1+0x8], R0 ;  /* 0x0000080001007387 */ /* 0x0001e20000100800 */
[----:B----4-:R-:W-:-:S05]  /*166f0*/  IMAD.IADD R10, R5, 0x1, R10 ;  /* 0x00000001050a7824 */ /* 0x010fca00078e020a */
[----:B------:R0:W-:Y:S04]  /*16700*/  STL [R1+0xc], R10 ;  /* 0x00000c0a01007387 */ /* 0x0001e80000100800 */
[----:B------:R0:W-:Y:S01]  /*16710*/  STL [R1+0x4], R4 ;  /* 0x0000040401007387 */ /* 0x0001e20000100800 */
[----:B------:R-:W-:Y:S05]  /*16720*/  BRA `(.L_x_336) ;  /* 0x0000000000287947 */ /* 0x000fea0003800000 */
.L_x_330:
[----:B------:R-:W-:Y:S01]  /*16730*/  UMOV UR4, URZ ;  /* 0x0000003f00047c82 */ /* 0x000fe20008000000 */
[----:B------:R-:W-:Y:S01]  /*16740*/  ULDC UR6, c[0x0][0xc3c] ;  /* 0x00030f0000067ab9 */ /* 0x000fe20000000800 */
[----:B------:R-:W-:Y:S01]  /*16750*/  UMOV UR5, URZ ;  /* 0x0000003f00057c82 */ /* 0x000fe20008000000 */
[----:B------:R0:W-:Y:S01]  /*16760*/  STL [R1], R0 ;  /* 0x0000000001007387 */ /* 0x0001e20000100800 */
[----:B------:R-:W-:Y:S02]  /*16770*/  IMAD.U32 R3, RZ, RZ, UR4 ;  /* 0x00000004ff037e24 */ /* 0x000fe4000f8e00ff */
[----:B------:R-:W-:-:S03]  /*16780*/  IMAD.U32 R2, RZ, RZ, UR5 ;  /* 0x00000005ff027e24 */ /* 0x000fc6000f8e00ff */
[----:B------:R1:W-:Y:S01]  /*16790*/  STL [R1+0x4], R3 ;  /* 0x0000040301007387 */ /* 0x0003e20000100800 */
[----:B0-----:R-:W-:-:S05]  /*167a0*/  IMAD.U32 R0, RZ, RZ, UR6 ;  /* 0x00000006ff007e24 */ /* 0x001fca000f8e00ff */
[----:B------:R1:W-:Y:S04]  /*167b0*/  STL [R1+0xc], R0 ;  /* 0x00000c0001007387 */ /* 0x0003e80000100800 */
[----:B------:R1:W-:Y:S02]  /*167c0*/  STL [R1+0x8], R2 ;  /* 0x0000080201007387 */ /* 0x0003e40000100800 */
.L_x_336:
[----:B-1----:R-:W2:Y:S04]  /*167d0*/  LDL R3, [R1+0x8] ;  /* 0x0000080001037983 */ /* 0x002ea80000100800 */
[----:B------:R-:W3:Y:S04]  /*167e0*/  LDL R2, [R1+0xc] ;  /* 0x00000c0001027983 */ /* 0x000ee80000100800 */
[----:B0-----:R-:W4:Y:S04]  /*167f0*/  LDL R4, [R1] ;  /* 0x0000000001047983 */ /* 0x001f280000100800 */
[----:B------:R-:W4:Y:S01]  /*16800*/  LDL R5, [R1+0x4] ;  /* 0x0000040001057983 */ /* 0x000f220000100800 */
[----:B------:R-:W-:Y:S05]  /*16810*/  WARPSYNC.ALL ;  /* 0x0000000000007948 */ /* 0x000fea0003800000 */
[----:B------:R-:W0:Y:S02]  /*16820*/  S2R R0, SR_TID.X ;  /* 0x0000000000007919 */ /* 0x000e240000002100 */
[----:B0-----:R-:W-:Y:S01]  /*16830*/  LOP3.LUT R0, R0, 0x1f, RZ, 0xc0, !PT ;  /* 0x0000001f00007812 */ /* 0x001fe200078ec0ff */
[----:B------:R-:W-:Y:S03]  /*16840*/  BAR.SYNC.DEFER_BLOCKING 0x4, 0x180 ;  /* 0x0106000000007b1d */ /* 0x000fe60000010000 */
[----:B------:R-:W-:-:S13]  /*16850*/  ISETP.NE.AND P0, PT, R0, RZ, PT ;  /* 0x000000ff0000720c */ /* 0x000fda0003f05270 */
[----:B------:R-:W-:Y:S01]  /*16860*/  @!P0 MOV R0, 0x400 ;  /* 0x0000040000008802 */ /* 0x000fe20000000f00 */
[----:B--2---:R-:W-:Y:S02]  /*16870*/  IMAD.MOV.U32 R6, RZ, RZ, R3 ;  /* 0x000000ffff067224 */ /* 0x004fe400078e0003 */
[----:B------:R-:W0:Y:S01]  /*16880*/  @!P0 S2R R3, SR_CgaCtaId ;  /* 0x0000000000038919 */ /* 0x000e220000008800 */
[----:B---3--:R-:W-:Y:S01]  /*16890*/  IMAD.MOV.U32 R7, RZ, RZ, R2 ;  /* 0x000000ffff077224 */ /* 0x008fe200078e0002 */
[----:B0-----:R-:W-:-:S05]  /*168a0*/  @!P0 LEA R18, R3, R0, 0x18 ;  /* 0x0000000003128211 */ /* 0x001fca00078ec0ff */
[----:B----4-:R0:W-:Y:S01]  /*168b0*/  @!P0 STS.128 [R18+0x368d0], R4 ;  /* 0x0368d00412008388 */ /* 0x0101e20000000c00 */
[----:B------:R-:W-:Y:S06]  /*168c0*/  BAR.ARV 0x5, 0x180 ;  /* 0x0146000000007b1d */ /* 0x000fec0000002000 */
.L_x_327:
[----:B------:R-:W2:Y:S01]  /*168d0*/  LDL R0, [R1+0xc] ;  /* 0x00000c0001007983 */ /* 0x000ea20000100800 */
[----:B------:R-:W-:Y:S02]  /*168e0*/  ULDC UR4, c[0x0][0xc3c] ;  /* 0x00030f0000047ab9 */ /* 0x000fe40000000800 */
[----:B--2---:R-:W-:-:S13]  /*168f0*/  ISETP.GE.AND P0, PT, R0, UR4, PT ;  /* 0x0000000400007c0c */ /* 0x004fda000bf06270 */
[----:B------:R-:W-:Y:S05]  /*16900*/  @!P0 BRA `(.L_x_337) ;  /* 0xffffffa4003c8947 */ /* 0x000fea000383ffff */
[----:B------:R-:W-:Y:S05]  /*16910*/  BSYNC B8 ;  /* 0x0000000000087941 */ /* 0x000fea0003800000 */
.L_x_231:
[----:B0-----:R-:W3:Y:S01]  /*16920*/  LDL.LU R0, [R1+0x48] ;  /* 0x0000480001007983 */ /* 0x001ee20000300800 */
[----:B------:R-:W-:Y:S01]  /*16930*/  BSSY B0, `(.L_x_338) ;  /* 0x000000b000007945 */ /* 0x000fe20003800000 */
[----:B-12---:R-:W0:Y:S01]  /*16940*/  S2R R5, SR_CgaCtaId ;  /* 0x0000000000057919 */ /* 0x006e220000008800 */
[----:B---3--:R-:W-:-:S05]  /*16950*/  VIADD R0, R0, 0x1 ;  /* 0x0000000100007836 */ /* 0x008fca0000000000 */
[----:B------:R-:W-:-:S04]  /*16960*/  LEA.HI R2, R0, R0, RZ, 0x1 ;  /* 0x0000000000027211 */ /* 0x000fc800078f08ff */
[----:B------:R-:W-:-:S05]  /*16970*/  LOP3.LUT R3, R2, 0xfffffffe, RZ, 0xc0, !PT ;  /* 0xfffffffe02037812 */ /* 0x000fca00078ec0ff */
[----:B------:R-:W-:Y:S01]  /*16980*/  IMAD.IADD R3, R0, 0x1, -R3 ;  /* 0x0000000100037824 */ /* 0x000fe200078e0a03 */
[----:B------:R-:W-:-:S04]  /*16990*/  MOV R0, 0x400 ;  /* 0x0000040000007802 */ /* 0x000fc80000000f00 */
[----:B0-----:R-:W-:Y:S02]  /*169a0*/  LEA R0, R5, R0, 0x18 ;  /* 0x0000000005007211 */ /* 0x001fe400078ec0ff */
[----:B------:R-:W-:-:S04]  /*169b0*/  SHF.L.U32 R3, R3, 0x1f, RZ ;  /* 0x0000001f03037819 */ /* 0x000fc800000006ff */
[----:B------:R-:W0:Y:S02]  /*169c0*/  SYNCS.PHASECHK.TRANS64.TRYWAIT P0, [R0+URZ+0x36820], R3 ;  /* 0x03682003000075a7 */ /* 0x000e24000800017f */
[----:B0-----:R-:W-:Y:S05]  /*169d0*/  @!P0 BRA `(.L_x_339) ;  /* 0x0000002000008947 */ /* 0x001fea0003800000 */
.L_x_409:
[----:B------:R-:W-:Y:S05]  /*169e0*/  BSYNC B0 ;  /* 0x0000000000007941 */ /* 0x000fea0003800000 */
.L_x_338:
[----:B------:R-:W-:-:S03]  /*169f0*/  UMOV UR4, 0xffffffff ;  /* 0xffffffff00047882 */ /* 0x000fc60000000000 */
[----:B------:R-:W-:Y:S05]  /*16a00*/  BRA.DIV UR4, `(.L_x_340) ;  /* 0x0000002204087947 */ /* 0x000fea000b800000 */
[----:B------:R-:W1:Y:S02]  /*16a10*/  S2R R2, SR_TID.X ;  /* 0x0000000000027919 */ /* 0x000e640000002100 */
[----:B-1----:R-:W-:-:S04]  /*16a20*/  SHF.R.U32.HI R2, RZ, 0x5, R2 ;  /* 0x00000005ff027819 */ /* 0x002fc80000011602 */
[----:B------:R-:W-:-:S05]  /*16a30*/  LOP3.LUT R2, R2, 0x3, RZ, 0xc0, !PT ;  /* 0x0000000302027812 */ /* 0x000fca00078ec0ff */
[----:B------:R1:W2:Y:S02]  /*16a40*/  SHFL.IDX PT, R14, R2, RZ, 0x1f ;  /* 0x00001fff020e7589 */ /* 0x0002a400000e0000 */
.L_x_412:
[----:B--2---:R-:W-:Y:S01]  /*16a50*/  ISETP.NE.AND P0, PT, R14, RZ, PT ;  /* 0x000000ff0e00720c */ /* 0x004fe20003f05270 */
[----:B------:R-:W-:-:S12]  /*16a60*/  BSSY B0, `(.L_x_341) ;  /* 0x0000027000007945 */ /* 0x000fd80003800000 */
[----:B------:R-:W-:Y:S05]  /*16a70*/  @P0 BRA `(.L_x_342) ;  /* 0x0000000000940947 */ /* 0x000fea0003800000 */
[----:B------:R-:W-:-:S03]  /*16a80*/  UMOV UR4, 0xffffffff ;  /* 0xffffffff00047882 */ /* 0x000fc60000000000 */
[----:B------:R-:W-:Y:S05]  /*16a90*/  BRA.DIV UR4, `(.L_x_343) ;  /* 0x0000002204187947 */ /* 0x000fea000b800000 */
[----:B------:R-:W-:-:S13]  /*16aa0*/  ELECT P6, URZ, PT ;  /* 0x00000000003f782f */ /* 0x000fda00038c0000 */
.L_x_415:
        /* <DEDUP_REMOVED lines=8> */
.L_x_344:
[----:B------:R-:W2:Y:S01]  /*16b30*/  LDL.LU R7, [R1+0x14] ;  /* 0x0000140001077983 */ /* 0x000ea20000300800 */
[----:B------:R-:W-:Y:S02]  /*16b40*/  VIADD R2, R0, 0x36840 ;  /* 0x0003684000027836 */ /* 0x000fe40000000000 */
[C---:B0-----:R-:W-:Y:S02]  /*16b50*/  VIADD R3, R19.reuse, 0x1 ;  /* 0x0000000113037836 */ /* 0x041fe40000000000 */
[----:B------:R-:W-:-:S03]  /*16b60*/  IMAD R6, R19, 0x8, R2 ;  /* 0x0000000813067824 */ /* 0x000fc600078e0202 */
[----:B------:R-:W-:-:S04]  /*16b70*/  ISETP.NE.AND P1, PT, R3, 0x2, PT ;  /* 0x000000020300780c */ /* 0x000fc80003f25270 */
[----:B------:R-:W-:Y:S02]  /*16b80*/  SEL R4, RZ, 0x1, P1 ;  /* 0x00000001ff047807 */ /* 0x000fe40000800000 */
[----:B------:R-:W-:Y:S02]  /*16b90*/  SEL R3, R3, RZ, P1 ;  /* 0x000000ff03037207 */ /* 0x000fe40000800000 */
[C---:B--2---:R-:W-:Y:S02]  /*16ba0*/  SHF.L.U32 R5, R7.reuse, 0x1f, RZ ;  /* 0x0000001f07057819 */ /* 0x044fe400000006ff */
[----:B------:R-:W-:Y:S01]  /*16bb0*/  LOP3.LUT R4, R7, R4, RZ, 0x3c, !PT ;  /* 0x0000000407047212 */ /* 0x000fe200078e3cff */
[----:B------:R-:W-:Y:S01]  /*16bc0*/  IMAD R7, R3, 0x8, R2 ;  /* 0x0000000803077824 */ /* 0x000fe200078e0202 */
[----:B------:R-:W0:Y:S02]  /*16bd0*/  SYNCS.PHASECHK.TRANS64.TRYWAIT P0, [R6+URZ], R5 ;  /* 0x00000005060075a7 */ /* 0x000e24000800017f */
[----:B------:R-:W-:Y:S01]  /*16be0*/  SHF.L.U32 R2, R4, 0x1f, RZ ;  /* 0x0000001f04027819 */ /* 0x000fe200000006ff */
[----:B0-----:R-:W-:Y:S06]  /*16bf0*/  @!P0 BRA `(.L_x_345) ;  /* 0x0000001c00e08947 */ /* 0x001fec0003800000 */
.L_x_416:
[----:B------:R-:W1:Y:S02]  /*16c00*/  SYNCS.PHASECHK.TRANS64.TRYWAIT P0, [R7+URZ], R2 ;  /* 0x00000002070075a7 */ /* 0x000e64000800017f */
[----:B-1----:R-:W-:Y:S05]  /*16c10*/  @!P0 BRA `(.L_x_346) ;  /* 0x0000001c00ec8947 */ /* 0x002fea0003800000 */
.L_x_417:
[----:B------:R-:W-:Y:S05]  /*16c20*/  @!P2 BRA `(.L_x_347) ;  /* 0x000000000004a947 */ /* 0x000fea0003800000 */
[----:B------:R-:W-:Y:S01]  /*16c30*/  BPT.TRAP 0x1 ;  /* 0x000000040000795c */ /* 0x000fe20000300000 */
.L_x_347:
[----:B------:R-:W-:-:S04]  /*16c40*/  VIADD R0, R0, 0x36860 ;  /* 0x0003686000007836 */ /* 0x000fc80000000000 */
[----:B------:R-:W-:-:S04]  /*16c50*/  IMAD R4, R19, 0x8, R0 ;  /* 0x0000000813047824 */ /* 0x000fc800078e0200 */
[----:B------:R-:W2:Y:S02]  /*16c60*/  SYNCS.PHASECHK.TRANS64.TRYWAIT P0, [R4+URZ], R5 ;  /* 0x00000005040075a7 */ /* 0x000ea4000800017f */
[----:B--2---:R-:W-:Y:S05]  /*16c70*/  @!P0 BRA `(.L_x_348) ;  /* 0x0000001c00e88947 */ /* 0x004fea0003800000 */
.L_x_418:
[----:B------:R-:W-:-:S07]  /*16c80*/  IMAD R3, R3, 0x8, R0 ;  /* 0x0000000803037824 */ /* 0x000fce00078e0200 */
.L_x_349:
[----:B---3--:R3:W4:Y:S02]  /*16c90*/  SYNCS.PHASECHK.TRANS64.TRYWAIT P0, [R3+URZ], R2 ;  /* 0x00000002030075a7 */ /* 0x008724000800017f */
[----:B----4-:R-:W-:Y:S05]  /*16ca0*/  @!P0 NANOSLEEP.SYNCS 0x989680 ;  /* 0x009896800000895d */ /* 0x010fea0003900000 */
[----:B------:R-:W4:Y:S02]  /*16cb0*/  @!P0 SYNCS.PHASECHK.TRANS64 P0, [R3+URZ], R2 ;  /* 0x00000002030085a7 */ /* 0x000f24000800007f */
[----:B----4-:R-:W-:Y:S05]  /*16cc0*/  @!P0 BRA `(.L_x_349) ;  /* 0xfffffffc00f08947 */ /* 0x010fea000383ffff */
.L_x_342:
[----:B------:R-:W-:Y:S05]  /*16cd0*/  BSYNC B0 ;  /* 0x0000000000007941 */ /* 0x000fea0003800000 */
.L_x_341:
[----:B------:R-:W-:Y:S05]  /*16ce0*/  EXIT ;  /* 0x000000000000794d */ /* 0x000fea0003800000 */
.L_x_182:
[----:B0-----:R0:W1:Y:S02]  /*16cf0*/  SYNCS.PHASECHK.TRANS64.TRYWAIT P1, [R2+URZ+0x36800], R3 ;  /* 0x03680003020075a7 */ /* 0x001064000802017f */
[----:B-1----:R-:W-:Y:S05]  /*16d00*/  @!P1 NANOSLEEP.SYNCS 0x989680 ;  /* 0x009896800000995d */ /* 0x002fea0003900000 */
[----:B------:R-:W1:Y:S02]  /*16d10*/  @!P1 SYNCS.PHASECHK.TRANS64 P1, [R2+URZ+0x36800], R3 ;  /* 0x03680003020095a7 */ /* 0x000e64000802007f */
[----:B-1----:R-:W-:Y:S05]  /*16d20*/  @!P1 BRA `(.L_x_182) ;  /* 0xfffffffc00f09947 */ /* 0x002fea000383ffff */
[----:B------:R-:W-:Y:S05]  /*16d30*/  BRA `(.L_x_350) ;  /* 0xfffffeb000707947 */ /* 0x000fea000383ffff */
.L_x_186:
[----:B-1----:R1:W2:Y:S02]  /*16d40*/  SYNCS.PHASECHK.TRANS64.TRYWAIT P2, [R0+URZ+0x36830], R3 ;  /* 0x03683003000075a7 */ /* 0x0022a4000804017f */
[----:B--2---:R-:W-:Y:S05]  /*16d50*/  @!P2 NANOSLEEP.SYNCS 0x989680 ;  /* 0x009896800000a95d */ /* 0x004fea0003900000 */
[----:B------:R-:W2:Y:S02]  /*16d60*/  @!P2 SYNCS.PHASECHK.TRANS64 P2, [R0+URZ+0x36830], R3 ;  /* 0x036830030000a5a7 */ /* 0x000ea4000804007f */
[----:B--2---:R-:W-:Y:S05]  /*16d70*/  @!P2 BRA `(.L_x_186) ;  /* 0xfffffffc00f0a947 */ /* 0x004fea000383ffff */
[----:B------:R-:W-:Y:S05]  /*16d80*/  BRA `(.L_x_185) ;  /* 0xfffffeb000947947 */ /* 0x000fea000383ffff */
.L_x_191:
[----:B-1----:R-:W-:-:S04]  /*16d90*/  IMAD.U32 R8, RZ, RZ, UR61 ;  /* 0x0000003dff087e24 */ /* 0x002fc8000f8e00ff */
[----:B------:R1:W2:Y:S03]  /*16da0*/  SYNCS.PHASECHK.TRANS64.TRYWAIT P2, [R8+URZ+0x36830], R7 ;  /* 0x03683007080075a7 */ /* 0x0002a6000804017f */
[----:B--2---:R-:W-:Y:S05]  /*16db0*/  @!P2 NANOSLEEP.SYNCS 0x989680 ;  /* 0x009896800000a95d */ /* 0x004fea0003900000 */
[----:B------:R-:W2:Y:S02]  /*16dc0*/  @!P2 SYNCS.PHASECHK.TRANS64 P2, [R8+URZ+0x36830], R7 ;  /* 0x036830070800a5a7 */ /* 0x000ea4000804007f */
[----:B--2---:R-:W-:Y:S05]  /*16dd0*/  @!P2 BRA `(.L_x_191) ;  /* 0xfffffffc00eca947 */ /* 0x004fea000383ffff */
[----:B------:R-:W-:Y:S05]  /*16de0*/  BRA `(.L_x_190) ;  /* 0xfffffefc007c7947 */ /* 0x000fea000383ffff */
.L_x_195:
[----:B-1----:R-:W-:-:S04]  /*16df0*/  IMAD.U32 R6, RZ, RZ, UR7 ;  /* 0x00000007ff067e24 */ /* 0x002fc8000f8e00ff */
[----:B------:R1:W2:Y:S03]  /*16e00*/  SYNCS.PHASECHK.TRANS64.TRYWAIT P2, [R6+URZ+0x36850], R0 ;  /* 0x03685000060075a7 */ /* 0x0002a6000804017f */
[----:B--2---:R-:W-:Y:S05]  /*16e10*/  @!P2 NANOSLEEP.SYNCS 0x989680 ;  /* 0x009896800000a95d */ /* 0x004fea0003900000 */
[----:B------:R-:W2:Y:S02]  /*16e20*/  @!P2 SYNCS.PHASECHK.TRANS64 P2, [R6+URZ+0x36850], R0 ;  /* 0x036850000600a5a7 */ /* 0x000ea4000804007f */
[----:B--2---:R-:W-:Y:S05]  /*16e30*/  @!P2 BRA `(.L_x_195) ;  /* 0xfffffffc00eca947 */ /* 0x004fea000383ffff */
[----:B------:R-:W-:Y:S05]  /*16e40*/  BRA `(.L_x_194) ;  /* 0xffffff2400547947 */ /* 0x000fea000383ffff */
.L_x_200:
[----:B-1----:R1:W2:Y:S02]  /*16e50*/  SYNCS.PHASECHK.TRANS64.TRYWAIT P0, [R15+URZ+0x36850], R0 ;  /* 0x036850000f0075a7 */ /* 0x0022a4000800017f */
[----:B--2---:R-:W-:Y:S05]  /*16e60*/  @!P0 NANOSLEEP.SYNCS 0x989680 ;  /* 0x009896800000895d */ /* 0x004fea0003900000 */
[----:B------:R-:W2:Y:S02]  /*16e70*/  @!P0 SYNCS.PHASECHK.TRANS64 P0, [R15+URZ+0x36850], R0 ;  /* 0x036850000f0085a7 */ /* 0x000ea4000800007f */
[----:B--2---:R-:W-:Y:S05]  /*16e80*/  @!P0 BRA `(.L_x_200) ;  /* 0xfffffffc00f08947 */ /* 0x004fea000383ffff */
[----:B------:R-:W-:Y:S05]  /*16e90*/  BRA `(.L_x_199) ;  /* 0xffffff4400cc7947 */ /* 0x000fea000383ffff */
.L_x_245:
[----:B------:R-:W0:Y:S01]  /*16ea0*/  S2R R4, SR_TID.X ;  /* 0x0000000000047919 */ /* 0x000e220000002100 */
[----:B------:R-:W-:Y:S01]  /*16eb0*/  BSSY B0, `(.L_x_351) ;  /* 0x000000a000007945 */ /* 0x000fe20003800000 */
[----:B------:R-:W-:Y:S02]  /*16ec0*/  IMAD.MOV.U32 R12, RZ, RZ, RZ ;  /* 0x000000ffff0c7224 */ /* 0x000fe400078e00ff */
[----:B--2---:R-:W-:Y:S02]  /*16ed0*/  IMAD.MOV.U32 R11, RZ, RZ, 0x1f ;  /* 0x0000001fff0b7424 */ /* 0x004fe400078e00ff */
[----:B------:R-:W-:Y:S01]  /*16ee0*/  IMAD.MOV.U32 R15, RZ, RZ, -0x1 ;  /* 0xffffffffff0f7424 */ /* 0x000fe200078e00ff */
[----:B0-----:R-:W-:-:S04]  /*16ef0*/  SHF.R.U32.HI R4, RZ, 0x5, R4 ;  /* 0x00000005ff047819 */ /* 0x001fc80000011604 */
[----:B------:R-:W-:-:S05]  /*16f00*/  LOP3.LUT R4, R4, 0x3, RZ, 0xc0, !PT ;  /* 0x0000000304047812 */ /* 0x000fca00078ec0ff */
[----:B------:R-:W-:-:S07]  /*16f10*/  IMAD.MOV.U32 R13, RZ, RZ, R4 ;  /* 0x000000ffff0d7224 */ /* 0x000fce00078e0004 */
[----:B------:R-:W-:Y:S05]  /*16f20*/  WARPSYNC.COLLECTIVE R15, `(.L_x_352) ;  /* 0x000000000f087348 */ /* 0x000fea0003c00000 */
[----:B------:R0:W1:Y:S02]  /*16f30*/  SHFL.IDX P6, R14, R13, R12, R11 ;  /* 0x0000000c0d0e7389 */ /* 0x00006400000c000b */
[----:B01----:R-:W-:Y:S01]  /*16f40*/  ENDCOLLECTIVE ;  /* 0x000000000000791b */ /* 0x003fe20003800000 */
.L_x_352:
[----:B------:R-:W-:Y:S05]  /*16f50*/  BSYNC B0 ;  /* 0x0000000000007941 */ /* 0x000fea0003800000 */
.L_x_351:
[----:B------:R-:W-:Y:S05]  /*16f60*/  BRA `(.L_x_353) ;  /* 0xffffffac00647947 */ /* 0x000fea000383ffff */
.L_x_247:
[----:B------:R-:W-:Y:S01]  /*16f70*/  BSSY B0, `(.L_x_354) ;  /* 0x0000006000007945 */ /* 0x000fe20003800000 */
[----:B------:R-:W-:-:S07]  /*16f80*/  IMAD.MOV.U32 R15, RZ, RZ, -0x1 ;  /* 0xffffffffff0f7424 */ /* 0x000fce00078e00ff */
[----:B--23--:R-:W-:Y:S05]  /*16f90*/  WARPSYNC.COLLECTIVE R15, `(.L_x_355) ;  /* 0x000000000f0c7348 */ /* 0x00cfea0003c00000 */
[----:B------:R-:W-:Y:S02]  /*16fa0*/  ELECT P6, UR62, PT ;  /* 0x00000000003e782f */ /* 0x000fe400038c0000 */
[----:B------:R-:W-:Y:S01]  /*16fb0*/  MOV R14, UR62 ;  /* 0x0000003e000e7c02 */ /* 0x000fe20008000f00 */
[----:B--23--:R-:W-:Y:S10]  /*16fc0*/  ENDCOLLECTIVE ;  /* 0x000000000000791b */ /* 0x00cff40003800000 */
.L_x_355:
[----:B------:R-:W-:Y:S05]  /*16fd0*/  BSYNC B0 ;  /* 0x0000000000007941 */ /* 0x000fea0003800000 */
.L_x_354:
[----:B------:R-:W-:Y:S05]  /*16fe0*/  BRA `(.L_x_356) ;  /* 0xffffffac00687947 */ /* 0x000fea000383ffff */
.L_x_249:
[----:B0-----:R0:W1:Y:S02]  /*16ff0*/  SYNCS.PHASECHK.TRANS64.TRYWAIT P0, [R0+URZ+0x36840], R2 ;  /* 0x03684002000075a7 */ /* 0x001064000800017f */
[----:B-1----:R-:W-:Y:S05]  /*17000*/  @!P0 NANOSLEEP.SYNCS 0x989680 ;  /* 0x009896800000895d */ /* 0x002fea0003900000 */
[----:B------:R-:W1:Y:S02]  /*17010*/  @!P0 SYNCS.PHASECHK.TRANS64 P0, [R0+URZ+0x36840], R2 ;  /* 0x03684002000085a7 */ /* 0x000e64000800007f */
[----:B-1----:R-:W-:Y:S05]  /*17020*/  @!P0 BRA `(.L_x_249) ;  /* 0xfffffffc00f08947 */ /* 0x002fea000383ffff */
[----:B------:R-:W-:Y:S05]  /*17030*/  BRA `(.L_x_357) ;  /* 0xffffffac00cc7947 */ /* 0x000fea000383ffff */
.L_x_253:
[----:B------:R0:W5:Y:S01]  /*17040*/  LDL.LU R9, [R1+0x44] ;  /* 0x0000440001097983 */ /* 0x0001620000300800 */
[----:B------:R-:W-:Y:S02]  /*17050*/  IMAD.MOV.U32 R13, RZ, RZ, R3 ;  /* 0x000000ffff0d7224 */ /* 0x000fe400078e0003 */
[----:B------:R-:W-:Y:S01]  /*17060*/  IMAD.MOV.U32 R12, RZ, RZ, RZ ;  /* 0x000000ffff0c7224 */ /* 0x000fe200078e00ff */
[----:B------:R-:W1:Y:S01]  /*17070*/  S2R R0, SR_TID.X ;  /* 0x0000000000007919 */ /* 0x000e620000002100 */
[----:B------:R-:W-:Y:S02]  /*17080*/  IMAD.MOV.U32 R11, RZ, RZ, 0x181f ;  /* 0x0000181fff0b7424 */ /* 0x000fe400078e00ff */
[----:B------:R-:W-:-:S07]  /*17090*/  IMAD.MOV.U32 R15, RZ, RZ, -0x1 ;  /* 0xffffffffff0f7424 */ /* 0x000fce00078e00ff */
[----:B01---5:R-:W-:Y:S05]  /*170a0*/  WARPSYNC.COLLECTIVE R15, `(.L_x_358) ;  /* 0x000000000f087348 */ /* 0x023fea0003c00000 */
[----:B------:R2:W3:Y:S02]  /*170b0*/  SHFL.IDX P6, R14, R13, R12, R11 ;  /* 0x0000000c0d0e7389 */ /* 0x0004e400000c000b */
[----:B0123-5:R-:W-:Y:S01]  /*170c0*/  ENDCOLLECTIVE ;  /* 0x000000000000791b */ /* 0x02ffe20003800000 */
.L_x_358:
[----:B------:R-:W-:Y:S02]  /*170d0*/  IMAD.MOV.U32 R13, RZ, RZ, R4 ;  /* 0x000000ffff0d7224 */ /* 0x000fe400078e0004 */
[----:B------:R-:W-:-:S07]  /*170e0*/  IMAD.MOV.U32 R6, RZ, RZ, R14 ;  /* 0x000000ffff067224 */ /* 0x000fce00078e000e */
[----:B------:R-:W-:Y:S05]  /*170f0*/  WARPSYNC.COLLECTIVE R15, `(.L_x_359) ;  /* 0x000000000f087348 */ /* 0x000fea0003c00000 */
[----:B------:R0:W1:Y:S02]  /*17100*/  SHFL.IDX P6, R14, R13, R12, R11 ;  /* 0x0000000c0d0e7389 */ /* 0x00006400000c000b */
[----:B01----:R-:W-:Y:S01]  /*17110*/  ENDCOLLECTIVE ;  /* 0x000000000000791b */ /* 0x003fe20003800000 */
.L_x_359:
[----:B------:R-:W-:Y:S01]  /*17120*/  ULDC.64 UR4, c[0x0][0x208] ;  /* 0x0000820000047ab9 */ /* 0x000fe20000000a00 */
[----:B------:R-:W-:Y:S02]  /*17130*/  IMAD.MOV.U32 R13, RZ, RZ, R3 ;  /* 0x000000ffff0d7224 */ /* 0x000fe400078e0003 */
[----:B------:R-:W-:Y:S02]  /*17140*/  IMAD.MOV.U32 R12, RZ, RZ, 0x1 ;  /* 0x00000001ff0c7424 */ /* 0x000fe400078e00ff */
[----:B------:R-:W-:Y:S02]  /*17150*/  IMAD.MOV.U32 R7, RZ, RZ, R14 ;  /* 0x000000ffff077224 */ /* 0x000fe400078e000e */
[----:B------:R-:W-:Y:S02]  /*17160*/  IMAD R2, R9, R8, RZ ;  /* 0x0000000809027224 */ /* 0x000fe400078e02ff */
[----:B------:R-:W0:Y:S01]  /*17170*/  S2R R9, SR_TID.X ;  /* 0x0000000000097919 */ /* 0x000e220000002100 */
[----:B------:R-:W-:-:S05]  /*17180*/  IMAD.SHL.U32 R8, R0, 0x8, RZ ;  /* 0x0000000800087824 */ /* 0x000fca00078e00ff */
[----:B------:R-:W-:Y:S02]  /*17190*/  LOP3.LUT R8, R8, 0x38, RZ, 0xc0, !PT ;  /* 0x0000003808087812 */ /* 0x000fe400078ec0ff */
[----:B0-----:R-:W-:-:S04]  /*171a0*/  LOP3.LUT R9, R9, 0x7f, RZ, 0xc0, !PT ;  /* 0x0000007f09097812 */ /* 0x001fc800078ec0ff */
[----:B------:R-:W-:-:S05]  /*171b0*/  SHF.R.U32.HI R9, RZ, 0x3, R9 ;  /* 0x00000003ff097819 */ /* 0x000fca0000011609 */
[----:B------:R-:W-:-:S04]  /*171c0*/  IMAD.IADD R0, R9, 0x1, R5 ;  /* 0x0000000109007824 */ /* 0x000fc800078e0205 */
[C---:B------:R-:W-:Y:S01]  /*171d0*/  VIADD R5, R0.reuse, 0x10 ;  /* 0x0000001000057836 */ /* 0x040fe20000000000 */
[----:B------:R-:W-:-:S13]  /*171e0*/  ISETP.GE.AND P3, PT, R0, R2, PT ;  /* 0x000000020000720c */ /* 0x000fda0003f66270 */
[----:B------:R-:W-:-:S05]  /*171f0*/  @!P3 LEA R7, P5, R8, R7, 0x1 ;  /* 0x000000070807b211 */ /* 0x000fca00078a08ff */
[----:B------:R-:W-:-:S05]  /*17200*/  @!P3 IMAD.X R6, RZ, RZ, R6, P5 ;  /* 0x000000ffff06b224 */ /* 0x000fca00028e0606 */
[----:B------:R-:W-:-:S04]  /*17210*/  @!P3 LOP3.LUT R7, R7, R6, RZ, 0x3c, !PT ;  /* 0x000000060707b212 */ /* 0x000fc800078e3cff */
[----:B------:R-:W-:-:S04]  /*17220*/  @!P3 LOP3.LUT R6, R7, R6, RZ, 0x3c, !PT ;  /* 0x000000060706b212 */ /* 0x000fc800078e3cff */
[----:B------:R-:W-:-:S05]  /*17230*/  @!P3 LOP3.LUT R7, R7, R6, RZ, 0x3c, !PT ;  /* 0x000000060707b212 */ /* 0x000fca00078e3cff */
        /* <DEDUP_REMOVED lines=10> */
.L_x_360:
[----:B------:R-:W-:Y:S02]  /*172e0*/  IMAD.MOV.U32 R13, RZ, RZ, R4 ;  /* 0x000000ffff0d7224 */ /* 0x000fe400078e0004 */
[----:B------:R-:W-:-:S07]  /*172f0*/  IMAD.MOV.U32 R9, RZ, RZ, R14 ;  /* 0x000000ffff097224 */ /* 0x000fce00078e000e */
[----:B------:R-:W-:Y:S05]  /*17300*/  WARPSYNC.COLLECTIVE R15, `(.L_x_361) ;  /* 0x000000000f087348 */ /* 0x000fea0003c00000 */
[----:B------:R0:W1:Y:S02]  /*17310*/  SHFL.IDX P6, R14, R13, R12, R11 ;  /* 0x0000000c0d0e7389 */ /* 0x00006400000c000b */
[----:B01----:R-:W-:Y:S01]  /*17320*/  ENDCOLLECTIVE ;  /* 0x000000000000791b */ /* 0x003fe20003800000 */
.L_x_361:
[----:B------:R-:W-:Y:S01]  /*17330*/  ULDC.64 UR4, c[0x0][0x208] ;  /* 0x0000820000047ab9 */ /* 0x000fe20000000a00 */
[----:B------:R-:W-:Y:S02]  /*17340*/  IMAD.MOV.U32 R13, RZ, RZ, R3 ;  /* 0x000000ffff0d7224 */ /* 0x000fe400078e0003 */
[----:B------:R-:W-:Y:S02]  /*17350*/  IMAD.MOV.U32 R12, RZ, RZ, 0x2 ;  /* 0x00000002ff0c7424 */ /* 0x000fe400078e00ff */
[----:B------:R-:W-:-:S05]  /*17360*/  IMAD.MOV.U32 R5, RZ, RZ, R14 ;  /* 0x000000ffff057224 */ /* 0x000fca00078e000e */
[----:B------:R-:W-:-:S05]  /*17370*/  @!P3 LEA R8, P5, R8, R5, 0x1 ;  /* 0x000000050808b211 */ /* 0x000fca00078a08ff */
[----:B------:R-:W-:Y:S02]  /*17380*/  @!P3 IMAD.X R5, RZ, RZ, R9, P5 ;  /* 0x000000ffff05b224 */ /* 0x000fe400028e0609 */
[----:B------:R-:W-:Y:S01]  /*17390*/  @!P3 IMAD.MOV.U32 R6, RZ, RZ, R8 ;  /* 0x000000ffff06b224 */ /* 0x000fe200078e0008 */
[----:B------:R-:W0:Y:S01]  /*173a0*/  S2R R9, SR_TID.X ;  /* 0x0000000000097919 */ /* 0x000e220000002100 */
[----:B------:R-:W-:Y:S02]  /*173b0*/  @!P3 IMAD.MOV.U32 R7, RZ, RZ, R5 ;  /* 0x000000ffff07b224 */ /* 0x000fe400078e0005 */
[----:B------:R-:W-:-:S03]  /*173c0*/  VIADD R5, R0, 0x20 ;  /* 0x0000002000057836 */ /* 0x000fc60000000000 */
[----:B------:R-:W-:Y:S01]  /*173d0*/  @!PT LDS RZ, [RZ] ;  /* 0x00000000fffff984 */ /* 0x000fe20000000800 */
[----:B------:R-:W-:Y:S01]  /*173e0*/  @!PT LDS RZ, [RZ] ;  /* 0x00000000fffff984 */ /* 0x000fe20000000800 */
[----:B------:R-:W-:Y:S01]  /*173f0*/  @!PT LDS RZ, [RZ] ;  /* 0x00000000fffff984 */ /* 0x000fe20000000800 */
[----:B------:R1:W-:Y:S04]  /*17400*/  @!P3 LDGSTS.E.BYPASS.LTC128B.128 [R10+0x15c00], desc[UR4][R6.64], !P2 ;  /* 0x15c00000060abfae */ /* 0x0003e8000d101d44 */
[----:B------:R1:W-:Y:S04]  /*17410*/  @!P3 LDGSTS.E.BYPASS.LTC128B.128 [R10+0x19c00], desc[UR4][R6.64+0x80], !P1 ;  /* 0x19c00080060abfae */ /* 0x0003e8000c901d44 */
[----:B------:R1:W-:Y:S01]  /*17420*/  @!P3 LDGSTS.E.BYPASS.LTC128B.128 [R10+0x1dc00], desc[UR4][R6.64+0x100], !P0 ;  /* 0x1dc00100060abfae */ /* 0x0003e2000c101d44 */
[----:B------:R-:W-:-:S13]  /*17430*/  ISETP.GE.AND P3, PT, R5, R2, PT ;  /* 0x000000020500720c */ /* 0x000fda0003f66270 */
[----:B01----:R-:W-:Y:S05]  /*17440*/  WARPSYNC.COLLECTIVE R15, `(.L_x_362) ;  /* 0x000000000f087348 */ /* 0x003fea0003c00000 */
[----:B------:R2:W3:Y:S02]  /*17450*/  SHFL.IDX P6, R14, R13, R12, R11 ;  /* 0x0000000c0d0e7389 */ /* 0x0004e400000c000b */
[----:B0123--:R-:W-:Y:S01]  /*17460*/  ENDCOLLECTIVE ;  /* 0x000000000000791b */ /* 0x00ffe20003800000 */
.L_x_362:
[----:B------:R-:W-:Y:S02]  /*17470*/  IMAD.MOV.U32 R13, RZ, RZ, R4 ;  /* 0x000000ffff0d7224 */ /* 0x000fe400078e0004 */
[----:B------:R-:W-:-:S05]  /*17480*/  IMAD.SHL.U32 R9, R9, 0x8, RZ ;  /* 0x0000000809097824 */ /* 0x000fca00078e00ff */
[----:B------:R-:W-:Y:S01]  /*17490*/  LOP3.LUT R9, R9, 0x38, RZ, 0xc0, !PT ;  /* 0x0000003809097812 */ /* 0x000fe200078ec0ff */
[----:B------:R-:W-:-:S07]  /*174a0*/  IMAD.MOV.U32 R8, RZ, RZ, R14 ;  /* 0x000000ffff087224 */ /* 0x000fce00078e000e */
[----:B------:R-:W-:Y:S05]  /*174b0*/  WARPSYNC.COLLECTIVE R15, `(.L_x_363) ;  /* 0x000000000f087348 */ /* 0x000fea0003c00000 */
[----:B------:R0:W1:Y:S02]  /*174c0*/  SHFL.IDX P6, R14, R13, R12, R11 ;  /* 0x0000000c0d0e7389 */ /* 0x00006400000c000b */
[----:B01----:R-:W-:Y:S01]  /*174d0*/  ENDCOLLECTIVE ;  /* 0x000000000000791b */ /* 0x003fe20003800000 */
.L_x_363:
[----:B------:R-:W-:Y:S01]  /*174e0*/  ULDC.64 UR4, c[0x0][0x208] ;  /* 0x0000820000047ab9 */ /* 0x000fe20000000a00 */
[----:B------:R-:W-:Y:S02]  /*174f0*/  IMAD.MOV.U32 R13, RZ, RZ, R3 ;  /* 0x000000ffff0d7224 */ /* 0x000fe400078e0003 */
[----:B------:R-:W-:Y:S02]  /*17500*/  IMAD.MOV.U32 R12, RZ, RZ, 0x3 ;  /* 0x00000003ff0c7424 */ /* 0x000fe400078e00ff */
[----:B------:R-:W-:-:S05]  /*17510*/  IMAD.MOV.U32 R5, RZ, RZ, R14 ;  /* 0x000000ffff057224 */ /* 0x000fca00078e000e */
[----:B------:R-:W-:-:S05]  /*17520*/  @!P3 LEA R5, P4, R9, R5, 0x1 ;  /* 0x000000050905b211 */ /* 0x000fca00078808ff */
[----:B------:R-:W-:-:S04]  /*17530*/  @!P3 IMAD.X R6, RZ, RZ, R8, P4 ;  /* 0x000000ffff06b224 */ /* 0x000fc800020e0608 */
[----:B------:R-:W-:Y:S02]  /*17540*/  @!P3 IMAD.MOV.U32 R7, RZ, RZ, R6 ;  /* 0x000000ffff07b224 */ /* 0x000fe400078e0006 */
        /* <DEDUP_REMOVED lines=12> */
.L_x_364:
[----:B------:R-:W-:Y:S02]  /*17610*/  IMAD.MOV.U32 R13, RZ, RZ, R4 ;  /* 0x000000ffff0d7224 */ /* 0x000fe400078e0004 */
[----:B------:R-:W-:-:S07]  /*17620*/  IMAD.MOV.U32 R6, RZ, RZ, R14 ;  /* 0x000000ffff067224 */ /* 0x000fce00078e000e */
[----:B------:R-:W-:Y:S05]  /*17630*/  WARPSYNC.COLLECTIVE R15, `(.L_x_365) ;  /* 0x000000000f087348 */ /* 0x000fea0003c00000 */
[----:B------:R0:W1:Y:S02]  /*17640*/  SHFL.IDX P6, R14, R13, R12, R11 ;  /* 0x0000000c0d0e7389 */ /* 0x00006400000c000b */
[----:B01----:R-:W-:Y:S01]  /*17650*/  ENDCOLLECTIVE ;  /* 0x000000000000791b */ /* 0x003fe20003800000 */
.L_x_365:
        /* <DEDUP_REMOVED lines=19> */
.L_x_366:
[----:B------:R-:W-:Y:S02]  /*17790*/  IMAD.MOV.U32 R13, RZ, RZ, R4 ;  /* 0x000000ffff0d7224 */ /* 0x000fe400078e0004 */
[----:B------:R-:W-:-:S07]  /*177a0*/  IMAD.MOV.U32 R6, RZ, RZ, R14 ;  /* 0x000000ffff067224 */ /* 0x000fce00078e000e */
[----:B------:R-:W-:Y:S05]  /*177b0*/  WARPSYNC.COLLECTIVE R15, `(.L_x_367) ;  /* 0x000000000f087348 */ /* 0x000fea0003c00000 */
[----:B------:R0:W1:Y:S02]  /*177c0*/  SHFL.IDX P6, R14, R13, R12, R11 ;  /* 0x0000000c0d0e7389 */ /* 0x00006400000c000b */
[----:B01----:R-:W-:Y:S01]  /*177d0*/  ENDCOLLECTIVE ;  /* 0x000000000000791b */ /* 0x003fe20003800000 */
.L_x_367:
        /* <DEDUP_REMOVED lines=19> */
.L_x_368:
[----:B------:R-:W-:Y:S02]  /*17910*/  IMAD.MOV.U32 R13, RZ, RZ, R4 ;  /* 0x000000ffff0d7224 */ /* 0x000fe400078e0004 */
[----:B------:R-:W-:-:S07]  /*17920*/  IMAD.MOV.U32 R6, RZ, RZ, R14 ;  /* 0x000000ffff067224 */ /* 0x000fce00078e000e */
[----:B------:R-:W-:Y:S05]  /*17930*/  WARPSYNC.COLLECTIVE R15, `(.L_x_369) ;  /* 0x000000000f087348 */ /* 0x000fea0003c00000 */
[----:B------:R0:W1:Y:S02]  /*17940*/  SHFL.IDX P6, R14, R13, R12, R11 ;  /* 0x0000000c0d0e7389 */ /* 0x00006400000c000b */
[----:B01----:R-:W-:Y:S01]  /*17950*/  ENDCOLLECTIVE ;  /* 0x000000000000791b */ /* 0x003fe20003800000 */
.L_x_369:
[----:B------:R-:W-:Y:S01]  /*17960*/  ULDC.64 UR4, c[0x0][0x208] ;  /* 0x0000820000047ab9 */ /* 0x000fe20000000a00 */
[----:B------:R-:W-:Y:S02]  /*17970*/  IMAD.MOV.U32 R13, RZ, RZ, R3 ;  /* 0x000000ffff0d7224 */ /* 0x000fe400078e0003 */
[----:B------:R-:W-:Y:S02]  /*17980*/  IMAD.MOV.U32 R12, RZ, RZ, 0x6 ;  /* 0x00000006ff0c7424 */ /* 0x000fe400078e00ff */
[----:B------:R-:W-:-:S05]  /*17990*/  IMAD.MOV.U32 R5, RZ, RZ, R14 ;  /* 0x000000ffff057224 */ /* 0x000fca00078e000e */
[----:B------:R-:W-:-:S05]  /*179a0*/  @!P3 LEA R5, P4, R9, R5, 0x1 ;  /* 0x000000050905b211 */ /* 0x000fca00078808ff */
[----:B------:R-:W-:-:S04]  /*179b0*/  @!P3 IMAD.X R6, RZ, RZ, R6, P4 ;  /* 0x000000ffff06b224 */ /* 0x000fc800020e0606 */
[----:B------:R-:W-:Y:S02]  /*179c0*/  @!P3 IMAD.MOV.U32 R7, RZ, RZ, R6 ;  /* 0x000000ffff07b224 */ /* 0x000fe400078e0006 */
[----:B------:R-:W-:-:S05]  /*179d0*/  @!P3 IMAD.MOV.U32 R6, RZ, RZ, R5 ;  /* 0x000000ffff06b224 */ /* 0x000fca00078e0005 */
        /* <DEDUP_REMOVED lines=9> */
.L_x_370:
[----:B------:R-:W-:-:S05]  /*17a70*/  VIADD R7, R0, 0x60 ;  /* 0x0000006000077836 */ /* 0x000fca0000000000 */
[----:B------:R-:W-:Y:S01]  /*17a80*/  ISETP.GE.AND P4, PT, R7, R2, PT ;  /* 0x000000020700720c */ /* 0x000fe20003f86270 */
[----:B------:R-:W-:Y:S02]  /*17a90*/  IMAD.MOV.U32 R13, RZ, RZ, R4 ;  /* 0x000000ffff0d7224 */ /* 0x000fe400078e0004 */
[----:B------:R-:W-:-:S10]  /*17aa0*/  IMAD.MOV.U32 R6, RZ, RZ, R14 ;  /* 0x000000ffff067224 */ /* 0x000fd400078e000e */
[----:B------:R-:W-:Y:S05]  /*17ab0*/  WARPSYNC.COLLECTIVE R15, `(.L_x_371) ;  /* 0x000000000f087348 */ /* 0x000fea0003c00000 */
[----:B------:R0:W1:Y:S02]  /*17ac0*/  SHFL.IDX P6, R14, R13, R12, R11 ;  /* 0x0000000c0d0e7389 */ /* 0x00006400000c000b */
[----:B01----:R-:W-:Y:S01]  /*17ad0*/  ENDCOLLECTIVE ;  /* 0x000000000000791b */ /* 0x003fe20003800000 */
.L_x_371:
        /* <DEDUP_REMOVED lines=17> */
.L_x_372:
[----:B------:R-:W-:Y:S02]  /*17bf0*/  IMAD.MOV.U32 R13, RZ, RZ, R4 ;  /* 0x000000ffff0d7224 */ /* 0x000fe400078e0004 */
[----:B------:R-:W-:-:S07]  /*17c00*/  IMAD.MOV.U32 R5, RZ, RZ, R14 ;  /* 0x000000ffff057224 */ /* 0x000fce00078e000e */
[----:B------:R-:W-:Y:S05]  /*17c10*/  WARPSYNC.COLLECTIVE R15, `(.L_x_373) ;  /* 0x000000000f087348 */ /* 0x000fea0003c00000 */
[----:B------:R0:W1:Y:S02]  /*17c20*/  SHFL.IDX P6, R14, R13, R12, R11 ;  /* 0x0000000c0d0e7389 */ /* 0x00006400000c000b */
[----:B01----:R-:W-:Y:S01]  /*17c30*/  ENDCOLLECTIVE ;  /* 0x000000000000791b */ /* 0x003fe20003800000 */
.L_x_373:
[----:B------:R-:W-:Y:S01]  /*17c40*/  IMAD.MOV.U32 R3, RZ, RZ, R14 ;  /* 0x000000ffff037224 */ /* 0x000fe200078e000e */
[----:B------:R-:W-:Y:S06]  /*17c50*/  BRA `(.L_x_374) ;  /* 0xffffffb000607947 */ /* 0x000fec000383ffff */
.L_x_258:
[----:B0-----:R0:W3:Y:S02]  /*17c60*/  SYNCS.PHASECHK.TRANS64.TRYWAIT P0, [R18+URZ+0x36820], R0 ;  /* 0x03682000120075a7 */ /* 0x0010e4000800017f */
[----:B---3--:R-:W-:Y:S05]  /*17c70*/  @!P0 NANOSLEEP.SYNCS 0x989680 ;  /* 0x009896800000895d */ /* 0x008fea0003900000 */
[----:B------:R-:W3:Y:S02]  /*17c80*/  @!P0 SYNCS.PHASECHK.TRANS64 P0, [R18+URZ+0x36820], R0 ;  /* 0x03682000120085a7 */ /* 0x000ee4000800007f */
[----:B---3--:R-:W-:Y:S05]  /*17c90*/  @!P0 BRA `(.L_x_258) ;  /* 0xfffffffc00f08947 */ /* 0x008fea000383ffff */
[----:B------:R-:W-:Y:S05]  /*17ca0*/  BRA `(.L_x_375) ;  /* 0xffffffb000e47947 */ /* 0x000fea000383ffff */
.L_x_267:
[----:B-1----:R1:W2:Y:S02]  /*17cb0*/  SYNCS.PHASECHK.TRANS64.TRYWAIT P0, [R3+URZ+0x36840], R2 ;  /* 0x03684002030075a7 */ /* 0x0022a4000800017f */
[----:B--2---:R-:W-:Y:S05]  /*17cc0*/  @!P0 NANOSLEEP.SYNCS 0x989680 ;  /* 0x009896800000895d */ /* 0x004fea0003900000 */
[----:B------:R-:W2:Y:S02]  /*17cd0*/  @!P0 SYNCS.PHASECHK.TRANS64 P0, [R3+URZ+0x36840], R2 ;  /* 0x03684002030085a7 */ /* 0x000ea4000800007f */
[----:B--2---:R-:W-:Y:S05]  /*17ce0*/  @!P0 BRA `(.L_x_267) ;  /* 0xfffffffc00f08947 */ /* 0x004fea000383ffff */
[----:B------:R-:W-:Y:S05]  /*17cf0*/  BRA `(.L_x_376) ;  /* 0xffffffb400c47947 */ /* 0x000fea000383ffff */
.L_x_274:
[----:B-1----:R1:W2:Y:S02]  /*17d00*/  SYNCS.PHASECHK.TRANS64.TRYWAIT P0, [R3+URZ+0x60], R2 ;  /* 0x00006002030075a7 */ /* 0x0022a4000800017f */
[----:B--2---:R-:W-:Y:S05]  /*17d10*/  @!P0 NANOSLEEP.SYNCS 0x989680 ;  /* 0x009896800000895d */ /* 0x004fea0003900000 */
[----:B------:R-:W2:Y:S02]  /*17d20*/  @!P0 SYNCS.PHASECHK.TRANS64 P0, [R3+URZ+0x60], R2 ;  /* 0x00006002030085a7 */ /* 0x000ea4000800007f */
[----:B--2---:R-:W-:Y:S05]  /*17d30*/  @!P0 BRA `(.L_x_274) ;  /* 0xfffffffc00f08947 */ /* 0x004fea000383ffff */
[----:B------:R-:W-:Y:S05]  /*17d40*/  BRA `(.L_x_377) ;  /* 0xffffffb800d87947 */ /* 0x000fea000383ffff */
.L_x_284:
[----:B-1----:R1:W2:Y:S02]  /*17d50*/  SYNCS.PHASECHK.TRANS64.TRYWAIT P0, [R3+URZ+0x36840], R2 ;  /* 0x03684002030075a7 */ /* 0x0022a4000800017f */
[----:B--2---:R-:W-:Y:S05]  /*17d60*/  @!P0 NANOSLEEP.SYNCS 0x989680 ;  /* 0x009896800000895d */ /* 0x004fea0003900000 */
[----:B------:R-:W2:Y:S02]  /*17d70*/  @!P0 SYNCS.PHASECHK.TRANS64 P0, [R3+URZ+0x36840], R2 ;  /* 0x03684002030085a7 */ /* 0x000ea4000800007f */
[----:B--2---:R-:W-:Y:S05]  /*17d80*/  @!P0 BRA `(.L_x_284) ;  /* 0xfffffffc00f08947 */ /* 0x004fea000383ffff */
[----:B------:R-:W-:Y:S05]  /*17d90*/  BRA `(.L_x_378) ;  /* 0xffffffc000a87947 */ /* 0x000fea000383ffff */
.L_x_291:
[----:B0-----:R0:W1:Y:S02]  /*17da0*/  SYNCS.PHASECHK.TRANS64.TRYWAIT P0, [R2+URZ+0x60], R3 ;  /* 0x00006003020075a7 */ /* 0x001064000800017f */
[----:B-1----:R-:W-:Y:S05]  /*17db0*/  @!P0 NANOSLEEP.SYNCS 0x989680 ;  /* 0x009896800000895d */ /* 0x002fea0003900000 */
[----:B------:R-:W1:Y:S02]  /*17dc0*/  @!P0 SYNCS.PHASECHK.TRANS64 P0, [R2+URZ+0x60], R3 ;  /* 0x00006003020085a7 */ /* 0x000e64000800007f */
[----:B-1----:R-:W-:Y:S05]  /*17dd0*/  @!P0 BRA `(.L_x_291) ;  /* 0xfffffffc00f08947 */ /* 0x002fea000383ffff */
[----:B------:R-:W-:Y:S05]  /*17de0*/  BRA `(.L_x_379) ;  /* 0xffffffc400bc7947 */ /* 0x000fea000383ffff */
.L_x_301:
[----:B--2---:R2:W3:Y:S02]  /*17df0*/  SYNCS.PHASECHK.TRANS64.TRYWAIT P0, [R2+URZ+0x36840], R3 ;  /* 0x03684003020075a7 */ /* 0x0044e4000800017f */
[----:B---3--:R-:W-:Y:S05]  /*17e00*/  @!P0 NANOSLEEP.SYNCS 0x989680 ;  /* 0x009896800000895d */ /* 0x008fea0003900000 */
[----:B------:R-:W3:Y:S02]  /*17e10*/  @!P0 SYNCS.PHASECHK.TRANS64 P0, [R2+URZ+0x36840], R3 ;  /* 0x03684003020085a7 */ /* 0x000ee4000800007f */
[----:B---3--:R-:W-:Y:S05]  /*17e20*/  @!P0 BRA `(.L_x_301) ;  /* 0xfffffffc00f08947 */ /* 0x008fea000383ffff */
[----:B------:R-:W-:Y:S05]  /*17e30*/  BRA `(.L_x_380) ;  /* 0xffffffcc005c7947 */ /* 0x000fea000383ffff */
.L_x_308:
[----:B0-----:R0:W1:Y:S02]  /*17e40*/  SYNCS.PHASECHK.TRANS64.TRYWAIT P0, [R2+URZ+0x60], R5 ;  /* 0x00006005020075a7 */ /* 0x001064000800017f */
[----:B-1----:R-:W-:Y:S05]  /*17e50*/  @!P0 NANOSLEEP.SYNCS 0x989680 ;  /* 0x009896800000895d */ /* 0x002fea0003900000 */
[----:B------:R-:W1:Y:S02]  /*17e60*/  @!P0 SYNCS.PHASECHK.TRANS64 P0, [R2+URZ+0x60], R5 ;  /* 0x00006005020085a7 */ /* 0x000e64000800007f */
[----:B-1----:R-:W-:Y:S05]  /*17e70*/  @!P0 BRA `(.L_x_308) ;  /* 0xfffffffc00f08947 */ /* 0x002fea000383ffff */
[----:B------:R-:W-:Y:S05]  /*17e80*/  BRA `(.L_x_381) ;  /* 0xffffffd000707947 */ /* 0x000fea000383ffff */
.L_x_320:
[----:B--2---:R2:W3:Y:S02]  /*17e90*/  SYNCS.PHASECHK.TRANS64.TRYWAIT P0, [R0+URZ+0x36860], R2 ;  /* 0x03686002000075a7 */ /* 0x0044e4000800017f */
[----:B---3--:R-:W-:Y:S05]  /*17ea0*/  @!P0 NANOSLEEP.SYNCS 0x989680 ;  /* 0x009896800000895d */ /* 0x008fea0003900000 */
[----:B------:R-:W3:Y:S02]  /*17eb0*/  @!P0 SYNCS.PHASECHK.TRANS64 P0, [R0+URZ+0x36860], R2 ;  /* 0x03686002000085a7 */ /* 0x000ee4000800007f */
[----:B---3--:R-:W-:Y:S05]  /*17ec0*/  @!P0 BRA `(.L_x_320) ;  /* 0xfffffffc00f08947 */ /* 0x008fea000383ffff */
[----:B------:R-:W-:Y:S05]  /*17ed0*/  BRA `(.L_x_382) ;  /* 0xffffffd400fc7947 */ /* 0x000fea000383ffff */
.L_x_328:
[----:B------:R-:W3:Y:S01]  /*17ee0*/  LDL R3, [R1] ;  /* 0x0000000001037983 */ /* 0x000ee20000100800 */
[----:B------:R-:W-:Y:S01]  /*17ef0*/  BSSY B0, `(.L_x_383) ;  /* 0x0000008000007945 */ /* 0x000fe20003800000 */
[----:B0-----:R-:W-:Y:S02]  /*17f00*/  IMAD.MOV.U32 R12, RZ, RZ, RZ ;  /* 0x000000ffff0c7224 */ /* 0x001fe400078e00ff */
[----:B--2---:R-:W-:Y:S02]  /*17f10*/  IMAD.MOV.U32 R11, RZ, RZ, 0x1f ;  /* 0x0000001fff0b7424 */ /* 0x004fe400078e00ff */
[----:B------:R-:W-:Y:S02]  /*17f20*/  IMAD.MOV.U32 R15, RZ, RZ, -0x1 ;  /* 0xffffffffff0f7424 */ /* 0x000fe400078e00ff */
[----:B---3--:R-:W-:-:S07]  /*17f30*/  IMAD.MOV.U32 R13, RZ, RZ, R3 ;  /* 0x000000ffff0d7224 */ /* 0x008fce00078e0003 */
[----:B-1----:R-:W-:Y:S05]  /*17f40*/  WARPSYNC.COLLECTIVE R15, `(.L_x_384) ;  /* 0x000000000f087348 */ /* 0x002fea0003c00000 */
[----:B------:R0:W2:Y:S02]  /*17f50*/  SHFL.IDX P6, R14, R13, R12, R11 ;  /* 0x0000000c0d0e7389 */ /* 0x0000a400000c000b */
[----:B012---:R-:W-:Y:S01]  /*17f60*/  ENDCOLLECTIVE ;  /* 0x000000000000791b */ /* 0x007fe20003800000 */
.L_x_384:
[----:B------:R-:W-:Y:S05]  /*17f70*/  BSYNC B0 ;  /* 0x0000000000007941 */ /* 0x000fea0003800000 */
.L_x_383:
[----:B------:R0:W5:Y:S01]  /*17f80*/  LDL R2, [R1+0xc] ;  /* 0x00000c0001027983 */ /* 0x0001620000100800 */
[----:B------:R-:W-:Y:S02]  /*17f90*/  IMAD.MOV.U32 R13, RZ, RZ, R3 ;  /* 0x000000ffff0d7224 */ /* 0x000fe400078e0003 */
[----:B------:R-:W-:Y:S02]  /*17fa0*/  IMAD.MOV.U32 R12, RZ, RZ, 0x1 ;  /* 0x00000001ff0c7424 */ /* 0x000fe400078e00ff */
[----:B------:R-:W-:Y:S02]  /*17fb0*/  IMAD.MOV.U32 R11, RZ, RZ, 0x1f ;  /* 0x0000001fff0b7424 */ /* 0x000fe400078e00ff */
[----:B------:R-:W-:Y:S02]  /*17fc0*/  IMAD.MOV.U32 R15, RZ, RZ, -0x1 ;  /* 0xffffffffff0f7424 */ /* 0x000fe400078e00ff */
[----:B0-----:R-:W-:-:S07]  /*17fd0*/  IMAD.MOV.U32 R0, RZ, RZ, R14 ;  /* 0x000000ffff007224 */ /* 0x001fce00078e000e */
[----:B-----5:R-:W-:Y:S05]  /*17fe0*/  WARPSYNC.COLLECTIVE R15, `(.L_x_385) ;  /* 0x000000000f087348 */ /* 0x020fea0003c00000 */
[----:B------:R0:W1:Y:S02]  /*17ff0*/  SHFL.IDX P6, R14, R13, R12, R11 ;  /* 0x0000000c0d0e7389 */ /* 0x00006400000c000b */
[----:B01---5:R-:W-:Y:S01]  /*18000*/  ENDCOLLECTIVE ;  /* 0x000000000000791b */ /* 0x023fe20003800000 */
.L_x_385:
[----:B------:R-:W-:Y:S01]  /*18010*/  ULDC UR4, c[0x0][0xc3c] ;  /* 0x00030f0000047ab9 */ /* 0x000fe20000000800 */
[----:B------:R-:W-:Y:S01]  /*18020*/  ULDC.64 UR6, c[0x0][0x208] ;  /* 0x0000820000067ab9 */ /* 0x000fe20000000a00 */
[----:B------:R-:W-:Y:S02]  /*18030*/  IMAD.IADD R6, R2, 0x1, R16 ;  /* 0x0000000102067824 */ /* 0x000fe400078e0210 */
[----:B------:R-:W-:Y:S02]  /*18040*/  IMAD.MOV.U32 R11, RZ, RZ, RZ ;  /* 0x000000ffff0b7224 */ /* 0x000fe400078e00ff */
[----:B------:R-:W-:Y:S01]  /*18050*/  IMAD.MOV.U32 R8, RZ, RZ, R14 ;  /* 0x000000ffff087224 */ /* 0x000fe200078e000e */
[----:B------:R-:W-:-:S13]  /*18060*/  ISETP.GE.OR P1, PT, R6, UR4, !P0 ;  /* 0x0000000406007c0c */ /* 0x000fda000c726670 */
[----:B------:R-:W0:Y:S08]  /*18070*/  @!P1 LDC.64 R2, c[0x0][0xc80] ;  /* 0x00032000ff029b82 */ /* 0x000e300000000a00 */
[----:B------:R-:W1:Y:S01]  /*18080*/  @!P1 LDC.64 R4, c[0x0][0xc78] ;  /* 0x00031e00ff049b82 */ /* 0x000e620000000a00 */
[----:B0-----:R-:W-:-:S05]  /*18090*/  @!P1 IMAD.WIDE R2, R6, 0x4, R2 ;  /* 0x0000000406029825 */ /* 0x001fca00078e0202 */
[----:B------:R1:W2:Y:S02]  /*180a0*/  @!P1 LDG.E R7, desc[UR6][R2.64] ;  /* 0x0000000602079981 */ /* 0x0002a4000c1e1900 */
[----:B-1----:R-:W-:-:S06]  /*180b0*/  @!P1 IMAD.WIDE R2, R6, 0x4, R4 ;  /* 0x0000000406029825 */ /* 0x002fcc00078e0204 */
[----:B------:R-:W3:Y:S01]  /*180c0*/  @!P1 LDG.E R2, desc[UR6][R2.64] ;  /* 0x0000000602029981 */ /* 0x000ee2000c1e1900 */
[----:B------:R-:W-:Y:S01]  /*180d0*/  IMAD.MOV.U32 R6, RZ, RZ, RZ ;  /* 0x000000ffff067224 */ /* 0x000fe200078e00ff */
[C---:B------:R-:W-:Y:S01]  /*180e0*/  ISETP.GE.U32.AND P2, PT, R16.reuse, 0x2, PT ;  /* 0x000000021000780c */ /* 0x040fe20003f46070 */
[----:B------:R-:W-:Y:S01]  /*180f0*/  IMAD.MOV.U32 R4, RZ, RZ, RZ ;  /* 0x000000ffff047224 */ /* 0x000fe200078e00ff */
[C---:B------:R-:W-:Y:S02]  /*18100*/  ISETP.GE.U32.AND P3, PT, R16.reuse, 0x4, PT ;  /* 0x000000041000780c */ /* 0x040fe40003f66070 */
[C---:B------:R-:W-:Y:S02]  /*18110*/  ISETP.GE.U32.AND P4, PT, R16.reuse, 0x8, PT ;  /* 0x000000081000780c */ /* 0x040fe40003f86070 */
[----:B------:R-:W-:Y:S01]  /*18120*/  ISETP.GE.U32.AND P5, PT, R16, 0x10, PT ;  /* 0x000000101000780c */ /* 0x000fe20003fa6070 */
[----:B--2---:R-:W-:Y:S02]  /*18130*/  @!P1 IMAD.MOV.U32 R6, RZ, RZ, R7 ;  /* 0x000000ffff069224 */ /* 0x004fe400078e0007 */
[----:B------:R-:W-:-:S02]  /*18140*/  IMAD.MOV.U32 R7, RZ, RZ, RZ ;  /* 0x000000ffff077224 */ /* 0x000fc400078e00ff */
[----:B---3--:R-:W-:Y:S01]  /*18150*/  @!P1 IMAD.MOV.U32 R7, RZ, RZ, R2 ;  /* 0x000000ffff079224 */ /* 0x008fe200078e0002 */
[----:B------:R-:W-:-:S03]  /*18160*/  ISETP.NE.AND P1, PT, R16, RZ, PT ;  /* 0x000000ff1000720c */ /* 0x000fc60003f25270 */
[----:B------:R-:W-:-:S04]  /*18170*/  IMAD R2, R7, R6, RZ ;  /* 0x0000000607027224 */ /* 0x000fc800078e02ff */
[----:B------:R-:W-:-:S07]  /*18180*/  IMAD.MOV.U32 R13, RZ, RZ, R2 ;  /* 0x000000ffff0d7224 */ /* 0x000fce00078e0002 */
[----:B------:R-:W-:Y:S05]  /*18190*/  WARPSYNC.COLLECTIVE R15, `(.L_x_386) ;  /* 0x000000000f087348 */ /* 0x000fea0003c00000 */
[----:B------:R0:W1:Y:S02]  /*181a0*/  SHFL.UP P6, R14, R13, R12, R11 ;  /* 0x0400000c0d0e7389 */ /* 0x00006400000c000b */
[----:B01----:R-:W-:Y:S01]  /*181b0*/  ENDCOLLECTIVE ;  /* 0x000000000000791b */ /* 0x003fe20003800000 */
.L_x_386:
[----:B------:R-:W-:Y:S02]  /*181c0*/  IMAD.MOV.U32 R12, RZ, RZ, 0x2 ;  /* 0x00000002ff0c7424 */ /* 0x000fe400078e00ff */
[----:B------:R-:W-:-:S05]  /*181d0*/  IMAD.MOV.U32 R3, RZ, RZ, R14 ;  /* 0x000000ffff037224 */ /* 0x000fca00078e000e */
[----:B------:R-:W-:-:S05]  /*181e0*/  SEL R3, R3, RZ, P1 ;  /* 0x000000ff03037207 */ /* 0x000fca0000800000 */
[----:B------:R-:W-:-:S04]  /*181f0*/  IMAD.IADD R2, R2, 0x1, R3 ;  /* 0x0000000102027824 */ /* 0x000fc800078e0203 */
[----:B------:R-:W-:-:S07]  /*18200*/  IMAD.MOV.U32 R13, RZ, RZ, R2 ;  /* 0x000000ffff0d7224 */ /* 0x000fce00078e0002 */
[----:B------:R-:W-:Y:S05]  /*18210*/  WARPSYNC.COLLECTIVE R15, `(.L_x_387) ;  /* 0x000000000f087348 */ /* 0x000fea0003c00000 */
[----:B------:R0:W1:Y:S02]  /*18220*/  SHFL.UP P6, R14, R13, R12, R11 ;  /* 0x0400000c0d0e7389 */ /* 0x00006400000c000b */
[----:B01----:R-:W-:Y:S01]  /*18230*/  ENDCOLLECTIVE ;  /* 0x000000000000791b */ /* 0x003fe20003800000 */
.L_x_387:
        /* <DEDUP_REMOVED lines=8> */
.L_x_388:
        /* <DEDUP_REMOVED lines=8> */
.L_x_389:
        /* <DEDUP_REMOVED lines=8> */
.L_x_390:
[----:B------:R-:W-:Y:S02]  /*183c0*/  IMAD.MOV.U32 R12, RZ, RZ, 0x1f ;  /* 0x0000001fff0c7424 */ /* 0x000fe400078e00ff */
[----:B------:R-:W-:Y:S02]  /*183d0*/  IMAD.MOV.U32 R11, RZ, RZ, 0x1f ;  /* 0x0000001fff0b7424 */ /* 0x000fe400078e00ff */
[----:B------:R-:W-:-:S05]  /*183e0*/  IMAD.MOV.U32 R3, RZ, RZ, R14 ;  /* 0x000000ffff037224 */ /* 0x000fca00078e000e */
[----:B------:R-:W-:-:S05]  /*183f0*/  SEL R3, R3, RZ, P5 ;  /* 0x000000ff03037207 */ /* 0x000fca0002800000 */
[----:B------:R-:W-:-:S04]  /*18400*/  IMAD.IADD R2, R2, 0x1, R3 ;  /* 0x0000000102027824 */ /* 0x000fc800078e0203 */
[----:B------:R-:W-:-:S07]  /*18410*/  IMAD.MOV.U32 R13, RZ, RZ, R2 ;  /* 0x000000ffff0d7224 */ /* 0x000fce00078e0002 */
[----:B------:R-:W-:Y:S05]  /*18420*/  WARPSYNC.COLLECTIVE R15, `(.L_x_391) ;  /* 0x000000000f087348 */ /* 0x000fea0003c00000 */
[----:B------:R0:W1:Y:S02]  /*18430*/  SHFL.IDX P6, R14, R13, R12, R11 ;  /* 0x0000000c0d0e7389 */ /* 0x00006400000c000b */
[----:B01----:R-:W-:Y:S01]  /*18440*/  ENDCOLLECTIVE ;  /* 0x000000000000791b */ /* 0x003fe20003800000 */
.L_x_391:
[----:B------:R-:W-:Y:S01]  /*18450*/  IMAD.MOV.U32 R9, RZ, RZ, R14 ;  /* 0x000000ffff097224 */ /* 0x000fe200078e000e */
[----:B------:R-:W-:Y:S06]  /*18460*/  BRA `(.L_x_392) ;  /* 0xffffffd800ac7947 */ /* 0x000fec000383ffff */
.L_x_331:
[----:B------:R-:W-:Y:S01]  /*18470*/  BSSY B0, `(.L_x_393) ;  /* 0x0000008000007945 */ /* 0x000fe20003800000 */
[----:B------:R-:W-:Y:S02]  /*18480*/  IMAD.MOV.U32 R13, RZ, RZ, R2 ;  /* 0x000000ffff0d7224 */ /* 0x000fe400078e0002 */
[----:B------:R-:W-:Y:S02]  /*18490*/  IMAD.MOV.U32 R12, RZ, RZ, 0x1 ;  /* 0x00000001ff0c7424 */ /* 0x000fe400078e00ff */
[----:B------:R-:W-:Y:S02]  /*184a0*/  IMAD.MOV.U32 R11, RZ, RZ, RZ ;  /* 0x000000ffff0b7224 */ /* 0x000fe400078e00ff */
[----:B------:R-:W-:-:S07]  /*184b0*/  IMAD.MOV.U32 R15, RZ, RZ, -0x1 ;  /* 0xffffffffff0f7424 */ /* 0x000fce00078e00ff */
[----:B------:R-:W-:Y:S05]  /*184c0*/  WARPSYNC.COLLECTIVE R15, `(.L_x_394) ;  /* 0x000000000f087348 */ /* 0x000fea0003c00000 */
[----:B------:R0:W1:Y:S02]  /*184d0*/  SHFL.UP P6, R14, R13, R12, R11 ;  /* 0x0400000c0d0e7389 */ /* 0x00006400000c000b */
[----:B01----:R-:W-:Y:S01]  /*184e0*/  ENDCOLLECTIVE ;  /* 0x000000000000791b */ /* 0x003fe20003800000 */
.L_x_394:
[----:B------:R-:W-:Y:S05]  /*184f0*/  BSYNC B0 ;  /* 0x0000000000007941 */ /* 0x000fea0003800000 */
.L_x_393:
[----:B------:R-:W-:Y:S02]  /*18500*/  IMAD.MOV.U32 R3, RZ, RZ, R14 ;  /* 0x000000ffff037224 */ /* 0x000fe400078e000e */
[----:B------:R-:W-:Y:S02]  /*18510*/  IMAD.MOV.U32 R12, RZ, RZ, 0x2 ;  /* 0x00000002ff0c7424 */ /* 0x000fe400078e00ff */
[----:B------:R-:W-:Y:S01]  /*18520*/  IMAD.MOV.U32 R11, RZ, RZ, RZ ;  /* 0x000000ffff0b7224 */ /* 0x000fe200078e00ff */
[----:B------:R-:W-:Y:S01]  /*18530*/  SEL R3, R3, RZ, P1 ;  /* 0x000000ff03037207 */ /* 0x000fe20000800000 */
[----:B------:R-:W-:-:S04]  /*18540*/  IMAD.MOV.U32 R15, RZ, RZ, -0x1 ;  /* 0xffffffffff0f7424 */ /* 0x000fc800078e00ff */
[----:B------:R-:W-:-:S04]  /*18550*/  IMAD.IADD R2, R2, 0x1, R3 ;  /* 0x0000000102027824 */ /* 0x000fc800078e0203 */
[----:B------:R-:W-:-:S07]  /*18560*/  IMAD.MOV.U32 R13, RZ, RZ, R2 ;  /* 0x000000ffff0d7224 */ /* 0x000fce00078e0002 */
[----:B------:R-:W-:Y:S05]  /*18570*/  WARPSYNC.COLLECTIVE R15, `(.L_x_395) ;  /* 0x000000000f087348 */ /* 0x000fea0003c00000 */
[----:B------:R0:W1:Y:S02]  /*18580*/  SHFL.UP P6, R14, R13, R12, R11 ;  /* 0x0400000c0d0e7389 */ /* 0x00006400000c000b */
[----:B01----:R-:W-:Y:S01]  /*18590*/  ENDCOLLECTIVE ;  /* 0x000000000000791b */ /* 0x003fe20003800000 */
.L_x_395:
        /* <DEDUP_REMOVED lines=8> */
.L_x_396:
        /* <DEDUP_REMOVED lines=8> */
.L_x_397:
        /* <DEDUP_REMOVED lines=8> */
.L_x_398:
        /* <DEDUP_REMOVED lines=9> */
.L_x_399:
[----:B------:R-:W-:Y:S01]  /*187b0*/  IMAD.MOV.U32 R9, RZ, RZ, R14 ;  /* 0x000000ffff097224 */ /* 0x000fe200078e000e */
[----:B------:R-:W-:Y:S06]  /*187c0*/  BRA `(.L_x_400) ;  /* 0xffffffd800847947 */ /* 0x000fec000383ffff */
.L_x_333:
[----:B------:R-:W-:Y:S01]  /*187d0*/  BSSY B0, `(.L_x_401) ;  /* 0x0000006000007945 */ /* 0x000fe20003800000 */
[----:B------:R-:W-:Y:S01]  /*187e0*/  PLOP3.LUT P6, PT, P6, PT, PT, 0x8, 0x0 ;  /* 0x000000000000781c */ /* 0x000fe200037ce170 */
[----:B------:R-:W-:-:S12]  /*187f0*/  IMAD.MOV.U32 R15, RZ, RZ, -0x1 ;  /* 0xffffffffff0f7424 */ /* 0x000fd800078e00ff */
[----:B0-----:R-:W-:Y:S05]  /*18800*/  WARPSYNC.COLLECTIVE R15, `(.L_x_402) ;  /* 0x000000000f087348 */ /* 0x001fea0003c00000 */
[----:B------:R-:W-:Y:S01]  /*18810*/  VOTE.ANY R14, PT, P6 ;  /* 0x00000000000e7806 */ /* 0x000fe200030e0100 */
[----:B0-----:R-:W-:Y:S06]  /*18820*/  ENDCOLLECTIVE ;  /* 0x000000000000791b */ /* 0x001fec0003800000 */
.L_x_402:
[----:B------:R-:W-:Y:S05]  /*18830*/  BSYNC B0 ;  /* 0x0000000000007941 */ /* 0x000fea0003800000 */
.L_x_401:
[----:B------:R-:W-:Y:S02]  /*18840*/  IMAD.MOV.U32 R8, RZ, RZ, R14 ;  /* 0x000000ffff087224 */ /* 0x000fe400078e000e */
[----:B------:R-:W-:Y:S02]  /*18850*/  IMAD.MOV.U32 R13, RZ, RZ, R6 ;  /* 0x000000ffff0d7224 */ /* 0x000fe400078e0006 */
[----:B------:R-:W0:Y:S01]  /*18860*/  POPC R5, R8 ;  /* 0x0000000800057309 */ /* 0x000e220000000000 */
[----:B------:R-:W-:Y:S02]  /*18870*/  IMAD.MOV.U32 R11, RZ, RZ, 0x1f ;  /* 0x0000001fff0b7424 */ /* 0x000fe400078e00ff */
[----:B------:R-:W-:Y:S02]  /*18880*/  IMAD.MOV.U32 R15, RZ, RZ, -0x1 ;  /* 0xffffffffff0f7424 */ /* 0x000fe400078e00ff */
[----:B0-----:R-:W-:-:S07]  /*18890*/  IMAD.MOV.U32 R12, RZ, RZ, R5 ;  /* 0x000000ffff0c7224 */ /* 0x001fce00078e0005 */
[----:B------:R-:W-:Y:S05]  /*188a0*/  WARPSYNC.COLLECTIVE R15, `(.L_x_403) ;  /* 0x000000000f087348 */ /* 0x000fea0003c00000 */
[----:B------:R0:W1:Y:S02]  /*188b0*/  SHFL.IDX P6, R14, R13, R12, R11 ;  /* 0x0000000c0d0e7389 */ /* 0x00006400000c000b */
[----:B01----:R-:W-:Y:S01]  /*188c0*/  ENDCOLLECTIVE ;  /* 0x000000000000791b */ /* 0x003fe20003800000 */
.L_x_403:
[----:B------:R-:W-:Y:S02]  /*188d0*/  IMAD.MOV.U32 R13, RZ, RZ, R7 ;  /* 0x000000ffff0d7224 */ /* 0x000fe400078e0007 */
[----:B------:R-:W-:-:S07]  /*188e0*/  IMAD.MOV.U32 R6, RZ, RZ, R14 ;  /* 0x000000ffff067224 */ /* 0x000fce00078e000e */
[----:B------:R-:W-:Y:S05]  /*188f0*/  WARPSYNC.COLLECTIVE R15, `(.L_x_404) ;  /* 0x000000000f087348 */ /* 0x000fea0003c00000 */
[----:B------:R0:W1:Y:S02]  /*18900*/  SHFL.IDX P6, R14, R13, R12, R11 ;  /* 0x0000000c0d0e7389 */ /* 0x00006400000c000b */
[----:B01----:R-:W-:Y:S01]  /*18910*/  ENDCOLLECTIVE ;  /* 0x000000000000791b */ /* 0x003fe20003800000 */
.L_x_404:
[----:B------:R-:W-:Y:S01]  /*18920*/  IMAD.MOV.U32 R7, RZ, RZ, R14 ;  /* 0x000000ffff077224 */ /* 0x000fe200078e000e */
[----:B------:R-:W-:Y:S06]  /*18930*/  BRA `(.L_x_405) ;  /* 0xffffffd800647947 */ /* 0x000fec000383ffff */
.L_x_335:
[----:B------:R-:W-:Y:S01]  /*18940*/  BSSY B0, `(.L_x_406) ;  /* 0x0000007000007945 */ /* 0x000fe20003800000 */
[----:B------:R-:W-:Y:S02]  /*18950*/  IMAD.MOV.U32 R13, RZ, RZ, R2 ;  /* 0x000000ffff0d7224 */ /* 0x000fe400078e0002 */
[----:B------:R-:W-:Y:S02]  /*18960*/  IMAD.MOV.U32 R11, RZ, RZ, 0x1f ;  /* 0x0000001fff0b7424 */ /* 0x000fe400078e00ff */
[----:B------:R-:W-:-:S07]  /*18970*/  IMAD.MOV.U32 R15, RZ, RZ, -0x1 ;  /* 0xffffffffff0f7424 */ /* 0x000fce00078e00ff */
[----:B0123--:R-:W-:Y:S05]  /*18980*/  WARPSYNC.COLLECTIVE R15, `(.L_x_407) ;  /* 0x000000000f087348 */ /* 0x00ffea0003c00000 */
[----:B------:R4:W0:Y:S02]  /*18990*/  SHFL.IDX P6, R14, R13, R12, R11 ;  /* 0x0000000c0d0e7389 */ /* 0x00082400000c000b */
[----:B01234-:R-:W-:Y:S01]  /*189a0*/  ENDCOLLECTIVE ;  /* 0x000000000000791b */ /* 0x01ffe20003800000 */
.L_x_407:
[----:B------:R-:W-:Y:S05]  /*189b0*/  BSYNC B0 ;  /* 0x0000000000007941 */ /* 0x000fea0003800000 */
.L_x_406:
[----:B------:R-:W-:Y:S01]  /*189c0*/  IMAD.MOV.U32 R2, RZ, RZ, R14 ;  /* 0x000000ffff027224 */ /* 0x000fe200078e000e */
[----:B------:R-:W-:Y:S06]  /*189d0*/  BRA `(.L_x_408) ;  /* 0xffffffd800547947 */ /* 0x000fec000383ffff */
.L_x_339:
[----:B0-----:R0:W1:Y:S02]  /*189e0*/  SYNCS.PHASECHK.TRANS64.TRYWAIT P0, [R0+URZ+0x36820], R3 ;  /* 0x03682003000075a7 */ /* 0x001064000800017f */
[----:B-1----:R-:W-:Y:S05]  /*189f0*/  @!P0 NANOSLEEP.SYNCS 0x989680 ;  /* 0x009896800000895d */ /* 0x002fea0003900000 */
[----:B------:R-:W1:Y:S02]  /*18a00*/  @!P0 SYNCS.PHASECHK.TRANS64 P0, [R0+URZ+0x36820], R3 ;  /* 0x03682003000085a7 */ /* 0x000e64000800007f */
[----:B-1----:R-:W-:Y:S05]  /*18a10*/  @!P0 BRA `(.L_x_339) ;  /* 0xfffffffc00f08947 */ /* 0x002fea000383ffff */
[----:B------:R-:W-:Y:S05]  /*18a20*/  BRA `(.L_x_409) ;  /* 0xffffffdc00ec7947 */ /* 0x000fea000383ffff */
.L_x_340:
[----:B------:R-:W1:Y:S01]  /*18a30*/  S2R R2, SR_TID.X ;  /* 0x0000000000027919 */ /* 0x000e620000002100 */
[----:B------:R-:W-:Y:S01]  /*18a40*/  BSSY B0, `(.L_x_410) ;  /* 0x000000a000007945 */ /* 0x000fe20003800000 */
[----:B------:R-:W-:Y:S02]  /*18a50*/  IMAD.MOV.U32 R12, RZ, RZ, RZ ;  /* 0x000000ffff0c7224 */ /* 0x000fe400078e00ff */
[----:B------:R-:W-:Y:S02]  /*18a60*/  IMAD.MOV.U32 R11, RZ, RZ, 0x1f ;  /* 0x0000001fff0b7424 */ /* 0x000fe400078e00ff */
[----:B------:R-:W-:Y:S01]  /*18a70*/  IMAD.MOV.U32 R15, RZ, RZ, -0x1 ;  /* 0xffffffffff0f7424 */ /* 0x000fe200078e00ff */
[----:B-1----:R-:W-:-:S04]  /*18a80*/  SHF.R.U32.HI R2, RZ, 0x5, R2 ;  /* 0x00000005ff027819 */ /* 0x002fc80000011602 */
[----:B------:R-:W-:-:S05]  /*18a90*/  LOP3.LUT R2, R2, 0x3, RZ, 0xc0, !PT ;  /* 0x0000000302027812 */ /* 0x000fca00078ec0ff */
[----:B------:R-:W-:-:S07]  /*18aa0*/  IMAD.MOV.U32 R13, RZ, RZ, R2 ;  /* 0x000000ffff0d7224 */ /* 0x000fce00078e0002 */
[----:B0-----:R-:W-:Y:S05]  /*18ab0*/  WARPSYNC.COLLECTIVE R15, `(.L_x_411) ;  /* 0x000000000f087348 */ /* 0x001fea0003c00000 */
[----:B------:R1:W2:Y:S02]  /*18ac0*/  SHFL.IDX P6, R14, R13, R12, R11 ;  /* 0x0000000c0d0e7389 */ /* 0x0002a400000c000b */
[----:B012---:R-:W-:Y:S01]  /*18ad0*/  ENDCOLLECTIVE ;  /* 0x000000000000791b */ /* 0x007fe20003800000 */
.L_x_411:
[----:B------:R-:W-:Y:S05]  /*18ae0*/  BSYNC B0 ;  /* 0x0000000000007941 */ /* 0x000fea0003800000 */
.L_x_410:
[----:B------:R-:W-:Y:S05]  /*18af0*/  BRA `(.L_x_412) ;  /* 0xffffffdc00d47947 */ /* 0x000fea000383ffff */
.L_x_343:
[----:B------:R-:W-:Y:S01]  /*18b00*/  BSSY B1, `(.L_x_413) ;  /* 0x0000006000017945 */ /* 0x000fe20003800000 */
[----:B------:R-:W-:-:S07]  /*18b10*/  IMAD.MOV.U32 R15, RZ, RZ, -0x1 ;  /* 0xffffffffff0f7424 */ /* 0x000fce00078e00ff */
[----:B01----:R-:W-:Y:S05]  /*18b20*/  WARPSYNC.COLLECTIVE R15, `(.L_x_414) ;  /* 0x000000000f0c7348 */ /* 0x003fea0003c00000 */
[----:B------:R-:W-:Y:S02]  /*18b30*/  ELECT P6, UR62, PT ;  /* 0x00000000003e782f */ /* 0x000fe400038c0000 */
[----:B------:R-:W-:Y:S01]  /*18b40*/  MOV R14, UR62 ;  /* 0x0000003e000e7c02 */ /* 0x000fe20008000f00 */
[----:B01----:R-:W-:Y:S10]  /*18b50*/  ENDCOLLECTIVE ;  /* 0x000000000000791b */ /* 0x003ff40003800000 */
.L_x_414:
[----:B------:R-:W-:Y:S05]  /*18b60*/  BSYNC B1 ;  /* 0x0000000000017941 */ /* 0x000fea0003800000 */
.L_x_413:
[----:B------:R-:W-:Y:S05]  /*18b70*/  BRA `(.L_x_415) ;  /* 0xffffffdc00cc7947 */ /* 0x000fea000383ffff */
.L_x_345:
[----:B0-----:R0:W1:Y:S02]  /*18b80*/  SYNCS.PHASECHK.TRANS64.TRYWAIT P0, [R6+URZ], R5 ;  /* 0x00000005060075a7 */ /* 0x001064000800017f */
[----:B-1----:R-:W-:Y:S05]  /*18b90*/  @!P0 NANOSLEEP.SYNCS 0x989680 ;  /* 0x009896800000895d */ /* 0x002fea0003900000 */
[----:B------:R-:W1:Y:S02]  /*18ba0*/  @!P0 SYNCS.PHASECHK.TRANS64 P0, [R6+URZ], R5 ;  /* 0x00000005060085a7 */ /* 0x000e64000800007f */
[----:B-1----:R-:W-:Y:S05]  /*18bb0*/  @!P0 BRA `(.L_x_345) ;  /* 0xfffffffc00f08947 */ /* 0x002fea000383ffff */
[----:B------:R-:W-:Y:S05]  /*18bc0*/  BRA `(.L_x_416) ;  /* 0xffffffe0000c7947 */ /* 0x000fea000383ffff */
.L_x_346:
[----:B-1----:R1:W2:Y:S02]  /*18bd0*/  SYNCS.PHASECHK.TRANS64.TRYWAIT P0, [R7+URZ], R2 ;  /* 0x00000002070075a7 */ /* 0x0022a4000800017f */
[----:B--2---:R-:W-:Y:S05]  /*18be0*/  @!P0 NANOSLEEP.SYNCS 0x989680 ;  /* 0x009896800000895d */ /* 0x004fea0003900000 */
[----:B------:R-:W2:Y:S02]  /*18bf0*/  @!P0 SYNCS.PHASECHK.TRANS64 P0, [R7+URZ], R2 ;  /* 0x00000002070085a7 */ /* 0x000ea4000800007f */
[----:B--2---:R-:W-:Y:S05]  /*18c00*/  @!P0 BRA `(.L_x_346) ;  /* 0xfffffffc00f08947 */ /* 0x004fea000383ffff */
[----:B------:R-:W-:Y:S05]  /*18c10*/  BRA `(.L_x_417) ;  /* 0xffffffe000007947 */ /* 0x000fea000383ffff */
.L_x_348:
[----:B--2---:R2:W3:Y:S02]  /*18c20*/  SYNCS.PHASECHK.TRANS64.TRYWAIT P0, [R4+URZ], R5 ;  /* 0x00000005040075a7 */ /* 0x0044e4000800017f */
[----:B---3--:R-:W-:Y:S05]  /*18c30*/  @!P0 NANOSLEEP.SYNCS 0x989680 ;  /* 0x009896800000895d */ /* 0x008fea0003900000 */
[----:B------:R-:W3:Y:S02]  /*18c40*/  @!P0 SYNCS.PHASECHK.TRANS64 P0, [R4+URZ], R5 ;  /* 0x00000005040085a7 */ /* 0x000ee4000800007f */
[----:B---3--:R-:W-:Y:S05]  /*18c50*/  @!P0 BRA `(.L_x_348) ;  /* 0xfffffffc00f08947 */ /* 0x008fea000383ffff */
[----:B------:R-:W-:Y:S05]  /*18c60*/  BRA `(.L_x_418) ;  /* 0xffffffe000047947 */ /* 0x000fea000383ffff */
.L_x_419:
        /* <DEDUP_REMOVED lines=9> */
.L_x_3017:


//--------------------- .text._ZN7cutlass13device_kernelIN5flash11enable_sm90INS1_16FlashAttnFwdSm90INS1_25CollectiveMainloopFwdSm90ILi2EN4cute5tupleIJNS5_1CILi1EEES8_S8_EEENS6_IJNS7_ILi128EEENS7_ILi112EEENS7_ILi192EEEEEELi192ENS_10bfloat16_tEfNS_4arch4Sm90ELb0ELb0ELb1ELb1ELb0ELb1ELb0ELb1ELb1ELb1ELb1ELb0EEENS1_21CollectiveEpilogueFwdINS6_IJSA_SC_SB_EEES9_SE_SG_Li256ELb1ELb1ELb1ELb0EEENS1_36VarlenDynamicPersistentTileSchedulerILi128ELi112ELi256ELi128ELb1ELb1ELb1ELb0ELb1ELb1EEEEEEEEEvNT_6ParamsE --------------------------
	.section	.text._ZN7cutlass13device_kernelIN5flash11enable_sm90INS1_16FlashAttnFwdSm90INS1_25CollectiveMainloopFwdSm90ILi2EN4cute5tupleIJNS5_1CILi1EEES8_S8_EEENS6_IJNS7_ILi128EEENS7_ILi112EEENS7_ILi192EEEEEELi192ENS_10bfloat16_tEfNS_4arch4Sm90ELb0ELb0ELb1ELb1ELb0ELb1ELb0ELb1ELb1ELb1ELb1ELb0EEENS1_21CollectiveEpilogueFwdINS6_IJSA_SC_SB_EEES9_SE_SG_Li256ELb1ELb1ELb1ELb0EEENS1_36VarlenDynamicPersistentTileSchedulerILi128ELi112ELi256ELi128ELb1ELb1ELb1ELb0ELb1ELb1EEEEEEEEEvNT_6ParamsE,"ax",@progbits
	.align	128
.text._ZN7cutlass13device_kernelIN5flash11enable_sm90INS1_16FlashAttnFwdSm90INS1_25CollectiveMainloopFwdSm90ILi2EN4cute5tupleIJNS5_1CILi1EEES8_S8_EEENS6_IJNS7_ILi128EEENS7_ILi112EEENS7_ILi192EEEEEELi192ENS_10bfloat16_tEfNS_4arch4Sm90ELb0ELb0ELb1ELb1ELb0ELb1ELb0ELb1ELb1ELb1ELb1ELb0EEENS1_21CollectiveEpilogueFwdINS6_IJSA_SC_SB_EEES9_SE_SG_Li256ELb1ELb1ELb1ELb0EEENS1_36VarlenDynamicPersistentTileSchedulerILi128ELi112ELi256ELi128ELb1ELb1ELb1ELb0ELb1ELb1EEEEEEEEEvNT_6ParamsE:
        .type           _ZN7cutlass13device_kernelIN5flash11enable_sm90INS1_16FlashAttnFwdSm90INS1_25CollectiveMainloopFwdSm90ILi2EN4cute5tupleIJNS5_1CILi1EEES8_S8_EEENS6_IJNS7_ILi128EEENS7_ILi112EEENS7_ILi192EEEEEELi192ENS_10bfloat16_tEfNS_4arch4Sm90ELb0ELb0ELb1ELb1ELb0ELb1ELb0ELb1ELb1ELb1ELb1ELb0EEENS1_21CollectiveEpilogueFwdINS6_IJSA_SC_SB_EEES9_SE_SG_Li256ELb1ELb1ELb1ELb0EEENS1_36VarlenDynamicPersistentTileSchedulerILi128ELi112ELi256ELi128ELb1ELb1ELb1ELb0ELb1ELb1EEEEEEEEEvNT_6ParamsE,@function
        .size           _ZN7cutlass13device_kernelIN5flash11enable_sm90INS1_16FlashAttnFwdSm90INS1_25CollectiveMainloopFwdSm90ILi2EN4cute5tupleIJNS5_1CILi1EEES8_S8_EEENS6_IJNS7_ILi128EEENS7_ILi112EEENS7_ILi192EEEEEELi192ENS_10bfloat16_tEfNS_4arch4Sm90ELb0ELb0ELb1ELb1ELb0ELb1ELb0ELb1ELb1ELb1ELb1ELb0EEENS1_21CollectiveEpilogueFwdINS6_IJSA_SC_SB_EEES9_SE_SG_Li256ELb1ELb1ELb1ELb0EEENS1_36VarlenDynamicPersistentTileSchedulerILi128ELi112ELi256ELi128ELb1ELb1ELb1ELb0ELb1ELb1EEEEEEEEEvNT_6ParamsE,(.L_x_3018 - _ZN7cutlass13device_kernelIN5flash11enable_sm90INS1_16FlashAttnFwdSm90INS1_25CollectiveMainloopFwdSm90ILi2EN4cute5tupleIJNS5_1CILi1EEES8_S8_EEENS6_IJNS7_ILi128EEENS7_ILi112EEENS7_ILi192EEEEEELi192ENS_10bfloat16_tEfNS_4arch4Sm90ELb0ELb0ELb1ELb1ELb0ELb1ELb0ELb1ELb1ELb1ELb1ELb0EEENS1_21CollectiveEpilogueFwdINS6_IJSA_SC_SB_EEES9_SE_SG_Li256ELb1ELb1ELb1ELb0EEENS1_36VarlenDynamicPersistentTileSchedulerILi128ELi112ELi256ELi128ELb1ELb1ELb1ELb0ELb1ELb1EEEEEEEEEvNT_6ParamsE)
        .other          _ZN7cutlass13device_kernelIN5flash11enable_sm90INS1_16FlashAttnFwdSm90INS1_25CollectiveMainloopFwdSm90ILi2EN4cute5tupleIJNS5_1CILi1EEES8_S8_EEENS6_IJNS7_ILi128EEENS7_ILi112EEENS7_ILi192EEEEEELi192ENS_10bfloat16_tEfNS_4arch4Sm90ELb0ELb0ELb1ELb1ELb0ELb1ELb0ELb1ELb1ELb1ELb1ELb0EEENS1_21CollectiveEpilogueFwdINS6_IJSA_SC_SB_EEES9_SE_SG_Li256ELb1ELb1ELb1ELb0EEENS1_36VarlenDynamicPersistentTileSchedulerILi128ELi112ELi256ELi128ELb1ELb1ELb1ELb0ELb1ELb1EEEEEEEEEvNT_6ParamsE,@"STO_CUDA_ENTRY STV_DEFAULT"
_ZN7cutlass13device_kernelIN5flash11enable_sm90INS1_16FlashAttnFwdSm90INS1_25CollectiveMainloopFwdSm90ILi2EN4cute5tupleIJNS5_1CILi1EEES8_S8_EEENS6_IJNS7_ILi128EEENS7_ILi112EEENS7_ILi192EEEEEELi192ENS_10bfloat16_tEfNS_4arch4Sm90ELb0ELb0ELb1ELb1ELb0ELb1ELb0ELb1ELb1ELb1ELb1ELb0EEENS1_21CollectiveEpilogueFwdINS6_IJSA_SC_SB_EEES9_SE_SG_Li256ELb1ELb1ELb1ELb0EEENS1_36VarlenDynamicPersistentTileSchedulerILi128ELi112ELi256ELi128ELb1ELb1ELb1ELb0ELb1ELb1EEEEEEEEEvNT_6ParamsE:
[----:B------:R-:W0:Y:S02]  /*0000*/  LDC R1, c[0x0][0x28] ;  /* 0x00000a00ff017b82 */ /* 0x000e240000000800 */
[----:B0-----:R-:W-:Y:S01]  /*0010*/  VIADD R1, R1, 0xffffff78 ;  /* 0xffffff7801017836 */ /* 0x001fe20000000000 */
[----:B------:R-:W0:Y:S01]  /*0020*/  S2R R6, SR_TID.X ;  /* 0x0000000000067919 */ /* 0x000e220000002100 */
[----:B------:R-:W-:Y:S01]  /*0030*/  ELECT P0, URZ, PT ;  /* 0x00000000003f782f */ /* 0x000fe20003800000 */
[----:B------:R-:W-:Y:S01]  /*0040*/  BSSY B0, `(.L_x_420) ;  /* 0x0000013000007945 */ /* 0x000fe20003800000 */
[----:B0-----:R-:W-:-:S05]  /*0050*/  SHF.R.U32.HI R0, RZ, 0x5, R6 ;  /* 0x00000005ff007819 */ /* 0x001fca0000011606 */
[----:B------:R-:W0:Y:S02]  /*0060*/  SHFL.IDX PT, R2, R0, RZ, 0x1f ;  /* 0x00001fff00027589 */ /* 0x000e2400000e0000 */
[----:B0-----:R-:W-:-:S13]  /*0070*/  ISETP.EQ.AND P0, PT, R2, RZ, P0 ;  /* 0x000000ff0200720c */ /* 0x001fda0000702270 */
[----:B------:R-:W-:Y:S05]  /*0080*/  @!P0 BRA `(.L_x_421) ;  /* 0x0000000000388947 */ /* 0x000fea0003800000 */
[----:B------:R-:W-:Y:S02]  /*0090*/  ULDC.64 UR4, c[0x0][0x198] ;  /* 0x0000660000047ab9 */ /* 0x000fe40000000a00 */
[----:B------:R-:W-:Y:S02]  /*00a0*/  UIADD3 UR6, UP0, UR4, 0x370, URZ ;  /* 0x0000037004067890 */ /* 0x000fe4000ff1e03f */
[----:B------:R-:W-:Y:S02]  /*00b0*/  UIADD3 UR8, UP1, UR4, 0x470, URZ ;  /* 0x0000047004087890 */ /* 0x000fe4000ff3e03f */
[----:B------:R-:W-:Y:S02]  /*00c0*/  UIADD3 UR10, UP2, UR4, 0x570, URZ ;  /* 0x00000570040a7890 */ /* 0x000fe4000ff5e03f */
[----:B------:R-:W-:Y:S02]  /*00d0*/  UIADD3 UR4, UP3, UR4, 0x670, URZ ;  /* 0x0000067004047890 */ /* 0x000fe4000ff7e03f */
[----:B------:R-:W-:-:S02]  /*00e0*/  UIADD3.X UR7, URZ, UR5, URZ, UP0, !UPT ;  /* 0x000000053f077290 */ /* 0x000fc400087fe43f */
[----:B------:R-:W-:Y:S02]  /*00f0*/  UIADD3.X UR9, URZ, UR5, URZ, UP1, !UPT ;  /* 0x000000053f097290 */ /* 0x000fe40008ffe43f */
[----:B------:R-:W-:Y:S02]  /*0100*/  UIADD3.X UR11, URZ, UR5, URZ, UP2, !UPT ;  /* 0x000000053f0b7290 */ /* 0x000fe400097fe43f */
[----:B------:R-:W-:-:S03]  /*0110*/  UIADD3.X UR5, URZ, UR5, URZ, UP3, !UPT ;  /* 0x000000053f057290 */ /* 0x000fc60009ffe43f */
[----:B------:R0:W-:Y:S02]  /*0120*/  UTMACCTL.PF [UR6] ;  /* 0x00000000060079b9 */ /* 0x0001e40008040000 */
[----:B------:R0:W-:Y:S02]  /*0130*/  UTMACCTL.PF [UR8] ;  /* 0x00000000080079b9 */ /* 0x0001e40008040000 */
[----:B------:R0:W-:Y:S02]  /*0140*/  UTMACCTL.PF [UR10] ;  /* 0x000000000a0079b9 */ /* 0x0001e40008040000 */
[----:B------:R0:W-:Y:S02]  /*0150*/  UTMACCTL.PF [UR4] ;  /* 0x00000000040079b9 */ /* 0x0001e40008040000 */
[----:B0-----:R-:W-:Y:S01]  /*0160*/  NOP ;  /* 0x0000000000007918 */ /* 0x001fe20000000000 */
.L_x_421:
[----:B------:R-:W-:Y:S05]  /*0170*/  BSYNC B0 ;  /* 0x0000000000007941 */ /* 0x000fea0003800000 */
.L_x_420:
[----:B------:R-:W-:Y:S01]  /*0180*/  VOTEU.ANY UP0, P0 ;  /* 0x00000000003f7886 */ /* 0x000fe20000000100 */
[----:B------:R-:W0:Y:S01]  /*0190*/  SHFL.IDX PT, R2, R0, RZ, 0x1f ;  /* 0x00001fff00027589 */ /* 0x000e2200000e0000 */
[----:B------:R-:W-:Y:S01]  /*01a0*/  UMOV UR4, 0x80 ;  /* 0x0000008000047882 */ /* 0x000fe20000000000 */
[----:B------:R-:W-:Y:S01]  /*01b0*/  UMOV UR7, 0x100 ;  /* 0x0000010000077882 */ /* 0x000fe20000000000 */
[----:B------:R-:W-:Y:S01]  /*01c0*/  VOTEU.ANY UP1, P0 ;  /* 0x00000000003f7886 */ /* 0x000fe20000020100 */
[----:B------:R-:W1:Y:S01]  /*01d0*/  @UP0 S2UR UR8, SR_CgaCtaId ;  /* 0x00000000000809c3 */ /* 0x000e620000008800 */
[----:B------:R-:W-:Y:S01]  /*01e0*/  @UP0 UMOV UR6, 0x400 ;  /* 0x0000040000060882 */ /* 0x000fe20000000000 */
[----:B------:R-:W-:-:S04]  /*01f0*/  @UP0 UIADD3 UR4, -UR4, 0x100000, URZ ;  /* 0x0010000004040890 */ /* 0x000fc8000fffe13f */
[----:B------:R-:W-:Y:S02]  /*0200*/  @UP0 USHF.L.U32 UR5, UR4, 0xb, URZ ;  /* 0x0000000b04050899 */ /* 0x000fe4000800063f */
[----:B------:R-:W-:Y:S01]  /*0210*/  @UP0 USHF.L.U32 UR4, UR4, 0x1, URZ ;  /* 0x0000000104040899 */ /* 0x000fe2000800063f */
[----:B0-----:R-:W-:Y:S02]  /*0220*/  ISETP.NE.AND P1, PT, R2, RZ, PT ;  /* 0x000000ff0200720c */ /* 0x001fe40003f25270 */
[----:B------:R-:W-:Y:S01]  /*0230*/  SHF.R.U32.HI R2, RZ, 0x7, R6 ;  /* 0x00000007ff027819 */ /* 0x000fe20000011606 */
[----:B-1----:R-:W-:Y:S02]  /*0240*/  @UP0 ULEA UR8, UR8, UR6, 0x18 ;  /* 0x0000000608080291 */ /* 0x002fe4000f8ec03f */
[----:B------:R-:W-:-:S04]  /*0250*/  @UP0 UIADD3 UR6, -UR7, 0x100000, URZ ;  /* 0x0010000007060890 */ /* 0x000fc8000fffe13f */
[----:B------:R-:W-:Y:S02]  /*0260*/  @UP0 USHF.L.U32 UR7, UR6, 0xb, URZ ;  /* 0x0000000b06070899 */ /* 0x000fe4000800063f */
[----:B------:R-:W-:Y:S01]  /*0270*/  @UP0 USHF.L.U32 UR6, UR6, 0x1, URZ ;  /* 0x0000000106060899 */ /* 0x000fe2000800063f */
[----:B------:R-:W-:Y:S01]  /*0280*/  VOTEU.ANY UP0, P0 ;  /* 0x00000000003f7886 */ /* 0x000fe20000000100 */
[----:B------:R-:W0:Y:S04]  /*0290*/  SHFL.IDX PT, R2, R2, RZ, 0x1f ;  /* 0x00001fff02027589 */ /* 0x000e2800000e0000 */
[----:B------:R-:W1:Y:S02]  /*02a0*/  FENCE.VIEW.ASYNC.S ;  /* 0x00000000000073c6 */ /* 0x000e640000000000 */
[----:B-1----:R1:W2:Y:S04]  /*02b0*/  @UP0 SYNCS.EXCH.64 URZ, [UR8+0x36800], UR4 ;  /* 0x03680004083f05b2 */ /* 0x0022a80008000100 */
[----:B------:R1:W3:Y:S01]  /*02c0*/  @UP1 SYNCS.EXCH.64 URZ, [UR8+0x36820], UR6 ;  /* 0x03682006083f15b2 */ /* 0x0002e20008000100 */
[----:B------:R-:W-:Y:S05]  /*02d0*/  @P1 BRA `(.L_x_422) ;  /* 0x0000000000481947 */ /* 0x000fea0003800000 */
[----:B-1----:R-:W1:Y:S01]  /*02e0*/  S2UR UR5, SR_CgaCtaId ;  /* 0x00000000000579c3 */ /* 0x002e620000008800 */
[----:B------:R-:W-:Y:S01]  /*02f0*/  UMOV UR4, 0x400 ;  /* 0x0000040000047882 */ /* 0x000fe20000000000 */
[----:B------:R-:W-:Y:S01]  /*0300*/  UMOV UR6, 0x1 ;  /* 0x0000000100067882 */ /* 0x000fe20000000000 */
[----:B------:R-:W-:Y:S01]  /*0310*/  UMOV UR7, 0x2 ;  /* 0x0000000200077882 */ /* 0x000fe20000000000 */
[----:B------:R-:W-:Y:S01]  /*0320*/  ELECT P0, URZ, PT ;  /* 0x00000000003f782f */ /* 0x000fe20003800000 */
[----:B-1----:R-:W-:Y:S02]  /*0330*/  ULEA UR8, UR5, UR4, 0x18 ;  /* 0x0000000405087291 */ /* 0x002fe4000f8ec03f */
[----:B------:R-:W-:-:S04]  /*0340*/  UIADD3 UR4, -UR6, 0x100000, URZ ;  /* 0x0010000006047890 */ /* 0x000fc8000fffe13f */
[----:B------:R-:W-:Y:S02]  /*0350*/  USHF.L.U32 UR5, UR4, 0xb, URZ ;  /* 0x0000000b04057899 */ /* 0x000fe4000800063f */
[----:B------:R-:W-:Y:S02]  /*0360*/  USHF.L.U32 UR4, UR4, 0x1, URZ ;  /* 0x0000000104047899 */ /* 0x000fe4000800063f */
[----:B------:R-:W-:-:S04]  /*0370*/  UIADD3 UR6, -UR7, 0x100000, URZ ;  /* 0x0010000007067890 */ /* 0x000fc8000fffe13f */
[----:B------:R-:W-:Y:S02]  /*0380*/  USHF.L.U32 UR7, UR6, 0xb, URZ ;  /* 0x0000000b06077899 */ /* 0x000fe4000800063f */
[----:B------:R-:W-:Y:S01]  /*0390*/  USHF.L.U32 UR6, UR6, 0x1, URZ ;  /* 0x0000000106067899 */ /* 0x000fe2000800063f */
[----:B------:R-:W1:Y:S03]  /*03a0*/  FENCE.VIEW.ASYNC.S ;  /* 0x00000000000073c6 */ /* 0x000e660000000000 */
[----:B-1----:R4:W1:Y:S08]  /*03b0*/  SYNCS.EXCH.64 URZ, [UR8+0x36830], UR4 ;  /* 0x03683004083f75b2 */ /* 0x0028700008000100 */
[----:B------:R4:W0:Y:S01]  /*03c0*/  SYNCS.EXCH.64 URZ, [UR8+0x36840], UR6 ;  /* 0x03684006083f75b2 */ /* 0x0008220008000100 */
[----:B------:R4:W0:Y:S01]  /*03d0*/  SYNCS.EXCH.64 URZ, [UR8+0x36838], UR4 ;  /* 0x03683804083f75b2 */ /* 0x0008220008000100 */
[----:B------:R4:W0:Y:S02]  /*03e0*/  SYNCS.EXCH.64 URZ, [UR8+0x36848], UR6 ;  /* 0x03684806083f75b2 */ /* 0x0008240008000100 */
[----:B----4-:R-:W-:Y:S01]  /*03f0*/  NOP ;  /* 0x0000000000007918 */ /* 0x010fe20000000000 */
.L_x_422:
[----:B------:R-:W4:Y:S01]  /*0400*/  SHFL.IDX PT, R3, R0, RZ, 0x1f ;  /* 0x00001fff00037589 */ /* 0x000f2200000e0000 */
[----:B------:R-:W-:Y:S01]  /*0410*/  NOP ;  /* 0x0000000000007918 */ /* 0x000fe20000000000 */
[----:B----4-:R-:W-:-:S13]  /*0420*/  ISETP.NE.AND P0, PT, R3, RZ, PT ;  /* 0x000000ff0300720c */ /* 0x010fda0003f05270 */
        /* <DEDUP_REMOVED lines=19> */
.L_x_423:
[----:B------:R-:W4:Y:S01]  /*0560*/  SHFL.IDX PT, R3, R0, RZ, 0x1f ;  /* 0x00001fff00037589 */ /* 0x000f2200000e0000 */
[----:B------:R-:W-:Y:S01]  /*0570*/  NOP ;  /* 0x0000000000007918 */ /* 0x000fe20000000000 */
[----:B----4-:R-:W-:-:S13]  /*0580*/  ISETP.NE.AND P0, PT, R3, RZ, PT ;  /* 0x000000ff0300720c */ /* 0x010fda0003f05270 */
[----:B------:R-:W-:Y:S05]  /*0590*/  @P0 BRA `(.L_x_424) ;  /* 0x0000000000380947 */ /* 0x000fea0003800000 */
[----:B-1----:R-:W1:Y:S01]  /*05a0*/  S2UR UR5, SR_CgaCtaId ;  /* 0x00000000000579c3 */ /* 0x002e620000008800 */
[----:B------:R-:W-:Y:S01]  /*05b0*/  UMOV UR4, 0x400 ;  /* 0x0000040000047882 */ /* 0x000fe20000000000 */
[----:B------:R-:W-:Y:S01]  /*05c0*/  UMOV UR7, 0x1 ;  /* 0x0000000100077882 */ /* 0x000fe20000000000 */
[----:B------:R-:W-:Y:S01]  /*05d0*/  ELECT P0, URZ, PT ;  /* 0x00000000003f782f */ /* 0x000fe20003800000 */
[----:B-1----:R-:W-:Y:S02]  /*05e0*/  ULEA UR6, UR5, UR4, 0x18 ;  /* 0x0000000405067291 */ /* 0x002fe4000f8ec03f */
[----:B------:R-:W-:-:S04]  /*05f0*/  UIADD3 UR4, -UR7, 0x100000, URZ ;  /* 0x0010000007047890 */ /* 0x000fc8000fffe13f */
[----:B------:R-:W-:Y:S02]  /*0600*/  USHF.L.U32 UR5, UR4, 0xb, URZ ;  /* 0x0000000b04057899 */ /* 0x000fe4000800063f */
[----:B------:R-:W-:Y:S01]  /*0610*/  USHF.L.U32 UR4, UR4, 0x1, URZ ;  /* 0x0000000104047899 */ /* 0x000fe2000800063f */
[----:B------:R-:W1:Y:S11]  /*0620*/  FENCE.VIEW.ASYNC.S ;  /* 0x00000000000073c6 */ /* 0x000e760000000000 */
[----:B-1----:R4:W1:Y:S01]  /*0630*/  SYNCS.EXCH.64 URZ, [UR6+0x36870], UR4 ;  /* 0x03687004063f75b2 */ /* 0x0028620008000100 */
[----:B------:R4:W0:Y:S01]  /*0640*/  SYNCS.EXCH.64 URZ, [UR6+0x36880], UR4 ;  /* 0x03688004063f75b2 */ /* 0x0008220008000100 */
[----:B------:R4:W0:Y:S01]  /*0650*/  SYNCS.EXCH.64 URZ, [UR6+0x36878], UR4 ;  /* 0x03687804063f75b2 */ /* 0x0008220008000100 */
[----:B------:R4:W0:Y:S02]  /*0660*/  SYNCS.EXCH.64 URZ, [UR6+0x36888], UR4 ;  /* 0x03688804063f75b2 */ /* 0x0008240008000100 */
[----:B----4-:R-:W-:Y:S01]  /*0670*/  NOP ;  /* 0x0000000000007918 */ /* 0x010fe20000000000 */
.L_x_424:
        /* <DEDUP_REMOVED lines=22> */
.L_x_425:
        /* <DEDUP_REMOVED lines=22> */
.L_x_426:
[----:B0-----:R-:W-:Y:S01]  /*0940*/  ISETP.NE.AND P0, PT, R2, RZ, PT ;  /* 0x000000ff0200720c */ /* 0x001fe20003f05270 */
[----:B------:R-:W-:Y:S01]  /*0950*/  IMAD.MOV.U32 R2, RZ, RZ, 0x1 ;  /* 0x00000001ff027424 */ /* 0x000fe200078e00ff */
[----:B------:R-:W-:Y:S01]  /*0960*/  NOP ;  /* 0x0000000000007918 */ /* 0x000fe20000000000 */
[----:B------:R-:W-:Y:S01]  /*0970*/  ULDC.64 UR60, c[0x0][0x208] ;  /* 0x00008200003c7ab9 */ /* 0x000fe20000000a00 */
[----:B------:R-:W-:Y:S02]  /*0980*/  BSSY B9, `(.L_x_427) ;  /* 0x00028d7000097945 */ /* 0x000fe40003800000 */
[----:B------:R-:W-:-:S05]  /*0990*/  SEL R2, R2, 0x2, !P0 ;  /* 0x0000000202027807 */ /* 0x000fca0004000000 */
[----:B------:R0:W-:Y:S01]  /*09a0*/  STL [R1+0x68], R2 ;  /* 0x0000680201007387 */ /* 0x0001e20000100800 */
[----:B-123--:R-:W-:Y:S06]  /*09b0*/  BAR.SYNC.DEFER_BLOCKING 0x0 ;  /* 0x0000000000007b1d */ /* 0x00efec0000010000 */
[----:B------:R-:W-:Y:S05]  /*09c0*/  @!P0 BRA `(.L_x_428) ;  /* 0x0000020800008947 */ /* 0x000fea0003800000 */
.L_x_429:
        /* <DEDUP_REMOVED lines=8> */
[----:B-1----:R-:W-:-:S06]  /*0a50*/  ULEA UR4, UR5, UR4, 0x18 ;  /* 0x0000000405047291 */ /* 0x002fcc000f8ec03f */
[----:B0-----:R-:W-:Y:S01]  /*0a60*/  IMAD.U32 R2, RZ, RZ, UR4 ;  /* 0x00000004ff027e24 */ /* 0x001fe2000f8e00ff */
[----:B------:R-:W-:-:S04]  /*0a70*/  ULDC UR4, c[0x0][0xc3c] ;  /* 0x00030f0000047ab9 */ /* 0x000fc80000000800 */
[----:B------:R-:W0:Y:S01]  /*0a80*/  LDS.128 R148, [R2+0x368d0] ;  /* 0x0368d00002947984 */ /* 0x000e220000000c00 */
[----:B------:R-:W-:Y:S06]  /*0a90*/  BAR.ARV 0x4, 0x180 ;  /* 0x0106000000007b1d */ /* 0x000fec0000002000 */
[----:B0-----:R-:W-:-:S13]  /*0aa0*/  ISETP.GE.AND P0, PT, R151, UR4, PT ;  /* 0x0000000497007c0c */ /* 0x001fda000bf06270 */
[----:B------:R-:W-:Y:S05]  /*0ab0*/  @P0 BRA `(.L_x_430) ;  /* 0x0000028c000c0947 */ /* 0x000fea0003800000 */
[----:B------:R-:W2:Y:S01]  /*0ac0*/  LDL R16, [R1+0x68] ;  /* 0x0000680001107983 */ /* 0x000ea20000100800 */
[----:B------:R-:W-:Y:S01]  /*0ad0*/  VIADD R6, R6, 0xffffff80 ;  /* 0xffffff8006067836 */ /* 0x000fe20000000000 */
[----:B------:R-:W-:Y:S01]  /*0ae0*/  CS2R R218, SRZ ;  /* 0x0000000000da7805 */ /* 0x000fe2000001ff00 */
[----:B------:R-:W-:Y:S02]  /*0af0*/  VIADD R230, R2, 0x15400 ;  /* 0x0001540002e67836 */ /* 0x000fe40000000000 */
[----:B------:R-:W-:Y:S01]  /*0b00*/  IMAD.MOV.U32 R228, RZ, RZ, RZ ;  /* 0x000000ffffe47224 */ /* 0x000fe200078e00ff */
[----:B------:R-:W-:Y:S01]  /*0b10*/  SHF.R.S32.HI R3, RZ, 0x1f, R6 ;  /* 0x0000001fff037819 */ /* 0x000fe20000011406 */
[----:B------:R-:W-:-:S03]  /*0b20*/  IMAD.MOV.U32 R204, RZ, RZ, RZ ;  /* 0x000000ffffcc7224 */ /* 0x000fc600078e00ff */
[CC--:B------:R-:W-:Y:S02]  /*0b30*/  LEA.HI R0, R3.reuse, R6.reuse, RZ, 0x7 ;  /* 0x0000000603007211 */ /* 0x0c0fe400078f38ff */
[----:B------:R-:W-:Y:S02]  /*0b40*/  LEA.HI R4, R3, R6, RZ, 0x4 ;  /* 0x0000000603047211 */ /* 0x000fe400078f20ff */
[----:B------:R-:W-:Y:S02]  /*0b50*/  LOP3.LUT R5, R0, 0xffffff80, RZ, 0xc0, !PT ;  /* 0xffffff8000057812 */ /* 0x000fe400078ec0ff */
[----:B------:R-:W-:-:S03]  /*0b60*/  SHF.R.S32.HI R7, RZ, 0x4, R4 ;  /* 0x00000004ff077819 */ /* 0x000fc60000011404 */
[----:B------:R-:W-:Y:S01]  /*0b70*/  IMAD.IADD R15, R6, 0x1, -R5 ;  /* 0x00000001060f7824 */ /* 0x000fe200078e0a05 */
[----:B------:R-:W-:-:S04]  /*0b80*/  LEA.HI R5, R4, R7, RZ, 0x1 ;  /* 0x0000000704057211 */ /* 0x000fc800078f08ff */
[----:B------:R-:W-:Y:S01]  /*0b90*/  SHF.R.S32.HI R10, RZ, 0x1f, R15 ;  /* 0x0000001fff0a7819 */ /* 0x000fe2000001140f */
[----:B------:R0:W-:Y:S03]  /*0ba0*/  STL [R1+0x70], R15 ;  /* 0x0000700f01007387 */ /* 0x0001e60000100800 */
[CC--:B------:R-:W-:Y:S02]  /*0bb0*/  LEA.HI R11, R10.reuse, R15.reuse, RZ, 0x2 ;  /* 0x0000000f0a0b7211 */ /* 0x0c0fe400078f10ff */
[----:B------:R-:W-:Y:S02]  /*0bc0*/  LEA.HI R10, R10, R15, RZ, 0x5 ;  /* 0x0000000f0a0a7211 */ /* 0x000fe400078f28ff */
[--C-:B------:R-:W-:Y:S02]  /*0bd0*/  SHF.R.S32.HI R9, RZ, 0x2, R11.reuse ;  /* 0x00000002ff097819 */ /* 0x100fe4000001140b */
[----:B------:R-:W-:-:S02]  /*0be0*/  SHF.R.S32.HI R8, RZ, 0x1f, R11 ;  /* 0x0000001fff087819 */ /* 0x000fc4000001140b */
[----:B------:R-:W-:Y:S02]  /*0bf0*/  LOP3.LUT R11, R11, 0x7ffffffc, RZ, 0xc0, !PT ;  /* 0x7ffffffc0b0b7812 */ /* 0x000fe400078ec0ff */
[----:B------:R-:W-:Y:S02]  /*0c00*/  LEA.HI R12, R8, R9, RZ, 0x3 ;  /* 0x00000009080c7211 */ /* 0x000fe400078f18ff */
[----:B------:R-:W-:Y:S01]  /*0c10*/  LOP3.LUT R8, R5, 0x1ffffffe, RZ, 0xc0, !PT ;  /* 0x1ffffffe05087812 */ /* 0x000fe200078ec0ff */
[----:B------:R-:W-:Y:S01]  /*0c20*/  IMAD.IADD R11, R15, 0x1, -R11 ;  /* 0x000000010f0b7824 */ /* 0x000fe200078e0a0b */
[----:B------:R-:W-:Y:S02]  /*0c30*/  LOP3.LUT R12, R12, 0xfffffff8, RZ, 0xc0, !PT ;  /* 0xfffffff80c0c7812 */ /* 0x000fe400078ec0ff */
[----:B------:R-:W-:Y:S01]  /*0c40*/  SHF.R.S32.HI R5, RZ, 0x7, R0 ;  /* 0x00000007ff057819 */ /* 0x000fe20000011400 */
[----:B------:R-:W-:Y:S01]  /*0c50*/  IMAD.IADD R8, R7, 0x1, -R8 ;  /* 0x0000000107087824 */ /* 0x000fe200078e0a08 */
[-C--:B------:R-:W-:Y:S01]  /*0c60*/  LEA.HI R7, R3, R6.reuse, RZ, 0x5 ;  /* 0x0000000603077211 */ /* 0x080fe200078f28ff */
[----:B------:R-:W-:Y:S01]  /*0c70*/  IMAD.IADD R13, R9, 0x1, -R12 ;  /* 0x00000001090d7824 */ /* 0x000fe200078e0a0c */
[----:B------:R-:W-:Y:S01]  /*0c80*/  LEA.HI R9, R0, R5, RZ, 0x1 ;  /* 0x0000000500097211 */ /* 0x000fe200078f08ff */
[----:B------:R-:W-:Y:S01]  /*0c90*/  IMAD.SHL.U32 R223, R11, 0x2, RZ ;  /* 0x000000020bdf7824 */ /* 0x000fe200078e00ff */
[----:B------:R-:W-:-:S02]  /*0ca0*/  LEA.HI R0, R3, R6, RZ, 0x2 ;  /* 0x0000000603007211 */ /* 0x000fc400078f10ff */
[----:B------:R-:W-:Y:S01]  /*0cb0*/  LOP3.LUT R3, R4, 0x3fffff0, RZ, 0xc0, !PT ;  /* 0x03fffff004037812 */ /* 0x000fe200078ec0ff */
[----:B------:R-:W-:Y:S01]  /*0cc0*/  VIADD R24, R223, 0x18 ;  /* 0x00000018df187836 */ /* 0x000fe20000000000 */
[----:B------:R-:W-:Y:S01]  /*0cd0*/  LOP3.LUT R4, R9, 0x3fffffe, RZ, 0xc0, !PT ;  /* 0x03fffffe09047812 */ /* 0x000fe200078ec0ff */
[----:B0-----:R-:W-:Y:S01]  /*0ce0*/  VIADD R15, R223, 0x30 ;  /* 0x00000030df0f7836 */ /* 0x001fe20000000000 */
[----:B------:R-:W-:Y:S01]  /*0cf0*/  SHF.R.S32.HI R17, RZ, 0x2, R0 ;  /* 0x00000002ff117819 */ /* 0x000fe20000011400 */
[----:B------:R-:W-:Y:S01]  /*0d00*/  IMAD.IADD R3, R6, 0x1, -R3 ;  /* 0x0000000106037824 */ /* 0x000fe200078e0a03 */
[----:B------:R-:W-:Y:S01]  /*0d10*/  SHF.R.S32.HI R216, RZ, 0x5, R7 ;  /* 0x00000005ffd87819 */ /* 0x000fe20000011407 */
[----:B------:R-:W-:Y:S01]  /*0d20*/  IMAD.IADD R4, R5, 0x1, -R4 ;  /* 0x0000000105047824 */ /* 0x000fe200078e0a04 */
[----:B------:R-:W-:Y:S01]  /*0d30*/  LOP3.LUT R5, R0, 0xfffffffc, RZ, 0xc0, !PT ;  /* 0xfffffffc00057812 */ /* 0x000fe200078ec0ff */
[----:B------:R-:W-:Y:S01]  /*0d40*/  VIADD R11, R223, 0x48 ;  /* 0x00000048df0b7836 */ /* 0x000fe20000000000 */
[----:B------:R-:W-:Y:S01]  /*0d50*/  SHF.R.S32.HI R0, RZ, 0x1f, R0 ;  /* 0x0000001fff007819 */ /* 0x000fe20000011400 */
[----:B------:R-:W-:Y:S01]  /*0d60*/  IMAD R3, R216, 0x10, R3 ;  /* 0x00000010d8037824 */ /* 0x000fe200078e0203 */
[----:B------:R-:W-:Y:S01]  /*0d70*/  SHF.R.S32.HI R10, RZ, 0x5, R10 ;  /* 0x00000005ff0a7819 */ /* 0x000fe2000001140a */
[----:B------:R-:W-:Y:S01]  /*0d80*/  IMAD.IADD R5, R6, 0x1, -R5 ;  /* 0x0000000106057824 */ /* 0x000fe200078e0a05 */
[----:B------:R-:W-:Y:S01]  /*0d90*/  LEA.HI R0, R0, R17, RZ, 0x3 ;  /* 0x0000001100007211 */ /* 0x000fe200078f18ff */
[----:B------:R-:W-:-:S02]  /*0da0*/  IMAD R8, R3, 0x8, R8 ;  /* 0x0000000803087824 */ /* 0x000fc400078e0208 */
[----:B------:R-:W-:Y:S01]  /*0db0*/  IMAD R13, R10, 0x10, R13 ;  /* 0x000000100a0d7824 */ /* 0x000fe200078e020d */
[----:B------:R-:W-:Y:S01]  /*0dc0*/  LOP3.LUT R0, R0, 0xfffffff8, RZ, 0xc0, !PT ;  /* 0xfffffff800007812 */ /* 0x000fe200078ec0ff */
[C---:B------:R-:W-:Y:S01]  /*0dd0*/  IMAD.SHL.U32 R18, R5.reuse, 0x8, RZ ;  /* 0x0000000805127824 */ /* 0x040fe200078e00ff */
[----:B------:R-:W-:Y:S01]  /*0de0*/  LEA.HI R3, R5, R5, RZ, 0x1 ;  /* 0x0000000505037211 */ /* 0x000fe200078f08ff */
[----:B------:R-:W-:Y:S02]  /*0df0*/  IMAD R14, R4, 0x40, R13 ;  /* 0x00000040040e7824 */ /* 0x000fe400078e020d */
[----:B------:R-:W-:Y:S01]  /*0e00*/  IMAD.IADD R0, R17, 0x1, -R0 ;  /* 0x0000000111007824 */ /* 0x000fe200078e0a00 */
[----:B------:R-:W-:Y:S01]  /*0e10*/  LOP3.LUT R4, R3, 0x1ffffffe, RZ, 0xc0, !PT ;  /* 0x1ffffffe03047812 */ /* 0x000fe200078ec0ff */
[----:B------:R-:W-:Y:S01]  /*0e20*/  IMAD.SHL.U32 R22, R5, 0x4, RZ ;  /* 0x0000000405167824 */ /* 0x000fe200078e00ff */
[----:B------:R-:W-:Y:S01]  /*0e30*/  STL [R1+0x74], R14 ;  /* 0x0000740e01007387 */ /* 0x000fe20000100800 */
[----:B------:R-:W-:-:S02]  /*0e40*/  IMAD.SHL.U32 R0, R0, 0x40, RZ ;  /* 0x0000004000007824 */ /* 0x000fc400078e00ff */
[----:B------:R-:W-:Y:S02]  /*0e50*/  IMAD.IADD R4, R5, 0x1, -R4 ;  /* 0x0000000105047824 */ /* 0x000fe400078e0a04 */
[C---:B------:R-:W-:Y:S01]  /*0e60*/  VIADD R7, R223.reuse, 0x60 ;  /* 0x00000060df077836 */ /* 0x040fe20000000000 */
[----:B------:R-:W-:Y:S01]  /*0e70*/  LOP3.LUT R214, R0, 0x1c0, RZ, 0xc0, !PT ;  /* 0x000001c000d67812 */ /* 0x000fe200078ec0ff */
[----:B------:R-:W-:Y:S01]  /*0e80*/  IMAD.SHL.U32 R0, R8, 0x8, RZ ;  /* 0x0000000808007824 */ /* 0x000fe200078e00ff */
[----:B------:R-:W-:Y:S01]  /*0e90*/  SHF.R.S32.HI R8, RZ, 0x1f, R24 ;  /* 0x0000001fff087819 */ /* 0x000fe20000011418 */
[C---:B------:R-:W-:Y:S01]  /*0ea0*/  VIADD R5, R223.reuse, 0x68 ;  /* 0x00000068df057836 */ /* 0x040fe20000000000 */
[----:B------:R-:W-:Y:S01]  /*0eb0*/  SHF.R.S32.HI R8, RZ, 0x1f, R15 ;  /* 0x0000001fff087819 */ /* 0x000fe2000001140f */
[----:B------:R-:W-:Y:S01]  /*0ec0*/  VIADD R236, R223, 0x88 ;  /* 0x00000088dfec7836 */ /* 0x000fe20000000000 */
[----:B------:R0:W-:Y:S01]  /*0ed0*/  STL [R1+0x7c], R0 ;  /* 0x00007c0001007387 */ /* 0x0001e20000100800 */
[----:B------:R-:W-:Y:S01]  /*0ee0*/  SHF.R.S32.HI R8, RZ, 0x1f, R11 ;  /* 0x0000001fff087819 */ /* 0x000fe2000001140b */
[----:B------:R-:W-:Y:S01]  /*0ef0*/  VIADD R229, R17, 0x40 ;  /* 0x0000004011e57836 */ /* 0x000fe20000000000 */
[----:B------:R-:W-:Y:S01]  /*0f00*/  SHF.R.S32.HI R8, RZ, 0x1f, R7 ;  /* 0x0000001fff087819 */ /* 0x000fe20000011407 */
[----:B------:R-:W-:Y:S01]  /*0f10*/  VIADD R25, R223, 0x10 ;  /* 0x00000010df197836 */ /* 0x000fe20000000000 */
[----:B------:R-:W-:Y:S01]  /*0f20*/  SHF.R.S32.HI R7, RZ, 0x1f, R5 ;  /* 0x0000001fff077819 */ /* 0x000fe20000011405 */
[----:B------:R-:W-:Y:S01]  /*0f30*/  IMAD.SHL.U32 R207, R229, 0x40, RZ ;  /* 0x00000040e5cf7824 */ /* 0x000fe200078e00ff */
[----:B------:R-:W-:Y:S01]  /*0f40*/  SHF.R.S32.HI R6, RZ, 0x1f, R229 ;  /* 0x0000001fff067819 */ /* 0x000fe200000114e5 */
[C---:B------:R-:W-:Y:S01]  /*0f50*/  VIADD R20, R223.reuse, 0x28 ;  /* 0x00000028df147836 */ /* 0x040fe20000000000 */
[----:B------:R-:W-:Y:S01]  /*0f60*/  SHF.R.U32.HI R215, RZ, 0x3, R214 ;  /* 0x00000003ffd77819 */ /* 0x000fe200000116d6 */
[C---:B0-----:R-:W-:Y:S01]  /*0f70*/  VIADD R0, R223.reuse, 0x78 ;  /* 0x00000078df007836 */ /* 0x041fe20000000000 */
[----:B------:R-:W-:Y:S01]  /*0f80*/  LEA.HI R6, R6, R229, RZ, 0x3 ;  /* 0x000000e506067211 */ /* 0x000fe200078f18ff */
[----:B------:R-:W-:Y:S01]  /*0f90*/  VIADD R12, R223, 0x40 ;  /* 0x00000040df0c7836 */ /* 0x000fe20000000000 */
[----:B------:R-:W-:Y:S01]  /*0fa0*/  LOP3.LUT R207, R207, 0x1c0, RZ, 0xc0, !PT ;  /* 0x000001c0cfcf7812 */ /* 0x000fe200078ec0ff */
[C---:B------:R-:W-:Y:S01]  /*0fb0*/  VIADD R9, R223.reuse, 0x58 ;  /* 0x00000058df097836 */ /* 0x040fe20000000000 */
[----:B------:R-:W-:Y:S01]  /*0fc0*/  SHF.R.S32.HI R5, RZ, 0x1f, R0 ;  /* 0x0000001fff057819 */ /* 0x000fe20000011400 */
[----:B------:R-:W-:Y:S01]  /*0fd0*/  IMAD.SHL.U32 R6, R6, 0x40, RZ ;  /* 0x0000004006067824 */ /* 0x000fe200078e00ff */
[----:B------:R-:W-:Y:S01]  /*0fe0*/  SHF.R.S32.HI R0, RZ, 0x1f, R236 ;  /* 0x0000001fff007819 */ /* 0x000fe200000114ec */
[----:B------:R-:W-:Y:S01]  /*0ff0*/  IMAD R0, R4, 0x8, R14 ;  /* 0x0000000804007824 */ /* 0x000fe200078e020e */
[----:B------:R-:W-:Y:S01]  /*1000*/  SHF.R.U32.HI R3, RZ, 0x3, R207 ;  /* 0x00000003ff037819 */ /* 0x000fe200000116cf */
[C---:B------:R-:W-:Y:S01]  /*1010*/  VIADD R3, R223.reuse, 0x70 ;  /* 0x00000070df037836 */ /* 0x040fe20000000000 */
[----:B------:R-:W-:Y:S01]  /*1020*/  LOP3.LUT R217, R6, 0xfffffe00, RZ, 0xc0, !PT ;  /* 0xfffffe0006d97812 */ /* 0x000fe200078ec0ff */
[C---:B------:R-:W-:Y:S01]  /*1030*/  VIADD R237, R223.reuse, 0x80 ;  /* 0x00000080dfed7836 */ /* 0x040fe20000000000 */
[----:B------:R0:W-:Y:S01]  /*1040*/  STL [R1+0x78], R0 ;  /* 0x0000780001007387 */ /* 0x0001e20000100800 */
        /* <DEDUP_REMOVED lines=12> */
[----:B------:R-:W-:Y:S01]  /*1110*/  SHF.R.S32.HI R26, RZ, 0x1f, R26 ;  /* 0x0000001fff1a7819 */ /* 0x000fe2000001141a */
[----:B------:R-:W-:Y:S01]  /*1120*/  IMAD.SHL.U32 R216, R216, 0x200, RZ ;  /* 0x00000200d8d87824 */ /* 0x000fe200078e00ff */
        /* <DEDUP_REMOVED lines=9> */
[----:B------:R-:W-:-:S02]  /*11c0*/  VIADD R210, R22, 0x50 ;  /* 0x0000005016d27836 */ /* 0x000fc40000000000 */
[----:B------:R-:W-:Y:S01]  /*11d0*/  VIADD R231, R223, 0xa0 ;  /* 0x000000a0dfe77836 */ /* 0x000fe20000000000 */
[----:B--2---:R-:W-:Y:S01]  /*11e0*/  LOP3.LUT R213, R16, 0x1, RZ, 0xfc, !PT ;  /* 0x0000000110d57812 */ /* 0x004fe200078efcff */
[----:B0-----:R-:W-:-:S07]  /*11f0*/  IMAD.MOV.U32 R16, RZ, RZ, RZ ;  /* 0x000000ffff107224 */ /* 0x001fce00078e00ff */
.L_x_642:
[----:B0-234-:R-:W0:Y:S01]  /*1200*/  LDC.64 R4, c[0x0][0xc88] ;  /* 0x00032200ff047b82 */ /* 0x01de220000000a00 */
[----:B------:R-:W-:Y:S01]  /*1210*/  ULDC.64 UR4, c[0x0][0xa28] ;  /* 0x00028a0000047ab9 */ /* 0x000fe20000000a00 */
[----:B------:R-:W-:Y:S01]  /*1220*/  ULDC.64 UR8, c[0x0][0xa18] ;  /* 0x0002860000087ab9 */ /* 0x000fe20000000a00 */
[----:B------:R-:W-:Y:S01]  /*1230*/  ULDC.64 UR6, c[0x0][0xa08] ;  /* 0x0002820000067ab9 */ /* 0x000fe20000000a00 */
[----:B0-----:R-:W-:-:S05]  /*1240*/  IMAD.WIDE R4, R151, 0x4, R4 ;  /* 0x0000000497047825 */ /* 0x001fca00078e0204 */
[----:B------:R-:W2:Y:S01]  /*1250*/  LDG.E R225, desc[UR60][R4.64] ;  /* 0x0000003c04e17981 */ /* 0x000ea2000c1e1900 */
[----:B------:R-:W-:Y:S01]  /*1260*/  ISETP.NE.U32.AND P2, PT, RZ, UR4, PT ;  /* 0x00000004ff007c0c */ /* 0x000fe2000bf45070 */
[----:B------:R-:W-:Y:S01]  /*1270*/  IMAD.MOV.U32 R10, RZ, RZ, RZ ;  /* 0x000000ffff0a7224 */ /* 0x000fe200078e00ff */
[----:B------:R-:W-:Y:S01]  /*1280*/  ISETP.NE.U32.AND P1, PT, RZ, UR8, PT ;  /* 0x00000008ff007c0c */ /* 0x000fe2000bf25070 */
[----:B------:R-:W-:Y:S01]  /*1290*/  IMAD.MOV.U32 R122, RZ, RZ, RZ ;  /* 0x000000ffff7a7224 */ /* 0x000fe200078e00ff */
[----:B------:R-:W-:Y:S02]  /*12a0*/  ISETP.NE.AND.EX P2, PT, RZ, UR5, PT, P2 ;  /* 0x00000005ff007c0c */ /* 0x000fe4000bf45320 */
[----:B------:R-:W-:Y:S02]  /*12b0*/  ISETP.NE.AND.EX P1, PT, RZ, UR9, PT, P1 ;  /* 0x00000009ff007c0c */ /* 0x000fe4000bf25310 */
[----:B------:R-:W-:-:S04]  /*12c0*/  ISETP.NE.U32.AND P0, PT, RZ, UR6, PT ;  /* 0x00000006ff007c0c */ /* 0x000fc8000bf05070 */
[----:B------:R-:W-:Y:S02]  /*12d0*/  ISETP.NE.AND.EX P0, PT, RZ, UR7, PT, P0 ;  /* 0x00000007ff007c0c */ /* 0x000fe4000bf05300 */
[----:B--2---:R-:W-:Y:S01]  /*12e0*/  SHF.R.S32.HI R0, RZ, 0x1f, R225 ;  /* 0x0000001fff007819 */ /* 0x004fe200000114e1 */
[C---:B------:R-:W-:Y:S02]  /*12f0*/  IMAD.SHL.U32 R226, R225.reuse, 0x4, RZ ;  /* 0x00000004e1e27824 */ /* 0x040fe400078e00ff */
[C---:B------:R-:W-:Y:S02]  /*1300*/  @P2 LEA R4, P3, R225.reuse, UR4, 0x2 ;  /* 0x00000004e1042c11 */ /* 0x040fe4000f8610ff */
[C-C-:B------:R-:W-:Y:S01]  /*1310*/  SHF.L.U64.HI R227, R225.reuse, 0x2, R0.reuse ;  /* 0x00000002e1e37819 */ /* 0x140fe20000010200 */
[----:B------:R0:W-:Y:S01]  /*1320*/  STL [R1+0x6c], R0 ;  /* 0x00006c0001007387 */ /* 0x0001e20000100800 */
[----:B------:R-:W-:Y:S01]  /*1330*/  @P2 LEA.HI.X R5, R225, UR5, R0, 0x2, P3 ;  /* 0x00000005e1052c11 */ /* 0x000fe200098f1400 */
[----:B------:R-:W-:Y:S01]  /*1340*/  ULDC UR4, c[0x0][0x288] ;  /* 0x0000a20000047ab9 */ /* 0x000fe20000000800 */
[----:B------:R-:W-:-:S03]  /*1350*/  IADD3 R8, P4, R226, UR6, RZ ;  /* 0x00000006e2087c10 */ /* 0x000fc6000ff9e0ff */
[----:B------:R1:W5:Y:S01]  /*1360*/  @P2 LDG.E R10, desc[UR60][R4.64] ;  /* 0x0000003c040a2981 */ /* 0x000362000c1e1900 */
[----:B------:R-:W-:Y:S01]  /*1370*/  @P1 IADD3 R6, P2, R226, UR8, RZ ;  /* 0x00000008e2061c10 */ /* 0x000fe2000ff5e0ff */
[----:B------:R-:W-:Y:S01]  /*1380*/  IMAD.U32 R155, RZ, RZ, UR4 ;  /* 0x00000004ff9b7e24 */ /* 0x000fe2000f8e00ff */
[C---:B------:R-:W-:Y:S01]  /*1390*/  IADD3.X R9, R227.reuse, UR7, RZ, P4, !PT ;  /* 0x00000007e3097c10 */ /* 0x040fe2000a7fe4ff */
[----:B------:R-:W-:Y:S01]  /*13a0*/  ULDC.64 UR4, c[0x0][0x418] ;  /* 0x0001060000047ab9 */ /* 0x000fe20000000a00 */
[----:B------:R-:W-:-:S03]  /*13b0*/  @P1 IADD3.X R7, R227, UR9, RZ, P2, !PT ;  /* 0x00000009e3071c10 */ /* 0x000fc600097fe4ff */
[----:B------:R1:W5:Y:S01]  /*13c0*/  @P0 LDG.E R122, desc[UR60][R8.64] ;  /* 0x0000003c087a0981 */ /* 0x000362000c1e1900 */
[----:B------:R-:W-:Y:S01]  /*13d0*/  UISETP.NE.U32.AND UP0, UPT, UR4, URZ, UPT ;  /* 0x0000003f0400728c */ /* 0x000fe2000bf05070 */
[C---:B------:R-:W-:Y:S01]  /*13e0*/  LOP3.LUT R3, R150.reuse, 0xff000000, RZ, 0xc0, !PT ;  /* 0xff00000096037812 */ /* 0x040fe200078ec0ff */
[----:B------:R-:W-:Y:S01]  /*13f0*/  ULDC.64 UR8, c[0x0][0xa20] ;  /* 0x0002880000087ab9 */ /* 0x000fe20000000a00 */
[----:B------:R1:W5:Y:S01]  /*1400*/  @P1 LDG.E R155, desc[UR60][R6.64] ;  /* 0x0000003c069b1981 */ /* 0x000362000c1e1900 */
[----:B------:R-:W-:Y:S01]  /*1410*/  UISETP.NE.AND.EX UP0, UPT, UR5, URZ, UPT, UP0 ;  /* 0x0000003f0500728c */ /* 0x000fe2000bf05300 */
[----:B------:R-:W-:Y:S01]  /*1420*/  ULDC UR4, c[0x0][0x424] ;  /* 0x0001090000047ab9 */ /* 0x000fe20000000800 */
[----:B------:R-:W-:Y:S02]  /*1430*/  ISETP.NE.U32.AND P2, PT, RZ, UR8, PT ;  /* 0x00000008ff007c0c */ /* 0x000fe4000bf45070 */
[----:B------:R-:W-:Y:S01]  /*1440*/  USEL UR4, UR4, 0x1, UP0 ;  /* 0x0000000104047887 */ /* 0x000fe20008000000 */
[----:B------:R-:W-:Y:S01]  /*1450*/  ULDC UR5, c[0x0][0x2f0] ;  /* 0x0000bc0000057ab9 */ /* 0x000fe20000000800 */
[----:B0-----:R-:W-:-:S02]  /*1460*/  LOP3.LUT R0, R150, 0xff0000, RZ, 0xc0, !PT ;  /* 0x00ff000096007812 */ /* 0x001fc400078ec0ff */
[----:B------:R-:W-:Y:S01]  /*1470*/  UIMAD UR4, UR4, UR5, URZ ;  /* 0x00000005040472a4 */ /* 0x000fe2000f8e023f */
[----:B------:R-:W-:Y:S02]  /*1480*/  SHF.R.U32.HI R3, RZ, 0x8, R3 ;  /* 0x00000008ff037819 */ /* 0x000fe40000011603 */
[----:B------:R-:W-:Y:S01]  /*1490*/  ISETP.NE.AND.EX P2, PT, RZ, UR9, PT, P2 ;  /* 0x00000009ff007c0c */ /* 0x000fe2000bf45320 */
[----:B------:R-:W-:Y:S01]  /*14a0*/  ULDC UR5, c[0x0][0x348] ;  /* 0x0000d20000057ab9 */ /* 0x000fe20000000800 */
[----:B------:R-:W-:Y:S01]  /*14b0*/  LEA.HI R224, R0, R3, RZ, 0x10 ;  /* 0x0000000300e07211 */ /* 0x000fe200078f80ff */
[----:B------:R-:W-:Y:S01]  /*14c0*/  IMAD.MOV.U32 R232, RZ, RZ, R149 ;  /* 0x000000ffffe87224 */ /* 0x000fe200078e0095 */
[----:B------:R-:W-:Y:S01]  /*14d0*/  LOP3.LUT R222, R150, 0xffff, RZ, 0xc0, !PT ;  /* 0x0000ffff96de7812 */ /* 0x000fe200078ec0ff */
[----:B-1----:R-:W-:Y:S08]  /*14e0*/  @P1 BRA `(.L_x_431) ;  /* 0x0000000000241947 */ /* 0x002ff00003800000 */
[----:B------:R-:W-:Y:S02]  /*14f0*/  ULDC.64 UR6, c[0x0][0xa00] ;  /* 0x0002800000067ab9 */ /* 0x000fe40000000a00 */
[----:B------:R-:W-:-:S04]  /*1500*/  ISETP.NE.U32.AND P1, PT, RZ, UR6, PT ;  /* 0x00000006ff007c0c */ /* 0x000fc8000bf25070 */
[----:B------:R-:W-:-:S13]  /*1510*/  ISETP.NE.AND.EX P1, PT, RZ, UR7, PT, P1 ;  /* 0x00000007ff007c0c */ /* 0x000fda000bf25310 */
[----:B------:R-:W-:Y:S05]  /*1520*/  @!P1 BRA `(.L_x_431) ;  /* 0x0000000000149947 */ /* 0x000fea0003800000 */
[----:B------:R-:W0:Y:S02]  /*1530*/  LDC.64 R4, c[0x0][0xa00] ;  /* 0x00028000ff047b82 */ /* 0x000e240000000a00 */
[----:B0-----:R-:W-:-:S05]  /*1540*/  IMAD.WIDE R4, R225, 0x4, R4 ;  /* 0x00000004e1047825 */ /* 0x001fca00078e0204 */
[----:B-----5:R-:W2:Y:S04]  /*1550*/  LDG.E R155, desc[UR60][R4.64] ;  /* 0x0000003c049b7981 */ /* 0x020ea8000c1e1900 */
[----:B------:R-:W2:Y:S02]  /*1560*/  LDG.E R0, desc[UR60][R4.64+0x4] ;  /* 0x0000043c04007981 */ /* 0x000ea4000c1e1900 */
[----:B--2---:R-:W-:-:S07]  /*1570*/  IMAD.IADD R155, R0, 0x1, -R155 ;  /* 0x00000001009b7824 */ /* 0x004fce00078e0a9b */
.L_x_431:
[----:B------:R-:W-:Y:S02]  /*1580*/  IMAD.U32 R24, RZ, RZ, UR5 ;  /* 0x00000005ff187e24 */ /* 0x000fe4000f8e00ff */
[----:B------:R-:W-:Y:S01]  /*1590*/  IMAD.U32 R27, RZ, RZ, UR4 ;  /* 0x00000004ff1b7e24 */ /* 0x000fe2000f8e00ff */
[----:B------:R-:W-:Y:S06]  /*15a0*/  @!P2 BRA `(.L_x_432) ;  /* 0x000000000010a947 */ /* 0x000fec0003800000 */
[----:B------:R-:W-:-:S04]  /*15b0*/  IADD3 R4, P0, R226, UR8, RZ ;  /* 0x00000008e2047c10 */ /* 0x000fc8000ff1e0ff */
[----:B------:R-:W-:-:S05]  /*15c0*/  IADD3.X R5, R227, UR9, RZ, P0, !PT ;  /* 0x00000009e3057c10 */ /* 0x000fca00087fe4ff */
[----:B------:R0:W5:Y:S01]  /*15d0*/  LDG.E R27, desc[UR60][R4.64] ;  /* 0x0000003c041b7981 */ /* 0x000162000c1e1900 */
[----:B------:R-:W-:Y:S05]  /*15e0*/  BRA `(.L_x_433) ;  /* 0x0000000000107947 */ /* 0x000fea0003800000 */
.L_x_432:
[----:B------:R-:W-:Y:S05]  /*15f0*/  @!P0 BRA `(.L_x_433) ;  /* 0x00000000000c8947 */ /* 0x000fea0003800000 */
[----:B------:R-:W2:Y:S04]  /*1600*/  LDG.E R0, desc[UR60][R8.64] ;  /* 0x0000003c08007981 */ /* 0x000ea8000c1e1900 */
[----:B------:R-:W2:Y:S02]  /*1610*/  LDG.E R27, desc[UR60][R8.64+0x4] ;  /* 0x0000043c081b7981 */ /* 0x000ea4000c1e1900 */
[----:B--2---:R-:W-:-:S07]  /*1620*/  IMAD.IADD R27, R27, 0x1, -R0 ;  /* 0x000000011b1b7824 */ /* 0x004fce00078e0a00 */
.L_x_433:
[----:B------:R-:W-:Y:S01]  /*1630*/  ULDC.64 UR4, c[0x0][0xa10] ;  /* 0x0002840000047ab9 */ /* 0x000fe20000000a00 */
[----:B------:R-:W2:Y:S01]  /*1640*/  LDL.LU R26, [R1+0x10] ;  /* 0x00001000011a7983 */ /* 0x000ea20000300800 */
[----:B------:R-:W-:-:S04]  /*1650*/  ISETP.NE.U32.AND P0, PT, RZ, UR4, PT ;  /* 0x00000004ff007c0c */ /* 0x000fc8000bf05070 */
[----:B------:R-:W-:Y:S01]  /*1660*/  ISETP.NE.AND.EX P0, PT, RZ, UR5, PT, P0 ;  /* 0x00000005ff007c0c */ /* 0x000fe2000bf05300 */
[----:B------:R-:W-:-:S12]  /*1670*/  ULDC.64 UR4, c[0x0][0xa30] ;  /* 0x00028c0000047ab9 */ /* 0x000fd80000000a00 */
[----:B0-----:R-:W0:Y:S02]  /*1680*/  @P0 LDC.64 R4, c[0x0][0xa10] ;  /* 0x00028400ff040b82 */ /* 0x001e240000000a00 */
[----:B0-----:R-:W-:-:S05]  /*1690*/  @P0 IMAD.WIDE R4, R225, 0x4, R4 ;  /* 0x00000004e1040825 */ /* 0x001fca00078e0204 */
[----:B------:R-:W3:Y:S04]  /*16a0*/  @P0 LDG.E R0, desc[UR60][R4.64] ;  /* 0x0000003c04000981 */ /* 0x000ee8000c1e1900 */
[----:B------:R0:W3:Y:S01]  /*16b0*/  @P0 LDG.E R3, desc[UR60][R4.64+0x4] ;  /* 0x0000043c04030981 */ /* 0x0000e2000c1e1900 */
[----:B------:R-:W-:Y:S01]  /*16c0*/  ISETP.NE.U32.AND P1, PT, RZ, UR4, PT ;  /* 0x00000004ff007c0c */ /* 0x000fe2000bf25070 */
[----:B-----5:R-:W-:-:S03]  /*16d0*/  IMAD.MOV.U32 R150, RZ, RZ, R27 ;  /* 0x000000ffff967224 */ /* 0x020fc600078e001b */
[----:B------:R-:W-:-:S13]  /*16e0*/  ISETP.NE.AND.EX P1, PT, RZ, UR5, PT, P1 ;  /* 0x00000005ff007c0c */ /* 0x000fda000bf25310 */
[----:B------:R-:W-:-:S04]  /*16f0*/  @P1 IADD3 R6, P2, R226, UR4, RZ ;  /* 0x00000004e2061c10 */ /* 0x000fc8000ff5e0ff */
[----:B------:R-:W-:-:S05]  /*1700*/  @P1 IADD3.X R7, R227, UR5, RZ, P2, !PT ;  /* 0x00000005e3071c10 */ /* 0x000fca00097fe4ff */
[----:B------:R1:W5:Y:S01]  /*1710*/  @P1 LDG.E R150, desc[UR60][R6.64] ;  /* 0x0000003c06961981 */ /* 0x000362000c1e1900 */
[----:B------:R-:W-:Y:S01]  /*1720*/  IMAD.IADD R9, R27, 0x1, -R10 ;  /* 0x000000011b097824 */ /* 0x000fe200078e0a0a */
[----:B------:R-:W-:Y:S01]  /*1730*/  BSSY B0, `(.L_x_434) ;  /* 0x000002d000007945 */ /* 0x000fe20003800000 */
[----:B0-----:R-:W-:Y:S01]  /*1740*/  IMAD.MOV.U32 R4, RZ, RZ, RZ ;  /* 0x000000ffff047224 */ /* 0x001fe200078e00ff */
[----:B------:R-:W-:Y:S02]  /*1750*/  LOP3.LUT R233, R224, 0xff, RZ, 0xc0, !PT ;  /* 0x000000ffe0e97812 */ /* 0x000fe400078ec0ff */
[----:B------:R-:W-:Y:S02]  /*1760*/  SHF.R.U32.HI R224, RZ, 0x10, R224 ;  /* 0x00000010ffe07819 */ /* 0x000fe400000116e0 */
[----:B--2---:R-:W-:Y:S01]  /*1770*/  LOP3.LUT R26, R26, 0xfffffff7, RZ, 0xc0, !PT ;  /* 0xfffffff71a1a7812 */ /* 0x004fe200078ec0ff */
[----:B---3--:R-:W-:Y:S02]  /*1780*/  @P0 IMAD.IADD R24, R3, 0x1, -R0 ;  /* 0x0000000103180824 */ /* 0x008fe400078e0a00 */
[----:B------:R-:W-:-:S02]  /*1790*/  IMAD.MOV.U32 R0, RZ, RZ, RZ ;  /* 0x000000ffff007224 */ /* 0x000fc400078e00ff */
[----:B------:R-:W-:-:S04]  /*17a0*/  IMAD.IADD R156, R9, 0x1, R24 ;  /* 0x00000001099c7824 */ /* 0x000fc800078e0218 */
[C---:B------:R-:W-:Y:S01]  /*17b0*/  VIADD R5, R156.reuse, 0x6f ;  /* 0x0000006f9c057836 */ /* 0x040fe20000000000 */
[----:B------:R-:W-:-:S03]  /*17c0*/  ISETP.GE.AND P3, PT, R156, 0x1, PT ;  /* 0x000000019c00780c */ /* 0x000fc60003f66270 */
[----:B------:R-:W-:-:S05]  /*17d0*/  IMAD.HI R4, R5, -0x6db6db6d, R4 ;  /* 0x9249249305047827 */ /* 0x000fca00078e0204 */
[----:B------:R-:W-:-:S04]  /*17e0*/  SHF.R.U32.HI R3, RZ, 0x1f, R4 ;  /* 0x0000001fff037819 */ /* 0x000fc80000011604 */
[----:B------:R-:W-:Y:S02]  /*17f0*/  LEA.HI.SX32 R154, R4, R3, 0x1a ;  /* 0x00000003049a7211 */ /* 0x000fe400078fd2ff */
[----:B------:R-:W-:-:S05]  /*1800*/  @P3 LOP3.LUT R26, R26, 0x8, RZ, 0xfc, !PT ;  /* 0x000000081a1a3812 */ /* 0x000fca00078efcff */
[----:B------:R1:W-:Y:S01]  /*1810*/  STL [R1+0x10], R26 ;  /* 0x0000101a01007387 */ /* 0x0003e20000100800 */
[----:B------:R-:W-:Y:S05]  /*1820*/  @!P3 BRA `(.L_x_435) ;  /* 0x000000000074b947 */ /* 0x000fea0003800000 */
[----:B------:R-:W-:Y:S01]  /*1830*/  ISETP.NE.AND P0, PT, R224, RZ, PT ;  /* 0x000000ffe000720c */ /* 0x000fe20003f05270 */
[----:B------:R-:W-:-:S03]  /*1840*/  ULDC UR4, c[0x0][0x9f0] ;  /* 0x00027c0000047ab9 */ /* 0x000fc60000000800 */
[----:B------:R-:W-:-:S04]  /*1850*/  SEL R11, R224, UR4, P0 ;  /* 0x00000004e00b7c07 */ /* 0x000fc80008000000 */
[-C--:B-1----:R-:W-:Y:S02]  /*1860*/  IABS R6, R11.reuse ;  /* 0x0000000b00067213 */ /* 0x082fe40000000000 */
[----:B------:R-:W-:Y:S02]  /*1870*/  IADD3 R0, R154, -0x1, R11 ;  /* 0xffffffff9a007810 */ /* 0x000fe40007ffe00b */
[----:B------:R-:W0:Y:S01]  /*1880*/  I2F.RP R3, R6 ;  /* 0x0000000600037306 */ /* 0x000e220000209400 */
[-C--:B------:R-:W-:Y:S02]  /*1890*/  IABS R10, R11.reuse ;  /* 0x0000000b000a7213 */ /* 0x080fe40000000000 */
[----:B------:R-:W-:Y:S02]  /*18a0*/  IABS R8, R0 ;  /* 0x0000000000087213 */ /* 0x000fe40000000000 */
[----:B------:R-:W-:-:S04]  /*18b0*/  LOP3.LUT R0, R0, R11, RZ, 0x3c, !PT ;  /* 0x0000000b00007212 */ /* 0x000fc800078e3cff */
[----:B------:R-:W-:Y:S01]  /*18c0*/  ISETP.GE.AND P2, PT, R0, RZ, PT ;  /* 0x000000ff0000720c */ /* 0x000fe20003f46270 */
[----:B0-----:R-:W0:Y:S02]  /*18d0*/  MUFU.RCP R3, R3 ;  /* 0x0000000300037308 */ /* 0x001e240000001000 */
[----:B0-----:R-:W-:Y:S02]  /*18e0*/  VIADD R4, R3, 0xffffffe ;  /* 0x0ffffffe03047836 */ /* 0x001fe40000000000 */
[----:B------:R-:W-:-:S04]  /*18f0*/  IMAD.MOV R3, RZ, RZ, -R10 ;  /* 0x000000ffff037224 */ /* 0x000fc800078e0a0a */
[----:B------:R0:W1:Y:S02]  /*1900*/  F2I.FTZ.U32.TRUNC.NTZ R5, R4 ;  /* 0x0000000400057305 */ /* 0x000064000021f000 */
[----:B0-----:R-:W-:Y:S02]  /*1910*/  IMAD.MOV.U32 R4, RZ, RZ, RZ ;  /* 0x000000ffff047224 */ /* 0x001fe400078e00ff */
[----:B-1----:R-:W-:-:S04]  /*1920*/  IMAD.MOV R7, RZ, RZ, -R5 ;  /* 0x000000ffff077224 */ /* 0x002fc800078e0a05 */
[----:B------:R-:W-:-:S04]  /*1930*/  IMAD R7, R7, R6, RZ ;  /* 0x0000000607077224 */ /* 0x000fc800078e02ff */
[----:B------:R-:W-:-:S06]  /*1940*/  IMAD.HI.U32 R5, R5, R7, R4 ;  /* 0x0000000705057227 */ /* 0x000fcc00078e0004 */
[----:B------:R-:W-:-:S04]  /*1950*/  IMAD.HI.U32 R5, R5, R8, RZ ;  /* 0x0000000805057227 */ /* 0x000fc800078e00ff */
[----:B------:R-:W-:-:S05]  /*1960*/  IMAD R3, R5, R3, R8 ;  /* 0x0000000305037224 */ /* 0x000fca00078e0208 */
[----:B------:R-:W-:-:S13]  /*1970*/  ISETP.GT.U32.AND P1, PT, R6, R3, PT ;  /* 0x000000030600720c */ /* 0x000fda0003f24070 */
[----:B------:R-:W-:Y:S02]  /*1980*/  @!P1 IMAD.IADD R3, R3, 0x1, -R6 ;  /* 0x0000000103039824 */ /* 0x000fe400078e0a06 */
[----:B------:R-:W-:Y:S01]  /*1990*/  @!P1 VIADD R5, R5, 0x1 ;  /* 0x0000000105059836 */ /* 0x000fe20000000000 */
[----:B------:R-:W-:Y:S02]  /*19a0*/  ISETP.NE.AND P1, PT, R11, RZ, PT ;  /* 0x000000ff0b00720c */ /* 0x000fe40003f25270 */
[----:B------:R-:W-:-:S13]  /*19b0*/  ISETP.GE.U32.AND P0, PT, R3, R6, PT ;  /* 0x000000060300720c */ /* 0x000fda0003f06070 */
[----:B------:R-:W-:-:S04]  /*19c0*/  @P0 VIADD R5, R5, 0x1 ;  /* 0x0000000105050836 */ /* 0x000fc80000000000 */
[----:B------:R-:W-:-:S04]  /*19d0*/  IMAD.MOV.U32 R0, RZ, RZ, R5 ;  /* 0x000000ffff007224 */ /* 0x000fc800078e0005 */
[----:B------:R-:W-:Y:S01]  /*19e0*/  @!P2 IMAD.MOV R0, RZ, RZ, -R0 ;  /* 0x000000ffff00a224 */ /* 0x000fe200078e0a00 */
[----:B------:R-:W-:-:S07]  /*19f0*/  @!P1 LOP3.LUT R0, RZ, R11, RZ, 0x33, !PT ;  /* 0x0000000bff009212 */ /* 0x000fce00078e33ff */
.L_x_435:
[----:B------:R-:W-:Y:S05]  /*1a00*/  BSYNC B0 ;  /* 0x0000000000007941 */ /* 0x000fea0003800000 */
.L_x_434:
[----:B------:R-:W-:Y:S01]  /*1a10*/  IMAD R3, R233, R0, RZ ;  /* 0x00000000e9037224 */ /* 0x000fe200078e02ff */
[----:B------:R-:W-:-:S04]  /*1a20*/  PLOP3.LUT P2, PT, PT, PT, PT, 0x80, 0x0 ;  /* 0x000000000000781c */ /* 0x000fc80003f4f070 */
[C---:B------:R-:W-:Y:S01]  /*1a30*/  VIADDMNMX R0, R3.reuse, R0, R154, PT ;  /* 0x0000000003007246 */ /* 0x040fe2000380019a */
[----:B------:R-:W-:-:S04]  /*1a40*/  IMAD R3, R3, 0x70, -R9 ;  /* 0x0000007003037824 */ /* 0x000fc800078e0a09 */
[----:B------:R-:W-:Y:S01]  /*1a50*/  IMAD R5, R0, 0x70, -R9 ;  /* 0x0000007000057824 */ /* 0x000fe200078e0a09 */
[----:B------:R-:W-:-:S04]  /*1a60*/  VIMNMX R3, RZ, R3, !PT ;  /* 0x00000003ff037248 */ /* 0x000fc80007fe0100 */
[----:B------:R-:W-:Y:S02]  /*1a70*/  VIMNMX R4, R5, R24, PT ;  /* 0x0000001805047248 */ /* 0x000fe40003fe0100 */
[----:B------:R-:W-:Y:S02]  /*1a80*/  SHF.R.U32.HI R134, RZ, 0x4, R3 ;  /* 0x00000004ff867819 */ /* 0x000fe40000011603 */
[----:B------:R-:W-:-:S03]  /*1a90*/  ISETP.GT.AND P0, PT, R4, R3, PT ;  /* 0x000000030400720c */ /* 0x000fc60003f04270 */
[----:B------:R-:W-:-:S04]  /*1aa0*/  IMAD.WIDE.U32 R134, R134, 0x24924925, RZ ;  /* 0x2492492586867825 */ /* 0x000fc800078e00ff */
[----:B------:R-:W-:-:S04]  /*1ab0*/  IMAD.MOV.U32 R134, RZ, RZ, R135 ;  /* 0x000000ffff867224 */ /* 0x000fc800078e0087 */
[----:B------:R-:W-:Y:S02]  /*1ac0*/  IMAD.MOV.U32 R25, RZ, RZ, R134 ;  /* 0x000000ffff197224 */ /* 0x000fe400078e0086 */
[----:B------:R-:W-:Y:S02]  /*1ad0*/  @P0 VIADD R5, R4, 0x6f ;  /* 0x0000006f04050836 */ /* 0x000fe40000000000 */
[----:B------:R-:W-:-:S04]  /*1ae0*/  @P0 IMAD.MOV.U32 R4, RZ, RZ, RZ ;  /* 0x000000ffff040224 */ /* 0x000fc800078e00ff */
[----:B------:R-:W-:-:S05]  /*1af0*/  @P0 IMAD.HI R4, R5, -0x6db6db6d, R4 ;  /* 0x9249249305040827 */ /* 0x000fca00078e0204 */
[----:B------:R-:W-:-:S04]  /*1b00*/  @P0 SHF.R.U32.HI R3, RZ, 0x1f, R4 ;  /* 0x0000001fff030819 */ /* 0x000fc80000011604 */
[----:B------:R-:W-:-:S04]  /*1b10*/  @P0 LEA.HI.SX32 R25, R4, R3, 0x1a ;  /* 0x0000000304190211 */ /* 0x000fc800078fd2ff */
[----:B------:R-:W-:-:S13]  /*1b20*/  ISETP.GT.AND P0, PT, R25, R134, PT ;  /* 0x000000861900720c */ /* 0x000fda0003f04270 */
[----:B------:R-:W-:Y:S05]  /*1b30*/  @!P0 BRA `(.L_x_436) ;  /* 0x0000009000648947 */ /* 0x000fea0003800000 */
[----:B------:R-:W-:Y:S01]  /*1b40*/  VIADD R0, R2, 0x21400 ;  /* 0x0002140002007836 */ /* 0x000fe20000000000 */
[----:B------:R-:W-:Y:S04]  /*1b50*/  BSSY B6, `(.L_x_437) ;  /* 0x0000013000067945 */ /* 0x000fe80003800000 */
[----:B------:R-:W-:-:S13]  /*1b60*/  LOP3.LUT P0, RZ, R0, 0x3ff, RZ, 0xc0, !PT ;  /* 0x000003ff00ff7812 */ /* 0x000fda000780c0ff */
[----:B------:R-:W-:Y:S05]  /*1b70*/  @!P0 BRA `(.L_x_438) ;  /* 0x0000000000408947 */ /* 0x000fea0003800000 */
[----:B------:R-:W-:Y:S01]  /*1b80*/  MOV R0, 0x0 ;  /* 0x0000000000007802 */ /* 0x000fe20000000f00 */
[----:B------:R-:W-:Y:S01]  /*1b90*/  ULDC.64 UR4, c[0x4][0xa8] ;  /* 0x01002a0000047ab9 */ /* 0x000fe20000000a00 */
[----:B------:R-:W-:Y:S01]  /*1ba0*/  ULDC.64 UR6, c[0x4][0x18] ;  /* 0x0100060000067ab9 */ /* 0x000fe20000000a00 */
[----:B------:R-:W-:Y:S01]  /*1bb0*/  IMAD.U32 R4, RZ, RZ, UR4 ;  /* 0x00000004ff047e24 */ /* 0x000fe2000f8e00ff */
[----:B------:R0:W2:Y:S01]  /*1bc0*/  LDC.64 R14, c[0x4][R0] ;  /* 0x01000000000e7b82 */ /* 0x0000a20000000a00 */
[----:B------:R-:W-:Y:S01]  /*1bd0*/  IMAD.U32 R5, RZ, RZ, UR5 ;  /* 0x00000005ff057e24 */ /* 0x000fe2000f8e00ff */
[----:B------:R-:W-:Y:S01]  /*1be0*/  ULDC.64 UR4, c[0x4][0xb0] ;  /* 0x01002c0000047ab9 */ /* 0x000fe20000000a00 */
[----:B------:R-:W-:Y:S02]  /*1bf0*/  IMAD.U32 R10, RZ, RZ, UR6 ;  /* 0x00000006ff0a7e24 */ /* 0x000fe4000f8e00ff */
[----:B-1----:R-:W-:Y:S02]  /*1c00*/  IMAD.U32 R6, RZ, RZ, UR4 ;  /* 0x00000004ff067e24 */ /* 0x002fe4000f8e00ff */
[----:B------:R-:W-:-:S02]  /*1c10*/  IMAD.U32 R7, RZ, RZ, UR5 ;  /* 0x00000005ff077e24 */ /* 0x000fc4000f8e00ff */
[----:B------:R-:W-:Y:S02]  /*1c20*/  IMAD.U32 R11, RZ, RZ, UR7 ;  /* 0x00000007ff0b7e24 */ /* 0x000fe4000f8e00ff */
[----:B------:R-:W-:Y:S02]  /*1c30*/  IMAD.MOV.U32 R8, RZ, RZ, 0x70 ;  /* 0x00000070ff087424 */ /* 0x000fe400078e00ff */
[----:B------:R-:W-:Y:S02]  /*1c40*/  IMAD.MOV.U32 R12, RZ, RZ, 0x1 ;  /* 0x00000001ff0c7424 */ /* 0x000fe400078e00ff */
[----:B0-----:R-:W-:-:S07]  /*1c50*/  IMAD.MOV.U32 R13, RZ, RZ, RZ ;  /* 0x000000ffff0d7224 */ /* 0x001fce00078e00ff */
[----:B------:R-:W-:-:S07]  /*1c60*/  LEPC R20, `(.L_x_438) ;  /* 0x000000001014794e */ /* 0x000fce0000000000 */
[----:B--2--5:R-:W-:Y:S05]  /*1c70*/  CALL.ABS.NOINC R14 ;  /* 0x000000000e007343 */ /* 0x024fea0003c00000 */
.L_x_438:
[----:B------:R-:W-:Y:S05]  /*1c80*/  BSYNC B6 ;  /* 0x0000000000067941 */ /* 0x000fea0003800000 */
.L_x_437:
        /* <DEDUP_REMOVED lines=20> */
.L_x_440:
[----:B------:R-:W-:Y:S05]  /*1dd0*/  BSYNC B6 ;  /* 0x0000000000067941 */ /* 0x000fea0003800000 */
.L_x_439:
[----:B------:R-:W-:Y:S01]  /*1de0*/  ULDC.64 UR4, c[0x0][0x9f8] ;  /* 0x00027e0000047ab9 */ /* 0x000fe20000000a00 */
[----:B------:R-:W-:Y:S01]  /*1df0*/  IMAD.MOV.U32 R8, RZ, RZ, R225 ;  /* 0x000000ffff087224 */ /* 0x000fe200078e00e1 */
[----:B------:R-:W-:Y:S01]  /*1e00*/  ISETP.NE.U32.AND P0, PT, RZ, UR4, PT ;  /* 0x00000004ff007c0c */ /* 0x000fe2000bf05070 */
[----:B------:R-:W0:Y:S01]  /*1e10*/  S2R R5, SR_TID.X ;  /* 0x0000000000057919 */ /* 0x000e220000002100 */
[C---:B------:R-:W-:Y:S01]  /*1e20*/  VIADD R0, R18.reuse, 0x20 ;  /* 0x0000002012007836 */ /* 0x040fe20000000000 */
[----:B------:R-:W2:Y:S01]  /*1e30*/  LDC.64 R112, c[0x0][0x300] ;  /* 0x0000c000ff707b82 */ /* 0x000ea20000000a00 */
[----:B------:R-:W-:Y:S01]  /*1e40*/  ISETP.NE.AND.EX P0, PT, RZ, UR5, PT, P0 ;  /* 0x00000005ff007c0c */ /* 0x000fe2000bf05300 */
[----:B------:R-:W-:Y:S01]  /*1e50*/  ULDC UR6, c[0x0][0x2f4] ;  /* 0x0000bd0000067ab9 */ /* 0x000fe20000000800 */
[C---:B------:R-:W-:Y:S02]  /*1e60*/  VIADD R3, R18.reuse, 0x40 ;  /* 0x0000004012037836 */ /* 0x040fe40000000000 */
[----:B------:R-:W-:-:S02]  /*1e70*/  VIADD R4, R18, 0x60 ;  /* 0x0000006012047836 */ /* 0x000fc40000000000 */
[----:B------:R-:W-:Y:S01]  /*1e80*/  IMAD.IADD R122, R122, 0x1, R27 ;  /* 0x000000017a7a7824 */ /* 0x000fe200078e021b */
[----:B------:R-:W3:Y:S01]  /*1e90*/  LDC.64 R106, c[0x0][0x3f8] ;  /* 0x0000fe00ff6a7b82 */ /* 0x000ee20000000a00 */
[----:B------:R-:W-:Y:S01]  /*1ea0*/  SHF.R.S32.HI R19, RZ, 0x1f, R18 ;  /* 0x0000001fff137819 */ /* 0x000fe20000011412 */
[----:B------:R-:W-:Y:S01]  /*1eb0*/  ULDC.64 UR8, c[0x0][0xa08] ;  /* 0x0002820000087ab9 */ /* 0x000fe20000000a00 */
[----:B------:R-:W-:-:S03]  /*1ec0*/  IMAD.MOV.U32 R20, RZ, RZ, R26 ;  /* 0x000000ffff147224 */ /* 0x000fc600078e001a */
[----:B-1----:R-:W-:Y:S02]  /*1ed0*/  @P0 IADD3 R6, P1, R226, UR4, RZ ;  /* 0x00000004e2060c10 */ /* 0x002fe4000ff3e0ff */
[----:B------:R-:W1:Y:S02]  /*1ee0*/  LDC R127, c[0x0][0x3f4] ;  /* 0x0000fd00ff7f7b82 */ /* 0x000e640000000800 */
[----:B------:R-:W-:Y:S01]  /*1ef0*/  @P0 IADD3.X R7, R227, UR5, RZ, P1, !PT ;  /* 0x00000005e3070c10 */ /* 0x000fe20008ffe4ff */
[----:B------:R-:W-:-:S04]  /*1f00*/  ULDC.64 UR4, c[0x0][0x330] ;  /* 0x0000cc0000047ab9 */ /* 0x000fc80000000a00 */
[----:B------:R4:W2:Y:S01]  /*1f10*/  @P0 LDG.E R8, desc[UR60][R6.64] ;  /* 0x0000003c06080981 */ /* 0x0008a2000c1e1900 */
[----:B------:R-:W-:Y:S01]  /*1f20*/  ISETP.GE.AND P1, PT, R0, UR6, PT ;  /* 0x0000000600007c0c */ /* 0x000fe2000bf26270 */
[----:B------:R-:W-:Y:S01]  /*1f30*/  IMAD.WIDE.U32 R114, R222, UR4, R18 ;  /* 0x00000004de727c25 */ /* 0x000fe2000f8e0012 */
[----:B------:R-:W-:Y:S01]  /*1f40*/  ISETP.GE.AND P0, PT, R18, UR6, PT ;  /* 0x0000000612007c0c */ /* 0x000fe2000bf06270 */
[----:B------:R-:W1:Y:S01]  /*1f50*/  LDC.64 R100, c[0x0][0x408] ;  /* 0x00010200ff647b82 */ /* 0x000e620000000a00 */
[----:B------:R-:W-:Y:S01]  /*1f60*/  SEL R9, RZ, 0xffffffff, P1 ;  /* 0xffffffffff097807 */ /* 0x000fe20000800000 */
[----:B------:R-:W-:Y:S01]  /*1f70*/  IMAD R115, R222, UR5, R115 ;  /* 0x00000005de737c24 */ /* 0x000fe2000f8e0273 */
[----:B------:R-:W-:Y:S01]  /*1f80*/  ISETP.GE.AND P1, PT, R4, UR6, PT ;  /* 0x0000000604007c0c */ /* 0x000fe2000bf26270 */
[----:B0-----:R-:W-:Y:S01]  /*1f90*/  VIADD R10, R5, 0xffffff80 ;  /* 0xffffff80050a7836 */ /* 0x001fe20000000000 */
[----:B------:R-:W-:Y:S01]  /*1fa0*/  SEL R5, RZ, 0x1, P0 ;  /* 0x00000001ff057807 */ /* 0x000fe20000000000 */
[----:B----4-:R-:W-:Y:S01]  /*1fb0*/  IMAD.SHL.U32 R6, R9, 0x2, RZ ;  /* 0x0000000209067824 */ /* 0x010fe200078e00ff */
[----:B------:R-:W-:Y:S01]  /*1fc0*/  ISETP.GE.AND P0, PT, R3, UR6, PT ;  /* 0x0000000603007c0c */ /* 0x000fe2000bf06270 */
[----:B------:R-:W-:Y:S01]  /*1fd0*/  ULDC.64 UR4, c[0x0][0x308] ;  /* 0x0000c20000047ab9 */ /* 0x000fe20000000a00 */
[----:B------:R-:W-:Y:S01]  /*1fe0*/  SEL R7, RZ, 0x8, P1 ;  /* 0x00000008ff077807 */ /* 0x000fe20000800000 */
[----:B---3--:R-:W-:Y:S01]  /*1ff0*/  IMAD.WIDE.U32 R108, R17, R106, R18 ;  /* 0x0000006a116c7225 */ /* 0x008fe200078e0012 */
[----:B------:R-:W-:Y:S01]  /*2000*/  LOP3.LUT R5, R6, 0x2, R5, 0xe2, !PT ;  /* 0x0000000206057812 */ /* 0x000fe200078ee205 */
[----:B------:R-:W0:Y:S01]  /*2010*/  S2R R180, SR_TID.X ;  /* 0x0000000000b47919 */ /* 0x000e220000002100 */
[----:B------:R-:W-:Y:S01]  /*2020*/  SEL R6, RZ, 0x4, P0 ;  /* 0x00000004ff067807 */ /* 0x000fe20000000000 */
[----:B--2---:R-:W-:Y:S01]  /*2030*/  IMAD.SHL.U32 R140, R112, 0x40, RZ ;  /* 0x00000040708c7824 */ /* 0x004fe200078e00ff */
[----:B------:R-:W-:Y:S01]  /*2040*/  SHF.R.S32.HI R9, RZ, 0x1f, R10 ;  /* 0x0000001fff097819 */ /* 0x000fe2000001140a */
[----:B------:R-:W-:Y:S01]  /*2050*/  IMAD R137, R107, 0x70, RZ ;  /* 0x000000706b897824 */ /* 0x000fe200078e02ff */
[----:B------:R-:W-:-:S02]  /*2060*/  SHF.R.S32.HI R14, RZ, 0x1f, R122 ;  /* 0x0000001fff0e7819 */ /* 0x000fc4000001147a */
[----:B------:R-:W-:Y:S01]  /*2070*/  LOP3.LUT R29, R7, R5, R6, 0xfe, !PT ;  /* 0x00000005071d7212 */ /* 0x000fe200078efe06 */
[----:B------:R-:W-:Y:S01]  /*2080*/  VIADD R5, R18, 0x80 ;  /* 0x0000008012057836 */ /* 0x000fe20000000000 */
[----:B------:R-:W-:Y:S01]  /*2090*/  LEA.HI R10, R9, R10, RZ, 0x2 ;  /* 0x0000000a090a7211 */ /* 0x000fe200078f10ff */
[-C--:B------:R-:W-:Y:S01]  /*20a0*/  IMAD R9, R14, R112.reuse, RZ ;  /* 0x000000700e097224 */ /* 0x080fe200078e02ff */
[----:B------:R-:W-:Y:S01]  /*20b0*/  SHF.R.S32.HI R151, RZ, 0x1f, R17 ;  /* 0x0000001fff977819 */ /* 0x000fe20000011411 */
[C---:B------:R-:W-:Y:S01]  /*20c0*/  IMAD.WIDE.U32 R6, R122.reuse, R112, RZ ;  /* 0x000000707a067225 */ /* 0x040fe200078e00ff */
[----:B------:R-:W-:Y:S02]  /*20d0*/  ISETP.GE.AND P0, PT, R5, UR6, PT ;  /* 0x0000000605007c0c */ /* 0x000fe4000bf06270 */
[----:B------:R-:W-:Y:S01]  /*20e0*/  SHF.R.S32.HI R12, RZ, 0x1f, R10 ;  /* 0x0000001fff0c7819 */ /* 0x000fe2000001140a */
[----:B------:R-:W-:Y:S01]  /*20f0*/  IMAD R9, R122, R113, R9 ;  /* 0x000000717a097224 */ /* 0x000fe200078e0209 */
[----:B------:R-:W-:Y:S01]  /*2100*/  SEL R10, RZ, 0x10, P0 ;  /* 0x00000010ff0a7807 */ /* 0x000fe20000000000 */
[----:B-1----:R-:W-:Y:S01]  /*2110*/  IMAD.WIDE.U32 R102, R17, R100, R18 ;  /* 0x0000006411667225 */ /* 0x002fe200078e0012 */
[----:B------:R-:W-:-:S02]  /*2120*/  ISETP.NE.U32.AND P0, PT, RZ, UR8, PT ;  /* 0x00000008ff007c0c */ /* 0x000fc4000bf05070 */
[----:B------:R-:W-:Y:S01]  /*2130*/  LEA.HI R12, R12, R17, RZ, 0x3 ;  /* 0x000000110c0c7211 */ /* 0x000fe200078f18ff */
[----:B------:R-:W-:Y:S01]  /*2140*/  IMAD.IADD R7, R7, 0x1, R9 ;  /* 0x0000000107077824 */ /* 0x000fe200078e0209 */
[----:B------:R-:W-:Y:S02]  /*2150*/  ISETP.NE.AND.EX P0, PT, RZ, UR9, PT, P0 ;  /* 0x00000009ff007c0c */ /* 0x000fe4000bf05300 */
[----:B------:R-:W-:Y:S01]  /*2160*/  LOP3.LUT R12, R12, 0xfffffff8, RZ, 0xc0, !PT ;  /* 0xfffffff80c0c7812 */ /* 0x000fe200078ec0ff */
[C---:B------:R-:W-:Y:S01]  /*2170*/  IMAD.WIDE.U32 R116, R222.reuse, UR4, R6 ;  /* 0x00000004de747c25 */ /* 0x040fe2000f8e0006 */
[----:B------:R-:W-:Y:S02]  /*2180*/  LOP3.LUT R29, R29, R10, RZ, 0xfc, !PT ;  /* 0x0000000a1d1d7212 */ /* 0x000fe400078efcff */
[----:B------:R-:W-:Y:S01]  /*2190*/  SHF.R.S32.HI R23, RZ, 0x1f, R22 ;  /* 0x0000001fff177819 */ /* 0x000fe20000011416 */
[----:B------:R-:W-:Y:S01]  /*21a0*/  IMAD R117, R222, UR5, R117 ;  /* 0x00000005de757c24 */ /* 0x000fe2000f8e0275 */
[----:B------:R-:W-:Y:S01]  /*21b0*/  ULDC.64 UR4, c[0x0][0x310] ;  /* 0x0000c40000047ab9 */ /* 0x000fe20000000a00 */
[C---:B------:R-:W-:Y:S01]  /*21c0*/  IMAD.IADD R135, R17.reuse, 0x1, -R12 ;  /* 0x0000000111877824 */ /* 0x040fe200078e0a0c */
[----:B------:R-:W-:Y:S01]  /*21d0*/  LOP3.LUT R20, R20, 0xfffffffb, RZ, 0xc0, !PT ;  /* 0xfffffffb14147812 */ /* 0x000fe200078ec0ff */
[----:B------:R-:W-:Y:S01]  /*21e0*/  IMAD.WIDE.U32 R110, R17, R106, R22 ;  /* 0x0000006a116e7225 */ /* 0x000fe200078e0016 */
[----:B------:R-:W-:-:S02]  /*21f0*/  ISETP.GE.AND P2, PT, R3, R127, PT ;  /* 0x0000007f0300720c */ /* 0x000fc40003f46270 */
[----:B------:R-:W-:Y:S01]  /*2200*/  LOP3.LUT P1, RZ, R135, 0x4, RZ, 0xc0, !PT ;  /* 0x0000000487ff7812 */ /* 0x000fe2000782c0ff */
[C---:B------:R-:W-:Y:S01]  /*2210*/  IMAD.WIDE.U32 R104, R17.reuse, R100, R22 ;  /* 0x0000006411687225 */ /* 0x040fe200078e0016 */
[----:B------:R-:W-:Y:S02]  /*2220*/  SHF.R.U32.HI R21, RZ, 0x3, R207 ;  /* 0x00000003ff157819 */ /* 0x000fe400000116cf */
[----:B------:R-:W-:Y:S02]  /*2230*/  SHF.L.U64.HI R139, R112, 0x6, R113 ;  /* 0x00000006708b7819 */ /* 0x000fe40000010271 */
[----:B------:R-:W-:Y:S02]  /*2240*/  IADD3 R122, P3, R17, R122, RZ ;  /* 0x0000007a117a7210 */ /* 0x000fe40007f7e0ff */
[----:B------:R-:W-:Y:S02]  /*2250*/  SHF.R.S32.HI R153, RZ, 0x1f, R229 ;  /* 0x0000001fff997819 */ /* 0x000fe400000114e5 */
[----:B0-----:R-:W-:Y:S01]  /*2260*/  LEA.HI R180, R180, 0x8, RZ, 0x19 ;  /* 0x00000008b4b47811 */ /* 0x001fe200078fc8ff */
[----:B------:R-:W-:-:S02]  /*2270*/  IMAD.X R123, R14, 0x1, R151, P3 ;  /* 0x000000010e7b7824 */ /* 0x000fc400018e0697 */
[----:B------:R-:W-:Y:S02]  /*2280*/  @P1 LOP3.LUT R20, R20, 0x4, RZ, 0xfc, !PT ;  /* 0x0000000414141812 */ /* 0x000fe400078efcff */
[----:B------:R-:W-:Y:S02]  /*2290*/  ISETP.GE.AND P1, PT, R0, R127, PT ;  /* 0x0000007f0000720c */ /* 0x000fe40003f26270 */
[----:B------:R-:W-:-:S04]  /*22a0*/  LOP3.LUT R20, R20, 0xfffffffe, RZ, 0xc0, !PT ;  /* 0xfffffffe14147812 */ /* 0x000fc800078ec0ff */
[----:B------:R-:W-:-:S05]  /*22b0*/  @P2 LOP3.LUT R20, R20, 0x1, RZ, 0xfc, !PT ;  /* 0x0000000114142812 */ /* 0x000fca00078efcff */
[----:B------:R0:W-:Y:S01]  /*22c0*/  STL [R1+0x10], R20 ;  /* 0x0000101401007387 */ /* 0x0001e20000100800 */
[----:B------:R-:W-:Y:S02]  /*22d0*/  SHF.R.S32.HI R6, RZ, 0x1f, R8 ;  /* 0x0000001fff067819 */ /* 0x000fe40000011408 */
[----:B------:R-:W-:Y:S01]  /*22e0*/  SEL R39, R8, RZ, !P0 ;  /* 0x000000ff08277207 */ /* 0x000fe20004000000 */
[----:B------:R-:W-:Y:S01]  /*22f0*/  IMAD R8, R151, R106, RZ ;  /* 0x0000006a97087224 */ /* 0x000fe200078e02ff */
[----:B------:R-:W-:-:S03]  /*2300*/  SEL R6, R6, RZ, !P0 ;  /* 0x000000ff06067207 */ /* 0x000fc60004000000 */
[----:B------:R-:W-:Y:S02]  /*2310*/  IMAD R11, R17, R107, R8 ;  /* 0x0000006b110b7224 */ /* 0x000fe400078e0208 */
[----:B------:R-:W-:Y:S02]  /*2320*/  IMAD R10, R6, UR4, RZ ;  /* 0x00000004060a7c24 */ /* 0x000fe4000f8e02ff */
[----:B------:R-:W-:-:S04]  /*2330*/  IMAD.WIDE.U32 R116, R39, UR4, R116 ;  /* 0x0000000427747c25 */ /* 0x000fc8000f8e0074 */
[----:B------:R-:W-:Y:S01]  /*2340*/  IMAD R7, R39, UR5, R10 ;  /* 0x0000000527077c24 */ /* 0x000fe2000f8e020a */
[----:B------:R-:W-:Y:S01]  /*2350*/  ULDC.64 UR4, c[0x0][0x338] ;  /* 0x0000ce0000047ab9 */ /* 0x000fe20000000a00 */
[-C--:B------:R-:W-:Y:S02]  /*2360*/  IMAD R10, R151, R112.reuse, RZ ;  /* 0x00000070970a7224 */ /* 0x080fe400078e02ff */
[----:B------:R-:W-:-:S04]  /*2370*/  IMAD.WIDE.U32 R8, R17, R112, R18 ;  /* 0x0000007011087225 */ /* 0x000fc800078e0012 */
[----:B------:R-:W-:Y:S02]  /*2380*/  IMAD R10, R17, R113, R10 ;  /* 0x00000071110a7224 */ /* 0x000fe400078e020a */
[----:B------:R-:W-:Y:S01]  /*2390*/  IMAD R12, R6, UR4, RZ ;  /* 0x00000004060c7c24 */ /* 0x000fe2000f8e02ff */
[----:B------:R-:W-:Y:S01]  /*23a0*/  IADD3 R6, P0, R116, R8, RZ ;  /* 0x0000000874067210 */ /* 0x000fe20007f1e0ff */
[----:B------:R-:W-:Y:S02]  /*23b0*/  IMAD.IADD R7, R117, 0x1, R7 ;  /* 0x0000000175077824 */ /* 0x000fe400078e0207 */
[----:B------:R-:W-:Y:S02]  /*23c0*/  IMAD.IADD R111, R111, 0x1, R11 ;  /* 0x000000016f6f7824 */ /* 0x000fe400078e020b */
[----:B------:R-:W-:Y:S01]  /*23d0*/  IMAD.IADD R109, R11, 0x1, R109 ;  /* 0x000000010b6d7824 */ /* 0x000fe200078e026d */
[----:B------:R-:W-:Y:S01]  /*23e0*/  IADD3.X R8, R7, R9, R10, P0, !PT ;  /* 0x0000000907087210 */ /* 0x000fe200007fe40a */
[----:B------:R-:W-:Y:S01]  /*23f0*/  IMAD R10, R151, R100, RZ ;  /* 0x00000064970a7224 */ /* 0x000fe200078e02ff */
[----:B------:R-:W-:Y:S01]  /*2400*/  ISETP.GE.AND P0, PT, R18, R127, PT ;  /* 0x0000007f1200720c */ /* 0x000fe20003f06270 */
[----:B------:R-:W-:Y:S01]  /*2410*/  IMAD.WIDE.U32 R114, R39, UR4, R114 ;  /* 0x0000000427727c25 */ /* 0x000fe2000f8e0072 */
[----:B------:R-:W-:-:S02]  /*2420*/  SEL R11, R127, RZ, P1 ;  /* 0x000000ff7f0b7207 */ /* 0x000fc40000800000 */
[----:B------:R-:W-:Y:S01]  /*2430*/  SEL R9, R127, RZ, P0 ;  /* 0x000000ff7f097207 */ /* 0x000fe20000000000 */
[----:B------:R-:W-:Y:S01]  /*2440*/  IMAD R13, R17, R101, R10 ;  /* 0x00000065110d7224 */ /* 0x000fe200078e020a */
[----:B------:R-:W-:Y:S01]  /*2450*/  SEL R10, R127, RZ, P2 ;  /* 0x000000ff7f0a7207 */ /* 0x000fe20001000000 */
[----:B------:R-:W-:Y:S02]  /*2460*/  IMAD.IADD R11, R0, 0x1, R11 ;  /* 0x00000001000b7824 */ /* 0x000fe400078e020b */
[----:B------:R-:W-:Y:S02]  /*2470*/  IMAD.IADD R9, R18, 0x1, R9 ;  /* 0x0000000112097824 */ /* 0x000fe400078e0209 */
[----:B------:R-:W-:Y:S02]  /*2480*/  IMAD.IADD R15, R3, 0x1, R10 ;  /* 0x00000001030f7824 */ /* 0x000fe400078e020a */
[----:B------:R-:W-:Y:S01]  /*2490*/  IMAD R39, R39, UR5, R12 ;  /* 0x0000000527277c24 */ /* 0x000fe2000f8e020c */
[----:B------:R-:W-:Y:S01]  /*24a0*/  SHF.R.S32.HI R10, RZ, 0x1f, R9 ;  /* 0x0000001fff0a7819 */ /* 0x000fe20000011409 */
[----:B------:R-:W-:Y:S01]  /*24b0*/  IMAD.IADD R105, R105, 0x1, R13 ;  /* 0x0000000169697824 */ /* 0x000fe200078e020d */
[----:B------:R-:W-:Y:S01]  /*24c0*/  SHF.R.S32.HI R12, RZ, 0x1f, R11 ;  /* 0x0000001fff0c7819 */ /* 0x000fe2000001140b */
[----:B------:R-:W-:Y:S01]  /*24d0*/  IMAD.IADD R103, R13, 0x1, R103 ;  /* 0x000000010d677824 */ /* 0x000fe200078e0267 */
[-C--:B------:R-:W-:Y:S01]  /*24e0*/  LEA.HI R26, R10, R9.reuse, RZ, 0x3 ;  /* 0x000000090a1a7211 */ /* 0x080fe200078f18ff */
[----:B-----5:R-:W-:Y:S01]  /*24f0*/  IMAD.WIDE.U32 R104, R150, R100, R104 ;  /* 0x0000006496687225 */ /* 0x020fe200078e0068 */
[----:B------:R-:W-:-:S02]  /*2500*/  LEA.HI R9, R10, R9, RZ, 0x6 ;  /* 0x000000090a097211 */ /* 0x000fc400078f30ff */
[-C--:B------:R-:W-:Y:S01]  /*2510*/  LEA.HI R10, R12, R11.reuse, RZ, 0x6 ;  /* 0x0000000b0c0a7211 */ /* 0x080fe200078f30ff */
[----:B------:R-:W-:Y:S01]  /*2520*/  IMAD.WIDE.U32 R102, R150, R100, R102 ;  /* 0x0000006496667225 */ /* 0x000fe200078e0066 */
[----:B------:R-:W-:Y:S02]  /*2530*/  LEA.HI R27, R12, R11, RZ, 0x3 ;  /* 0x0000000b0c1b7211 */ /* 0x000fe400078f18ff */
[----:B------:R-:W-:Y:S01]  /*2540*/  SHF.R.S32.HI R9, RZ, 0x6, R9 ;  /* 0x00000006ff097819 */ /* 0x000fe20000011409 */
[-C--:B------:R-:W-:Y:S01]  /*2550*/  IMAD.WIDE.U32 R110, R150, R106.reuse, R110 ;  /* 0x0000006a966e7225 */ /* 0x080fe200078e006e */
[----:B------:R-:W-:Y:S02]  /*2560*/  SHF.R.S32.HI R11, RZ, 0x6, R10 ;  /* 0x00000006ff0b7819 */ /* 0x000fe4000001140a */
[C---:B------:R-:W-:Y:S01]  /*2570*/  LOP3.LUT R12, R214.reuse, 0x38, R27, 0xf8, !PT ;  /* 0x00000038d60c7812 */ /* 0x040fe200078ef81b */
[C---:B------:R-:W-:Y:S01]  /*2580*/  IMAD R147, R9.reuse, 0x1c00, R216 ;  /* 0x00001c0009937824 */ /* 0x040fe200078e02d8 */
[----:B------:R-:W-:Y:S01]  /*2590*/  LOP3.LUT R10, R214, 0x38, R26, 0xf8, !PT ;  /* 0x00000038d60a7812 */ /* 0x000fe200078ef81a */
[----:B------:R-:W-:Y:S01]  /*25a0*/  IMAD R145, R9, 0x1c00, R217 ;  /* 0x00001c0009917824 */ /* 0x000fe200078e02d9 */
[----:B------:R-:W-:Y:S01]  /*25b0*/  SHF.R.S32.HI R28, RZ, 0x1f, R15 ;  /* 0x0000001fff1c7819 */ /* 0x000fe2000001140f */
[C---:B------:R-:W-:Y:S01]  /*25c0*/  IMAD R146, R11.reuse, 0x1c00, R216 ;  /* 0x00001c000b927824 */ /* 0x040fe200078e02d8 */
[-C--:B------:R-:W-:Y:S01]  /*25d0*/  LOP3.LUT R9, R12, R215.reuse, RZ, 0x3c, !PT ;  /* 0x000000d70c097212 */ /* 0x080fe200078e3cff */
[----:B------:R-:W-:Y:S01]  /*25e0*/  IMAD R143, R11, 0x1c00, R217 ;  /* 0x00001c000b8f7824 */ /* 0x000fe200078e02d9 */
[----:B------:R-:W-:Y:S01]  /*25f0*/  LOP3.LUT R10, R10, R215, RZ, 0x3c, !PT ;  /* 0x000000d70a0a7212 */ /* 0x000fe200078e3cff */
[----:B------:R-:W-:Y:S01]  /*2600*/  IMAD.WIDE.U32 R108, R150, R106, R108 ;  /* 0x0000006a966c7225 */ /* 0x000fe200078e006c */
[----:B------:R-:W-:-:S02]  /*2610*/  LEA.HI R31, R28, R15, RZ, 0x3 ;  /* 0x0000000f1c1f7211 */ /* 0x000fc400078f18ff */
[----:B------:R-:W-:Y:S01]  /*2620*/  LEA.HI R15, R28, R15, RZ, 0x6 ;  /* 0x0000000f1c0f7211 */ /* 0x000fe200078f30ff */
[----:B------:R-:W-:Y:S01]  /*2630*/  IMAD.IADD R146, R146, 0x1, R9 ;  /* 0x0000000192927824 */ /* 0x000fe200078e0209 */
[----:B------:R-:W-:Y:S01]  /*2640*/  LOP3.LUT R9, R207, 0x38, R27, 0xf8, !PT ;  /* 0x00000038cf097812 */ /* 0x000fe200078ef81b */
[----:B------:R-:W-:Y:S01]  /*2650*/  IMAD.IADD R147, R147, 0x1, R10 ;  /* 0x0000000193937824 */ /* 0x000fe200078e020a */
[----:B------:R-:W-:Y:S01]  /*2660*/  SHF.R.S32.HI R15, RZ, 0x6, R15 ;  /* 0x00000006ff0f7819 */ /* 0x000fe2000001140f */
[----:B------:R-:W-:Y:S01]  /*2670*/  IMAD.SHL.U32 R127, R127, 0x2, RZ ;  /* 0x000000027f7f7824 */ /* 0x000fe200078e00ff */
[----:B------:R-:W-:Y:S01]  /*2680*/  LOP3.LUT R10, R214, 0x38, R31, 0xf8, !PT ;  /* 0x00000038d60a7812 */ /* 0x000fe200078ef81f */
[----:B------:R-:W-:Y:S01]  /*2690*/  IMAD.IADD R38, R115, 0x1, R39 ;  /* 0x0000000173267824 */ /* 0x000fe200078e0227 */
[----:B------:R-:W-:Y:S01]  /*26a0*/  LOP3.LUT R12, R9, R21, RZ, 0x3c, !PT ;  /* 0x00000015090c7212 */ /* 0x000fe200078e3cff */
[C---:B------:R-:W-:Y:S01]  /*26b0*/  IMAD R144, R15.reuse, 0x1c00, R216 ;  /* 0x00001c000f907824 */ /* 0x040fe200078e02d8 */
[----:B------:R-:W-:Y:S01]  /*26c0*/  LOP3.LUT R9, R10, R215, RZ, 0x3c, !PT ;  /* 0x000000d70a097212 */ /* 0x000fe200078e3cff */
[----:B------:R-:W-:Y:S01]  /*26d0*/  IMAD R142, R15, 0x1c00, R217 ;  /* 0x00001c000f8e7824 */ /* 0x000fe200078e02d9 */
[----:B------:R-:W-:Y:S01]  /*26e0*/  SHF.R.S32.HI R11, RZ, 0x1f, R150 ;  /* 0x0000001fff0b7819 */ /* 0x000fe20000011496 */
[----:B------:R-:W-:Y:S01]  /*26f0*/  IMAD.IADD R143, R143, 0x1, R12 ;  /* 0x000000018f8f7824 */ /* 0x000fe200078e020c */
[--C-:B------:R-:W-:Y:S01]  /*2700*/  LOP3.LUT R13, R207, 0x38, R26.reuse, 0xf8, !PT ;  /* 0x00000038cf0d7812 */ /* 0x100fe200078ef81a */
[----:B------:R-:W-:Y:S01]  /*2710*/  IMAD.IADD R144, R144, 0x1, R9 ;  /* 0x0000000190907824 */ /* 0x000fe200078e0209 */
[----:B------:R-:W-:Y:S01]  /*2720*/  SHF.R.S32.HI R120, RZ, 0x3, R26 ;  /* 0x00000003ff787819 */ /* 0x000fe2000001141a */
[----:B------:R-:W-:Y:S01]  /*2730*/  IMAD R9, R11, R106, RZ ;  /* 0x0000006a0b097224 */ /* 0x000fe200078e02ff */
[-C--:B0-----:R-:W-:Y:S01]  /*2740*/  LOP3.LUT R20, R13, R21.reuse, RZ, 0x3c, !PT ;  /* 0x000000150d147212 */ /* 0x081fe200078e3cff */
[----:B------:R-:W-:Y:S01]  /*2750*/  IMAD R12, R11, R100, RZ ;  /* 0x000000640b0c7224 */ /* 0x000fe200078e02ff */
[----:B------:R-:W-:Y:S01]  /*2760*/  LOP3.LUT R13, R207, 0x38, R31, 0xf8, !PT ;  /* 0x00000038cf0d7812 */ /* 0x000fe200078ef81f */
[----:B------:R-:W-:Y:S01]  /*2770*/  VIADD R11, R18, 0xa0 ;  /* 0x000000a0120b7836 */ /* 0x000fe20000000000 */
[----:B------:R-:W-:Y:S01]  /*2780*/  SHF.R.S32.HI R119, RZ, 0x3, R27 ;  /* 0x00000003ff777819 */ /* 0x000fe2000001141b */
[----:B------:R-:W-:Y:S01]  /*2790*/  IMAD.IADD R145, R145, 0x1, R20 ;  /* 0x0000000191917824 */ /* 0x000fe200078e0214 */
[----:B------:R-:W-:Y:S01]  /*27a0*/  LOP3.LUT R13, R13, R21, RZ, 0x3c, !PT ;  /* 0x000000150d0d7212 */ /* 0x000fe200078e3cff */
[----:B------:R-:W-:Y:S01]  /*27b0*/  IMAD R35, R150, R101, R12 ;  /* 0x0000006596237224 */ /* 0x000fe200078e020c */
[----:B------:R-:W-:Y:S01]  /*27c0*/  ISETP.GE.AND P2, PT, R11, UR6, PT ;  /* 0x000000060b007c0c */ /* 0x000fe2000bf46270 */
[----:B------:R-:W-:Y:S01]  /*27d0*/  IMAD R15, R113, 0x70, RZ ;  /* 0x00000070710f7824 */ /* 0x000fe200078e02ff */
[----:B------:R-:W-:Y:S01]  /*27e0*/  LOP3.LUT R20, R214, 0x18, R18, 0xf8, !PT ;  /* 0x00000018d6147812 */ /* 0x000fe200078ef812 */
[----:B------:R-:W-:Y:S01]  /*27f0*/  IMAD.IADD R142, R142, 0x1, R13 ;  /* 0x000000018e8e7824 */ /* 0x000fe200078e020d */
[----:B------:R-:W-:Y:S01]  /*2800*/  SEL R30, RZ, 0x20, P2 ;  /* 0x00000020ff1e7807 */ /* 0x000fe20001000000 */
[----:B------:R-:W-:Y:S01]  /*2810*/  IMAD R21, R101, 0x70, RZ ;  /* 0x0000007065157824 */ /* 0x000fe200078e02ff */
[C---:B------:R-:W-:Y:S01]  /*2820*/  SHF.L.U64.HI R12, R100.reuse, 0x6, R101 ;  /* 0x00000006640c7819 */ /* 0x040fe20000010265 */
[----:B------:R-:W-:Y:S01]  /*2830*/  IMAD.SHL.U32 R13, R100, 0x40, RZ ;  /* 0x00000040640d7824 */ /* 0x000fe200078e00ff */
[----:B------:R-:W-:Y:S01]  /*2840*/  LOP3.LUT R141, R20, R215, RZ, 0x3c, !PT ;  /* 0x000000d7148d7212 */ /* 0x000fe200078e3cff */
[----:B------:R-:W-:Y:S01]  /*2850*/  IMAD.WIDE.U32 R112, R112, 0x70, RZ ;  /* 0x0000007070707825 */ /* 0x000fe200078e00ff */
[----:B------:R-:W-:-:S02]  /*2860*/  LOP3.LUT R37, R29, R30, RZ, 0xfc, !PT ;  /* 0x0000001e1d257212 */ /* 0x000fc400078efcff */
[----:B------:R-:W-:Y:S01]  /*2870*/  LOP3.LUT R26, R26, 0xfffffff8, RZ, 0xc0, !PT ;  /* 0xfffffff81a1a7812 */ /* 0x000fe200078ec0ff */
[----:B------:R-:W-:Y:S01]  /*2880*/  IMAD.WIDE.U32 R100, R100, 0x70, RZ ;  /* 0x0000007064647825 */ /* 0x000fe200078e00ff */
[----:B------:R-:W-:Y:S02]  /*2890*/  LOP3.LUT R27, R27, 0xfffffff8, RZ, 0xc0, !PT ;  /* 0xfffffff81b1b7812 */ /* 0x000fe400078ec0ff */
[----:B------:R-:W-:Y:S01]  /*28a0*/  LOP3.LUT R28, R31, 0xfffffff8, RZ, 0xc0, !PT ;  /* 0xfffffff81f1c7812 */ /* 0x000fe200078ec0ff */
[----:B------:R-:W-:Y:S01]  /*28b0*/  IMAD R33, R150, R107, R9 ;  /* 0x0000006b96217224 */ /* 0x000fe200078e0209 */
[C---:B------:R-:W-:Y:S01]  /*28c0*/  SHF.L.U64.HI R9, R106.reuse, 0x6, R107 ;  /* 0x000000066a097819 */ /* 0x040fe2000001026b */
[C---:B------:R-:W-:Y:S01]  /*28d0*/  IMAD.SHL.U32 R10, R106.reuse, 0x40, RZ ;  /* 0x000000406a0a7824 */ /* 0x040fe200078e00ff */
[----:B------:R-:W-:Y:S01]  /*28e0*/  SHF.R.S32.HI R118, RZ, 0x3, R31 ;  /* 0x00000003ff767819 */ /* 0x000fe2000001141f */
[----:B------:R-:W-:Y:S01]  /*28f0*/  IMAD.WIDE.U32 R106, R106, 0x70, RZ ;  /* 0x000000706a6a7825 */ /* 0x000fe200078e00ff */
[----:B------:R-:W-:-:S02]  /*2900*/  LOP3.LUT R34, R37, 0x4, RZ, 0xc0, !PT ;  /* 0x0000000425227812 */ /* 0x000fc400078ec0ff */
[----:B------:R-:W-:Y:S01]  /*2910*/  LOP3.LUT R36, R37, 0x10, RZ, 0xc0, !PT ;  /* 0x0000001025247812 */ /* 0x000fe200078ec0ff */
[----:B------:R-:W-:Y:S01]  /*2920*/  IMAD.IADD R136, R113, 0x1, R15 ;  /* 0x0000000171887824 */ /* 0x000fe200078e020f */
[----:B------:R-:W-:Y:S01]  /*2930*/  LOP3.LUT R29, R29, 0x1, RZ, 0xc0, !PT ;  /* 0x000000011d1d7812 */ /* 0x000fe200078ec0ff */
[----:B------:R-:W-:Y:S01]  /*2940*/  IMAD.IADD R138, R101, 0x1, R21 ;  /* 0x00000001658a7824 */ /* 0x000fe200078e0215 */
[----:B------:R-:W-:Y:S01]  /*2950*/  SHF.R.S32.HI R30, RZ, 0x1f, R26 ;  /* 0x0000001fff1e7819 */ /* 0x000fe2000001141a */
[----:B------:R-:W-:Y:S01]  /*2960*/  IMAD.IADD R14, R111, 0x1, R33 ;  /* 0x000000016f0e7824 */ /* 0x000fe200078e0221 */
[----:B------:R-:W-:Y:S01]  /*2970*/  SHF.R.S32.HI R31, RZ, 0x1f, R27 ;  /* 0x0000001fff1f7819 */ /* 0x000fe2000001141b */
[----:B------:R-:W-:Y:S01]  /*2980*/  IMAD.IADD R15, R33, 0x1, R109 ;  /* 0x00000001210f7824 */ /* 0x000fe200078e026d */
[----:B------:R-:W-:Y:S01]  /*2990*/  LOP3.LUT R33, R37, 0x2, RZ, 0xc0, !PT ;  /* 0x0000000225217812 */ /* 0x000fe200078ec0ff */
[----:B------:R-:W-:Y:S01]  /*29a0*/  IMAD.IADD R20, R105, 0x1, R35 ;  /* 0x0000000169147824 */ /* 0x000fe200078e0223 */
[----:B------:R-:W-:Y:S01]  /*29b0*/  SHF.R.S32.HI R32, RZ, 0x1f, R28 ;  /* 0x0000001fff207819 */ /* 0x000fe2000001141c */
[----:B------:R-:W-:Y:S01]  /*29c0*/  IMAD.IADD R21, R35, 0x1, R103 ;  /* 0x0000000123157824 */ /* 0x000fe200078e0267 */
[C---:B------:R-:W-:Y:S01]  /*29d0*/  LOP3.LUT R35, R37.reuse, 0x8, RZ, 0xc0, !PT ;  /* 0x0000000825237812 */ /* 0x040fe200078ec0ff */
[----:B------:R-:W-:Y:S01]  /*29e0*/  IMAD.IADD R141, R216, 0x1, R141 ;  /* 0x00000001d88d7824 */ /* 0x000fe200078e028d */
[----:B------:R-:W-:Y:S01]  /*29f0*/  LOP3.LUT R37, R37, 0x20, RZ, 0xc0, !PT ;  /* 0x0000002025257812 */ /* 0x000fe200078ec0ff */
[----:B------:R-:W-:-:S07]  /*2a00*/  IMAD.IADD R137, R107, 0x1, R137 ;  /* 0x000000016b897824 */ /* 0x000fce00078e0289 */
.L_x_540:
[----:B0-23--:R-:W2:Y:S01]  /*2a10*/  LDL.LU R41, [R1+0x10] ;  /* 0x0000100001297983 */ /* 0x00dea20000300800 */
[----:B-----5:R-:W-:Y:S01]  /*2a20*/  VIADD R49, R25, 0xffffffff ;  /* 0xffffffff19317836 */ /* 0x020fe20000000000 */
[----:B------:R-:W0:Y:S01]  /*2a30*/  LDC.64 R124, c[0x0][0x2e8] ;  /* 0x0000ba00ff7c7b82 */ /* 0x000e220000000a00 */
[----:B------:R-:W-:Y:S01]  /*2a40*/  LOP3.LUT P4, RZ, R135, 0x4, RZ, 0xc0, !PT ;  /* 0x0000000487ff7812 */ /* 0x000fe2000788c0ff */
[----:B------:R-:W-:Y:S01]  /*2a50*/  IMAD R40, R16, 0x5400, R141 ;  /* 0x0000540010287824 */ /* 0x000fe200078e028d */
[----:B------:R-:W-:Y:S05]  /*2a60*/  YIELD ;  /* 0x0000000000007946 */ /* 0x000fea0003800000 */
[----:B------:R-:W-:Y:S01]  /*2a70*/  SHF.R.S32.HI R50, RZ, 0x1f, R49 ;  /* 0x0000001fff327819 */ /* 0x000fe20000011431 */
[-C--:B------:R-:W-:Y:S01]  /*2a80*/  IMAD R25, R136, R49.reuse, RZ ;  /* 0x0000003188197224 */ /* 0x080fe200078e02ff */
[----:B------:R-:W1:Y:S01]  /*2a90*/  LDC R126, c[0x0][0x3f4] ;  /* 0x0000fd00ff7e7b82 */ /* 0x000e620000000800 */
[----:B------:R-:W-:Y:S01]  /*2aa0*/  IMAD.WIDE.U32 R128, R112, R49, RZ ;  /* 0x0000003170807225 */ /* 0x000fe200078e00ff */
[----:B------:R-:W-:Y:S03]  /*2ab0*/  BSSY B0, `(.L_x_441) ;  /* 0x00007a1000007945 */ /* 0x000fe60003800000 */
[----:B------:R-:W-:Y:S01]  /*2ac0*/  IMAD R39, R50, R112, R25 ;  /* 0x0000007032277224 */ /* 0x000fe200078e0219 */
[----:B------:R-:W-:Y:S01]  /*2ad0*/  IADD3 R25, P2, P3, R6, R128, R140 ;  /* 0x0000008006197210 */ /* 0x000fe20007b5e08c */
[----:B------:R-:W-:-:S02]  /*2ae0*/  VIADD R96, R40, 0x20 ;  /* 0x0000002028607836 */ /* 0x000fc40000000000 */
[----:B------:R-:W-:Y:S02]  /*2af0*/  IMAD.IADD R92, R129, 0x1, R39 ;  /* 0x00000001815c7824 */ /* 0x000fe400078e0227 */
[----:B------:R-:W-:-:S03]  /*2b00*/  @P4 VIADD R96, R40, 0xffffffe0 ;  /* 0xffffffe028604836 */ /* 0x000fc60000000000 */
[----:B------:R-:W-:Y:S01]  /*2b10*/  IADD3.X R42, R8, R92, R139, P2, P3 ;  /* 0x0000005c082a7210 */ /* 0x000fe200017e648b */
[----:B------:R-:W-:Y:S01]  /*2b20*/  IMAD R96, R96, 0x2, R121 ;  /* 0x0000000260607824 */ /* 0x000fe200078e0279 */
[----:B------:R-:W-:-:S04]  /*2b30*/  IADD3 R39, P3, R6, R128, RZ ;  /* 0x0000008006277210 */ /* 0x000fc80007f7e0ff */
[-C--:B0-----:R-:W-:Y:S01]  /*2b40*/  LEA R46, P2, R39, R124.reuse, 0x1 ;  /* 0x0000007c272e7211 */ /* 0x081fe200078408ff */
[----:B------:R-:W-:Y:S01]  /*2b50*/  IMAD.X R48, R92, 0x1, R8, P3 ;  /* 0x000000015c307824 */ /* 0x000fe200018e0608 */
[----:B------:R-:W-:-:S04]  /*2b60*/  LEA R44, P3, R25, R124, 0x1 ;  /* 0x0000007c192c7211 */ /* 0x000fc800078608ff */
[-C--:B------:R-:W-:Y:S01]  /*2b70*/  LEA.HI.X R45, R25, R125.reuse, R42, 0x1, P3 ;  /* 0x0000007d192d7211 */ /* 0x080fe200018f0c2a */
[----:B------:R-:W-:Y:S01]  /*2b80*/  IMAD.MOV.U32 R25, RZ, RZ, R49 ;  /* 0x000000ffff197224 */ /* 0x000fe200078e0031 */
[----:B------:R-:W-:Y:S02]  /*2b90*/  ISETP.GT.AND P3, PT, R49, R134, PT ;  /* 0x000000863100720c */ /* 0x000fe40003f64270 */
[----:B------:R-:W-:Y:S01]  /*2ba0*/  LEA.HI.X R47, R39, R125, R48, 0x1, P2 ;  /* 0x0000007d272f7211 */ /* 0x000fe200010f0c30 */
[----:B------:R-:W-:Y:S01]  /*2bb0*/  IMAD R39, R40, 0x2, R121 ;  /* 0x0000000228277824 */ /* 0x000fe200078e0279 */
[----:B-1----:R-:W-:Y:S02]  /*2bc0*/  ISETP.GE.AND P2, PT, R126, 0x1, PT ;  /* 0x000000017e00780c */ /* 0x002fe40003f46270 */
[----:B--2---:R-:W-:-:S07]  /*2bd0*/  LOP3.LUT R41, R41, 0xfffffffd, RZ, 0xc0, !PT ;  /* 0xfffffffd29297812 */ /* 0x004fce00078ec0ff */
[----:B------:R-:W-:-:S05]  /*2be0*/  @P3 LOP3.LUT R41, R41, 0x2, RZ, 0xfc, !PT ;  /* 0x0000000229293812 */ /* 0x000fca00078efcff */
[----:B------:R0:W-:Y:S01]  /*2bf0*/  STL [R1+0x10], R41 ;  /* 0x0000102901007387 */ /* 0x0001e20000100800 */
[----:B------:R-:W-:Y:S05]  /*2c00*/  @!P2 BRA `(.L_x_442) ;  /* 0x000000740058a947 */ /* 0x000fea0003800000 */
[----:B------:R-:W-:Y:S01]  /*2c10*/  ULDC.U8 UR4, c[0x0][0x410] ;  /* 0x0001040000047ab9 */ /* 0x000fe20000000000 */
[-C--:B0-----:R-:W-:Y:S01]  /*2c20*/  IMAD R41, R137, R49.reuse, RZ ;  /* 0x0000003189297224 */ /* 0x081fe200078e02ff */
[----:B------:R-:W-:Y:S01]  /*2c30*/  ISETP.NE.AND P2, PT, RZ, UR4, PT ;  /* 0x00000004ff007c0c */ /* 0x000fe2000bf45270 */
[-C--:B------:R-:W-:Y:S02]  /*2c40*/  IMAD R43, R138, R49.reuse, RZ ;  /* 0x000000318a2b7224 */ /* 0x080fe400078e02ff */
[----:B------:R-:W-:Y:S02]  /*2c50*/  IMAD R97, R25, -0x70, R24 ;  /* 0xffffff9019617824 */ /* 0x000fe400078e0218 */
[C---:B------:R-:W-:Y:S02]  /*2c60*/  IMAD R41, R50.reuse, R106, R41 ;  /* 0x0000006a32297224 */ /* 0x040fe400078e0229 */
[----:B------:R-:W-:Y:S01]  /*2c70*/  IMAD R43, R50, R100, R43 ;  /* 0x00000064322b7224 */ /* 0x000fe200078e022b */
[----:B------:R-:W-:Y:S01]  /*2c80*/  VIMNMX R97, R97, 0x70, PT ;  /* 0x0000007061617848 */ /* 0x000fe20003fe0100 */
[----:B------:R-:W-:-:S04]  /*2c90*/  IMAD.WIDE.U32 R90, R106, R49, RZ ;  /* 0x000000316a5a7225 */ /* 0x000fc800078e00ff */
[----:B------:R-:W-:-:S04]  /*2ca0*/  IMAD.WIDE.U32 R88, R100, R49, RZ ;  /* 0x0000003164587225 */ /* 0x000fc800078e00ff */
[----:B------:R-:W-:Y:S02]  /*2cb0*/  IMAD.IADD R98, R91, 0x1, R41 ;  /* 0x000000015b627824 */ /* 0x000fe400078e0229 */
[----:B------:R-:W-:Y:S01]  /*2cc0*/  IMAD.IADD R99, R89, 0x1, R43 ;  /* 0x0000000159637824 */ /* 0x000fe200078e022b */
[----:B------:R-:W-:Y:S06]  /*2cd0*/  @!P2 BRA `(.L_x_443) ;  /* 0x0000003400b8a947 */ /* 0x000fec0003800000 */
[----:B------:R-:W-:Y:S01]  /*2ce0*/  ISETP.GE.AND P3, PT, R17, R97, PT ;  /* 0x000000611100720c */ /* 0x000fe20003f66270 */
[----:B------:R-:W-:Y:S01]  /*2cf0*/  BSSY B1, `(.L_x_444) ;  /* 0x0000042000017945 */ /* 0x000fe20003800000 */
        /* <DEDUP_REMOVED lines=24> */
[----:B------:R-:W-:Y:S06]  /*2e80*/  @P3 BRA `(.L_x_445) ;  /* 0x0000000000a03947 */ /* 0x000fec0003800000 */
[----:B------:R-:W-:Y:S01]  /*2e90*/  IADD3 R41, P2, R110, R90, RZ ;  /* 0x0000005a6e297210 */ /* 0x000fe20007f5e0ff */
[----:B------:R-:W-:Y:S01]  /*2ea0*/  ULDC.64 UR4, c[0x0][0x3e8] ;  /* 0x0000fa0000047ab9 */ /* 0x000fe20000000a00 */
[----:B------:R-:W-:Y:S02]  /*2eb0*/  CS2R R124, SRZ ;  /* 0x00000000007c7805 */ /* 0x000fe4000001ff00 */
[----:B------:R-:W-:Y:S01]  /*2ec0*/  CS2R R128, SRZ ;  /* 0x0000000000807805 */ /* 0x000fe2000001ff00 */
[----:B------:R-:W-:Y:S01]  /*2ed0*/  IMAD.X R42, R98, 0x1, R14, P2 ;  /* 0x00000001622a7824 */ /* 0x000fe200010e060e */
[----:B------:R-:W-:-:S05]  /*2ee0*/  IADD3 R43, P2, R104, R88, RZ ;  /* 0x00000058682b7210 */ /* 0x000fca0007f5e0ff */
[----:B------:R-:W-:Y:S01]  /*2ef0*/  IMAD.X R72, R99, 0x1, R20, P2 ;  /* 0x0000000163487824 */ /* 0x000fe200010e0614 */
[----:B------:R-:W-:-:S04]  /*2f00*/  LEA R40, P2, R41, UR4, 0x1 ;  /* 0x0000000429287c11 */ /* 0x000fc8000f8408ff */
[----:B------:R-:W-:Y:S01]  /*2f10*/  LEA.HI.X R41, R41, UR5, R42, 0x1, P2 ;  /* 0x0000000529297c11 */ /* 0x000fe200090f0c2a */
[----:B------:R-:W-:Y:S02]  /*2f20*/  ULDC.64 UR4, c[0x0][0x400] ;  /* 0x0001000000047ab9 */ /* 0x000fe40000000a00 */
[----:B------:R-:W-:-:S04]  /*2f30*/  LEA R42, P2, R43, UR4, 0x1 ;  /* 0x000000042b2a7c11 */ /* 0x000fc8000f8408ff */
[----:B------:R-:W-:Y:S02]  /*2f40*/  LEA.HI.X R43, R43, UR5, R72, 0x1, P2 ;  /* 0x000000052b2b7c11 */ /* 0x000fe400090f0c48 */
[----:B------:R-:W-:Y:S02]  /*2f50*/  ISETP.GE.AND P2, PT, R22, R126, PT ;  /* 0x0000007e1600720c */ /* 0x000fe40003f46270 */
[----:B------:R-:W-:Y:S02]  /*2f60*/  CS2R R92, SRZ ;  /* 0x00000000005c7805 */ /* 0x000fe4000001ff00 */
[----:B------:R-:W-:-:S09]  /*2f70*/  CS2R R94, SRZ ;  /* 0x00000000005e7805 */ /* 0x000fd2000001ff00 */
[----:B------:R0:W5:Y:S04]  /*2f80*/  @!P2 LDG.E.64 R124, desc[UR60][R40.64] ;  /* 0x0000003c287ca981 */ /* 0x000168000c1e1b00 */
[----:B------:R0:W5:Y:S01]  /*2f90*/  @!P2 LDG.E.64 R128, desc[UR60][R42.64] ;  /* 0x0000003c2a80a981 */ /* 0x000162000c1e1b00 */
        /* <DEDUP_REMOVED lines=20> */
[----:B------:R-:W-:-:S13]  /*30e0*/  ISETP.GE.AND P2, PT, R210, R126, PT ;  /* 0x0000007ed200720c */ /* 0x000fda0003f46270 */
[----:B------:R0:W5:Y:S04]  /*30f0*/  @!P2 LDG.E.64 R72, desc[UR60][R40.64+0xa0] ;  /* 0x0000a03c2848a981 */ /* 0x000168000c1e1b00 */
[----:B------:R0:W5:Y:S02]  /*3100*/  @!P2 LDG.E.64 R74, desc[UR60][R42.64+0xa0] ;  /* 0x0000a03c2a4aa981 */ /* 0x000164000c1e1b00 */
.L_x_445:
[----:B------:R-:W-:Y:S05]  /*3110*/  BSYNC B1 ;  /* 0x0000000000017941 */ /* 0x000fea0003800000 */
.L_x_444:
[----:B------:R-:W-:Y:S01]  /*3120*/  ISETP.GE.AND P4, PT, R229, R97, PT ;  /* 0x00000061e500720c */ /* 0x000fe20003f86270 */
[----:B------:R-:W-:Y:S01]  /*3130*/  BSSY B1, `(.L_x_446) ;  /* 0x000002c000017945 */ /* 0x000fe20003800000 */
[----:B-----5:R-:W-:Y:S02]  /*3140*/  IMAD.MOV.U32 R131, RZ, RZ, R72 ;  /* 0x000000ffff837224 */ /* 0x020fe400078e0048 */
[----:B------:R-:W-:-:S09]  /*3150*/  IMAD.MOV.U32 R130, RZ, RZ, R73 ;  /* 0x000000ffff827224 */ /* 0x000fd200078e0049 */
[----:B------:R-:W-:Y:S05]  /*3160*/  @P4 BRA `(.L_x_447) ;  /* 0x0000000000a04947 */ /* 0x000fea0003800000 */
[----:B------:R-:W-:Y:S01]  /*3170*/  IADD3 R90, P2, P5, R110, R90, R10 ;  /* 0x0000005a6e5a7210 */ /* 0x000fe20007d5e00a */
[----:B------:R-:W-:Y:S01]  /*3180*/  ULDC.64 UR4, c[0x0][0x3e8] ;  /* 0x0000fa0000047ab9 */ /* 0x000fe20000000a00 */
[----:B------:R-:W-:Y:S02]  /*3190*/  CS2R R68, SRZ ;  /* 0x0000000000447805 */ /* 0x000fe4000001ff00 */
[----:B------:R-:W-:Y:S02]  /*31a0*/  CS2R R70, SRZ ;  /* 0x0000000000467805 */ /* 0x000fe4000001ff00 */
[----:B0-----:R-:W-:Y:S02]  /*31b0*/  IADD3.X R41, R14, R98, R9, P2, P5 ;  /* 0x000000620e297210 */ /* 0x001fe400017ea409 */
[----:B------:R-:W-:-:S04]  /*31c0*/  IADD3 R88, P2, P5, R104, R88, R13 ;  /* 0x0000005868587210 */ /* 0x000fc80007d5e00d */
[----:B------:R-:W-:Y:S02]  /*31d0*/  IADD3.X R99, R20, R99, R12, P2, P5 ;  /* 0x0000006314637210 */ /* 0x000fe400017ea40c */
        /* <DEDUP_REMOVED lines=33> */
.L_x_447:
[----:B------:R-:W-:Y:S05]  /*33f0*/  BSYNC B1 ;  /* 0x0000000000017941 */ /* 0x000fea0003800000 */
.L_x_446:
[----:B01----:R-:W-:Y:S01]  /*3400*/  IMAD.MOV.U32 R43, RZ, RZ, R76 ;  /* 0x000000ffff2b7224 */ /* 0x003fe200078e004c */
[----:B------:R-:W-:Y:S01]  /*3410*/  PRMT R163, R131, 0x5410, R130 ;  /* 0x0000541083a37816 */ /* 0x000fe20000000082 */
[----:B------:R-:W-:Y:S01]  /*3420*/  IMAD.MOV.U32 R40, RZ, RZ, R80 ;  /* 0x000000ffff287224 */ /* 0x000fe200078e0050 */
[----:B------:R-:W-:Y:S01]  /*3430*/  ISETP.NE.AND P2, PT, R213, 0x3, PT ;  /* 0x00000003d500780c */ /* 0x000fe20003f45270 */
[----:B------:R-:W-:Y:S01]  /*3440*/  IMAD.MOV.U32 R41, RZ, RZ, R81 ;  /* 0x000000ffff297224 */ /* 0x000fe200078e0051 */
[----:B------:R-:W-:Y:S01]  /*3450*/  PRMT R167, R167, 0x5410, R43 ;  /* 0x00005410a7a77816 */ /* 0x000fe2000000002b */
        /* <DEDUP_REMOVED lines=10> */
[----:B------:R-:W-:-:S02]  /*3500*/  IMAD.MOV.U32 R41, RZ, RZ, R124 ;  /* 0x000000ffff297224 */ /* 0x000fc400078e007c */
        /* <DEDUP_REMOVED lines=26> */
[----:B-----5:R-:W-:Y:S01]  /*36b0*/  IMAD.MOV.U32 R40, RZ, RZ, R49 ;  /* 0x000000ffff287224 */ /* 0x020fe200078e0031 */
[----:B------:R-:W-:Y:S01]  /*36c0*/  PRMT R174, R174, 0x5410, R41 ;  /* 0x00005410aeae7816 */ /* 0x000fe20000000029 */
[----:B------:R-:W-:Y:S01]  /*36d0*/  IMAD.MOV.U32 R41, RZ, RZ, R48 ;  /* 0x000000ffff297224 */ /* 0x000fe200078e0030 */
[----:B------:R-:W-:-:S04]  /*36e0*/  PRMT R166, R166, 0x5410, R42 ;  /* 0x00005410a6a67816 */ /* 0x000fc8000000002a */
[----:B------:R-:W-:Y:S01]  /*36f0*/  PRMT R130, R40, 0x5410, R41 ;  /* 0x0000541028827816 */ /* 0x000fe20000000029 */
[----:B------:R-:W-:Y:S02]  /*3700*/  IMAD.MOV.U32 R41, RZ, RZ, R52 ;  /* 0x000000ffff297224 */ /* 0x000fe400078e0034 */
[----:B------:R-:W-:-:S05]  /*3710*/  IMAD.MOV.U32 R40, RZ, RZ, R53 ;  /* 0x000000ffff287224 */ /* 0x000fca00078e0035 */
        /* <DEDUP_REMOVED lines=31> */
[----:B------:R-:W-:Y:S06]  /*3910*/  @!P2 BRA `(.L_x_448) ;  /* 0x000000000004a947 */ /* 0x000fec0003800000 */
[----:B------:R-:W-:Y:S01]  /*3920*/  BPT.TRAP 0x1 ;  /* 0x000000040000795c */ /* 0x000fe20000300000 */
.L_x_448:
[----:B------:R-:W-:Y:S01]  /*3930*/  IMAD R98, R16, 0x8, R2 ;  /* 0x0000000810627824 */ /* 0x000fe200078e0202 */
[----:B------:R-:W-:Y:S01]  /*3940*/  SHF.L.U32 R99, R204, 0x1f, RZ ;  /* 0x0000001fcc637819 */ /* 0x000fe200000006ff */
[----:B------:R-:W-:Y:S03]  /*3950*/  BSSY B1, `(.L_x_449) ;  /* 0x0000003000017945 */ /* 0x000fe60003800000 */
[----:B------:R-:W0:Y:S02]  /*3960*/  SYNCS.PHASECHK.TRANS64.TRYWAIT P5, [R98+URZ+0x36890], R99 ;  /* 0x03689063620075a7 */ /* 0x000e2400080a017f */
[----:B0-----:R-:W-:Y:S05]  /*3970*/  @!P5 BRA `(.L_x_450) ;  /* 0x0000025c0064d947 */ /* 0x001fea0003800000 */
.L_x_809:
[----:B------:R-:W-:Y:S05]  /*3980*/  BSYNC B1 ;  /* 0x0000000000017941 */ /* 0x000fea0003800000 */
.L_x_449:
[----:B------:R-:W-:Y:S04]  /*3990*/  BSSY B1, `(.L_x_451) ;  /* 0x0000155000017945 */ /* 0x000fe80003800000 */
[----:B------:R-:W-:Y:S05]  /*39a0*/  @P3 BRA `(.L_x_452) ;  /* 0x00000014004c3947 */ /* 0x000fea0003800000 */
[----:B------:R-:W-:Y:S01]  /*39b0*/  ISETP.NE.AND P3, PT, R29, RZ, PT ;  /* 0x000000ff1d00720c */ /* 0x000fe20003f65270 */
[----:B------:R-:W-:-:S12]  /*39c0*/  BSSY B2, `(.L_x_453) ;  /* 0x0000036000027945 */ /* 0x000fd80003800000 */
[----:B------:R-:W-:Y:S05]  /*39d0*/  @!P3 BRA `(.L_x_454) ;  /* 0x0000000000d0b947 */ /* 0x000fea0003800000 */
[----:B------:R1:W2:Y:S01]  /*39e0*/  LDS.128 R40, [R39+0x21000] ;  /* 0x0210000027287984 */ /* 0x0002a20000000c00 */
[----:B------:R-:W-:Y:S01]  /*39f0*/  ISETP.GE.AND P3, PT, R22, R126, PT ;  /* 0x0000007e1600720c */ /* 0x000fe20003f66270 */
[----:B------:R-:W-:-:S12]  /*3a00*/  BSSY B3, `(.L_x_455) ;  /* 0x0000030000037945 */ /* 0x000fd80003800000 */
[----:B-1----:R-:W-:Y:S05]  /*3a10*/  @P3 BRA `(.L_x_456) ;  /* 0x0000000000b83947 */ /* 0x002fea0003800000 */
[----:B------:R-:W-:Y:S02]  /*3a20*/  SHF.R.U64 R89, R128, 0x10, R129 ;  /* 0x0000001080597819 */ /* 0x000fe40000001281 */
[----:B------:R-:W-:Y:S02]  /*3a30*/  SHF.R.U64 R88, R124, 0x10, R125 ;  /* 0x000000107c587819 */ /* 0x000fe4000000127d */
[C---:B------:R-:W-:Y:S02]  /*3a40*/  PRMT R89, R91.reuse, 0x5410, R89 ;  /* 0x000054105b597816 */ /* 0x040fe40000000059 */
[----:B------:R-:W-:Y:S02]  /*3a50*/  PRMT R88, R91, 0x5432, R88 ;  /* 0x000054325b587816 */ /* 0x000fe40000000058 */
[----:B------:R-:W-:Y:S02]  /*3a60*/  SHF.R.U32.HI R124, RZ, 0x10, R129 ;  /* 0x00000010ff7c7819 */ /* 0x000fe40000011681 */
[----:B--2---:R-:W-:-:S02]  /*3a70*/  LOP3.LUT R128, R41, 0xffff0000, RZ, 0xc0, !PT ;  /* 0xffff000029807812 */ /* 0x004fc400078ec0ff */
[C---:B------:R-:W-:Y:S01]  /*3a80*/  LOP3.LUT R91, R89.reuse, 0xffff0000, RZ, 0xc0, !PT ;  /* 0xffff0000595b7812 */ /* 0x040fe200078ec0ff */
[----:B------:R-:W-:Y:S01]  /*3a90*/  IMAD.U32 R89, R89, 0x10000, RZ ;  /* 0x0001000059597824 */ /* 0x000fe200078e00ff */
[C---:B------:R-:W-:Y:S01]  /*3aa0*/  LOP3.LUT R129, R88.reuse, 0xffff0000, RZ, 0xc0, !PT ;  /* 0xffff000058817812 */ /* 0x040fe200078ec0ff */
[----:B------:R-:W-:Y:S01]  /*3ab0*/  IMAD.U32 R88, R88, 0x10000, RZ ;  /* 0x0001000058587824 */ /* 0x000fe200078e00ff */
[----:B------:R-:W-:Y:S01]  /*3ac0*/  SHF.R.U32.HI R90, RZ, 0x10, R125 ;  /* 0x00000010ff5a7819 */ /* 0x000fe2000001167d */
[----:B------:R-:W-:Y:S02]  /*3ad0*/  IMAD.U32 R125, R41, 0x10000, RZ ;  /* 0x00010000297d7824 */ /* 0x000fe400078e00ff */
[----:B------:R-:W-:Y:S01]  /*3ae0*/  FMUL.FTZ R41, R128, R91 ;  /* 0x0000005b80297220 */ /* 0x000fe20000410000 */
[----:B------:R-:W-:Y:S01]  /*3af0*/  PRMT R124, R174, 0x5432, R124 ;  /* 0x00005432ae7c7816 */ /* 0x000fe2000000007c */
[-C--:B------:R-:W-:Y:S01]  /*3b00*/  FMUL.FTZ R128, R128, R129.reuse ;  /* 0x0000008180807220 */ /* 0x080fe20000410000 */
[----:B------:R-:W-:Y:S01]  /*3b10*/  PRMT R90, R132, 0x5432, R90 ;  /* 0x00005432845a7816 */ /* 0x000fe2000000005a */
[C---:B------:R-:W-:Y:S01]  /*3b20*/  FFMA.FTZ R41, R125.reuse, R129, -R41 ;  /* 0x000000817d297223 */ /* 0x040fe20000010829 */
[----:B------:R-:W-:Y:S01]  /*3b30*/  LOP3.LUT R129, R42, 0xffff0000, RZ, 0xc0, !PT ;  /* 0xffff00002a817812 */ /* 0x000fe200078ec0ff */
[----:B------:R-:W-:Y:S01]  /*3b40*/  FFMA.FTZ R91, R125, R91, R128 ;  /* 0x0000005b7d5b7223 */ /* 0x000fe20000010080 */
[C---:B------:R-:W-:Y:S01]  /*3b50*/  IMAD.U32 R125, R124.reuse, 0x10000, RZ ;  /* 0x000100007c7d7824 */ /* 0x040fe200078e00ff */
[----:B------:R-:W-:Y:S01]  /*3b60*/  LOP3.LUT R124, R124, 0xffff0000, RZ, 0xc0, !PT ;  /* 0xffff00007c7c7812 */ /* 0x000fe200078ec0ff */
[----:B------:R-:W-:-:S02]  /*3b70*/  IMAD.U32 R132, R90, 0x10000, RZ ;  /* 0x000100005a847824 */ /* 0x000fc400078e00ff */
[----:B------:R-:W-:Y:S02]  /*3b80*/  IMAD.U32 R128, R42, 0x10000, RZ ;  /* 0x000100002a807824 */ /* 0x000fe400078e00ff */
[C---:B------:R-:W-:Y:S01]  /*3b90*/  FMUL.FTZ R42, R129.reuse, R125 ;  /* 0x0000007d812a7220 */ /* 0x040fe20000410000 */
[-C--:B------:R-:W-:Y:S01]  /*3ba0*/  FMUL.FTZ R129, R129, R132.reuse ;  /* 0x0000008481817220 */ /* 0x080fe20000410000 */
[----:B------:R-:W-:Y:S02]  /*3bb0*/  F2FP.BF16.F32.PACK_AB R41, R91, R41 ;  /* 0x000000295b29723e */ /* 0x000fe400000010ff */
[C---:B------:R-:W-:Y:S01]  /*3bc0*/  FFMA.FTZ R42, R128.reuse, R132, -R42 ;  /* 0x00000084802a7223 */ /* 0x040fe2000001082a */
[----:B------:R-:W-:Y:S01]  /*3bd0*/  FFMA.FTZ R125, R128, R125, R129 ;  /* 0x0000007d807d7223 */ /* 0x000fe20000010081 */
[C---:B------:R-:W-:Y:S01]  /*3be0*/  LOP3.LUT R128, R43.reuse, 0xffff0000, RZ, 0xc0, !PT ;  /* 0xffff00002b807812 */ /* 0x040fe200078ec0ff */
[----:B------:R-:W-:Y:S01]  /*3bf0*/  IMAD.U32 R43, R43, 0x10000, RZ ;  /* 0x000100002b2b7824 */ /* 0x000fe200078e00ff */
[----:B------:R-:W-:-:S02]  /*3c00*/  LOP3.LUT R129, R90, 0xffff0000, RZ, 0xc0, !PT ;  /* 0xffff00005a817812 */ /* 0x000fc400078ec0ff */
[----:B------:R-:W-:Y:S01]  /*3c10*/  F2FP.BF16.F32.PACK_AB R42, R125, R42 ;  /* 0x0000002a7d2a723e */ /* 0x000fe200000010ff */
[CC--:B------:R-:W-:Y:S02]  /*3c20*/  FMUL.FTZ R90, R128.reuse, R124.reuse ;  /* 0x0000007c805a7220 */ /* 0x0c0fe40000410000 */
[-C--:B------:R-:W-:Y:S02]  /*3c30*/  FMUL.FTZ R128, R128, R129.reuse ;  /* 0x0000008180807220 */ /* 0x080fe40000410000 */
[C---:B------:R-:W-:Y:S02]  /*3c40*/  FFMA.FTZ R90, R43.reuse, R129, -R90 ;  /* 0x000000812b5a7223 */ /* 0x040fe4000001085a */
[----:B------:R-:W-:Y:S01]  /*3c50*/  FFMA.FTZ R128, R43, R124, R128 ;  /* 0x0000007c2b807223 */ /* 0x000fe20000010080 */
[C---:B------:R-:W-:Y:S01]  /*3c60*/  LOP3.LUT R43, R40.reuse, 0xffff0000, RZ, 0xc0, !PT ;  /* 0xffff0000282b7812 */ /* 0x040fe200078ec0ff */
[----:B------:R-:W-:-:S03]  /*3c70*/  IMAD.U32 R40, R40, 0x10000, RZ ;  /* 0x0001000028287824 */ /* 0x000fc600078e00ff */
[----:B------:R-:W-:Y:S01]  /*3c80*/  F2FP.BF16.F32.PACK_AB R90, R128, R90 ;  /* 0x0000005a805a723e */ /* 0x000fe200000010ff */
[C---:B------:R-:W-:Y:S01]  /*3c90*/  FMUL.FTZ R124, R43.reuse, R89 ;  /* 0x000000592b7c7220 */ /* 0x040fe20000410000 */
[----:B------:R-:W-:-:S03]  /*3ca0*/  FMUL.FTZ R43, R43, R88 ;  /* 0x000000582b2b7220 */ /* 0x000fc60000410000 */
[C---:B------:R-:W-:Y:S01]  /*3cb0*/  FFMA.FTZ R124, R40.reuse, R88, -R124 ;  /* 0x00000058287c7223 */ /* 0x040fe2000001087c */
[----:B------:R-:W-:-:S05]  /*3cc0*/  FFMA.FTZ R43, R40, R89, R43 ;  /* 0x00000059282b7223 */ /* 0x000fca000001002b */
[----:B------:R-:W-:Y:S01]  /*3cd0*/  F2FP.BF16.F32.PACK_AB R124, R43, R124 ;  /* 0x0000007c2b7c723e */ /* 0x000fe200000010ff */
[----:B------:R-:W-:-:S04]  /*3ce0*/  IMAD.MOV.U32 R43, RZ, RZ, R90 ;  /* 0x000000ffff2b7224 */ /* 0x000fc800078e005a */
[----:B------:R-:W-:-:S07]  /*3cf0*/  IMAD.MOV.U32 R40, RZ, RZ, R124 ;  /* 0x000000ffff287224 */ /* 0x000fce00078e007c */
.L_x_456:
[----:B------:R-:W-:Y:S05]  /*3d00*/  BSYNC B3 ;  /* 0x0000000000037941 */ /* 0x000fea0003800000 */
.L_x_455:
[----:B--2---:R1:W-:Y:S02]  /*3d10*/  STG.E.128 desc[UR60][R46.64], R40 ;  /* 0x000000282e007986 */ /* 0x0043e4000c101d3c */
.L_x_454:
[----:B------:R-:W-:Y:S05]  /*3d20*/  BSYNC B2 ;  /* 0x0000000000027941 */ /* 0x000fea0003800000 */
.L_x_453:
[----:B------:R-:W-:Y:S01]  /*3d30*/  ISETP.NE.AND P3, PT, R33, RZ, PT ;  /* 0x000000ff2100720c */ /* 0x000fe20003f65270 */
[----:B------:R-:W-:-:S12]  /*3d40*/  BSSY B2, `(.L_x_457) ;  /* 0x0000037000027945 */ /* 0x000fd80003800000 */
[----:B------:R-:W-:Y:S05]  /*3d50*/  @!P3 BRA `(.L_x_458) ;  /* 0x0000000000d4b947 */ /* 0x000fea0003800000 */
[----:B-1----:R1:W2:Y:S01]  /*3d60*/  LDS.128 R40, [R96+0x21000] ;  /* 0x0210000060287984 */ /* 0x0022a20000000c00 */
[----:B------:R-:W-:Y:S01]  /*3d70*/  ISETP.GE.AND P3, PT, R209, R126, PT ;  /* 0x0000007ed100720c */ /* 0x000fe20003f66270 */
[----:B------:R-:W-:-:S12]  /*3d80*/  BSSY B3, `(.L_x_459) ;  /* 0x0000031000037945 */ /* 0x000fd80003800000 */
[----:B-1----:R-:W-:Y:S05]  /*3d90*/  @P3 BRA `(.L_x_460) ;  /* 0x0000000000bc3947 */ /* 0x002fea0003800000 */
[----:B------:R-:W-:Y:S02]  /*3da0*/  SHF.R.U64 R91, R94, 0x10, R95 ;  /* 0x000000105e5b7819 */ /* 0x000fe4000000125f */
[----:B------:R-:W-:Y:S02]  /*3db0*/  SHF.R.U64 R88, R92, 0x10, R93 ;  /* 0x000000105c587819 */ /* 0x000fe4000000125d */
[C---:B------:R-:W-:Y:S02]  /*3dc0*/  PRMT R91, R172.reuse, 0x5410, R91 ;  /* 0x00005410ac5b7816 */ /* 0x040fe4000000005b */
[----:B------:R-:W-:Y:S02]  /*3dd0*/  SHF.R.U32.HI R89, RZ, 0x10, R95 ;  /* 0x00000010ff597819 */ /* 0x000fe4000001165f */
[----:B------:R-:W-:Y:S02]  /*3de0*/  PRMT R88, R172, 0x5432, R88 ;  /* 0x00005432ac587816 */ /* 0x000fe40000000058 */
[----:B--2---:R-:W-:-:S02]  /*3df0*/  LOP3.LUT R95, R41, 0xffff0000, RZ, 0xc0, !PT ;  /* 0xffff0000295f7812 */ /* 0x004fc400078ec0ff */
[C---:B------:R-:W-:Y:S01]  /*3e00*/  LOP3.LUT R94, R91.reuse, 0xffff0000, RZ, 0xc0, !PT ;  /* 0xffff00005b5e7812 */ /* 0x040fe200078ec0ff */
[----:B------:R-:W-:Y:S01]  /*3e10*/  IMAD.U32 R91, R91, 0x10000, RZ ;  /* 0x000100005b5b7824 */ /* 0x000fe200078e00ff */
[----:B------:R-:W-:Y:S01]  /*3e20*/  SHF.R.U32.HI R92, RZ, 0x10, R93 ;  /* 0x00000010ff5c7819 */ /* 0x000fe2000001165d */
[----:B------:R-:W-:Y:S01]  /*3e30*/  IMAD.U32 R93, R41, 0x10000, RZ ;  /* 0x00010000295d7824 */ /* 0x000fe200078e00ff */
[C---:B------:R-:W-:Y:S01]  /*3e40*/  LOP3.LUT R41, R88.reuse, 0xffff0000, RZ, 0xc0, !PT ;  /* 0xffff000058297812 */ /* 0x040fe200078ec0ff */
[----:B------:R-:W-:Y:S01]  /*3e50*/  FMUL.FTZ R90, R95, R94 ;  /* 0x0000005e5f5a7220 */ /* 0x000fe20000410000 */
[C---:B------:R-:W-:Y:S01]  /*3e60*/  PRMT R89, R173.reuse, 0x5410, R89 ;  /* 0x00005410ad597816 */ /* 0x040fe20000000059 */
[----:B------:R-:W-:Y:S01]  /*3e70*/  IMAD.U32 R88, R88, 0x10000, RZ ;  /* 0x0001000058587824 */ /* 0x000fe200078e00ff */
[----:B------:R-:W-:Y:S01]  /*3e80*/  PRMT R92, R173, 0x5432, R92 ;  /* 0x00005432ad5c7816 */ /* 0x000fe2000000005c */
[-C--:B------:R-:W-:Y:S01]  /*3e90*/  FFMA.FTZ R90, R93, R41.reuse, -R90 ;  /* 0x000000295d5a7223 */ /* 0x080fe2000001085a */
[----:B------:R-:W-:-:S03]  /*3ea0*/  FMUL.FTZ R41, R95, R41 ;  /* 0x000000295f297220 */ /* 0x000fc60000410000 */
[----:B------:R-:W-:Y:S02]  /*3eb0*/  IMAD.U32 R95, R92, 0x10000, RZ ;  /* 0x000100005c5f7824 */ /* 0x000fe400078e00ff */
[----:B------:R-:W-:Y:S01]  /*3ec0*/  FFMA.FTZ R41, R93, R94, R41 ;  /* 0x0000005e5d297223 */ /* 0x000fe20000010029 */
[C---:B------:R-:W-:Y:S01]  /*3ed0*/  LOP3.LUT R94, R42.reuse, 0xffff0000, RZ, 0xc0, !PT ;  /* 0xffff00002a5e7812 */ /* 0x040fe200078ec0ff */
[C---:B------:R-:W-:Y:S01]  /*3ee0*/  IMAD.U32 R93, R89.reuse, 0x10000, RZ ;  /* 0x00010000595d7824 */ /* 0x040fe200078e00ff */
[----:B------:R-:W-:Y:S01]  /*3ef0*/  LOP3.LUT R89, R89, 0xffff0000, RZ, 0xc0, !PT ;  /* 0xffff000059597812 */ /* 0x000fe200078ec0ff */
[----:B------:R-:W-:Y:S01]  /*3f00*/  IMAD.U32 R42, R42, 0x10000, RZ ;  /* 0x000100002a2a7824 */ /* 0x000fe200078e00ff */
[----:B------:R-:W-:Y:S01]  /*3f10*/  LOP3.LUT R92, R92, 0xffff0000, RZ, 0xc0, !PT ;  /* 0xffff00005c5c7812 */ /* 0x000fe200078ec0ff */
[C---:B------:R-:W-:Y:S01]  /*3f20*/  FMUL.FTZ R124, R94.reuse, R93 ;  /* 0x0000005d5e7c7220 */ /* 0x040fe20000410000 */
[----:B------:R-:W-:Y:S01]  /*3f30*/  FMUL.FTZ R94, R94, R95 ;  /* 0x0000005f5e5e7220 */ /* 0x000fe20000410000 */
[----:B------:R-:W-:-:S02]  /*3f40*/  F2FP.BF16.F32.PACK_AB R41, R41, R90 ;  /* 0x0000005a2929723e */ /* 0x000fc400000010ff */
[C---:B------:R-:W-:Y:S01]  /*3f50*/  FFMA.FTZ R124, R42.reuse, R95, -R124 ;  /* 0x0000005f2a7c7223 */ /* 0x040fe2000001087c */
[----:B------:R-:W-:Y:S01]  /*3f60*/  FFMA.FTZ R94, R42, R93, R94 ;  /* 0x0000005d2a5e7223 */ /* 0x000fe2000001005e */
[C---:B------:R-:W-:Y:S01]  /*3f70*/  LOP3.LUT R42, R43.reuse, 0xffff0000, RZ, 0xc0, !PT ;  /* 0xffff00002b2a7812 */ /* 0x040fe200078ec0ff */
[----:B------:R-:W-:-:S03]  /*3f80*/  IMAD.U32 R43, R43, 0x10000, RZ ;  /* 0x000100002b2b7824 */ /* 0x000fc600078e00ff */
[----:B------:R-:W-:Y:S01]  /*3f90*/  F2FP.BF16.F32.PACK_AB R94, R94, R124 ;  /* 0x0000007c5e5e723e */ /* 0x000fe200000010ff */
[C---:B------:R-:W-:Y:S01]  /*3fa0*/  FMUL.FTZ R93, R42.reuse, R89 ;  /* 0x000000592a5d7220 */ /* 0x040fe20000410000 */
[----:B------:R-:W-:-:S03]  /*3fb0*/  FMUL.FTZ R42, R42, R92 ;  /* 0x0000005c2a2a7220 */ /* 0x000fc60000410000 */
        /* <DEDUP_REMOVED lines=10> */
[----:B------:R-:W-:Y:S02]  /*4060*/  IMAD.MOV.U32 R43, RZ, RZ, R42 ;  /* 0x000000ffff2b7224 */ /* 0x000fe400078e002a */
[----:B------:R-:W-:Y:S02]  /*4070*/  IMAD.MOV.U32 R42, RZ, RZ, R94 ;  /* 0x000000ffff2a7224 */ /* 0x000fe400078e005e */
[----:B------:R-:W-:-:S07]  /*4080*/  IMAD.MOV.U32 R40, RZ, RZ, R89 ;  /* 0x000000ffff287224 */ /* 0x000fce00078e0059 */
.L_x_460:
[----:B------:R-:W-:Y:S05]  /*4090*/  BSYNC B3 ;  /* 0x0000000000037941 */ /* 0x000fea0003800000 */
.L_x_459:
[----:B--2---:R2:W-:Y:S02]  /*40a0*/  STG.E.128 desc[UR60][R46.64+0x40], R40 ;  /* 0x000040282e007986 */ /* 0x0045e4000c101d3c */
.L_x_458:
[----:B------:R-:W-:Y:S05]  /*40b0*/  BSYNC B2 ;  /* 0x0000000000027941 */ /* 0x000fea0003800000 */
.L_x_457:
[----:B------:R-:W-:Y:S01]  /*40c0*/  ISETP.NE.AND P3, PT, R34, RZ, PT ;  /* 0x000000ff2200720c */ /* 0x000fe20003f65270 */
[----:B------:R-:W-:-:S12]  /*40d0*/  BSSY B2, `(.L_x_461) ;  /* 0x0000038000027945 */ /* 0x000fd80003800000 */
[----:B------:R-:W-:Y:S05]  /*40e0*/  @!P3 BRA `(.L_x_462) ;  /* 0x0000000000d8b947 */ /* 0x000fea0003800000 */
[----:B-12---:R1:W2:Y:S01]  /*40f0*/  LDS.128 R40, [R39+0x24800] ;  /* 0x0248000027287984 */ /* 0x0062a20000000c00 */
[----:B------:R-:W-:Y:S01]  /*4100*/  ISETP.GE.AND P3, PT, R206, R126, PT ;  /* 0x0000007ece00720c */ /* 0x000fe20003f66270 */
[----:B------:R-:W-:-:S12]  /*4110*/  BSSY B3, `(.L_x_463) ;  /* 0x0000032000037945 */ /* 0x000fd80003800000 */
[----:B-1----:R-:W-:Y:S05]  /*4120*/  @P3 BRA `(.L_x_464) ;  /* 0x0000000000c03947 */ /* 0x002fea0003800000 */
[--C-:B------:R-:W-:Y:S02]  /*4130*/  SHF.R.U64 R84, R84, 0x10, R85.reuse ;  /* 0x0000001054547819 */ /* 0x100fe40000001255 */
[----:B------:R-:W-:Y:S02]  /*4140*/  SHF.R.U32.HI R88, RZ, 0x10, R85 ;  /* 0x00000010ff587819 */ /* 0x000fe40000011655 */
[--C-:B------:R-:W-:Y:S02]  /*4150*/  SHF.R.U64 R85, R86, 0x10, R87.reuse ;  /* 0x0000001056557819 */ /* 0x100fe40000001257 */
[----:B------:R-:W-:Y:S02]  /*4160*/  SHF.R.U32.HI R89, RZ, 0x10, R87 ;  /* 0x00000010ff597819 */ /* 0x000fe40000011657 */
[C---:B------:R-:W-:Y:S01]  /*4170*/  PRMT R87, R170.reuse, 0x5410, R85 ;  /* 0x00005410aa577816 */ /* 0x040fe20000000055 */
[----:B--2---:R-:W-:Y:S01]  /*4180*/  IMAD.U32 R85, R41, 0x10000, RZ ;  /* 0x0001000029557824 */ /* 0x004fe200078e00ff */
[----:B------:R-:W-:-:S02]  /*4190*/  PRMT R84, R170, 0x5432, R84 ;  /* 0x00005432aa547816 */ /* 0x000fc40000000054 */
[----:B------:R-:W-:Y:S02]  /*41a0*/  LOP3.LUT R92, R41, 0xffff0000, RZ, 0xc0, !PT ;  /* 0xffff0000295c7812 */ /* 0x000fe400078ec0ff */
[C---:B------:R-:W-:Y:S01]  /*41b0*/  LOP3.LUT R90, R87.reuse, 0xffff0000, RZ, 0xc0, !PT ;  /* 0xffff0000575a7812 */ /* 0x040fe200078ec0ff */
[----:B------:R-:W-:Y:S01]  /*41c0*/  IMAD.U32 R87, R87, 0x10000, RZ ;  /* 0x0001000057577824 */ /* 0x000fe200078e00ff */
[C---:B------:R-:W-:Y:S01]  /*41d0*/  LOP3.LUT R86, R84.reuse, 0xffff0000, RZ, 0xc0, !PT ;  /* 0xffff000054567812 */ /* 0x040fe200078ec0ff */
[----:B------:R-:W-:Y:S02]  /*41e0*/  IMAD.U32 R84, R84, 0x10000, RZ ;  /* 0x0001000054547824 */ /* 0x000fe400078e00ff */
[C---:B------:R-:W-:Y:S02]  /*41f0*/  FMUL.FTZ R91, R92.reuse, R90 ;  /* 0x0000005a5c5b7220 */ /* 0x040fe40000410000 */
[-C--:B------:R-:W-:Y:S01]  /*4200*/  FMUL.FTZ R41, R92, R86.reuse ;  /* 0x000000565c297220 */ /* 0x080fe20000410000 */
[C---:B------:R-:W-:Y:S01]  /*4210*/  LOP3.LUT R92, R42.reuse, 0xffff0000, RZ, 0xc0, !PT ;  /* 0xffff00002a5c7812 */ /* 0x040fe200078ec0ff */
[----:B------:R-:W-:Y:S01]  /*4220*/  FFMA.FTZ R86, R85, R86, -R91 ;  /* 0x0000005655567223 */ /* 0x000fe2000001085b */
[----:B------:R-:W-:-:S02]  /*4230*/  IMAD.U32 R42, R42, 0x10000, RZ ;  /* 0x000100002a2a7824 */ /* 0x000fc400078e00ff */
[----:B------:R-:W-:Y:S01]  /*4240*/  FFMA.FTZ R85, R85, R90, R41 ;  /* 0x0000005a55557223 */ /* 0x000fe20000010029 */
[C---:B------:R-:W-:Y:S02]  /*4250*/  PRMT R41, R171.reuse, 0x5432, R88 ;  /* 0x00005432ab297816 */ /* 0x040fe40000000058 */
[----:B------:R-:W-:Y:S02]  /*4260*/  PRMT R88, R171, 0x5410, R89 ;  /* 0x00005410ab587816 */ /* 0x000fe40000000059 */
[----:B------:R-:W-:Y:S01]  /*4270*/  F2FP.BF16.F32.PACK_AB R85, R85, R86 ;  /* 0x000000565555723e */ /* 0x000fe200000010ff */
[C---:B------:R-:W-:Y:S01]  /*4280*/  IMAD.U32 R90, R41.reuse, 0x10000, RZ ;  /* 0x00010000295a7824 */ /* 0x040fe200078e00ff */
[----:B------:R-:W-:Y:S01]  /*4290*/  LOP3.LUT R41, R41, 0xffff0000, RZ, 0xc0, !PT ;  /* 0xffff000029297812 */ /* 0x000fe200078ec0ff */
[C---:B------:R-:W-:Y:S01]  /*42a0*/  IMAD.U32 R89, R88.reuse, 0x10000, RZ ;  /* 0x0001000058597824 */ /* 0x040fe200078e00ff */
[----:B------:R-:W-:-:S03]  /*42b0*/  LOP3.LUT R88, R88, 0xffff0000, RZ, 0xc0, !PT ;  /* 0xffff000058587812 */ /* 0x000fc600078ec0ff */
        /* <DEDUP_REMOVED lines=10> */
[C---:B------:R-:W-:Y:S01]  /*4360*/  LOP3.LUT R41, R40.reuse, 0xffff0000, RZ, 0xc0, !PT ;  /* 0xffff000028297812 */ /* 0x040fe200078ec0ff */
[----:B------:R-:W-:Y:S01]  /*4370*/  FFMA.FTZ R42, R43, R88, R42 ;  /* 0x000000582b2a7223 */ /* 0x000fe2000001002a */
[----:B------:R-:W-:-:S03]  /*4380*/  IMAD.U32 R40, R40, 0x10000, RZ ;  /* 0x0001000028287824 */ /* 0x000fc600078e00ff */
[C---:B------:R-:W-:Y:S01]  /*4390*/  FMUL.FTZ R43, R41.reuse, R87 ;  /* 0x00000057292b7220 */ /* 0x040fe20000410000 */
[-C--:B------:R-:W-:Y:S01]  /*43a0*/  FMUL.FTZ R41, R41, R84.reuse ;  /* 0x0000005429297220 */ /* 0x080fe20000410000 */
[----:B------:R-:W-:Y:S02]  /*43b0*/  F2FP.BF16.F32.PACK_AB R42, R42, R89 ;  /* 0x000000592a2a723e */ /* 0x000fe400000010ff */
[C---:B------:R-:W-:Y:S01]  /*43c0*/  FFMA.FTZ R43, R40.reuse, R84, -R43 ;  /* 0x00000054282b7223 */ /* 0x040fe2000001082b */
[----:B------:R-:W-:-:S05]  /*43d0*/  FFMA.FTZ R41, R40, R87, R41 ;  /* 0x0000005728297223 */ /* 0x000fca0000010029 */
[----:B------:R-:W-:Y:S01]  /*43e0*/  F2FP.BF16.F32.PACK_AB R41, R41, R43 ;  /* 0x0000002b2929723e */ /* 0x000fe200000010ff */
[----:B------:R-:W-:Y:S02]  /*43f0*/  IMAD.MOV.U32 R43, RZ, RZ, R42 ;  /* 0x000000ffff2b7224 */ /* 0x000fe400078e002a */
[----:B------:R-:W-:Y:S02]  /*4400*/  IMAD.MOV.U32 R42, RZ, RZ, R91 ;  /* 0x000000ffff2a7224 */ /* 0x000fe400078e005b */
[----:B------:R-:W-:Y:S02]  /*4410*/  IMAD.MOV.U32 R40, RZ, RZ, R41 ;  /* 0x000000ffff287224 */ /* 0x000fe400078e0029 */
[----:B------:R-:W-:-:S07]  /*4420*/  IMAD.MOV.U32 R41, RZ, RZ, R85 ;  /* 0x000000ffff297224 */ /* 0x000fce00078e0055 */
.L_x_464:
[----:B------:R-:W-:Y:S05]  /*4430*/  BSYNC B3 ;  /* 0x0000000000037941 */ /* 0x000fea0003800000 */
.L_x_463:
[----:B--2---:R3:W-:Y:S02]  /*4440*/  STG.E.128 desc[UR60][R46.64+0x80], R40 ;  /* 0x000080282e007986 */ /* 0x0047e4000c101d3c */
.L_x_462:
[----:B------:R-:W-:Y:S05]  /*4450*/  BSYNC B2 ;  /* 0x0000000000027941 */ /* 0x000fea0003800000 */
.L_x_461:
[----:B------:R-:W-:Y:S01]  /*4460*/  ISETP.NE.AND P3, PT, R35, RZ, PT ;  /* 0x000000ff2300720c */ /* 0x000fe20003f65270 */
[----:B------:R-:W-:-:S12]  /*4470*/  BSSY B2, `(.L_x_465) ;  /* 0x0000038000027945 */ /* 0x000fd80003800000 */
[----:B------:R-:W-:Y:S05]  /*4480*/  @!P3 BRA `(.L_x_466) ;  /* 0x0000000000d8b947 */ /* 0x000fea0003800000 */
[----:B-123--:R1:W2:Y:S01]  /*4490*/  LDS.128 R40, [R96+0x24800] ;  /* 0x0248000060287984 */ /* 0x00e2a20000000c00 */
[----:B------:R-:W-:Y:S01]  /*44a0*/  ISETP.GE.AND P3, PT, R208, R126, PT ;  /* 0x0000007ed000720c */ /* 0x000fe20003f66270 */
[----:B------:R-:W-:-:S12]  /*44b0*/  BSSY B3, `(.L_x_467) ;  /* 0x0000032000037945 */ /* 0x000fd80003800000 */
[----:B-1----:R-:W-:Y:S05]  /*44c0*/  @P3 BRA `(.L_x_468) ;  /* 0x0000000000c03947 */ /* 0x002fea0003800000 */
[--C-:B------:R-:W-:Y:S02]  /*44d0*/  SHF.R.U64 R80, R80, 0x10, R81.reuse ;  /* 0x0000001050507819 */ /* 0x100fe40000001251 */
[----:B------:R-:W-:Y:S02]  /*44e0*/  SHF.R.U32.HI R84, RZ, 0x10, R81 ;  /* 0x00000010ff547819 */ /* 0x000fe40000011651 */
[--C-:B------:R-:W-:Y:S02]  /*44f0*/  SHF.R.U64 R81, R82, 0x10, R83.reuse ;  /* 0x0000001052517819 */ /* 0x100fe40000001253 */
[----:B------:R-:W-:Y:S02]  /*4500*/  SHF.R.U32.HI R85, RZ, 0x10, R83 ;  /* 0x00000010ff557819 */ /* 0x000fe40000011653 */
[----:B------:R-:W-:Y:S01]  /*4510*/  PRMT R83, R169, 0x5410, R81 ;  /* 0x00005410a9537816 */ /* 0x000fe20000000051 */
        /* <DEDUP_REMOVED lines=43> */
.L_x_468:
[----:B------:R-:W-:Y:S05]  /*47d0*/  BSYNC B3 ;  /* 0x0000000000037941 */ /* 0x000fea0003800000 */
.L_x_467:
[----:B--2---:R4:W-:Y:S02]  /*47e0*/  STG.E.128 desc[UR60][R46.64+0xc0], R40 ;  /* 0x0000c0282e007986 */ /* 0x0049e4000c101d3c */
.L_x_466:
[----:B------:R-:W-:Y:S05]  /*47f0*/  BSYNC B2 ;  /* 0x0000000000027941 */ /* 0x000fea0003800000 */
.L_x_465:
[----:B------:R-:W-:Y:S01]  /*4800*/  ISETP.NE.AND P3, PT, R36, RZ, PT ;  /* 0x000000ff2400720c */ /* 0x000fe20003f65270 */
[----:B------:R-:W-:-:S12]  /*4810*/  BSSY B2, `(.L_x_469) ;  /* 0x0000036000027945 */ /* 0x000fd80003800000 */
[----:B------:R-:W-:Y:S05]  /*4820*/  @!P3 BRA `(.L_x_470) ;  /* 0x0000000000d0b947 */ /* 0x000fea0003800000 */
[----:B-1234-:R1:W2:Y:S01]  /*4830*/  LDS.128 R40, [R39+0x28000] ;  /* 0x0280000027287984 */ /* 0x01e2a20000000c00 */
[----:B------:R-:W-:Y:S01]  /*4840*/  ISETP.GE.AND P3, PT, R205, R126, PT ;  /* 0x0000007ecd00720c */ /* 0x000fe20003f66270 */
[----:B------:R-:W-:-:S12]  /*4850*/  BSSY B3, `(.L_x_471) ;  /* 0x0000030000037945 */ /* 0x000fd80003800000 */
[----:B-1----:R-:W-:Y:S05]  /*4860*/  @P3 BRA `(.L_x_472) ;  /* 0x0000000000b83947 */ /* 0x002fea0003800000 */
[----:B------:R-:W-:Y:S02]  /*4870*/  SHF.R.U64 R80, R76, 0x10, R77 ;  /* 0x000000104c507819 */ /* 0x000fe4000000124d */
[--C-:B------:R-:W-:Y:S02]  /*4880*/  SHF.R.U64 R76, R78, 0x10, R79.reuse ;  /* 0x000000104e4c7819 */ /* 0x100fe4000000124f */
[C---:B------:R-:W-:Y:S02]  /*4890*/  PRMT R78, R167.reuse, 0x5432, R80 ;  /* 0x00005432a74e7816 */ /* 0x040fe40000000050 */
[----:B------:R-:W-:Y:S02]  /*48a0*/  PRMT R76, R167, 0x5410, R76 ;  /* 0x00005410a74c7816 */ /* 0x000fe4000000004c */
[C---:B--2---:R-:W-:Y:S01]  /*48b0*/  LOP3.LUT R82, R41.reuse, 0xffff0000, RZ, 0xc0, !PT ;  /* 0xffff000029527812 */ /* 0x044fe200078ec0ff */
[----:B------:R-:W-:Y:S01]  /*48c0*/  IMAD.U32 R41, R41, 0x10000, RZ ;  /* 0x0001000029297824 */ /* 0x000fe200078e00ff */
[C---:B------:R-:W-:Y:S01]  /*48d0*/  LOP3.LUT R80, R76.reuse, 0xffff0000, RZ, 0xc0, !PT ;  /* 0xffff00004c507812 */ /* 0x040fe200078ec0ff */
[----:B------:R-:W-:Y:S01]  /*48e0*/  IMAD.U32 R76, R76, 0x10000, RZ ;  /* 0x000100004c4c7824 */ /* 0x000fe200078e00ff */
[C---:B------:R-:W-:Y:S01]  /*48f0*/  LOP3.LUT R81, R78.reuse, 0xffff0000, RZ, 0xc0, !PT ;  /* 0xffff00004e517812 */ /* 0x040fe200078ec0ff */
[----:B------:R-:W-:Y:S01]  /*4900*/  IMAD.U32 R78, R78, 0x10000, RZ ;  /* 0x000100004e4e7824 */ /* 0x000fe200078e00ff */
[----:B------:R-:W-:Y:S01]  /*4910*/  SHF.R.U32.HI R79, RZ, 0x10, R79 ;  /* 0x00000010ff4f7819 */ /* 0x000fe2000001164f */
[CC--:B------:R-:W-:Y:S01]  /*4920*/  FMUL.FTZ R83, R82.reuse, R80.reuse ;  /* 0x0000005052537220 */ /* 0x0c0fe20000410000 */
[----:B------:R-:W-:Y:S01]  /*4930*/  SHF.R.U32.HI R77, RZ, 0x10, R77 ;  /* 0x00000010ff4d7819 */ /* 0x000fe2000001164d */
[-C--:B------:R-:W-:Y:S01]  /*4940*/  FMUL.FTZ R82, R82, R81.reuse ;  /* 0x0000005152527220 */ /* 0x080fe20000410000 */
[C---:B------:R-:W-:Y:S01]  /*4950*/  PRMT R79, R166.reuse, 0x5432, R79 ;  /* 0x00005432a64f7816 */ /* 0x040fe2000000004f */
[C---:B------:R-:W-:Y:S01]  /*4960*/  FFMA.FTZ R83, R41.reuse, R81, -R83 ;  /* 0x0000005129537223 */ /* 0x040fe20000010853 */
[----:B------:R-:W-:Y:S01]  /*4970*/  PRMT R77, R166, 0x5410, R77 ;  /* 0x00005410a64d7816 */ /* 0x000fe2000000004d */
[----:B------:R-:W-:Y:S01]  /*4980*/  FFMA.FTZ R82, R41, R80, R82 ;  /* 0x0000005029527223 */ /* 0x000fe20000010052 */
[C---:B------:R-:W-:Y:S01]  /*4990*/  IMAD.U32 R80, R42.reuse, 0x10000, RZ ;  /* 0x000100002a507824 */ /* 0x040fe200078e00ff */
[----:B------:R-:W-:Y:S01]  /*49a0*/  LOP3.LUT R42, R42, 0xffff0000, RZ, 0xc0, !PT ;  /* 0xffff00002a2a7812 */ /* 0x000fe200078ec0ff */
[----:B------:R-:W-:Y:S01]  /*49b0*/  IMAD.U32 R84, R79, 0x10000, RZ ;  /* 0x000100004f547824 */ /* 0x000fe200078e00ff */
[----:B------:R-:W-:Y:S01]  /*49c0*/  LOP3.LUT R41, R43, 0xffff0000, RZ, 0xc0, !PT ;  /* 0xffff00002b297812 */ /* 0x000fe200078ec0ff */
[----:B------:R-:W-:Y:S01]  /*49d0*/  IMAD.U32 R85, R77, 0x10000, RZ ;  /* 0x000100004d557824 */ /* 0x000fe200078e00ff */
[----:B------:R-:W-:Y:S01]  /*49e0*/  LOP3.LUT R79, R79, 0xffff0000, RZ, 0xc0, !PT ;  /* 0xffff00004f4f7812 */ /* 0x000fe200078ec0ff */
[C---:B------:R-:W-:Y:S01]  /*49f0*/  FMUL.FTZ R86, R42.reuse, R84 ;  /* 0x000000542a567220 */ /* 0x040fe20000410000 */
[----:B------:R-:W-:Y:S01]  /*4a00*/  LOP3.LUT R77, R77, 0xffff0000, RZ, 0xc0, !PT ;  /* 0xffff00004d4d7812 */ /* 0x000fe200078ec0ff */
[----:B------:R-:W-:Y:S01]  /*4a10*/  FMUL.FTZ R42, R42, R85 ;  /* 0x000000552a2a7220 */ /* 0x000fe20000410000 */
[----:B------:R-:W-:-:S02]  /*4a20*/  IMAD.U32 R81, R43, 0x10000, RZ ;  /* 0x000100002b517824 */ /* 0x000fc400078e00ff */
[----:B------:R-:W-:Y:S01]  /*4a30*/  FFMA.FTZ R86, R80, R85, -R86 ;  /* 0x0000005550567223 */ /* 0x000fe20000010856 */
[C---:B------:R-:W-:Y:S01]  /*4a40*/  IMAD.U32 R43, R40.reuse, 0x10000, RZ ;  /* 0x00010000282b7824 */ /* 0x040fe200078e00ff */
[----:B------:R-:W-:Y:S01]  /*4a50*/  LOP3.LUT R40, R40, 0xffff0000, RZ, 0xc0, !PT ;  /* 0xffff000028287812 */ /* 0x000fe200078ec0ff */
[----:B------:R-:W-:Y:S01]  /*4a60*/  FFMA.FTZ R42, R80, R84, R42 ;  /* 0x00000054502a7223 */ /* 0x000fe2000001002a */
[C---:B------:R-:W-:Y:S01]  /*4a70*/  FMUL.FTZ R80, R41.reuse, R79 ;  /* 0x0000004f29507220 */ /* 0x040fe20000410000 */
[----:B------:R-:W-:Y:S01]  /*4a80*/  FMUL.FTZ R84, R41, R77 ;  /* 0x0000004d29547220 */ /* 0x000fe20000410000 */
[----:B------:R-:W-:Y:S01]  /*4a90*/  F2FP.BF16.F32.PACK_AB R82, R82, R83 ;  /* 0x000000535252723e */ /* 0x000fe200000010ff */
[C---:B------:R-:W-:Y:S01]  /*4aa0*/  FMUL.FTZ R41, R40.reuse, R76 ;  /* 0x0000004c28297220 */ /* 0x040fe20000410000 */
[-C--:B------:R-:W-:Y:S01]  /*4ab0*/  FMUL.FTZ R40, R40, R78.reuse ;  /* 0x0000004e28287220 */ /* 0x080fe20000410000 */
[C---:B------:R-:W-:Y:S01]  /*4ac0*/  FFMA.FTZ R80, R81.reuse, R77, -R80 ;  /* 0x0000004d51507223 */ /* 0x040fe20000010850 */
[----:B------:R-:W-:Y:S01]  /*4ad0*/  FFMA.FTZ R84, R81, R79, R84 ;  /* 0x0000004f51547223 */ /* 0x000fe20000010054 */
[C---:B------:R-:W-:Y:S01]  /*4ae0*/  FFMA.FTZ R41, R43.reuse, R78, -R41 ;  /* 0x0000004e2b297223 */ /* 0x040fe20000010829 */
[----:B------:R-:W-:Y:S01]  /*4af0*/  FFMA.FTZ R40, R43, R76, R40 ;  /* 0x0000004c2b287223 */ /* 0x000fe20000010028 */
[----:B------:R-:W-:-:S02]  /*4b00*/  F2FP.BF16.F32.PACK_AB R42, R42, R86 ;  /* 0x000000562a2a723e */ /* 0x000fc400000010ff */
[----:B------:R-:W-:Y:S02]  /*4b10*/  F2FP.BF16.F32.PACK_AB R80, R84, R80 ;  /* 0x000000505450723e */ /* 0x000fe400000010ff */
[----:B------:R-:W-:Y:S01]  /*4b20*/  F2FP.BF16.F32.PACK_AB R40, R40, R41 ;  /* 0x000000292828723e */ /* 0x000fe200000010ff */
[----:B------:R-:W-:Y:S02]  /*4b30*/  IMAD.MOV.U32 R41, RZ, RZ, R82 ;  /* 0x000000ffff297224 */ /* 0x000fe400078e0052 */
[----:B------:R-:W-:-:S07]  /*4b40*/  IMAD.MOV.U32 R43, RZ, RZ, R80 ;  /* 0x000000ffff2b7224 */ /* 0x000fce00078e0050 */
.L_x_472:
[----:B------:R-:W-:Y:S05]  /*4b50*/  BSYNC B3 ;  /* 0x0000000000037941 */ /* 0x000fea0003800000 */
.L_x_471:
[----:B--2---:R1:W-:Y:S02]  /*4b60*/  STG.E.128 desc[UR60][R46.64+0x100], R40 ;  /* 0x000100282e007986 */ /* 0x0043e4000c101d3c */
.L_x_470:
[----:B------:R-:W-:Y:S05]  /*4b70*/  BSYNC B2 ;  /* 0x0000000000027941 */ /* 0x000fea0003800000 */
.L_x_469:
[----:B------:R-:W-:-:S13]  /*4b80*/  ISETP.NE.AND P3, PT, R37, RZ, PT ;  /* 0x000000ff2500720c */ /* 0x000fda0003f65270 */
[----:B------:R-:W-:Y:S05]  /*4b90*/  @!P3 BRA `(.L_x_452) ;  /* 0x0000000000d0b947 */ /* 0x000fea0003800000 */
[----:B-1234-:R1:W2:Y:S01]  /*4ba0*/  LDS.128 R40, [R96+0x28000] ;  /* 0x0280000060287984 */ /* 0x01e2a20000000c00 */
[----:B------:R-:W-:Y:S01]  /*4bb0*/  ISETP.GE.AND P3, PT, R210, R126, PT ;  /* 0x0000007ed200720c */ /* 0x000fe20003f66270 */
[----:B------:R-:W-:-:S12]  /*4bc0*/  BSSY B2, `(.L_x_473) ;  /* 0x0000030000027945 */ /* 0x000fd80003800000 */
[----:B-1----:R-:W-:Y:S05]  /*4bd0*/  @P3 BRA `(.L_x_474) ;  /* 0x0000000000b83947 */ /* 0x002fea0003800000 */
[--C-:B------:R-:W-:Y:S01]  /*4be0*/  SHF.R.U64 R72, R72, 0x10, R73.reuse ;  /* 0x0000001048487819 */ /* 0x100fe20000001249 */
[----:B--2---:R-:W-:Y:S01]  /*4bf0*/  IMAD.U32 R79, R40, 0x10000, RZ ;  /* 0x00010000284f7824 */ /* 0x004fe200078e00ff */
[----:B------:R-:W-:Y:S02]  /*4c00*/  SHF.R.U32.HI R76, RZ, 0x10, R73 ;  /* 0x00000010ff4c7819 */ /* 0x000fe40000011649 */
[--C-:B------:R-:W-:Y:S02]  /*4c10*/  SHF.R.U64 R73, R74, 0x10, R75.reuse ;  /* 0x000000104a497819 */ /* 0x100fe4000000124b */
[----:B------:R-:W-:Y:S01]  /*4c20*/  SHF.R.U32.HI R77, RZ, 0x10, R75 ;  /* 0x00000010ff4d7819 */ /* 0x000fe2000001164b */
[----:B------:R-:W-:Y:S01]  /*4c30*/  IMAD.U32 R75, R42, 0x10000, RZ ;  /* 0x000100002a4b7824 */ /* 0x000fe200078e00ff */
[C---:B------:R-:W-:Y:S02]  /*4c40*/  PRMT R73, R164.reuse, 0x5410, R73 ;  /* 0x00005410a4497816 */ /* 0x040fe40000000049 */
[----:B------:R-:W-:Y:S01]  /*4c50*/  PRMT R164, R164, 0x5432, R77 ;  /* 0x00005432a4a47816 */ /* 0x000fe2000000004d */
[----:B------:R-:W-:Y:S01]  /*4c60*/  IMAD.U32 R77, R41, 0x10000, RZ ;  /* 0x00010000294d7824 */ /* 0x000fe200078e00ff */
[----:B------:R-:W-:-:S02]  /*4c70*/  PRMT R72, R163, 0x5410, R72 ;  /* 0x00005410a3487816 */ /* 0x000fc40000000048 */
[----:B------:R-:W-:Y:S01]  /*4c80*/  PRMT R76, R163, 0x5432, R76 ;  /* 0x00005432a34c7816 */ /* 0x000fe2000000004c */
[----:B------:R-:W-:Y:S01]  /*4c90*/  IMAD.U32 R80, R164, 0x10000, RZ ;  /* 0x00010000a4507824 */ /* 0x000fe200078e00ff */
[----:B------:R-:W-:Y:S02]  /*4ca0*/  LOP3.LUT R83, R41, 0xffff0000, RZ, 0xc0, !PT ;  /* 0xffff000029537812 */ /* 0x000fe400078ec0ff */
[----:B------:R-:W-:Y:S01]  /*4cb0*/  LOP3.LUT R42, R42, 0xffff0000, RZ, 0xc0, !PT ;  /* 0xffff00002a2a7812 */ /* 0x000fe200078ec0ff */
[----:B------:R-:W-:Y:S01]  /*4cc0*/  IMAD.U32 R81, R76, 0x10000, RZ ;  /* 0x000100004c517824 */ /* 0x000fe200078e00ff */
[C---:B------:R-:W-:Y:S01]  /*4cd0*/  LOP3.LUT R41, R73.reuse, 0xffff0000, RZ, 0xc0, !PT ;  /* 0xffff000049297812 */ /* 0x040fe200078ec0ff */
[----:B------:R-:W-:Y:S01]  /*4ce0*/  IMAD.U32 R73, R73, 0x10000, RZ ;  /* 0x0001000049497824 */ /* 0x000fe200078e00ff */
[----:B------:R-:W-:Y:S01]  /*4cf0*/  LOP3.LUT R78, R72, 0xffff0000, RZ, 0xc0, !PT ;  /* 0xffff0000484e7812 */ /* 0x000fe200078ec0ff */
[C---:B------:R-:W-:Y:S01]  /*4d00*/  FMUL.FTZ R84, R42.reuse, R80 ;  /* 0x000000502a547220 */ /* 0x040fe20000410000 */
[----:B------:R-:W-:Y:S01]  /*4d10*/  LOP3.LUT R74, R43, 0xffff0000, RZ, 0xc0, !PT ;  /* 0xffff00002b4a7812 */ /* 0x000fe200078ec0ff */
[C---:B------:R-:W-:Y:S01]  /*4d20*/  FMUL.FTZ R82, R83.reuse, R41 ;  /* 0x0000002953527220 */ /* 0x040fe20000410000 */
[-C--:B------:R-:W-:Y:S01]  /*4d30*/  FMUL.FTZ R42, R42, R81.reuse ;  /* 0x000000512a2a7220 */ /* 0x080fe20000410000 */
[----:B------:R-:W-:Y:S01]  /*4d40*/  FMUL.FTZ R83, R83, R78 ;  /* 0x0000004e53537220 */ /* 0x000fe20000410000 */
[----:B------:R-:W-:Y:S01]  /*4d50*/  LOP3.LUT R164, R164, 0xffff0000, RZ, 0xc0, !PT ;  /* 0xffff0000a4a47812 */ /* 0x000fe200078ec0ff */
[----:B------:R-:W-:Y:S01]  /*4d60*/  FFMA.FTZ R84, R75, R81, -R84 ;  /* 0x000000514b547223 */ /* 0x000fe20000010854 */
[----:B------:R-:W-:Y:S01]  /*4d70*/  LOP3.LUT R76, R76, 0xffff0000, RZ, 0xc0, !PT ;  /* 0xffff00004c4c7812 */ /* 0x000fe200078ec0ff */
[----:B------:R-:W-:Y:S01]  /*4d80*/  FFMA.FTZ R83, R77, R41, R83 ;  /* 0x000000294d537223 */ /* 0x000fe20000010053 */
[----:B------:R-:W-:Y:S01]  /*4d90*/  FFMA.FTZ R42, R75, R80, R42 ;  /* 0x000000504b2a7223 */ /* 0x000fe2000001002a */
[----:B------:R-:W-:Y:S01]  /*4da0*/  IMAD.U32 R43, R43, 0x10000, RZ ;  /* 0x000100002b2b7824 */ /* 0x000fe200078e00ff */
[----:B------:R-:W-:Y:S01]  /*4db0*/  LOP3.LUT R40, R40, 0xffff0000, RZ, 0xc0, !PT ;  /* 0xffff000028287812 */ /* 0x000fe200078ec0ff */
[C---:B------:R-:W-:Y:S01]  /*4dc0*/  FMUL.FTZ R41, R74.reuse, R164 ;  /* 0x000000a44a297220 */ /* 0x040fe20000410000 */
[----:B------:R-:W-:Y:S01]  /*4dd0*/  FMUL.FTZ R75, R74, R76 ;  /* 0x0000004c4a4b7220 */ /* 0x000fe20000410000 */
[----:B------:R-:W-:-:S02]  /*4de0*/  IMAD.U32 R72, R72, 0x10000, RZ ;  /* 0x0001000048487824 */ /* 0x000fc400078e00ff */
[----:B------:R-:W-:Y:S01]  /*4df0*/  FFMA.FTZ R82, R77, R78, -R82 ;  /* 0x0000004e4d527223 */ /* 0x000fe20000010852 */
[C---:B------:R-:W-:Y:S01]  /*4e00*/  FFMA.FTZ R41, R43.reuse, R76, -R41 ;  /* 0x0000004c2b297223 */ /* 0x040fe20000010829 */
[----:B------:R-:W-:Y:S01]  /*4e10*/  FFMA.FTZ R75, R43, R164, R75 ;  /* 0x000000a42b4b7223 */ /* 0x000fe2000001004b */
[C---:B------:R-:W-:Y:S01]  /*4e20*/  FMUL.FTZ R74, R40.reuse, R73 ;  /* 0x00000049284a7220 */ /* 0x040fe20000410000 */
[----:B------:R-:W-:Y:S01]  /*4e30*/  FMUL.FTZ R40, R40, R72 ;  /* 0x0000004828287220 */ /* 0x000fe20000410000 */
[----:B------:R-:W-:Y:S02]  /*4e40*/  F2FP.BF16.F32.PACK_AB R82, R83, R82 ;  /* 0x000000525352723e */ /* 0x000fe400000010ff */
[----:B------:R-:W-:Y:S01]  /*4e50*/  F2FP.BF16.F32.PACK_AB R41, R75, R41 ;  /* 0x000000294b29723e */ /* 0x000fe200000010ff */
[C---:B------:R-:W-:Y:S01]  /*4e60*/  FFMA.FTZ R74, R79.reuse, R72, -R74 ;  /* 0x000000484f4a7223 */ /* 0x040fe2000001084a */
[----:B------:R-:W-:Y:S01]  /*4e70*/  FFMA.FTZ R40, R79, R73, R40 ;  /* 0x000000494f287223 */ /* 0x000fe20000010028 */
[----:B------:R-:W-:-:S02]  /*4e80*/  F2FP.BF16.F32.PACK_AB R42, R42, R84 ;  /* 0x000000542a2a723e */ /* 0x000fc400000010ff */
[----:B------:R-:W-:Y:S02]  /*4e90*/  IMAD.MOV.U32 R43, RZ, RZ, R41 ;  /* 0x000000ffff2b7224 */ /* 0x000fe400078e0029 */
[----:B------:R-:W-:Y:S01]  /*4ea0*/  F2FP.BF16.F32.PACK_AB R40, R40, R74 ;  /* 0x0000004a2828723e */ /* 0x000fe200000010ff */
[----:B------:R-:W-:-:S07]  /*4eb0*/  IMAD.MOV.U32 R41, RZ, RZ, R82 ;  /* 0x000000ffff297224 */ /* 0x000fce00078e0052 */
.L_x_474:
[----:B------:R-:W-:Y:S05]  /*4ec0*/  BSYNC B2 ;  /* 0x0000000000027941 */ /* 0x000fea0003800000 */
.L_x_473:
[----:B--2---:R1:W-:Y:S02]  /*4ed0*/  STG.E.128 desc[UR60][R46.64+0x140], R40 ;  /* 0x000140282e007986 */ /* 0x0043e4000c101d3c */
.L_x_452:
[----:B------:R-:W-:Y:S05]  /*4ee0*/  BSYNC B1 ;  /* 0x0000000000017941 */ /* 0x000fea0003800000 */
.L_x_451:
[----:B------:R-:W-:Y:S05]  /*4ef0*/  @P4 BRA `(.L_x_475) ;  /* 0x0000005400704947 */ /* 0x000fea0003800000 */
[----:B------:R-:W-:Y:S01]  /*4f00*/  ISETP.NE.AND P3, PT, R29, RZ, PT ;  /* 0x000000ff1d00720c */ /* 0x000fe20003f65270 */
[----:B------:R-:W-:-:S12]  /*4f10*/  BSSY B1, `(.L_x_476) ;  /* 0x0000035000017945 */ /* 0x000fd80003800000 */
[----:B------:R-:W-:Y:S05]  /*4f20*/  @!P3 BRA `(.L_x_477) ;  /* 0x0000000000ccb947 */ /* 0x000fea0003800000 */
[----:B-1234-:R1:W2:Y:S01]  /*4f30*/  LDS.128 R40, [R39+0x23000] ;  /* 0x0230000027287984 */ /* 0x01e2a20000000c00 */
[----:B------:R-:W-:Y:S01]  /*4f40*/  ISETP.GE.AND P3, PT, R22, R126, PT ;  /* 0x0000007e1600720c */ /* 0x000fe20003f66270 */
[----:B------:R-:W-:-:S12]  /*4f50*/  BSSY B2, `(.L_x_478) ;  /* 0x000002f000027945 */ /* 0x000fd80003800000 */
[----:B-1----:R-:W-:Y:S05]  /*4f60*/  @P3 BRA `(.L_x_479) ;  /* 0x0000000000b43947 */ /* 0x002fea0003800000 */
[----:B------:R-:W-:Y:S01]  /*4f70*/  SHF.R.U64 R47, R70, 0x10, R71 ;  /* 0x00000010462f7819 */ /* 0x000fe20000001247 */
[----:B--2---:R-:W-:Y:S01]  /*4f80*/  IMAD.U32 R70, R42, 0x10000, RZ ;  /* 0x000100002a467824 */ /* 0x004fe200078e00ff */
[----:B------:R-:W-:Y:S01]  /*4f90*/  SHF.R.U64 R46, R68, 0x10, R69 ;  /* 0x00000010442e7819 */ /* 0x000fe20000001245 */
[----:B------:R-:W-:Y:S01]  /*4fa0*/  IMAD.U32 R73, R40, 0x10000, RZ ;  /* 0x0001000028497824 */ /* 0x000fe200078e00ff */
[----:B------:R-:W-:Y:S02]  /*4fb0*/  SHF.R.U32.HI R71, RZ, 0x10, R71 ;  /* 0x00000010ff477819 */ /* 0x000fe40000011647 */
[----:B------:R-:W-:Y:S02]  /*4fc0*/  SHF.R.U32.HI R68, RZ, 0x10, R69 ;  /* 0x00000010ff447819 */ /* 0x000fe40000011645 */
        /* <DEDUP_REMOVED lines=15> */
[----:B------:R-:W-:Y:S01]  /*50c0*/  FMUL.FTZ R42, R42, R75 ;  /* 0x0000004b2a2a7220 */ /* 0x000fe20000410000 */
[----:B------:R-:W-:Y:S01]  /*50d0*/  FMUL.FTZ R77, R77, R72 ;  /* 0x000000484d4d7220 */ /* 0x000fe20000410000 */
[----:B------:R-:W-:Y:S01]  /*50e0*/  LOP3.LUT R165, R165, 0xffff0000, RZ, 0xc0, !PT ;  /* 0xffff0000a5a57812 */ /* 0x000fe200078ec0ff */
[----:B------:R-:W-:Y:S01]  /*50f0*/  IMAD.U32 R46, R46, 0x10000, RZ ;  /* 0x000100002e2e7824 */ /* 0x000fe200078e00ff */
[----:B------:R-:W-:Y:S01]  /*5100*/  LOP3.LUT R68, R68, 0xffff0000, RZ, 0xc0, !PT ;  /* 0xffff000044447812 */ /* 0x000fe200078ec0ff */
[----:B------:R-:W-:Y:S01]  /*5110*/  FFMA.FTZ R77, R71, R41, R77 ;  /* 0x00000029474d7223 */ /* 0x000fe2000001004d */
[----:B------:R-:W-:Y:S01]  /*5120*/  LOP3.LUT R40, R40, 0xffff0000, RZ, 0xc0, !PT ;  /* 0xffff000028287812 */ /* 0x000fe200078ec0ff */
[C---:B------:R-:W-:Y:S01]  /*5130*/  FFMA.FTZ R78, R70.reuse, R75, -R78 ;  /* 0x0000004b464e7223 */ /* 0x040fe2000001084e */
[----:B------:R-:W-:Y:S01]  /*5140*/  FFMA.FTZ R42, R70, R74, R42 ;  /* 0x0000004a462a7223 */ /* 0x000fe2000001002a */
[C---:B------:R-:W-:Y:S01]  /*5150*/  FMUL.FTZ R41, R69.reuse, R165 ;  /* 0x000000a545297220 */ /* 0x040fe20000410000 */
[----:B------:R-:W-:Y:S01]  /*5160*/  FMUL.FTZ R70, R69, R68 ;  /* 0x0000004445467220 */ /* 0x000fe20000410000 */
[----:B------:R-:W-:-:S02]  /*5170*/  IMAD.U32 R43, R43, 0x10000, RZ ;  /* 0x000100002b2b7824 */ /* 0x000fc400078e00ff */
[----:B------:R-:W-:Y:S01]  /*5180*/  FFMA.FTZ R76, R71, R72, -R76 ;  /* 0x00000048474c7223 */ /* 0x000fe2000001084c */
[C---:B------:R-:W-:Y:S01]  /*5190*/  FMUL.FTZ R69, R40.reuse, R47 ;  /* 0x0000002f28457220 */ /* 0x040fe20000410000 */
[----:B------:R-:W-:Y:S01]  /*51a0*/  FMUL.FTZ R40, R40, R46 ;  /* 0x0000002e28287220 */ /* 0x000fe20000410000 */
[C---:B------:R-:W-:Y:S01]  /*51b0*/  FFMA.FTZ R41, R43.reuse, R68, -R41 ;  /* 0x000000442b297223 */ /* 0x040fe20000010829 */
[----:B------:R-:W-:Y:S01]  /*51c0*/  FFMA.FTZ R70, R43, R165, R70 ;  /* 0x000000a52b467223 */ /* 0x000fe20000010046 */
[C---:B------:R-:W-:Y:S01]  /*51d0*/  FFMA.FTZ R69, R73.reuse, R46, -R69 ;  /* 0x0000002e49457223 */ /* 0x040fe20000010845 */
[----:B------:R-:W-:Y:S01]  /*51e0*/  FFMA.FTZ R40, R73, R47, R40 ;  /* 0x0000002f49287223 */ /* 0x000fe20000010028 */
[----:B------:R-:W-:Y:S02]  /*51f0*/  F2FP.BF16.F32.PACK_AB R76, R77, R76 ;  /* 0x0000004c4d4c723e */ /* 0x000fe400000010ff */
[----:B------:R-:W-:Y:S02]  /*5200*/  F2FP.BF16.F32.PACK_AB R43, R70, R41 ;  /* 0x00000029462b723e */ /* 0x000fe400000010ff */
[----:B------:R-:W-:Y:S01]  /*5210*/  F2FP.BF16.F32.PACK_AB R42, R42, R78 ;  /* 0x0000004e2a2a723e */ /* 0x000fe200000010ff */
[----:B------:R-:W-:Y:S01]  /*5220*/  IMAD.MOV.U32 R41, RZ, RZ, R76 ;  /* 0x000000ffff297224 */ /* 0x000fe200078e004c */
[----:B------:R-:W-:-:S07]  /*5230*/  F2FP.BF16.F32.PACK_AB R40, R40, R69 ;  /* 0x000000452828723e */ /* 0x000fce00000010ff */
.L_x_479:
[----:B------:R-:W-:Y:S05]  /*5240*/  BSYNC B2 ;  /* 0x0000000000027941 */ /* 0x000fea0003800000 */
.L_x_478:
[----:B--2---:R1:W-:Y:S02]  /*5250*/  STG.E.128 desc[UR60][R44.64], R40 ;  /* 0x000000282c007986 */ /* 0x0043e4000c101d3c */
.L_x_477:
[----:B------:R-:W-:Y:S05]  /*5260*/  BSYNC B1 ;  /* 0x0000000000017941 */ /* 0x000fea0003800000 */
.L_x_476:
[----:B------:R-:W-:Y:S01]  /*5270*/  ISETP.NE.AND P3, PT, R33, RZ, PT ;  /* 0x000000ff2100720c */ /* 0x000fe20003f65270 */
[----:B------:R-:W-:-:S12]  /*5280*/  BSSY B1, `(.L_x_480) ;  /* 0x0000036000017945 */ /* 0x000fd80003800000 */
        /* <DEDUP_REMOVED lines=9> */
[----:B------:R-:W-:Y:S02]  /*5320*/  SHF.R.U32.HI R66, RZ, 0x10, R67 ;  /* 0x00000010ff427819 */ /* 0x000fe40000011643 */
[C---:B------:R-:W-:Y:S01]  /*5330*/  PRMT R64, R160.reuse, 0x5410, R69 ;  /* 0x00005410a0407816 */ /* 0x040fe20000000045 */
[----:B------:R-:W-:Y:S01]  /*5340*/  IMAD.U32 R69, R41, 0x10000, RZ ;  /* 0x0001000029457824 */ /* 0x000fe200078e00ff */
[----:B------:R-:W-:-:S02]  /*5350*/  PRMT R160, R160, 0x5432, R65 ;  /* 0x00005432a0a07816 */ /* 0x000fc40000000041 */
[C---:B------:R-:W-:Y:S02]  /*5360*/  PRMT R65, R161.reuse, 0x5410, R68 ;  /* 0x00005410a1417816 */ /* 0x040fe40000000044 */
[----:B------:R-:W-:Y:S01]  /*5370*/  PRMT R161, R161, 0x5432, R66 ;  /* 0x00005432a1a17816 */ /* 0x000fe20000000042 */
[----:B------:R-:W-:Y:S01]  /*5380*/  IMAD.U32 R67, R160, 0x10000, RZ ;  /* 0x00010000a0437824 */ /* 0x000fe200078e00ff */
[----:B------:R-:W-:Y:S02]  /*5390*/  LOP3.LUT R42, R42, 0xffff0000, RZ, 0xc0, !PT ;  /* 0xffff00002a2a7812 */ /* 0x000fe400078ec0ff */
[----:B------:R-:W-:Y:S01]  /*53a0*/  LOP3.LUT R68, R41, 0xffff0000, RZ, 0xc0, !PT ;  /* 0xffff000029447812 */ /* 0x000fe200078ec0ff */
[----:B------:R-:W-:Y:S01]  /*53b0*/  IMAD.U32 R66, R161, 0x10000, RZ ;  /* 0x00010000a1427824 */ /* 0x000fe200078e00ff */
[----:B------:R-:W-:Y:S01]  /*53c0*/  LOP3.LUT R71, R65, 0xffff0000, RZ, 0xc0, !PT ;  /* 0xffff000041477812 */ /* 0x000fe200078ec0ff */
[----:B------:R-:W-:Y:S01]  /*53d0*/  IMAD.U32 R41, R40, 0x10000, RZ ;  /* 0x0001000028297824 */ /* 0x000fe200078e00ff */
[----:B------:R-:W-:Y:S01]  /*53e0*/  LOP3.LUT R70, R64, 0xffff0000, RZ, 0xc0, !PT ;  /* 0xffff000040467812 */ /* 0x000fe200078ec0ff */
[----:B------:R-:W-:Y:S01]  /*53f0*/  FMUL.FTZ R74, R42, R66 ;  /* 0x000000422a4a7220 */ /* 0x000fe20000410000 */
[----:B------:R-:W-:Y:S01]  /*5400*/  LOP3.LUT R40, R40, 0xffff0000, RZ, 0xc0, !PT ;  /* 0xffff000028287812 */ /* 0x000fe200078ec0ff */
[----:B------:R-:W-:Y:S01]  /*5410*/  FMUL.FTZ R72, R68, R71 ;  /* 0x0000004744487220 */ /* 0x000fe20000410000 */
[----:B------:R-:W-:Y:S01]  /*5420*/  FMUL.FTZ R42, R42, R67 ;  /* 0x000000432a2a7220 */ /* 0x000fe20000410000 */
[----:B------:R-:W-:Y:S01]  /*5430*/  LOP3.LUT R46, R43, 0xffff0000, RZ, 0xc0, !PT ;  /* 0xffff00002b2e7812 */ /* 0x000fe200078ec0ff */
[----:B------:R-:W-:Y:S01]  /*5440*/  FMUL.FTZ R68, R68, R70 ;  /* 0x0000004644447220 */ /* 0x000fe20000410000 */
[----:B------:R-:W-:Y:S01]  /*5450*/  LOP3.LUT R161, R161, 0xffff0000, RZ, 0xc0, !PT ;  /* 0xffff0000a1a17812 */ /* 0x000fe200078ec0ff */
[----:B------:R-:W-:Y:S01]  /*5460*/  IMAD.U32 R65, R65, 0x10000, RZ ;  /* 0x0001000041417824 */ /* 0x000fe200078e00ff */
[----:B------:R-:W-:Y:S01]  /*5470*/  LOP3.LUT R160, R160, 0xffff0000, RZ, 0xc0, !PT ;  /* 0xffff0000a0a07812 */ /* 0x000fe200078ec0ff */
[----:B------:R-:W-:-:S02]  /*5480*/  IMAD.U32 R64, R64, 0x10000, RZ ;  /* 0x0001000040407824 */ /* 0x000fc400078e00ff */
[----:B------:R-:W-:Y:S01]  /*5490*/  FFMA.FTZ R70, R69, R70, -R72 ;  /* 0x0000004645467223 */ /* 0x000fe20000010848 */
[----:B------:R-:W-:Y:S01]  /*54a0*/  FFMA.FTZ R66, R47, R66, R42 ;  /* 0x000000422f427223 */ /* 0x000fe2000001002a */
[----:B------:R-:W-:Y:S01]  /*54b0*/  FFMA.FTZ R69, R69, R71, R68 ;  /* 0x0000004745457223 */ /* 0x000fe20000010044 */
[----:B------:R-:W-:Y:S01]  /*54c0*/  FMUL.FTZ R42, R40, R65 ;  /* 0x00000041282a7220 */ /* 0x000fe20000410000 */
[----:B------:R-:W-:Y:S02]  /*54d0*/  IMAD.U32 R43, R43, 0x10000, RZ ;  /* 0x000100002b2b7824 */ /* 0x000fe400078e00ff */
[----:B------:R-:W-:Y:S01]  /*54e0*/  FFMA.FTZ R67, R47, R67, -R74 ;  /* 0x000000432f437223 */ /* 0x000fe2000001084a */
[----:B------:R-:W-:Y:S01]  /*54f0*/  FMUL.FTZ R68, R46, R161 ;  /* 0x000000a12e447220 */ /* 0x000fe20000410000 */
[----:B------:R-:W-:Y:S01]  /*5500*/  FMUL.FTZ R40, R40, R64 ;  /* 0x0000004028287220 */ /* 0x000fe20000410000 */
[----:B------:R-:W-:Y:S01]  /*5510*/  FMUL.FTZ R46, R46, R160 ;  /* 0x000000a02e2e7220 */ /* 0x000fe20000410000 */
[----:B------:R-:W-:Y:S01]  /*5520*/  FFMA.FTZ R42, R41, R64, -R42 ;  /* 0x00000040292a7223 */ /* 0x000fe2000001082a */
[----:B------:R-:W-:Y:S01]  /*5530*/  FFMA.FTZ R68, R43, R160, -R68 ;  /* 0x000000a02b447223 */ /* 0x000fe20000010844 */
[----:B------:R-:W-:Y:S01]  /*5540*/  FFMA.FTZ R41, R41, R65, R40 ;  /* 0x0000004129297223 */ /* 0x000fe20000010028 */
[----:B------:R-:W-:Y:S01]  /*5550*/  FFMA.FTZ R43, R43, R161, R46 ;  /* 0x000000a12b2b7223 */ /* 0x000fe2000001002e */
[----:B------:R-:W-:-:S02]  /*5560*/  F2FP.BF16.F32.PACK_AB R69, R69, R70 ;  /* 0x000000464545723e */ /* 0x000fc400000010ff */
[----:B------:R-:W-:Y:S02]  /*5570*/  F2FP.BF16.F32.PACK_AB R66, R66, R67 ;  /* 0x000000434242723e */ /* 0x000fe400000010ff */
[----:B------:R-:W-:Y:S01]  /*5580*/  F2FP.BF16.F32.PACK_AB R40, R41, R42 ;  /* 0x0000002a2928723e */ /* 0x000fe200000010ff */
[----:B------:R-:W-:Y:S01]  /*5590*/  IMAD.MOV.U32 R41, RZ, RZ, R69 ;  /* 0x000000ffff297224 */ /* 0x000fe200078e0045 */
[----:B------:R-:W-:Y:S01]  /*55a0*/  F2FP.BF16.F32.PACK_AB R43, R43, R68 ;  /* 0x000000442b2b723e */ /* 0x000fe200000010ff */
[----:B------:R-:W-:-:S07]  /*55b0*/  IMAD.MOV.U32 R42, RZ, RZ, R66 ;  /* 0x000000ffff2a7224 */ /* 0x000fce00078e0042 */
.L_x_483:
[----:B------:R-:W-:Y:S05]  /*55c0*/  BSYNC B2 ;  /* 0x0000000000027941 */ /* 0x000fea0003800000 */
.L_x_482:
[----:B--2---:R1:W-:Y:S02]  /*55d0*/  STG.E.128 desc[UR60][R44.64+0x40], R40 ;  /* 0x000040282c007986 */ /* 0x0043e4000c101d3c */
.L_x_481:
[----:B------:R-:W-:Y:S05]  /*55e0*/  BSYNC B1 ;  /* 0x0000000000017941 */ /* 0x000fea0003800000 */
.L_x_480:
        /* <DEDUP_REMOVED lines=9> */
[----:B------:R-:W-:Y:S02]  /*5680*/  SHF.R.U64 R47, R60, 0x10, R61 ;  /* 0x000000103c2f7819 */ /* 0x000fe4000000123d */
[----:B------:R-:W-:Y:S01]  /*5690*/  SHF.R.U32.HI R62, RZ, 0x10, R63 ;  /* 0x00000010ff3e7819 */ /* 0x000fe2000001163f */
[----:B------:R-:W-:Y:S01]  /*56a0*/  IMAD.U32 R63, R41, 0x10000, RZ ;  /* 0x00010000293f7824 */ /* 0x000fe200078e00ff */
[----:B------:R-:W-:Y:S02]  /*56b0*/  PRMT R64, R159, 0x5410, R64 ;  /* 0x000054109f407816 */ /* 0x000fe40000000040 */
[----:B------:R-:W-:Y:S02]  /*56c0*/  SHF.R.U32.HI R61, RZ, 0x10, R61 ;  /* 0x00000010ff3d7819 */ /* 0x000fe4000001163d */
[----:B------:R-:W-:-:S02]  /*56d0*/  PRMT R47, R158, 0x5410, R47 ;  /* 0x000054109e2f7816 */ /* 0x000fc4000000002f */
[----:B------:R-:W-:Y:S02]  /*56e0*/  PRMT R159, R159, 0x5432, R62 ;  /* 0x000054329f9f7816 */ /* 0x000fe4000000003e */
[----:B------:R-:W-:Y:S01]  /*56f0*/  LOP3.LUT R62, R41, 0xffff0000, RZ, 0xc0, !PT ;  /* 0xffff0000293e7812 */ /* 0x000fe200078ec0ff */
[----:B------:R-:W-:Y:S01]  /*5700*/  IMAD.U32 R41, R40, 0x10000, RZ ;  /* 0x0001000028297824 */ /* 0x000fe200078e00ff */
[C---:B------:R-:W-:Y:S01]  /*5710*/  LOP3.LUT R66, R64.reuse, 0xffff0000, RZ, 0xc0, !PT ;  /* 0xffff000040427812 */ /* 0x040fe200078ec0ff */
[----:B------:R-:W-:Y:S01]  /*5720*/  IMAD.U32 R64, R64, 0x10000, RZ ;  /* 0x0001000040407824 */ /* 0x000fe200078e00ff */
[----:B------:R-:W-:Y:S01]  /*5730*/  PRMT R158, R158, 0x5432, R61 ;  /* 0x000054329e9e7816 */ /* 0x000fe2000000003d */
[----:B------:R-:W-:Y:S01]  /*5740*/  IMAD.U32 R61, R159, 0x10000, RZ ;  /* 0x000100009f3d7824 */ /* 0x000fe200078e00ff */
[----:B------:R-:W-:Y:S01]  /*5750*/  LOP3.LUT R65, R47, 0xffff0000, RZ, 0xc0, !PT ;  /* 0xffff00002f417812 */ /* 0x000fe200078ec0ff */
[-C--:B------:R-:W-:Y:S01]  /*5760*/  FMUL.FTZ R68, R62, R66.reuse ;  /* 0x000000423e447220 */ /* 0x080fe20000410000 */
[----:B------:R-:W-:Y:S01]  /*5770*/  LOP3.LUT R60, R42, 0xffff0000, RZ, 0xc0, !PT ;  /* 0xffff00002a3c7812 */ /* 0x000fe200078ec0ff */
[----:B------:R-:W-:Y:S01]  /*5780*/  IMAD.U32 R67, R158, 0x10000, RZ ;  /* 0x000100009e437824 */ /* 0x000fe200078e00ff */
[----:B------:R-:W-:Y:S01]  /*5790*/  LOP3.LUT R42, R43, 0xffff0000, RZ, 0xc0, !PT ;  /* 0xffff00002b2a7812 */ /* 0x000fe200078ec0ff */
[-C--:B------:R-:W-:Y:S01]  /*57a0*/  FMUL.FTZ R69, R62, R65.reuse ;  /* 0x000000413e457220 */ /* 0x080fe20000410000 */
[----:B------:R-:W-:Y:S01]  /*57b0*/  LOP3.LUT R62, R40, 0xffff0000, RZ, 0xc0, !PT ;  /* 0xffff0000283e7812 */ /* 0x000fe200078ec0ff */
[----:B------:R-:W-:Y:S01]  /*57c0*/  FFMA.FTZ R40, R63, R65, -R68 ;  /* 0x000000413f287223 */ /* 0x000fe20000010844 */
[C---:B------:R-:W-:Y:S01]  /*57d0*/  FMUL.FTZ R71, R60.reuse, R61 ;  /* 0x0000003d3c477220 */ /* 0x040fe20000410000 */
[-C--:B------:R-:W-:Y:S01]  /*57e0*/  FMUL.FTZ R65, R60, R67.reuse ;  /* 0x000000433c417220 */ /* 0x080fe20000410000 */
[----:B------:R-:W-:Y:S01]  /*57f0*/  LOP3.LUT R159, R159, 0xffff0000, RZ, 0xc0, !PT ;  /* 0xffff00009f9f7812 */ /* 0x000fe200078ec0ff */
[----:B------:R-:W-:Y:S01]  /*5800*/  IMAD.U32 R47, R47, 0x10000, RZ ;  /* 0x000100002f2f7824 */ /* 0x000fe200078e00ff */
[----:B------:R-:W-:Y:S01]  /*5810*/  LOP3.LUT R158, R158, 0xffff0000, RZ, 0xc0, !PT ;  /* 0xffff00009e9e7812 */ /* 0x000fe200078ec0ff */
[----:B------:R-:W-:Y:S01]  /*5820*/  FFMA.FTZ R63, R63, R66, R69 ;  /* 0x000000423f3f7223 */ /* 0x000fe20000010045 */
[C---:B------:R-:W-:Y:S01]  /*5830*/  FFMA.FTZ R60, R46.reuse, R67, -R71 ;  /* 0x000000432e3c7223 */ /* 0x040fe20000010847 */
[----:B------:R-:W-:Y:S01]  /*5840*/  FFMA.FTZ R65, R46, R61, R65 ;  /* 0x0000003d2e417223 */ /* 0x000fe20000010041 */
[C---:B------:R-:W-:Y:S01]  /*5850*/  FMUL.FTZ R46, R42.reuse, R159 ;  /* 0x0000009f2a2e7220 */ /* 0x040fe20000410000 */
[----:B------:R-:W-:Y:S01]  /*5860*/  FMUL.FTZ R66, R42, R158 ;  /* 0x0000009e2a427220 */ /* 0x000fe20000410000 */
[----:B------:R-:W-:-:S02]  /*5870*/  IMAD.U32 R43, R43, 0x10000, RZ ;  /* 0x000100002b2b7824 */ /* 0x000fc400078e00ff */
[C---:B------:R-:W-:Y:S01]  /*5880*/  FMUL.FTZ R42, R62.reuse, R64 ;  /* 0x000000403e2a7220 */ /* 0x040fe20000410000 */
[-C--:B------:R-:W-:Y:S01]  /*5890*/  FMUL.FTZ R61, R62, R47.reuse ;  /* 0x0000002f3e3d7220 */ /* 0x080fe20000410000 */
[----:B------:R-:W-:Y:S01]  /*58a0*/  F2FP.BF16.F32.PACK_AB R60, R65, R60 ;  /* 0x0000003c413c723e */ /* 0x000fe200000010ff */
[----:B------:R-:W-:Y:S01]  /*58b0*/  FFMA.FTZ R46, R43, R158, -R46 ;  /* 0x0000009e2b2e7223 */ /* 0x000fe2000001082e */
[C---:B------:R-:W-:Y:S01]  /*58c0*/  FFMA.FTZ R42, R41.reuse, R47, -R42 ;  /* 0x0000002f292a7223 */ /* 0x040fe2000001082a */
[----:B------:R-:W-:Y:S01]  /*58d0*/  FFMA.FTZ R61, R41, R64, R61 ;  /* 0x00000040293d7223 */ /* 0x000fe2000001003d */
[----:B------:R-:W-:Y:S01]  /*58e0*/  FFMA.FTZ R43, R43, R159, R66 ;  /* 0x0000009f2b2b7223 */ /* 0x000fe20000010042 */
[----:B------:R-:W-:-:S03]  /*58f0*/  F2FP.BF16.F32.PACK_AB R41, R63, R40 ;  /* 0x000000283f29723e */ /* 0x000fc600000010ff */
[----:B------:R-:W-:Y:S01]  /*5900*/  F2FP.BF16.F32.PACK_AB R40, R61, R42 ;  /* 0x0000002a3d28723e */ /* 0x000fe200000010ff */
[----:B------:R-:W-:Y:S01]  /*5910*/  IMAD.MOV.U32 R42, RZ, RZ, R60 ;  /* 0x000000ffff2a7224 */ /* 0x000fe200078e003c */
[----:B------:R-:W-:-:S07]  /*5920*/  F2FP.BF16.F32.PACK_AB R43, R43, R46 ;  /* 0x0000002e2b2b723e */ /* 0x000fce00000010ff */
.L_x_487:
[----:B------:R-:W-:Y:S05]  /*5930*/  BSYNC B2 ;  /* 0x0000000000027941 */ /* 0x000fea0003800000 */
.L_x_486:
[----:B--2---:R1:W-:Y:S02]  /*5940*/  STG.E.128 desc[UR60][R44.64+0x80], R40 ;  /* 0x000080282c007986 */ /* 0x0043e4000c101d3c */
.L_x_485:
[----:B------:R-:W-:Y:S05]  /*5950*/  BSYNC B1 ;  /* 0x0000000000017941 */ /* 0x000fea0003800000 */
.L_x_484:
        /* <DEDUP_REMOVED lines=10> */
[----:B------:R-:W-:Y:S02]  /*5a00*/  SHF.R.U64 R60, R58, 0x10, R59 ;  /* 0x000000103a3c7819 */ /* 0x000fe4000000123b */
[C---:B------:R-:W-:Y:S02]  /*5a10*/  PRMT R58, R152.reuse, 0x5410, R63 ;  /* 0x00005410983a7816 */ /* 0x040fe4000000003f */
[----:B------:R-:W-:Y:S02]  /*5a20*/  SHF.R.U32.HI R56, RZ, 0x10, R59 ;  /* 0x00000010ff387819 */ /* 0x000fe4000001163b */
        /* <DEDUP_REMOVED lines=10> */
[C---:B------:R-:W-:Y:S01]  /*5ad0*/  IMAD.U32 R42, R43.reuse, 0x10000, RZ ;  /* 0x000100002b2a7824 */ /* 0x040fe200078e00ff */
[----:B------:R-:W-:Y:S01]  /*5ae0*/  LOP3.LUT R46, R43, 0xffff0000, RZ, 0xc0, !PT ;  /* 0xffff00002b2e7812 */ /* 0x000fe200078ec0ff */
[----:B------:R-:W-:-:S02]  /*5af0*/  IMAD.U32 R43, R41, 0x10000, RZ ;  /* 0x00010000292b7824 */ /* 0x000fc400078e00ff */
[C---:B------:R-:W-:Y:S01]  /*5b00*/  FMUL.FTZ R66, R56.reuse, R62 ;  /* 0x0000003e38427220 */ /* 0x040fe20000410000 */
[-C--:B------:R-:W-:Y:S01]  /*5b10*/  FMUL.FTZ R63, R56, R59.reuse ;  /* 0x0000003b383f7220 */ /* 0x080fe20000410000 */
[----:B------:R-:W-:Y:S02]  /*5b20*/  IMAD.U32 R41, R40, 0x10000, RZ ;  /* 0x0001000028297824 */ /* 0x000fe400078e00ff */
[----:B------:R-:W-:Y:S01]  /*5b30*/  FMUL.FTZ R56, R57, R64 ;  /* 0x0000004039387220 */ /* 0x000fe20000410000 */
[C---:B------:R-:W-:Y:S01]  /*5b40*/  FFMA.FTZ R66, R43.reuse, R59, -R66 ;  /* 0x0000003b2b427223 */ /* 0x040fe20000010842 */
[----:B------:R-:W-:Y:S01]  /*5b50*/  FFMA.FTZ R63, R43, R62, R63 ;  /* 0x0000003e2b3f7223 */ /* 0x000fe2000001003f */
[----:B------:R-:W-:Y:S01]  /*5b60*/  LOP3.LUT R157, R157, 0xffff0000, RZ, 0xc0, !PT ;  /* 0xffff00009d9d7812 */ /* 0x000fe200078ec0ff */
[----:B------:R-:W-:Y:S01]  /*5b70*/  IMAD.U32 R58, R58, 0x10000, RZ ;  /* 0x000100003a3a7824 */ /* 0x000fe200078e00ff */
[----:B------:R-:W-:Y:S01]  /*5b80*/  LOP3.LUT R43, R152, 0xffff0000, RZ, 0xc0, !PT ;  /* 0xffff0000982b7812 */ /* 0x000fe200078ec0ff */
[-C--:B------:R-:W-:Y:S01]  /*5b90*/  FMUL.FTZ R62, R57, R60.reuse ;  /* 0x0000003c393e7220 */ /* 0x080fe20000410000 */
[----:B------:R-:W-:Y:S01]  /*5ba0*/  LOP3.LUT R40, R40, 0xffff0000, RZ, 0xc0, !PT ;  /* 0xffff000028287812 */ /* 0x000fe200078ec0ff */
[C---:B------:R-:W-:Y:S01]  /*5bb0*/  FFMA.FTZ R56, R47.reuse, R60, -R56 ;  /* 0x0000003c2f387223 */ /* 0x040fe20000010838 */
[C---:B------:R-:W-:Y:S01]  /*5bc0*/  FMUL.FTZ R57, R46.reuse, R157 ;  /* 0x0000009d2e397220 */ /* 0x040fe20000410000 */
[----:B------:R-:W-:Y:S01]  /*5bd0*/  FMUL.FTZ R60, R46, R43 ;  /* 0x0000002b2e3c7220 */ /* 0x000fe20000410000 */
[----:B------:R-:W-:Y:S01]  /*5be0*/  FFMA.FTZ R47, R47, R64, R62 ;  /* 0x000000402f2f7223 */ /* 0x000fe2000001003e */
        /* <DEDUP_REMOVED lines=9> */
[----:B------:R-:W-:Y:S01]  /*5c80*/  IMAD.MOV.U32 R41, RZ, RZ, R63 ;  /* 0x000000ffff297224 */ /* 0x000fe200078e003f */
[----:B------:R-:W-:-:S07]  /*5c90*/  F2FP.BF16.F32.PACK_AB R42, R47, R56 ;  /* 0x000000382f2a723e */ /* 0x000fce00000010ff */
.L_x_491:
[----:B------:R-:W-:Y:S05]  /*5ca0*/  BSYNC B2 ;  /* 0x0000000000027941 */ /* 0x000fea0003800000 */
.L_x_490:
[----:B--2---:R1:W-:Y:S02]  /*5cb0*/  STG.E.128 desc[UR60][R44.64+0xc0], R40 ;  /* 0x0000c0282c007986 */ /* 0x0043e4000c101d3c */
.L_x_489:
[----:B------:R-:W-:Y:S05]  /*5cc0*/  BSYNC B1 ;  /* 0x0000000000017941 */ /* 0x000fea0003800000 */
.L_x_488:
        /* <DEDUP_REMOVED lines=13> */
[----:B------:R-:W-:Y:S02]  /*5da0*/  PRMT R57, R148, 0x5410, R57 ;  /* 0x0000541094397816 */ /* 0x000fe40000000039 */
[----:B------:R-:W-:-:S02]  /*5db0*/  PRMT R54, R133, 0x5410, R58 ;  /* 0x0000541085367816 */ /* 0x000fc4000000003a */
[----:B------:R-:W-:Y:S02]  /*5dc0*/  PRMT R148, R148, 0x5432, R55 ;  /* 0x0000543294947816 */ /* 0x000fe40000000037 */
[----:B------:R-:W-:Y:S02]  /*5dd0*/  LOP3.LUT R53, R43, 0xffff0000, RZ, 0xc0, !PT ;  /* 0xffff00002b357812 */ /* 0x000fe400078ec0ff */
        /* <DEDUP_REMOVED lines=8> */
[----:B------:R-:W-:-:S02]  /*5e60*/  IMAD.U32 R42, R41, 0x10000, RZ ;  /* 0x00010000292a7824 */ /* 0x000fc400078e00ff */
[C---:B------:R-:W-:Y:S01]  /*5e70*/  FMUL.FTZ R61, R43.reuse, R58 ;  /* 0x0000003a2b3d7220 */ /* 0x040fe20000410000 */
[C---:B------:R-:W-:Y:S02]  /*5e80*/  IMAD.U32 R41, R40.reuse, 0x10000, RZ ;  /* 0x0001000028297824 */ /* 0x040fe400078e00ff */
[----:B------:R-:W-:Y:S01]  /*5e90*/  FMUL.FTZ R43, R43, R55 ;  /* 0x000000372b2b7220 */ /* 0x000fe20000410000 */
[----:B------:R-:W-:Y:S01]  /*5ea0*/  LOP3.LUT R40, R40, 0xffff0000, RZ, 0xc0, !PT ;  /* 0xffff000028287812 */ /* 0x000fe200078ec0ff */
[C---:B------:R-:W-:Y:S01]  /*5eb0*/  FMUL.FTZ R63, R47.reuse, R59 ;  /* 0x0000003b2f3f7220 */ /* 0x040fe20000410000 */
[----:B------:R-:W-:Y:S01]  /*5ec0*/  LOP3.LUT R148, R148, 0xffff0000, RZ, 0xc0, !PT ;  /* 0xffff000094947812 */ /* 0x000fe200078ec0ff */
[----:B------:R-:W-:Y:S01]  /*5ed0*/  FMUL.FTZ R47, R47, R56 ;  /* 0x000000382f2f7220 */ /* 0x000fe20000410000 */
[----:B------:R-:W-:Y:S01]  /*5ee0*/  LOP3.LUT R133, R133, 0xffff0000, RZ, 0xc0, !PT ;  /* 0xffff000085857812 */ /* 0x000fe200078ec0ff */
[----:B------:R-:W-:Y:S02]  /*5ef0*/  IMAD.U32 R54, R54, 0x10000, RZ ;  /* 0x0001000036367824 */ /* 0x000fe400078e00ff */
[C---:B------:R-:W-:Y:S01]  /*5f00*/  FFMA.FTZ R61, R42.reuse, R55, -R61 ;  /* 0x000000372a3d7223 */ /* 0x040fe2000001083d */
[----:B------:R-:W-:Y:S01]  /*5f10*/  FFMA.FTZ R58, R42, R58, R43 ;  /* 0x0000003a2a3a7223 */ /* 0x000fe2000001002b */
[----:B------:R-:W-:Y:S01]  /*5f20*/  FFMA.FTZ R63, R46, R56, -R63 ;  /* 0x000000382e3f7223 */ /* 0x000fe2000001083f */
[----:B------:R-:W-:Y:S01]  /*5f30*/  FMUL.FTZ R42, R40, R57 ;  /* 0x00000039282a7220 */ /* 0x000fe20000410000 */
[----:B------:R-:W-:Y:S01]  /*5f40*/  FFMA.FTZ R46, R46, R59, R47 ;  /* 0x0000003b2e2e7223 */ /* 0x000fe2000001002f */
[C---:B------:R-:W-:Y:S01]  /*5f50*/  FMUL.FTZ R43, R53.reuse, R148 ;  /* 0x00000094352b7220 */ /* 0x040fe20000410000 */
[-C--:B------:R-:W-:Y:S01]  /*5f60*/  FMUL.FTZ R40, R40, R54.reuse ;  /* 0x0000003628287220 */ /* 0x080fe20000410000 */
[-C--:B------:R-:W-:Y:S01]  /*5f70*/  FMUL.FTZ R53, R53, R133.reuse ;  /* 0x0000008535357220 */ /* 0x080fe20000410000 */
[C---:B------:R-:W-:Y:S01]  /*5f80*/  FFMA.FTZ R42, R41.reuse, R54, -R42 ;  /* 0x00000036292a7223 */ /* 0x040fe2000001082a */
[C---:B------:R-:W-:Y:S01]  /*5f90*/  FFMA.FTZ R43, R52.reuse, R133, -R43 ;  /* 0x00000085342b7223 */ /* 0x040fe2000001082b */
        /* <DEDUP_REMOVED lines=8> */
.L_x_495:
[----:B------:R-:W-:Y:S05]  /*6020*/  BSYNC B2 ;  /* 0x0000000000027941 */ /* 0x000fea0003800000 */
.L_x_494:
[----:B--2---:R1:W-:Y:S02]  /*6030*/  STG.E.128 desc[UR60][R44.64+0x100], R40 ;  /* 0x000100282c007986 */ /* 0x0043e4000c101d3c */
.L_x_493:
[----:B------:R-:W-:Y:S05]  /*6040*/  BSYNC B1 ;  /* 0x0000000000017941 */ /* 0x000fea0003800000 */
.L_x_492:
        /* <DEDUP_REMOVED lines=8> */
[----:B------:R-:W-:Y:S01]  /*60d0*/  SHF.R.U32.HI R53, RZ, 0x10, R49 ;  /* 0x00000010ff357819 */ /* 0x000fe20000011631 */
[----:B------:R-:W-:Y:S01]  /*60e0*/  IMAD.U32 R46, R42, 0x10000, RZ ;  /* 0x000100002a2e7824 */ /* 0x000fe200078e00ff */
[--C-:B------:R-:W-:Y:S02]  /*60f0*/  SHF.R.U64 R54, R50, 0x10, R51.reuse ;  /* 0x0000001032367819 */ /* 0x100fe40000001233 */
[----:B------:R-:W-:Y:S02]  /*6100*/  SHF.R.U32.HI R52, RZ, 0x10, R51 ;  /* 0x00000010ff347819 */ /* 0x000fe40000011633 */
[C---:B------:R-:W-:Y:S02]  /*6110*/  PRMT R50, R130.reuse, 0x5432, R55 ;  /* 0x0000543282327816 */ /* 0x040fe40000000037 */
[----:B------:R-:W-:-:S02]  /*6120*/  PRMT R130, R130, 0x5410, R53 ;  /* 0x0000541082827816 */ /* 0x000fc40000000035 */
[C---:B------:R-:W-:Y:S02]  /*6130*/  PRMT R53, R131.reuse, 0x5410, R54 ;  /* 0x0000541083357816 */ /* 0x040fe40000000036 */
[----:B------:R-:W-:Y:S01]  /*6140*/  PRMT R131, R131, 0x5432, R52 ;  /* 0x0000543283837816 */ /* 0x000fe20000000034 */
[----:B------:R-:W-:Y:S01]  /*6150*/  IMAD.U32 R52, R130, 0x10000, RZ ;  /* 0x0001000082347824 */ /* 0x000fe200078e00ff */
[----:B------:R-:W-:Y:S02]  /*6160*/  LOP3.LUT R49, R43, 0xffff0000, RZ, 0xc0, !PT ;  /* 0xffff00002b317812 */ /* 0x000fe400078ec0ff */
[----:B------:R-:W-:Y:S01]  /*6170*/  LOP3.LUT R43, R41, 0xffff0000, RZ, 0xc0, !PT ;  /* 0xffff0000292b7812 */ /* 0x000fe200078ec0ff */
[----:B------:R-:W-:Y:S01]  /*6180*/  IMAD.U32 R55, R131, 0x10000, RZ ;  /* 0x0001000083377824 */ /* 0x000fe200078e00ff */
[C---:B------:R-:W-:Y:S01]  /*6190*/  LOP3.LUT R54, R53.reuse, 0xffff0000, RZ, 0xc0, !PT ;  /* 0xffff000035367812 */ /* 0x040fe200078ec0ff */
[----:B------:R-:W-:Y:S01]  /*61a0*/  IMAD.U32 R53, R53, 0x10000, RZ ;  /* 0x0001000035357824 */ /* 0x000fe200078e00ff */
[C---:B------:R-:W-:Y:S01]  /*61b0*/  LOP3.LUT R51, R50.reuse, 0xffff0000, RZ, 0xc0, !PT ;  /* 0xffff000032337812 */ /* 0x040fe200078ec0ff */
        /* <DEDUP_REMOVED lines=8> */
[----:B------:R-:W-:Y:S01]  /*6240*/  FMUL.FTZ R47, R47, R52 ;  /* 0x000000342f2f7220 */ /* 0x000fe20000410000 */
[----:B------:R-:W-:Y:S01]  /*6250*/  LOP3.LUT R131, R131, 0xffff0000, RZ, 0xc0, !PT ;  /* 0xffff000083837812 */ /* 0x000fe200078ec0ff */
[----:B------:R-:W-:Y:S01]  /*6260*/  FFMA.FTZ R57, R42, R51, -R57 ;  /* 0x000000332a397223 */ /* 0x000fe20000010839 */
[----:B------:R-:W-:Y:S01]  /*6270*/  LOP3.LUT R130, R130, 0xffff0000, RZ, 0xc0, !PT ;  /* 0xffff000082827812 */ /* 0x000fe200078ec0ff */
[----:B------:R-:W-:Y:S01]  /*6280*/  FFMA.FTZ R54, R42, R54, R43 ;  /* 0x000000362a367223 */ /* 0x000fe2000001002b */
[----:B------:R-:W-:Y:S01]  /*6290*/  FFMA.FTZ R59, R46, R52, -R59 ;  /* 0x000000342e3b7223 */ /* 0x000fe2000001083b */
[----:B------:R-:W-:Y:S01]  /*62a0*/  FMUL.FTZ R42, R40, R53 ;  /* 0x00000035282a7220 */ /* 0x000fe20000410000 */
[----:B------:R-:W-:Y:S01]  /*62b0*/  FFMA.FTZ R46, R46, R55, R47 ;  /* 0x000000372e2e7223 */ /* 0x000fe2000001002f */
[----:B------:R-:W-:Y:S01]  /*62c0*/  FMUL.FTZ R40, R40, R50 ;  /* 0x0000003228287220 */ /* 0x000fe20000410000 */
[C---:B------:R-:W-:Y:S01]  /*62d0*/  FMUL.FTZ R43, R49.reuse, R131 ;  /* 0x00000083312b7220 */ /* 0x040fe20000410000 */
[----:B------:R-:W-:Y:S01]  /*62e0*/  FMUL.FTZ R52, R49, R130 ;  /* 0x0000008231347220 */ /* 0x000fe20000410000 */
        /* <DEDUP_REMOVED lines=8> */
[----:B------:R-:W-:Y:S01]  /*6370*/  F2FP.BF16.F32.PACK_AB R43, R52, R43 ;  /* 0x0000002b342b723e */ /* 0x000fe200000010ff */
[----:B------:R-:W-:-:S07]  /*6380*/  IMAD.MOV.U32 R42, RZ, RZ, R46 ;  /* 0x000000ffff2a7224 */ /* 0x000fce00078e002e */
.L_x_497:
[----:B------:R-:W-:Y:S05]  /*6390*/  BSYNC B1 ;  /* 0x0000000000017941 */ /* 0x000fea0003800000 */
.L_x_496:
[----:B--2---:R1:W-:Y:S01]  /*63a0*/  STG.E.128 desc[UR60][R44.64+0x140], R40 ;  /* 0x000140282c007986 */ /* 0x0043e2000c101d3c */
[----:B------:R-:W-:Y:S05]  /*63b0*/  BRA `(.L_x_475) ;  /* 0x0000004000407947 */ /* 0x000fea0003800000 */
.L_x_443:
        /* <DEDUP_REMOVED lines=22> */
[----:B------:R-:W-:Y:S06]  /*6520*/  @P4 BRA `(.L_x_499) ;  /* 0x00000000007c4947 */ /* 0x000fec0003800000 */
[----:B------:R-:W-:Y:S01]  /*6530*/  IADD3 R42, P2, R108, R90, RZ ;  /* 0x0000005a6c2a7210 */ /* 0x000fe20007f5e0ff */
[----:B------:R-:W-:Y:S01]  /*6540*/  ULDC.64 UR4, c[0x0][0x3e8] ;  /* 0x0000fa0000047ab9 */ /* 0x000fe20000000a00 */
[----:B------:R-:W-:Y:S02]  /*6550*/  CS2R R50, SRZ ;  /* 0x0000000000327805 */ /* 0x000fe4000001ff00 */
[----:B------:R-:W-:Y:S02]  /*6560*/  CS2R R48, SRZ ;  /* 0x0000000000307805 */ /* 0x000fe4000001ff00 */
[----:B------:R-:W-:Y:S01]  /*6570*/  CS2R R78, SRZ ;  /* 0x00000000004e7805 */ /* 0x000fe2000001ff00 */
[----:B------:R-:W-:Y:S01]  /*6580*/  IMAD.X R43, R98, 0x1, R15, P2 ;  /* 0x00000001622b7824 */ /* 0x000fe200010e060f */
[----:B------:R-:W-:Y:S02]  /*6590*/  IADD3 R40, P2, R102, R88, RZ ;  /* 0x0000005866287210 */ /* 0x000fe40007f5e0ff */
[----:B------:R-:W-:-:S03]  /*65a0*/  CS2R R76, SRZ ;  /* 0x00000000004c7805 */ /* 0x000fc6000001ff00 */
        /* <DEDUP_REMOVED lines=8> */
[----:B------:R-:W-:Y:S02]  /*6630*/  CS2R R44, SRZ ;  /* 0x00000000002c7805 */ /* 0x000fe4000001ff00 */
[----:B------:R-:W-:Y:S02]  /*6640*/  CS2R R58, SRZ ;  /* 0x00000000003a7805 */ /* 0x000fe4000001ff00 */
[----:B------:R-:W-:-:S05]  /*6650*/  CS2R R56, SRZ ;  /* 0x0000000000387805 */ /* 0x000fca000001ff00 */
[----:B------:R0:W5:Y:S04]  /*6660*/  @!P2 LDG.E.128 R48, desc[UR60][R80.64] ;  /* 0x0000003c5030a981 */ /* 0x000168000c1e1d00 */
[----:B------:R0:W5:Y:S01]  /*6670*/  @!P2 LDG.E.128 R76, desc[UR60][R82.64] ;  /* 0x0000003c524ca981 */ /* 0x000162000c1e1d00 */
[----:B------:R-:W-:Y:S02]  /*6680*/  ISETP.GE.AND P2, PT, R0, R126, PT ;  /* 0x0000007e0000720c */ /* 0x000fe40003f46270 */
[----:B------:R-:W-:Y:S02]  /*6690*/  CS2R R42, SRZ ;  /* 0x00000000002a7805 */ /* 0x000fe4000001ff00 */
[----:B------:R-:W-:Y:S02]  /*66a0*/  CS2R R40, SRZ ;  /* 0x0000000000287805 */ /* 0x000fe4000001ff00 */
[----:B------:R-:W-:-:S02]  /*66b0*/  CS2R R54, SRZ ;  /* 0x0000000000367805 */ /* 0x000fc4000001ff00 */
[----:B------:R-:W-:-:S05]  /*66c0*/  CS2R R52, SRZ ;  /* 0x0000000000347805 */ /* 0x000fca000001ff00 */
[----:B------:R0:W5:Y:S04]  /*66d0*/  @!P2 LDG.E.128 R44, desc[UR60][R80.64+0x40] ;  /* 0x0000403c502ca981 */ /* 0x000168000c1e1d00 */
[----:B------:R0:W5:Y:S01]  /*66e0*/  @!P2 LDG.E.128 R56, desc[UR60][R82.64+0x40] ;  /* 0x0000403c5238a981 */ /* 0x000162000c1e1d00 */
[----:B------:R-:W-:-:S13]  /*66f0*/  ISETP.GE.AND P2, PT, R3, R126, PT ;  /* 0x0000007e0300720c */ /* 0x000fda0003f46270 */
[----:B------:R0:W5:Y:S04]  /*6700*/  @!P2 LDG.E.128 R40, desc[UR60][R80.64+0x80] ;  /* 0x0000803c5028a981 */ /* 0x000168000c1e1d00 */
[----:B------:R0:W5:Y:S02]  /*6710*/  @!P2 LDG.E.128 R52, desc[UR60][R82.64+0x80] ;  /* 0x0000803c5234a981 */ /* 0x000164000c1e1d00 */
.L_x_499:
[----:B------:R-:W-:Y:S05]  /*6720*/  BSYNC B1 ;  /* 0x0000000000017941 */ /* 0x000fea0003800000 */
.L_x_498:
[----:B------:R-:W-:Y:S01]  /*6730*/  ISETP.GE.AND P3, PT, R229, R97, PT ;  /* 0x00000061e500720c */ /* 0x000fe20003f66270 */
[----:B------:R-:W-:Y:S01]  /*6740*/  BSSY B1, `(.L_x_500) ;  /* 0x0000027000017945 */ /* 0x000fe20003800000 */
[----:B0-----:R-:W-:Y:S02]  /*6750*/  CS2R R82, SRZ ;  /* 0x0000000000527805 */ /* 0x001fe4000001ff00 */
[----:B------:R-:W-:Y:S02]  /*6760*/  CS2R R80, SRZ ;  /* 0x0000000000507805 */ /* 0x000fe4000001ff00 */
[----:B------:R-:W-:Y:S02]  /*6770*/  CS2R R86, SRZ ;  /* 0x0000000000567805 */ /* 0x000fe4000001ff00 */
[----:B------:R-:W-:Y:S01]  /*6780*/  CS2R R84, SRZ ;  /* 0x0000000000547805 */ /* 0x000fe2000001ff00 */
[----:B-----5:R-:W-:Y:S02]  /*6790*/  IMAD.MOV.U32 R94, RZ, RZ, R42 ;  /* 0x000000ffff5e7224 */ /* 0x020fe400078e002a */
[----:B------:R-:W-:-:S02]  /*67a0*/  IMAD.MOV.U32 R93, RZ, RZ, R43 ;  /* 0x000000ffff5d7224 */ /* 0x000fc400078e002b */
[----:B------:R-:W-:Y:S05]  /*67b0*/  @P3 BRA `(.L_x_501) ;  /* 0x00000000007c3947 */ /* 0x000fea0003800000 */
[----:B------:R-:W-:Y:S01]  /*67c0*/  IADD3 R90, P2, P5, R108, R90, R10 ;  /* 0x0000005a6c5a7210 */ /* 0x000fe20007d5e00a */
[----:B------:R-:W-:Y:S01]  /*67d0*/  ULDC.64 UR4, c[0x0][0x3e8] ;  /* 0x0000fa0000047ab9 */ /* 0x000fe20000000a00 */
[----:B------:R-:W-:Y:S02]  /*67e0*/  CS2R R70, SRZ ;  /* 0x0000000000467805 */ /* 0x000fe4000001ff00 */
[----:B------:R-:W-:Y:S02]  /*67f0*/  CS2R R68, SRZ ;  /* 0x0000000000447805 */ /* 0x000fe4000001ff00 */
[----:B------:R-:W-:Y:S02]  /*6800*/  IADD3.X R61, R15, R98, R9, P2, P5 ;  /* 0x000000620f3d7210 */ /* 0x000fe400017ea409 */
[----:B------:R-:W-:Y:S02]  /*6810*/  CS2R R86, SRZ ;  /* 0x0000000000567805 */ /* 0x000fe4000001ff00 */
[----:B------:R-:W-:-:S02]  /*6820*/  IADD3 R60, P2, P5, R102, R88, R13 ;  /* 0x00000058663c7210 */ /* 0x000fc40007d5e00d */
[----:B------:R-:W-:Y:S02]  /*6830*/  CS2R R84, SRZ ;  /* 0x0000000000547805 */ /* 0x000fe4000001ff00 */
        /* <DEDUP_REMOVED lines=23> */
.L_x_501:
[----:B------:R-:W-:Y:S05]  /*69b0*/  BSYNC B1 ;  /* 0x0000000000017941 */ /* 0x000fea0003800000 */
.L_x_500:
[----:B0-----:R-:W-:Y:S01]  /*69c0*/  IMAD.MOV.U32 R89, RZ, RZ, R40 ;  /* 0x000000ffff597224 */ /* 0x001fe200078e0028 */
        /* <DEDUP_REMOVED lines=14> */
[----:B------:R-:W-:Y:S02]  /*6ab0*/  IMAD.MOV.U32 R89, RZ, RZ, R51 ;  /* 0x000000ffff597224 */ /* 0x000fe400078e0033 */
[----:B------:R-:W-:-:S03]  /*6ac0*/  IMAD.MOV.U32 R91, RZ, RZ, R49 ;  /* 0x000000ffff5b7224 */ /* 0x000fc600078e0031 */
[----:B------:R-:W-:Y:S01]  /*6ad0*/  PRMT R164, R89, 0x5410, R88 ;  /* 0x0000541059a47816 */ /* 0x000fe20000000058 */
[----:B------:R-:W-:Y:S01]  /*6ae0*/  IMAD.MOV.U32 R89, RZ, RZ, R52 ;  /* 0x000000ffff597224 */ /* 0x000fe200078e0034 */
[----:B------:R-:W-:Y:S01]  /*6af0*/  PRMT R163, R91, 0x5410, R90 ;  /* 0x000054105ba37816 */ /* 0x000fe2000000005a */
[----:B------:R-:W-:Y:S02]  /*6b00*/  IMAD.MOV.U32 R91, RZ, RZ, R54 ;  /* 0x000000ffff5b7224 */ /* 0x000fe400078e0036 */
[----:B------:R-:W-:Y:S02]  /*6b10*/  IMAD.MOV.U32 R88, RZ, RZ, R53 ;  /* 0x000000ffff587224 */ /* 0x000fe400078e0035 */
[----:B------:R-:W-:Y:S01]  /*6b20*/  IMAD.MOV.U32 R90, RZ, RZ, R55 ;  /* 0x000000ffff5a7224 */ /* 0x000fe200078e0037 */
[----:B------:R-:W-:Y:S01]  /*6b30*/  PRMT R176, R91, 0x5410, R89 ;  /* 0x000054105bb07816 */ /* 0x000fe20000000059 */
[----:B------:R-:W-:Y:S01]  /*6b40*/  IMAD.MOV.U32 R89, RZ, RZ, R59 ;  /* 0x000000ffff597224 */ /* 0x000fe200078e003b */
[----:B------:R-:W-:Y:S01]  /*6b50*/  PRMT R179, R88, 0x7610, R179 ;  /* 0x0000761058b37816 */ /* 0x000fe200000000b3 */
[----:B------:R-:W-:Y:S01]  /*6b60*/  IMAD.MOV.U32 R88, RZ, RZ, R58 ;  /* 0x000000ffff587224 */ /* 0x000fe200078e003a */
[----:B------:R-:W-:-:S02]  /*6b70*/  PRMT R177, R177, 0x5410, R90 ;  /* 0x00005410b1b17816 */ /* 0x000fc4000000005a */
[----:B------:R-:W-:Y:S01]  /*6b80*/  PRMT R182, R89, 0x7610, R182 ;  /* 0x0000761059b67816 */ /* 0x000fe200000000b6 */
[----:B------:R-:W-:Y:S01]  /*6b90*/  IMAD.MOV.U32 R89, RZ, RZ, R57 ;  /* 0x000000ffff597224 */ /* 0x000fe200078e0039 */
[----:B------:R-:W-:Y:S01]  /*6ba0*/  PRMT R183, R88, 0x7610, R183 ;  /* 0x0000761058b77816 */ /* 0x000fe200000000b7 */
[----:B------:R-:W-:-:S03]  /*6bb0*/  IMAD.MOV.U32 R88, RZ, RZ, R56 ;  /* 0x000000ffff587224 */ /* 0x000fc600078e0038 */
        /* <DEDUP_REMOVED lines=9> */
[----:B-----5:R-:W-:Y:S01]  /*6c50*/  IMAD.MOV.U32 R89, RZ, RZ, R62 ;  /* 0x000000ffff597224 */ /* 0x020fe200078e003e */
[----:B------:R-:W-:Y:S01]  /*6c60*/  PRMT R169, R169, 0x5410, R88 ;  /* 0x00005410a9a97816 */ /* 0x000fe20000000058 */
        /* <DEDUP_REMOVED lines=32> */
[----:B------:R-:W-:-:S05]  /*6e70*/  IMAD.MOV.U32 R88, RZ, RZ, R84 ;  /* 0x000000ffff587224 */ /* 0x000fca00078e0054 */
[----:B------:R-:W-:Y:S01]  /*6e80*/  PRMT R175, R88, 0x7610, R175 ;  /* 0x0000761058af7816 */ /* 0x000fe200000000af */
[----:B------:R-:W-:-:S05]  /*6e90*/  IMAD.MOV.U32 R88, RZ, RZ, R85 ;  /* 0x000000ffff587224 */ /* 0x000fca00078e0055 */
[----:B------:R-:W-:Y:S01]  /*6ea0*/  PRMT R175, R175, 0x5410, R88 ;  /* 0x00005410afaf7816 */ /* 0x000fe20000000058 */
[----:B------:R-:W-:Y:S06]  /*6eb0*/  @!P2 BRA `(.L_x_502) ;  /* 0x000000000004a947 */ /* 0x000fec0003800000 */
[----:B------:R-:W-:Y:S01]  /*6ec0*/  BPT.TRAP 0x1 ;  /* 0x000000040000795c */ /* 0x000fe20000300000 */
.L_x_502:
[----:B------:R-:W-:Y:S01]  /*6ed0*/  IMAD R98, R16, 0x8, R2 ;  /* 0x0000000810627824 */ /* 0x000fe200078e0202 */
[----:B------:R-:W-:Y:S01]  /*6ee0*/  SHF.L.U32 R99, R204, 0x1f, RZ ;  /* 0x0000001fcc637819 */ /* 0x000fe200000006ff */
[----:B------:R-:W0:Y:S01]  /*6ef0*/  LDC R148, c[0x0][0x2f4] ;  /* 0x0000bd00ff947b82 */ /* 0x000e220000000800 */
[----:B------:R-:W-:Y:S01]  /*6f00*/  BSSY B1, `(.L_x_503) ;  /* 0x0000004000017945 */ /* 0x000fe20003800000 */
[----:B------:R-:W-:Y:S01]  /*6f10*/  IMAD.MOV.U32 R129, RZ, RZ, R92 ;  /* 0x000000ffff817224 */ /* 0x000fe200078e005c */
[----:B------:R-:W1:Y:S02]  /*6f20*/  SYNCS.PHASECHK.TRANS64.TRYWAIT P5, [R98+URZ+0x36890], R99 ;  /* 0x03689063620075a7 */ /* 0x000e6400080a017f */
[----:B-1----:R-:W-:Y:S05]  /*6f30*/  @!P5 BRA `(.L_x_504) ;  /* 0x000002280008d947 */ /* 0x002fea0003800000 */
.L_x_810:
[----:B------:R-:W-:Y:S05]  /*6f40*/  BSYNC B1 ;  /* 0x0000000000017941 */ /* 0x000fea0003800000 */
.L_x_503:
[----:B------:R-:W2:Y:S01]  /*6f50*/  LDC.64 R130, c[0x0][0x300] ;  /* 0x0000c000ff827b82 */ /* 0x000ea20000000a00 */
[----:B------:R-:W-:Y:S01]  /*6f60*/  BSSY B1, `(.L_x_505) ;  /* 0x0000190000017945 */ /* 0x000fe20003800000 */
[----:B0-----:R-:W-:-:S03]  /*6f70*/  IMAD.IADD R152, R148, 0x1, -R127 ;  /* 0x0000000194987824 */ /* 0x001fc600078e0a7f */
[----:B------:R-:W-:Y:S05]  /*6f80*/  @P4 BRA `(.L_x_506) ;  /* 0x0000001800344947 */ /* 0x000fea0003800000 */
[----:B------:R-:W-:Y:S01]  /*6f90*/  ISETP.NE.AND P4, PT, R29, RZ, PT ;  /* 0x000000ff1d00720c */ /* 0x000fe20003f85270 */
[-C--:B--2---:R-:W-:Y:S01]  /*6fa0*/  IMAD R157, R151, R130.reuse, RZ ;  /* 0x00000082979d7224 */ /* 0x084fe200078e02ff */
[----:B------:R-:W-:Y:S01]  /*6fb0*/  BSSY B2, `(.L_x_507) ;  /* 0x0000084000027945 */ /* 0x000fe20003800000 */
[----:B------:R-:W-:-:S04]  /*6fc0*/  IMAD.WIDE.U32 R132, R17, R130, R128 ;  /* 0x0000008211847225 */ /* 0x000fc800078e0080 */
[----:B------:R-:W-:-:S04]  /*6fd0*/  IMAD R157, R17, R131, R157 ;  /* 0x00000083119d7224 */ /* 0x000fc800078e029d */
[----:B------:R-:W-:Y:S02]  /*6fe0*/  IMAD.IADD R157, R157, 0x1, R133 ;  /* 0x000000019d9d7824 */ /* 0x000fe400078e0285 */
[----:B------:R-:W-:Y:S05]  /*6ff0*/  @!P4 BRA `(.L_x_508) ;  /* 0x0000000400fcc947 */ /* 0x000fea0003800000 */
[----:B------:R-:W-:Y:S01]  /*7000*/  SEL R88, R127, R152, !P0 ;  /* 0x000000987f587207 */ /* 0x000fe20004000000 */
[----:B------:R-:W-:Y:S01]  /*7010*/  BSSY B3, `(.L_x_509) ;  /* 0x0000071000037945 */ /* 0x000fe20003800000 */
[----:B------:R-:W-:Y:S02]  /*7020*/  ISETP.GE.AND P4, PT, R18, R126, PT ;  /* 0x0000007e1200720c */ /* 0x000fe40003f86270 */
[----:B------:R-:W-:-:S04]  /*7030*/  SHF.R.S32.HI R89, RZ, 0x1f, R88 ;  /* 0x0000001fff597819 */ /* 0x000fc80000011458 */
[----:B------:R-:W-:-:S04]  /*7040*/  LEA.HI R89, R89, R88, RZ, 0x4 ;  /* 0x0000005859597211 */ /* 0x000fc800078f20ff */
[----:B------:R-:W-:-:S04]  /*7050*/  LEA.HI.SX32 R162, R89, R120, 0x1c ;  /* 0x0000007859a27211 */ /* 0x000fc800078fe2ff */
[----:B------:R-:W-:-:S04]  /*7060*/  SHF.R.S32.HI R89, RZ, 0x1f, R162 ;  /* 0x0000001fff597819 */ /* 0x000fc800000114a2 */
[----:B------:R-:W-:Y:S01]  /*7070*/  LEA.HI R89, R89, R162, RZ, 0x3 ;  /* 0x000000a259597211 */ /* 0x000fe200078f18ff */
[----:B------:R-:W-:-:S03]  /*7080*/  IMAD.SHL.U32 R162, R162, 0x8, RZ ;  /* 0x00000008a2a27824 */ /* 0x000fc600078e00ff */
[----:B------:R-:W-:Y:S02]  /*7090*/  SHF.R.S32.HI R89, RZ, 0x3, R89 ;  /* 0x00000003ff597819 */ /* 0x000fe40000011459 */
[----:B------:R-:W-:-:S03]  /*70a0*/  LOP3.LUT R88, R214, 0x38, R162, 0xf8, !PT ;  /* 0x00000038d6587812 */ /* 0x000fc600078ef8a2 */
[----:B------:R-:W-:Y:S01]  /*70b0*/  IMAD R89, R89, 0x1c00, R216 ;  /* 0x00001c0059597824 */ /* 0x000fe200078e02d8 */
[----:B------:R-:W-:-:S05]  /*70c0*/  LOP3.LUT R88, R88, R215, RZ, 0x3c, !PT ;  /* 0x000000d758587212 */ /* 0x000fca00078e3cff */
[----:B------:R-:W-:-:S04]  /*70d0*/  IMAD.IADD R88, R89, 0x1, R88 ;  /* 0x0000000159587824 */ /* 0x000fc800078e0258 */
[C---:B------:R-:W-:Y:S02]  /*70e0*/  IMAD R92, R16.reuse, 0x5400, R88 ;  /* 0x00005400105c7824 */ /* 0x040fe400078e0258 */
[----:B------:R-:W-:Y:S02]  /*70f0*/  IMAD R88, R16, 0x5400, R147 ;  /* 0x0000540010587824 */ /* 0x000fe400078e0293 */
[--C-:B------:R-:W-:Y:S02]  /*7100*/  IMAD R92, R92, 0x2, R2.reuse ;  /* 0x000000025c5c7824 */ /* 0x100fe400078e0202 */
[----:B------:R-:W-:-:S04]  /*7110*/  IMAD R88, R88, 0x2, R2 ;  /* 0x0000000258587824 */ /* 0x000fc800078e0202 */
[----:B------:R-:W0:Y:S04]  /*7120*/  LDS.128 R92, [R92+0x21400] ;  /* 0x021400005c5c7984 */ /* 0x000e280000000c00 */
[----:B------:R-:W2:Y:S01]  /*7130*/  LDS.128 R88, [R88+0x21400] ;  /* 0x0214000058587984 */ /* 0x000ea20000000c00 */
[----:B------:R-:W-:Y:S05]  /*7140*/  @P4 BRA `(.L_x_510) ;  /* 0x0000000400744947 */ /* 0x000fea0003800000 */
[--C-:B------:R-:W-:Y:S02]  /*7150*/  SHF.R.U64 R48, R48, 0x10, R49.reuse ;  /* 0x0000001030307819 */ /* 0x100fe40000001231 */
[----:B------:R-:W-:Y:S02]  /*7160*/  SHF.R.U32.HI R49, RZ, 0x10, R49 ;  /* 0x00000010ff317819 */ /* 0x000fe40000011631 */
[C---:B------:R-:W-:Y:S02]  /*7170*/  PRMT R48, R163.reuse, 0x5432, R48 ;  /* 0x00005432a3307816 */ /* 0x040fe40000000030 */
[----:B------:R-:W-:Y:S02]  /*7180*/  PRMT R49, R163, 0x5410, R49 ;  /* 0x00005410a3317816 */ /* 0x000fe40000000031 */
[----:B------:R-:W-:Y:S02]  /*7190*/  SHF.R.U64 R50, R50, 0x10, R51 ;  /* 0x0000001032327819 */ /* 0x000fe40000001233 */
[----:B------:R-:W-:-:S02]  /*71a0*/  SHF.R.U32.HI R163, RZ, 0x10, R77 ;  /* 0x00000010ffa37819 */ /* 0x000fc4000001164d */
[----:B------:R-:W-:Y:S02]  /*71b0*/  SHF.R.U64 R76, R76, 0x10, R77 ;  /* 0x000000104c4c7819 */ /* 0x000fe4000000124d */
[--C-:B------:R-:W-:Y:S02]  /*71c0*/  SHF.R.U64 R77, R78, 0x10, R79.reuse ;  /* 0x000000104e4d7819 */ /* 0x100fe4000000124f */
[----:B------:R-:W-:Y:S02]  /*71d0*/  PRMT R78, R164, 0x5432, R50 ;  /* 0x00005432a44e7816 */ /* 0x000fe40000000032 */
[----:B------:R-:W-:Y:S02]  /*71e0*/  SHF.R.U32.HI R79, RZ, 0x10, R79 ;  /* 0x00000010ff4f7819 */ /* 0x000fe4000001164f */
[----:B------:R-:W-:Y:S01]  /*71f0*/  PRMT R50, R171, 0x5410, R163 ;  /* 0x00005410ab327816 */ /* 0x000fe200000000a3 */
[----:B0-----:R-:W-:Y:S01]  /*7200*/  IMAD.U32 R171, R93, 0x10000, RZ ;  /* 0x000100005dab7824 */ /* 0x001fe200078e00ff */
[----:B------:R-:W-:Y:S01]  /*7210*/  SHF.R.U32.HI R51, RZ, 0x10, R51 ;  /* 0x00000010ff337819 */ /* 0x000fe20000011633 */
[----:B------:R-:W-:Y:S01]  /*7220*/  IMAD.U32 R163, R49, 0x10000, RZ ;  /* 0x0001000031a37824 */ /* 0x000fe200078e00ff */
[----:B------:R-:W-:Y:S01]  /*7230*/  PRMT R79, R170, 0x5410, R79 ;  /* 0x00005410aa4f7816 */ /* 0x000fe2000000004f */
[----:B------:R-:W-:Y:S01]  /*7240*/  IMAD.U32 R170, R50, 0x10000, RZ ;  /* 0x0001000032aa7824 */ /* 0x000fe200078e00ff */
[----:B------:R-:W-:-:S02]  /*7250*/  PRMT R51, R164, 0x5410, R51 ;  /* 0x00005410a4337816 */ /* 0x000fc40000000033 */
[----:B------:R-:W-:Y:S01]  /*7260*/  PRMT R76, R169, 0x5432, R76 ;  /* 0x00005432a94c7816 */ /* 0x000fe2000000004c */
[-C--:B------:R-:W-:Y:S01]  /*7270*/  FMUL.FTZ R164, R171, R170.reuse ;  /* 0x000000aaaba47220 */ /* 0x080fe20000410000 */
[----:B------:R-:W-:Y:S01]  /*7280*/  PRMT R77, R169, 0x5410, R77 ;  /* 0x00005410a94d7816 */ /* 0x000fe2000000004d */
[----:B--2---:R-:W-:Y:S01]  /*7290*/  IMAD.U32 R169, R89, 0x10000, RZ ;  /* 0x0001000059a97824 */ /* 0x004fe200078e00ff */
[----:B------:R-:W-:Y:S02]  /*72a0*/  LOP3.LUT R50, R50, 0xffff0000, RZ, 0xc0, !PT ;  /* 0xffff000032327812 */ /* 0x000fe400078ec0ff */
[----:B------:R-:W-:Y:S01]  /*72b0*/  LOP3.LUT R93, R93, 0xffff0000, RZ, 0xc0, !PT ;  /* 0xffff00005d5d7812 */ /* 0x000fe200078ec0ff */
[-C--:B------:R-:W-:Y:S01]  /*72c0*/  FFMA.FTZ R164, R169, R163.reuse, -R164 ;  /* 0x000000a3a9a47223 */ /* 0x080fe200000108a4 */
[----:B------:R-:W-:Y:S01]  /*72d0*/  FMUL.FTZ R163, R171, R163 ;  /* 0x000000a3aba37220 */ /* 0x000fe20000410000 */
[----:B------:R-:W-:Y:S01]  /*72e0*/  LOP3.LUT R89, R89, 0xffff0000, RZ, 0xc0, !PT ;  /* 0xffff000059597812 */ /* 0x000fe200078ec0ff */
[C---:B------:R-:W-:Y:S01]  /*72f0*/  IMAD.U32 R171, R95.reuse, 0x10000, RZ ;  /* 0x000100005fab7824 */ /* 0x040fe200078e00ff */
[----:B------:R-:W-:Y:S01]  /*7300*/  LOP3.LUT R95, R95, 0xffff0000, RZ, 0xc0, !PT ;  /* 0xffff00005f5f7812 */ /* 0x000fe200078ec0ff */
[----:B------:R-:W-:Y:S01]  /*7310*/  FFMA.FTZ R163, R169, R170, R163 ;  /* 0x000000aaa9a37223 */ /* 0x000fe200000100a3 */
[----:B------:R-:W-:Y:S01]  /*7320*/  LOP3.LUT R169, R49, 0xffff0000, RZ, 0xc0, !PT ;  /* 0xffff000031a97812 */ /* 0x000fe200078ec0ff */
[----:B------:R-:W-:Y:S01]  /*7330*/  FMUL.FTZ R49, R93, R50 ;  /* 0x000000325d317220 */ /* 0x000fe20000410000 */
[C---:B------:R-:W-:Y:S01]  /*7340*/  IMAD.U32 R170, R79.reuse, 0x10000, RZ ;  /* 0x000100004faa7824 */ /* 0x040fe200078e00ff */
[----:B------:R-:W-:-:S02]  /*7350*/  LOP3.LUT R79, R79, 0xffff0000, RZ, 0xc0, !PT ;  /* 0xffff00004f4f7812 */ /* 0x000fc400078ec0ff */
[-C--:B------:R-:W-:Y:S01]  /*7360*/  FMUL.FTZ R93, R93, R169.reuse ;  /* 0x000000a95d5d7220 */ /* 0x080fe20000410000 */
[----:B------:R-:W-:Y:S01]  /*7370*/  FFMA.FTZ R49, R89, R169, -R49 ;  /* 0x000000a959317223 */ /* 0x000fe20000010831 */
[----:B------:R-:W-:Y:S02]  /*7380*/  IMAD.U32 R169, R91, 0x10000, RZ ;  /* 0x000100005ba97824 */ /* 0x000fe400078e00ff */
[----:B------:R-:W-:Y:S01]  /*7390*/  FFMA.FTZ R50, R89, R50, R93 ;  /* 0x0000003259327223 */ /* 0x000fe2000001005d */
[----:B------:R-:W-:Y:S02]  /*73a0*/  IMAD.U32 R93, R51, 0x10000, RZ ;  /* 0x00010000335d7824 */ /* 0x000fe400078e00ff */
[----:B------:R-:W-:Y:S01]  /*73b0*/  FMUL.FTZ R89, R171, R170 ;  /* 0x000000aaab597220 */ /* 0x000fe20000410000 */
[----:B------:R-:W-:Y:S02]  /*73c0*/  F2FP.BF16.F32.PACK_AB R49, R49, R164 ;  /* 0x000000a43131723e */ /* 0x000fe400000010ff */
[----:B------:R-:W-:Y:S01]  /*73d0*/  F2FP.BF16.F32.PACK_AB R50, R50, R163 ;  /* 0x000000a33232723e */ /* 0x000fe200000010ff */
[-C--:B------:R-:W-:Y:S01]  /*73e0*/  FFMA.FTZ R89, R169, R93.reuse, -R89 ;  /* 0x0000005da9597223 */ /* 0x080fe20000010859 */
[----:B------:R-:W-:-:S04]  /*73f0*/  FMUL.FTZ R93, R171, R93 ;  /* 0x0000005dab5d7220 */ /* 0x000fc80000410000 */
[----:B------:R-:W-:Y:S01]  /*7400*/  FFMA.FTZ R93, R169, R170, R93 ;  /* 0x000000aaa95d7223 */ /* 0x000fe2000001005d */
[----:B------:R-:W-:Y:S02]  /*7410*/  LOP3.LUT R169, R51, 0xffff0000, RZ, 0xc0, !PT ;  /* 0xffff000033a97812 */ /* 0x000fe400078ec0ff */
[----:B------:R-:W-:Y:S01]  /*7420*/  LOP3.LUT R51, R91, 0xffff0000, RZ, 0xc0, !PT ;  /* 0xffff00005b337812 */ /* 0x000fe200078ec0ff */
[C---:B------:R-:W-:Y:S02]  /*7430*/  FMUL.FTZ R91, R95.reuse, R79 ;  /* 0x0000004f5f5b7220 */ /* 0x040fe40000410000 */
[-C--:B------:R-:W-:Y:S02]  /*7440*/  FMUL.FTZ R95, R95, R169.reuse ;  /* 0x000000a95f5f7220 */ /* 0x080fe40000410000 */
[C---:B------:R-:W-:Y:S02]  /*7450*/  FFMA.FTZ R91, R51.reuse, R169, -R91 ;  /* 0x000000a9335b7223 */ /* 0x040fe4000001085b */
[----:B------:R-:W-:Y:S01]  /*7460*/  FFMA.FTZ R95, R51, R79, R95 ;  /* 0x0000004f335f7223 */ /* 0x000fe2000001005f */
[C---:B------:R-:W-:Y:S01]  /*7470*/  IMAD.U32 R79, R76.reuse, 0x10000, RZ ;  /* 0x000100004c4f7824 */ /* 0x040fe200078e00ff */
[----:B------:R-:W-:Y:S01]  /*7480*/  LOP3.LUT R76, R76, 0xffff0000, RZ, 0xc0, !PT ;  /* 0xffff00004c4c7812 */ /* 0x000fe200078ec0ff */
[----:B------:R-:W-:Y:S01]  /*7490*/  IMAD.U32 R51, R88, 0x10000, RZ ;  /* 0x0001000058337824 */ /* 0x000fe200078e00ff */
[----:B------:R-:W-:Y:S01]  /*74a0*/  F2FP.BF16.F32.PACK_AB R91, R91, R89 ;  /* 0x000000595b5b723e */ /* 0x000fe200000010ff */
[----:B------:R-:W-:Y:S01]  /*74b0*/  IMAD.U32 R89, R92, 0x10000, RZ ;  /* 0x000100005c597824 */ /* 0x000fe200078e00ff */
[----:B------:R-:W-:Y:S01]  /*74c0*/  F2FP.BF16.F32.PACK_AB R95, R95, R93 ;  /* 0x0000005d5f5f723e */ /* 0x000fe200000010ff */
[C---:B------:R-:W-:Y:S01]  /*74d0*/  IMAD.U32 R93, R48.reuse, 0x10000, RZ ;  /* 0x00010000305d7824 */ /* 0x040fe200078e00ff */
[----:B------:R-:W-:Y:S01]  /*74e0*/  LOP3.LUT R48, R48, 0xffff0000, RZ, 0xc0, !PT ;  /* 0xffff000030307812 */ /* 0x000fe200078ec0ff */
[----:B------:R-:W-:-:S02]  /*74f0*/  FMUL.FTZ R163, R89, R79 ;  /* 0x0000004f59a37220 */ /* 0x000fc40000410000 */
[-C--:B------:R-:W-:Y:S02]  /*7500*/  FMUL.FTZ R89, R89, R93.reuse ;  /* 0x0000005d59597220 */ /* 0x080fe40000410000 */
[C---:B------:R-:W-:Y:S01]  /*7510*/  FFMA.FTZ R163, R51.reuse, R93, -R163 ;  /* 0x0000005d33a37223 */ /* 0x040fe200000108a3 */
[----:B------:R-:W-:Y:S02]  /*7520*/  IMAD.U32 R93, R94, 0x10000, RZ ;  /* 0x000100005e5d7824 */ /* 0x000fe400078e00ff */
[----:B------:R-:W-:Y:S01]  /*7530*/  FFMA.FTZ R89, R51, R79, R89 ;  /* 0x0000004f33597223 */ /* 0x000fe20000010059 */
[----:B------:R-:W-:Y:S02]  /*7540*/  LOP3.LUT R51, R92, 0xffff0000, RZ, 0xc0, !PT ;  /* 0xffff00005c337812 */ /* 0x000fe400078ec0ff */
[----:B------:R-:W-:-:S03]  /*7550*/  LOP3.LUT R79, R88, 0xffff0000, RZ, 0xc0, !PT ;  /* 0xffff0000584f7812 */ /* 0x000fc600078ec0ff */
[C---:B------:R-:W-:Y:S01]  /*7560*/  FMUL.FTZ R88, R51.reuse, R76 ;  /* 0x0000004c33587220 */ /* 0x040fe20000410000 */
[----:B------:R-:W-:-:S03]  /*7570*/  FMUL.FTZ R51, R51, R48 ;  /* 0x0000003033337220 */ /* 0x000fc60000410000 */
[C---:B------:R-:W-:Y:S01]  /*7580*/  FFMA.FTZ R48, R79.reuse, R48, -R88 ;  /* 0x000000304f307223 */ /* 0x040fe20000010858 */
[----:B------:R-:W-:Y:S01]  /*7590*/  FFMA.FTZ R51, R79, R76, R51 ;  /* 0x0000004c4f337223 */ /* 0x000fe20000010033 */
[C---:B------:R-:W-:Y:S01]  /*75a0*/  IMAD.U32 R79, R77.reuse, 0x10000, RZ ;  /* 0x000100004d4f7824 */ /* 0x040fe200078e00ff */
[----:B------:R-:W-:Y:S01]  /*75b0*/  LOP3.LUT R77, R77, 0xffff0000, RZ, 0xc0, !PT ;  /* 0xffff00004d4d7812 */ /* 0x000fe200078ec0ff */
[C---:B------:R-:W-:Y:S01]  /*75c0*/  IMAD.U32 R88, R78.reuse, 0x10000, RZ ;  /* 0x000100004e587824 */ /* 0x040fe200078e00ff */
[----:B------:R-:W-:Y:S01]  /*75d0*/  LOP3.LUT R78, R78, 0xffff0000, RZ, 0xc0, !PT ;  /* 0xffff00004e4e7812 */ /* 0x000fe200078ec0ff */
[C---:B------:R-:W-:Y:S01]  /*75e0*/  FMUL.FTZ R92, R93.reuse, R79 ;  /* 0x0000004f5d5c7220 */ /* 0x040fe20000410000 */
[----:B------:R-:W-:Y:S02]  /*75f0*/  IMAD.U32 R76, R90, 0x10000, RZ ;  /* 0x000100005a4c7824 */ /* 0x000fe400078e00ff */
[-C--:B------:R-:W-:Y:S01]  /*7600*/  FMUL.FTZ R93, R93, R88.reuse ;  /* 0x000000585d5d7220 */ /* 0x080fe20000410000 */
[----:B------:R-:W-:Y:S01]  /*7610*/  F2FP.BF16.F32.PACK_AB R48, R48, R163 ;  /* 0x000000a33030723e */ /* 0x000fe200000010ff */
[----:B------:R-:W-:-:S02]  /*7620*/  FFMA.FTZ R92, R76, R88, -R92 ;  /* 0x000000584c5c7223 */ /* 0x000fc4000001085c */
[----:B------:R-:W-:Y:S01]  /*7630*/  FFMA.FTZ R93, R76, R79, R93 ;  /* 0x0000004f4c5d7223 */ /* 0x000fe2000001005d */
[----:B------:R-:W-:Y:S02]  /*7640*/  LOP3.LUT R76, R94, 0xffff0000, RZ, 0xc0, !PT ;  /* 0xffff00005e4c7812 */ /* 0x000fe400078ec0ff */
[----:B------:R-:W-:Y:S02]  /*7650*/  LOP3.LUT R79, R90, 0xffff0000, RZ, 0xc0, !PT ;  /* 0xffff00005a4f7812 */ /* 0x000fe400078ec0ff */
[----:B------:R-:W-:Y:S01]  /*7660*/  F2FP.BF16.F32.PACK_AB R51, R51, R89 ;  /* 0x000000593333723e */ /* 0x000fe200000010ff */
[CC--:B------:R-:W-:Y:S01]  /*7670*/  FMUL.FTZ R88, R76.reuse, R77.reuse ;  /* 0x0000004d4c587220 */ /* 0x0c0fe20000410000 */
[-C--:B------:R-:W-:Y:S01]  /*7680*/  FMUL.FTZ R76, R76, R78.reuse ;  /* 0x0000004e4c4c7220 */ /* 0x080fe20000410000 */
[----:B------:R-:W-:Y:S02]  /*7690*/  IMAD.MOV.U32 R89, RZ, RZ, R49 ;  /* 0x000000ffff597224 */ /* 0x000fe400078e0031 */
[C---:B------:R-:W-:Y:S01]  /*76a0*/  FFMA.FTZ R88, R79.reuse, R78, -R88 ;  /* 0x0000004e4f587223 */ /* 0x040fe20000010858 */
[----:B------:R-:W-:-:S04]  /*76b0*/  FFMA.FTZ R76, R79, R77, R76 ;  /* 0x0000004d4f4c7223 */ /* 0x000fc8000001004c */
[----:B------:R-:W-:Y:S01]  /*76c0*/  F2FP.BF16.F32.PACK_AB R90, R88, R92 ;  /* 0x0000005c585a723e */ /* 0x000fe200000010ff */
[----:B------:R-:W-:Y:S01]  /*76d0*/  IMAD.MOV.U32 R88, RZ, RZ, R48 ;  /* 0x000000ffff587224 */ /* 0x000fe200078e0030 */
[----:B------:R-:W-:Y:S01]  /*76e0*/  F2FP.BF16.F32.PACK_AB R76, R76, R93 ;  /* 0x0000005d4c4c723e */ /* 0x000fe200000010ff */
[----:B------:R-:W-:Y:S02]  /*76f0*/  IMAD.MOV.U32 R92, RZ, RZ, R51 ;  /* 0x000000ffff5c7224 */ /* 0x000fe400078e0033 */
[----:B------:R-:W-:Y:S02]  /*7700*/  IMAD.MOV.U32 R93, RZ, RZ, R50 ;  /* 0x000000ffff5d7224 */ /* 0x000fe400078e0032 */
[----:B------:R-:W-:-:S07]  /*7710*/  IMAD.MOV.U32 R94, RZ, RZ, R76 ;  /* 0x000000ffff5e7224 */ /* 0x000fce00078e004c */
.L_x_510:
[----:B------:R-:W-:Y:S05]  /*7720*/  BSYNC B3 ;  /* 0x0000000000037941 */ /* 0x000fea0003800000 */
.L_x_509:
[----:B------:R-:W-:-:S13]  /*7730*/  ISETP.GE.AND P4, PT, R162, R148, PT ;  /* 0x00000094a200720c */ /* 0x000fda0003f86270 */
[--C-:B------:R-:W-:Y:S02]  /*7740*/  @!P4 SHF.R.S32.HI R51, RZ, 0x1f, R162.reuse ;  /* 0x0000001fff33c819 */ /* 0x100fe400000114a2 */
[----:B------:R-:W-:-:S04]  /*7750*/  @!P4 IADD3 R162, P5, P6, R116, R132, R162 ;  /* 0x0000008474a2c210 */ /* 0x000fc80007ebe0a2 */
[----:B------:R-:W-:Y:S02]  /*7760*/  @!P4 IADD3.X R51, R7, R157, R51, P5, P6 ;  /* 0x0000009d0733c210 */ /* 0x000fe40002fec433 */
[----:B------:R-:W-:-:S04]  /*7770*/  IADD3 R49, P5, P6, R116, R132, R26 ;  /* 0x0000008474317210 */ /* 0x000fc80007ebe01a */
[----:B------:R-:W-:Y:S02]  /*7780*/  IADD3.X R50, R7, R157, R30, P5, P6 ;  /* 0x0000009d07327210 */ /* 0x000fe40002fec41e */
[----:B------:R-:W-:-:S04]  /*7790*/  LEA R48, P5, R49, R124, 0x1 ;  /* 0x0000007c31307211 */ /* 0x000fc800078a08ff */
[----:B------:R-:W-:Y:S02]  /*77a0*/  LEA.HI.X R49, R49, R125, R50, 0x1, P5 ;  /* 0x0000007d31317211 */ /* 0x000fe400028f0c32 */
[----:B------:R-:W-:-:S03]  /*77b0*/  @!P4 LEA R50, P5, R162, R124, 0x1 ;  /* 0x0000007ca232c211 */ /* 0x000fc600078a08ff */
[----:B--2---:R2:W-:Y:S01]  /*77c0*/  STG.E.128 desc[UR60][R48.64], R88 ;  /* 0x0000005830007986 */ /* 0x0045e2000c101d3c */
[----:B------:R-:W-:-:S05]  /*77d0*/  @!P4 LEA.HI.X R51, R162, R125, R51, 0x1, P5 ;  /* 0x0000007da233c211 */ /* 0x000fca00028f0c33 */
[----:B0-----:R2:W-:Y:S04]  /*77e0*/  @!P4 STG.E.128 desc[UR60][R50.64], R92 ;  /* 0x0000005c3200c986 */ /* 0x0015e8000c101d3c */
.L_x_508:
[----:B------:R-:W-:Y:S05]  /*77f0*/  BSYNC B2 ;  /* 0x0000000000027941 */ /* 0x000fea0003800000 */
.L_x_507:
[----:B------:R-:W-:Y:S01]  /*7800*/  ISETP.NE.AND P4, PT, R33, RZ, PT ;  /* 0x000000ff2100720c */ /* 0x000fe20003f85270 */
[----:B------:R-:W-:-:S12]  /*7810*/  BSSY B2, `(.L_x_511) ;  /* 0x0000080000027945 */ /* 0x000fd80003800000 */
[----:B------:R-:W-:Y:S05]  /*7820*/  @!P4 BRA `(.L_x_512) ;  /* 0x0000000400f8c947 */ /* 0x000fea0003800000 */
[----:B--2---:R-:W-:Y:S01]  /*7830*/  SEL R48, R127, R152, !P1 ;  /* 0x000000987f307207 */ /* 0x004fe20004800000 */
        /* <DEDUP_REMOVED lines=20> */
[----:B------:R-:W-:Y:S01]  /*7980*/  SHF.R.U64 R46, R46, 0x10, R47 ;  /* 0x000000102e2e7819 */ /* 0x000fe2000000122f */
[----:B0-----:R-:W-:Y:S01]  /*7990*/  IMAD.U32 R93, R77, 0x10000, RZ ;  /* 0x000100004d5d7824 */ /* 0x001fe200078e00ff */
[--C-:B------:R-:W-:Y:S01]  /*79a0*/  SHF.R.U32.HI R89, RZ, 0x10, R57.reuse ;  /* 0x00000010ff597819 */ /* 0x100fe20000011639 */
[----:B--2---:R-:W-:Y:S01]  /*79b0*/  IMAD.U32 R91, R49, 0x10000, RZ ;  /* 0x00010000315b7824 */ /* 0x004fe200078e00ff */
[----:B------:R-:W-:Y:S02]  /*79c0*/  SHF.R.U64 R56, R56, 0x10, R57 ;  /* 0x0000001038387819 */ /* 0x000fe40000001239 */
[----:B------:R-:W-:Y:S02]  /*79d0*/  SHF.R.U64 R57, R58, 0x10, R59 ;  /* 0x000000103a397819 */ /* 0x000fe4000000123b */
[----:B------:R-:W-:Y:S02]  /*79e0*/  SHF.R.U64 R44, R44, 0x10, R45 ;  /* 0x000000102c2c7819 */ /* 0x000fe4000000122d */
[----:B------:R-:W-:-:S02]  /*79f0*/  PRMT R58, R181, 0x5410, R46 ;  /* 0x00005410b53a7816 */ /* 0x000fc4000000002e */
[----:B------:R-:W-:Y:S02]  /*7a00*/  SHF.R.U32.HI R45, RZ, 0x10, R45 ;  /* 0x00000010ff2d7819 */ /* 0x000fe4000001162d */
[----:B------:R-:W-:Y:S02]  /*7a10*/  PRMT R46, R185, 0x5410, R89 ;  /* 0x00005410b92e7816 */ /* 0x000fe40000000059 */
[----:B------:R-:W-:Y:S02]  /*7a20*/  PRMT R45, R184, 0x5410, R45 ;  /* 0x00005410b82d7816 */ /* 0x000fe4000000002d */
[----:B------:R-:W-:Y:S01]  /*7a30*/  SHF.R.U32.HI R59, RZ, 0x10, R59 ;  /* 0x00000010ff3b7819 */ /* 0x000fe2000001163b */
[C---:B------:R-:W-:Y:S01]  /*7a40*/  IMAD.U32 R92, R46.reuse, 0x10000, RZ ;  /* 0x000100002e5c7824 */ /* 0x040fe200078e00ff */
[----:B------:R-:W-:Y:S01]  /*7a50*/  LOP3.LUT R46, R46, 0xffff0000, RZ, 0xc0, !PT ;  /* 0xffff00002e2e7812 */ /* 0x000fe200078ec0ff */
[----:B------:R-:W-:Y:S01]  /*7a60*/  IMAD.U32 R89, R45, 0x10000, RZ ;  /* 0x000100002d597824 */ /* 0x000fe200078e00ff */
[----:B------:R-:W-:Y:S01]  /*7a70*/  LOP3.LUT R77, R77, 0xffff0000, RZ, 0xc0, !PT ;  /* 0xffff00004d4d7812 */ /* 0x000fe200078ec0ff */
[----:B------:R-:W-:Y:S01]  /*7a80*/  FMUL.FTZ R90, R93, R92 ;  /* 0x0000005c5d5a7220 */ /* 0x000fe20000410000 */
[----:B------:R-:W-:-:S02]  /*7a90*/  SHF.R.U32.HI R47, RZ, 0x10, R47 ;  /* 0x00000010ff2f7819 */ /* 0x000fc4000001162f */
[----:B------:R-:W-:Y:S01]  /*7aa0*/  PRMT R59, R182, 0x5410, R59 ;  /* 0x00005410b63b7816 */ /* 0x000fe2000000003b */
[-C--:B------:R-:W-:Y:S01]  /*7ab0*/  FFMA.FTZ R90, R91, R89.reuse, -R90 ;  /* 0x000000595b5a7223 */ /* 0x080fe2000001085a */
[----:B------:R-:W-:Y:S01]  /*7ac0*/  FMUL.FTZ R89, R93, R89 ;  /* 0x000000595d597220 */ /* 0x000fe20000410000 */
[----:B------:R-:W-:Y:S01]  /*7ad0*/  LOP3.LUT R49, R49, 0xffff0000, RZ, 0xc0, !PT ;  /* 0xffff000031317812 */ /* 0x000fe200078ec0ff */
[----:B------:R-:W-:Y:S01]  /*7ae0*/  IMAD.U32 R93, R79, 0x10000, RZ ;  /* 0x000100004f5d7824 */ /* 0x000fe200078e00ff */
[----:B------:R-:W-:Y:S01]  /*7af0*/  PRMT R47, R181, 0x5432, R47 ;  /* 0x00005432b52f7816 */ /* 0x000fe2000000002f */
[----:B------:R-:W-:Y:S01]  /*7b00*/  FFMA.FTZ R89, R91, R92, R89 ;  /* 0x0000005c5b597223 */ /* 0x000fe20000010059 */
[----:B------:R-:W-:Y:S01]  /*7b10*/  LOP3.LUT R91, R45, 0xffff0000, RZ, 0xc0, !PT ;  /* 0xffff00002d5b7812 */ /* 0x000fe200078ec0ff */
[----:B------:R-:W-:Y:S01]  /*7b20*/  FMUL.FTZ R45, R77, R46 ;  /* 0x0000002e4d2d7220 */ /* 0x000fe20000410000 */
[C---:B------:R-:W-:Y:S01]  /*7b30*/  IMAD.U32 R92, R59.reuse, 0x10000, RZ ;  /* 0x000100003b5c7824 */ /* 0x040fe200078e00ff */
[----:B------:R-:W-:-:S02]  /*7b40*/  LOP3.LUT R59, R59, 0xffff0000, RZ, 0xc0, !PT ;  /* 0xffff00003b3b7812 */ /* 0x000fc400078ec0ff */
[-C--:B------:R-:W-:Y:S01]  /*7b50*/  FMUL.FTZ R77, R77, R91.reuse ;  /* 0x0000005b4d4d7220 */ /* 0x080fe20000410000 */
[----:B------:R-:W-:Y:S01]  /*7b60*/  FFMA.FTZ R45, R49, R91, -R45 ;  /* 0x0000005b312d7223 */ /* 0x000fe2000001082d */
[----:B------:R-:W-:Y:S01]  /*7b70*/  IMAD.U32 R91, R51, 0x10000, RZ ;  /* 0x00010000335b7824 */ /* 0x000fe200078e00ff */
[----:B------:R-:W-:Y:S01]  /*7b80*/  LOP3.LUT R79, R79, 0xffff0000, RZ, 0xc0, !PT ;  /* 0xffff00004f4f7812 */ /* 0x000fe200078ec0ff */
[----:B------:R-:W-:Y:S01]  /*7b90*/  FFMA.FTZ R46, R49, R46, R77 ;  /* 0x0000002e312e7223 */ /* 0x000fe2000001004d */
[----:B------:R-:W-:Y:S02]  /*7ba0*/  IMAD.U32 R77, R47, 0x10000, RZ ;  /* 0x000100002f4d7824 */ /* 0x000fe400078e00ff */
[----:B------:R-:W-:Y:S01]  /*7bb0*/  FMUL.FTZ R49, R93, R92 ;  /* 0x0000005c5d317220 */ /* 0x000fe20000410000 */
[----:B------:R-:W-:Y:S02]  /*7bc0*/  PRMT R56, R183, 0x5432, R56 ;  /* 0x00005432b7387816 */ /* 0x000fe40000000038 */
[----:B------:R-:W-:Y:S01]  /*7bd0*/  PRMT R44, R182, 0x5432, R44 ;  /* 0x00005432b62c7816 */ /* 0x000fe2000000002c */
[-C--:B------:R-:W-:Y:S01]  /*7be0*/  FFMA.FTZ R49, R91, R77.reuse, -R49 ;  /* 0x0000004d5b317223 */ /* 0x080fe20000010831 */
[----:B------:R-:W-:Y:S01]  /*7bf0*/  FMUL.FTZ R77, R93, R77 ;  /* 0x0000004d5d4d7220 */ /* 0x000fe20000410000 */
[----:B------:R-:W-:-:S02]  /*7c00*/  F2FP.BF16.F32.PACK_AB R46, R46, R89 ;  /* 0x000000592e2e723e */ /* 0x000fc400000010ff */
[----:B------:R-:W-:Y:S01]  /*7c10*/  PRMT R57, R183, 0x5410, R57 ;  /* 0x00005410b7397816 */ /* 0x000fe20000000039 */
[----:B------:R-:W-:Y:S01]  /*7c20*/  FFMA.FTZ R77, R91, R92, R77 ;  /* 0x0000005c5b4d7223 */ /* 0x000fe2000001004d */
[----:B------:R-:W-:Y:S02]  /*7c30*/  LOP3.LUT R91, R47, 0xffff0000, RZ, 0xc0, !PT ;  /* 0xffff00002f5b7812 */ /* 0x000fe400078ec0ff */
[----:B------:R-:W-:Y:S01]  /*7c40*/  LOP3.LUT R47, R51, 0xffff0000, RZ, 0xc0, !PT ;  /* 0xffff0000332f7812 */ /* 0x000fe200078ec0ff */
[----:B------:R-:W-:Y:S01]  /*7c50*/  FMUL.FTZ R51, R79, R59 ;  /* 0x0000003b4f337220 */ /* 0x000fe20000410000 */
[----:B------:R-:W-:Y:S01]  /*7c60*/  F2FP.BF16.F32.PACK_AB R45, R45, R90 ;  /* 0x0000005a2d2d723e */ /* 0x000fe200000010ff */
[-C--:B------:R-:W-:Y:S02]  /*7c70*/  FMUL.FTZ R79, R79, R91.reuse ;  /* 0x0000005b4f4f7220 */ /* 0x080fe40000410000 */
[C---:B------:R-:W-:Y:S02]  /*7c80*/  FFMA.FTZ R51, R47.reuse, R91, -R51 ;  /* 0x0000005b2f337223 */ /* 0x040fe40000010833 */
[----:B------:R-:W-:Y:S01]  /*7c90*/  FFMA.FTZ R79, R47, R59, R79 ;  /* 0x0000003b2f4f7223 */ /* 0x000fe2000001004f */
[----:B------:R-:W-:-:S02]  /*7ca0*/  IMAD.U32 R59, R76, 0x10000, RZ ;  /* 0x000100004c3b7824 */ /* 0x000fc400078e00ff */
[----:B------:R-:W-:Y:S01]  /*7cb0*/  F2FP.BF16.F32.PACK_AB R51, R51, R49 ;  /* 0x000000313333723e */ /* 0x000fe200000010ff */
[----:B------:R-:W-:Y:S01]  /*7cc0*/  IMAD.U32 R49, R56, 0x10000, RZ ;  /* 0x0001000038317824 */ /* 0x000fe200078e00ff */
[----:B------:R-:W-:Y:S01]  /*7cd0*/  F2FP.BF16.F32.PACK_AB R79, R79, R77 ;  /* 0x0000004d4f4f723e */ /* 0x000fe200000010ff */
[----:B------:R-:W-:Y:S01]  /*7ce0*/  IMAD.U32 R77, R44, 0x10000, RZ ;  /* 0x000100002c4d7824 */ /* 0x000fe200078e00ff */
[----:B------:R-:W-:Y:S01]  /*7cf0*/  LOP3.LUT R56, R56, 0xffff0000, RZ, 0xc0, !PT ;  /* 0xffff000038387812 */ /* 0x000fe200078ec0ff */
[C---:B------:R-:W-:Y:S01]  /*7d00*/  FMUL.FTZ R89, R59.reuse, R49 ;  /* 0x000000313b597220 */ /* 0x040fe20000410000 */
[----:B------:R-:W-:Y:S02]  /*7d10*/  IMAD.U32 R47, R48, 0x10000, RZ ;  /* 0x00010000302f7824 */ /* 0x000fe400078e00ff */
[-C--:B------:R-:W-:Y:S01]  /*7d20*/  FMUL.FTZ R59, R59, R77.reuse ;  /* 0x0000004d3b3b7220 */ /* 0x080fe20000410000 */
[----:B------:R-:W-:Y:S01]  /*7d30*/  LOP3.LUT R44, R44, 0xffff0000, RZ, 0xc0, !PT ;  /* 0xffff00002c2c7812 */ /* 0x000fe200078ec0ff */
[----:B------:R-:W-:-:S02]  /*7d40*/  FFMA.FTZ R89, R47, R77, -R89 ;  /* 0x0000004d2f597223 */ /* 0x000fc40000010859 */
[----:B------:R-:W-:Y:S01]  /*7d50*/  FFMA.FTZ R59, R47, R49, R59 ;  /* 0x000000312f3b7223 */ /* 0x000fe2000001003b */
[----:B------:R-:W-:Y:S01]  /*7d60*/  LOP3.LUT R47, R76, 0xffff0000, RZ, 0xc0, !PT ;  /* 0xffff00004c2f7812 */ /* 0x000fe200078ec0ff */
[----:B------:R-:W-:Y:S01]  /*7d70*/  IMAD.U32 R77, R78, 0x10000, RZ ;  /* 0x000100004e4d7824 */ /* 0x000fe200078e00ff */
        /* <DEDUP_REMOVED lines=18> */
[C---:B------:R-:W-:Y:S01]  /*7ea0*/  FMUL.FTZ R50, R48.reuse, R57 ;  /* 0x0000003930327220 */ /* 0x040fe20000410000 */
[----:B------:R-:W-:-:S03]  /*7eb0*/  FMUL.FTZ R48, R48, R58 ;  /* 0x0000003a30307220 */ /* 0x000fc60000410000 */
[C---:B------:R-:W-:Y:S01]  /*7ec0*/  FFMA.FTZ R50, R49.reuse, R58, -R50 ;  /* 0x0000003a31327223 */ /* 0x040fe20000010832 */
[----:B------:R-:W-:Y:S01]  /*7ed0*/  FFMA.FTZ R48, R49, R57, R48 ;  /* 0x0000003931307223 */ /* 0x000fe20000010030 */
[----:B------:R-:W-:-:S03]  /*7ee0*/  IMAD.MOV.U32 R49, RZ, RZ, R45 ;  /* 0x000000ffff317224 */ /* 0x000fc600078e002d */
[----:B------:R-:W-:Y:S01]  /*7ef0*/  F2FP.BF16.F32.PACK_AB R50, R50, R76 ;  /* 0x0000004c3232723e */ /* 0x000fe200000010ff */
[----:B------:R-:W-:Y:S01]  /*7f00*/  IMAD.MOV.U32 R76, RZ, RZ, R47 ;  /* 0x000000ffff4c7224 */ /* 0x000fe200078e002f */
[----:B------:R-:W-:Y:S01]  /*7f10*/  F2FP.BF16.F32.PACK_AB R78, R48, R77 ;  /* 0x0000004d304e723e */ /* 0x000fe200000010ff */
[----:B------:R-:W-:Y:S02]  /*7f20*/  IMAD.MOV.U32 R48, RZ, RZ, R44 ;  /* 0x000000ffff307224 */ /* 0x000fe400078e002c */
[----:B------:R-:W-:-:S07]  /*7f30*/  IMAD.MOV.U32 R77, RZ, RZ, R46 ;  /* 0x000000ffff4d7224 */ /* 0x000fce00078e002e */
.L_x_514:
[----:B------:R-:W-:Y:S05]  /*7f40*/  BSYNC B3 ;  /* 0x0000000000037941 */ /* 0x000fea0003800000 */
.L_x_513:
        /* <DEDUP_REMOVED lines=12> */
.L_x_512:
[----:B------:R-:W-:Y:S05]  /*8010*/  BSYNC B2 ;  /* 0x0000000000027941 */ /* 0x000fea0003800000 */
.L_x_511:
[----:B------:R-:W-:-:S13]  /*8020*/  ISETP.NE.AND P4, PT, R34, RZ, PT ;  /* 0x000000ff2200720c */ /* 0x000fda0003f85270 */
[----:B------:R-:W-:Y:S05]  /*8030*/  @!P4 BRA `(.L_x_506) ;  /* 0x000000080008c947 */ /* 0x000fea0003800000 */
[----:B---3--:R-:W3:Y:S01]  /*8040*/  LDL R44, [R1+0x10] ;  /* 0x00001000012c7983 */ /* 0x008ee20000100800 */
[----:B------:R-:W-:Y:S01]  /*8050*/  IADD3 R56, P4, P5, R116, R132, R28 ;  /* 0x0000008474387210 */ /* 0x000fe20007d9e01c */
[----:B------:R-:W-:Y:S03]  /*8060*/  BSSY B2, `(.L_x_515) ;  /* 0x0000075000027945 */ /* 0x000fe60003800000 */
[----:B------:R-:W-:Y:S02]  /*8070*/  IADD3.X R57, R7, R157, R32, P4, P5 ;  /* 0x0000009d07397210 */ /* 0x000fe400027ea420 */
[----:B------:R-:W-:Y:S02]  /*8080*/  ISETP.GE.AND P4, PT, R3, R126, PT ;  /* 0x0000007e0300720c */ /* 0x000fe40003f86270 */
[----:B---3--:R-:W-:-:S04]  /*8090*/  LOP3.LUT P6, RZ, R44, 0x1, RZ, 0xc0, !PT ;  /* 0x000000012cff7812 */ /* 0x008fc800078cc0ff */
[----:B------:R-:W-:-:S04]  /*80a0*/  SEL R44, R127, R152, !P6 ;  /* 0x000000987f2c7207 */ /* 0x000fc80007000000 */
        /* <DEDUP_REMOVED lines=11> */
[C---:B--2---:R-:W-:Y:S02]  /*8160*/  IMAD R48, R16.reuse, 0x5400, R44 ;  /* 0x0000540010307824 */ /* 0x044fe400078e022c */
[----:B------:R-:W-:Y:S02]  /*8170*/  IMAD R44, R16, 0x5400, R144 ;  /* 0x00005400102c7824 */ /* 0x000fe400078e0290 */
[--C-:B------:R-:W-:Y:S02]  /*8180*/  IMAD R48, R48, 0x2, R2.reuse ;  /* 0x0000000230307824 */ /* 0x100fe400078e0202 */
[----:B------:R-:W-:-:S04]  /*8190*/  IMAD R44, R44, 0x2, R2 ;  /* 0x000000022c2c7824 */ /* 0x000fc800078e0202 */
[----:B------:R-:W0:Y:S04]  /*81a0*/  LDS.128 R48, [R48+0x21400] ;  /* 0x0214000030307984 */ /* 0x000e280000000c00 */
[----:B------:R-:W2:Y:S01]  /*81b0*/  LDS.128 R44, [R44+0x21400] ;  /* 0x021400002c2c7984 */ /* 0x000ea20000000c00 */
[----:B------:R-:W-:Y:S05]  /*81c0*/  @P4 BRA `(.L_x_516) ;  /* 0x0000000400784947 */ /* 0x000fea0003800000 */
[--C-:B------:R-:W-:Y:S01]  /*81d0*/  SHF.R.U32.HI R59, RZ, 0x10, R41.reuse ;  /* 0x00000010ff3b7819 */ /* 0x100fe20000011629 */
[----:B0-----:R-:W-:Y:S01]  /*81e0*/  IMAD.U32 R77, R49, 0x10000, RZ ;  /* 0x00010000314d7824 */ /* 0x001fe200078e00ff */
[----:B------:R-:W-:Y:S02]  /*81f0*/  SHF.R.U64 R40, R40, 0x10, R41 ;  /* 0x0000001028287819 */ /* 0x000fe40000001229 */
[----:B------:R-:W-:Y:S02]  /*8200*/  SHF.R.U32.HI R76, RZ, 0x10, R53 ;  /* 0x00000010ff4c7819 */ /* 0x000fe40000011635 */
[--C-:B------:R-:W-:Y:S02]  /*8210*/  SHF.R.U64 R41, R42, 0x10, R43.reuse ;  /* 0x000000102a297819 */ /* 0x100fe4000000122b */
[----:B------:R-:W-:Y:S02]  /*8220*/  SHF.R.U32.HI R42, RZ, 0x10, R43 ;  /* 0x00000010ff2a7819 */ /* 0x000fe4000001162b */
[----:B------:R-:W-:Y:S01]  /*8230*/  PRMT R43, R179, 0x5432, R59 ;  /* 0x00005432b32b7816 */ /* 0x000fe2000000003b */
[----:B--2---:R-:W-:Y:S01]  /*8240*/  IMAD.U32 R59, R45, 0x10000, RZ ;  /* 0x000100002d3b7824 */ /* 0x004fe200078e00ff */
[----:B------:R-:W-:-:S02]  /*8250*/  PRMT R179, R179, 0x5410, R76 ;  /* 0x00005410b3b37816 */ /* 0x000fc4000000004c */
[----:B------:R-:W-:Y:S01]  /*8260*/  LOP3.LUT R45, R45, 0xffff0000, RZ, 0xc0, !PT ;  /* 0xffff00002d2d7812 */ /* 0x000fe200078ec0ff */
[C---:B------:R-:W-:Y:S01]  /*8270*/  IMAD.U32 R78, R43.reuse, 0x10000, RZ ;  /* 0x000100002b4e7824 */ /* 0x040fe200078e00ff */
[----:B------:R-:W-:Y:S01]  /*8280*/  LOP3.LUT R43, R43, 0xffff0000, RZ, 0xc0, !PT ;  /* 0xffff00002b2b7812 */ /* 0x000fe200078ec0ff */
[C---:B------:R-:W-:Y:S01]  /*8290*/  IMAD.U32 R76, R179.reuse, 0x10000, RZ ;  /* 0x00010000b34c7824 */ /* 0x040fe200078e00ff */
[----:B------:R-:W-:Y:S02]  /*82a0*/  LOP3.LUT R179, R179, 0xffff0000, RZ, 0xc0, !PT ;  /* 0xffff0000b3b37812 */ /* 0x000fe400078ec0ff */
[C---:B------:R-:W-:Y:S01]  /*82b0*/  PRMT R40, R178.reuse, 0x5432, R40 ;  /* 0x00005432b2287816 */ /* 0x040fe20000000028 */
[C---:B------:R-:W-:Y:S01]  /*82c0*/  FMUL.FTZ R79, R77.reuse, R76 ;  /* 0x0000004c4d4f7220 */ /* 0x040fe20000410000 */
[-C--:B------:R-:W-:Y:S01]  /*82d0*/  FMUL.FTZ R77, R77, R78.reuse ;  /* 0x0000004e4d4d7220 */ /* 0x080fe20000410000 */
[----:B------:R-:W-:Y:S02]  /*82e0*/  PRMT R178, R178, 0x5410, R42 ;  /* 0x00005410b2b27816 */ /* 0x000fe4000000002a */
[C---:B------:R-:W-:Y:S01]  /*82f0*/  FFMA.FTZ R79, R59.reuse, R78, -R79 ;  /* 0x0000004e3b4f7223 */ /* 0x040fe2000001084f */
[----:B------:R-:W-:Y:S01]  /*8300*/  FFMA.FTZ R77, R59, R76, R77 ;  /* 0x0000004c3b4d7223 */ /* 0x000fe2000001004d */
[----:B------:R-:W-:-:S02]  /*8310*/  LOP3.LUT R59, R49, 0xffff0000, RZ, 0xc0, !PT ;  /* 0xffff0000313b7812 */ /* 0x000fc400078ec0ff */
[----:B------:R-:W-:Y:S02]  /*8320*/  SHF.R.U32.HI R76, RZ, 0x10, R55 ;  /* 0x00000010ff4c7819 */ /* 0x000fe40000011637 */
[----:B------:R-:W-:Y:S01]  /*8330*/  SHF.R.U64 R52, R52, 0x10, R53 ;  /* 0x0000001034347819 */ /* 0x000fe20000001235 */
[C---:B------:R-:W-:Y:S01]  /*8340*/  FMUL.FTZ R49, R59.reuse, R179 ;  /* 0x000000b33b317220 */ /* 0x040fe20000410000 */
[-C--:B------:R-:W-:Y:S01]  /*8350*/  FMUL.FTZ R59, R59, R43.reuse ;  /* 0x0000002b3b3b7220 */ /* 0x080fe20000410000 */
[----:B------:R-:W-:Y:S01]  /*8360*/  PRMT R76, R177, 0x5432, R76 ;  /* 0x00005432b14c7816 */ /* 0x000fe2000000004c */
[----:B------:R-:W-:Y:S02]  /*8370*/  IMAD.U32 R53, R178, 0x10000, RZ ;  /* 0x00010000b2357824 */ /* 0x000fe400078e00ff */
[C---:B------:R-:W-:Y:S01]  /*8380*/  FFMA.FTZ R49, R45.reuse, R43, -R49 ;  /* 0x0000002b2d317223 */ /* 0x040fe20000010831 */
[----:B------:R-:W-:Y:S01]  /*8390*/  FFMA.FTZ R59, R45, R179, R59 ;  /* 0x000000b32d3b7223 */ /* 0x000fe2000001003b */
[----:B------:R-:W-:Y:S01]  /*83a0*/  IMAD.U32 R45, R51, 0x10000, RZ ;  /* 0x00010000332d7824 */ /* 0x000fe200078e00ff */
[----:B------:R-:W-:Y:S01]  /*83b0*/  PRMT R42, R176, 0x5432, R52 ;  /* 0x00005432b02a7816 */ /* 0x000fe20000000034 */
[C---:B------:R-:W-:Y:S01]  /*83c0*/  IMAD.U32 R43, R76.reuse, 0x10000, RZ ;  /* 0x000100004c2b7824 */ /* 0x040fe200078e00ff */
[----:B------:R-:W-:Y:S01]  /*83d0*/  LOP3.LUT R76, R76, 0xffff0000, RZ, 0xc0, !PT ;  /* 0xffff00004c4c7812 */ /* 0x000fe200078ec0ff */
[----:B------:R-:W-:Y:S01]  /*83e0*/  IMAD.U32 R52, R47, 0x10000, RZ ;  /* 0x000100002f347824 */ /* 0x000fe200078e00ff */
[----:B------:R-:W-:Y:S01]  /*83f0*/  SHF.R.U64 R54, R54, 0x10, R55 ;  /* 0x0000001036367819 */ /* 0x000fe20000001237 */
[C---:B------:R-:W-:Y:S01]  /*8400*/  FMUL.FTZ R78, R45.reuse, R43 ;  /* 0x0000002b2d4e7220 */ /* 0x040fe20000410000 */
[----:B------:R-:W-:Y:S01]  /*8410*/  FMUL.FTZ R45, R45, R53 ;  /* 0x000000352d2d7220 */ /* 0x000fe20000410000 */
[----:B------:R-:W-:Y:S01]  /*8420*/  PRMT R41, R177, 0x5410, R41 ;  /* 0x00005410b1297816 */ /* 0x000fe20000000029 */
[----:B------:R-:W-:-:S02]  /*8430*/  IMAD.U32 R55, R50, 0x10000, RZ ;  /* 0x0001000032377824 */ /* 0x000fc400078e00ff */
[C---:B------:R-:W-:Y:S01]  /*8440*/  FFMA.FTZ R53, R52.reuse, R53, -R78 ;  /* 0x0000003534357223 */ /* 0x040fe2000001084e */
[----:B------:R-:W-:Y:S01]  /*8450*/  FFMA.FTZ R52, R52, R43, R45 ;  /* 0x0000002b34347223 */ /* 0x000fe2000001002d */
[----:B------:R-:W-:Y:S02]  /*8460*/  LOP3.LUT R78, R51, 0xffff0000, RZ, 0xc0, !PT ;  /* 0xffff0000334e7812 */ /* 0x000fe400078ec0ff */
[----:B------:R-:W-:Y:S02]  /*8470*/  LOP3.LUT R45, R178, 0xffff0000, RZ, 0xc0, !PT ;  /* 0xffff0000b22d7812 */ /* 0x000fe400078ec0ff */
[----:B------:R-:W-:Y:S01]  /*8480*/  LOP3.LUT R43, R47, 0xffff0000, RZ, 0xc0, !PT ;  /* 0xffff00002f2b7812 */ /* 0x000fe200078ec0ff */
[----:B------:R-:W-:Y:S01]  /*8490*/  FMUL.FTZ R51, R78, R76 ;  /* 0x0000004c4e337220 */ /* 0x000fe20000410000 */
[----:B------:R-:W-:Y:S01]  /*84a0*/  PRMT R54, R176, 0x5410, R54 ;  /* 0x00005410b0367816 */ /* 0x000fe20000000036 */
[----:B------:R-:W-:Y:S01]  /*84b0*/  FMUL.FTZ R47, R78, R45 ;  /* 0x0000002d4e2f7220 */ /* 0x000fe20000410000 */
[----:B------:R-:W-:-:S02]  /*84c0*/  IMAD.U32 R78, R40, 0x10000, RZ ;  /* 0x00010000284e7824 */ /* 0x000fc400078e00ff */
[C---:B------:R-:W-:Y:S01]  /*84d0*/  FFMA.FTZ R45, R43.reuse, R45, -R51 ;  /* 0x0000002d2b2d7223 */ /* 0x040fe20000010833 */
[----:B------:R-:W-:Y:S02]  /*84e0*/  IMAD.U32 R51, R42, 0x10000, RZ ;  /* 0x000100002a337824 */ /* 0x000fe400078e00ff */
[----:B------:R-:W-:Y:S01]  /*84f0*/  FFMA.FTZ R43, R43, R76, R47 ;  /* 0x0000004c2b2b7223 */ /* 0x000fe2000001002f */
[C---:B------:R-:W-:Y:S01]  /*8500*/  IMAD.U32 R76, R48.reuse, 0x10000, RZ ;  /* 0x00010000304c7824 */ /* 0x040fe200078e00ff */
[----:B------:R-:W-:Y:S01]  /*8510*/  LOP3.LUT R48, R48, 0xffff0000, RZ, 0xc0, !PT ;  /* 0xffff000030307812 */ /* 0x000fe200078ec0ff */
[----:B------:R-:W-:Y:S01]  /*8520*/  IMAD.U32 R47, R44, 0x10000, RZ ;  /* 0x000100002c2f7824 */ /* 0x000fe200078e00ff */
[----:B------:R-:W-:Y:S01]  /*8530*/  LOP3.LUT R42, R42, 0xffff0000, RZ, 0xc0, !PT ;  /* 0xffff00002a2a7812 */ /* 0x000fe200078ec0ff */
[C---:B------:R-:W-:Y:S01]  /*8540*/  FMUL.FTZ R88, R76.reuse, R51 ;  /* 0x000000334c587220 */ /* 0x040fe20000410000 */
[----:B------:R-:W-:Y:S01]  /*8550*/  FMUL.FTZ R76, R76, R78 ;  /* 0x0000004e4c4c7220 */ /* 0x000fe20000410000 */
[----:B------:R-:W-:-:S02]  /*8560*/  LOP3.LUT R40, R40, 0xffff0000, RZ, 0xc0, !PT ;  /* 0xffff000028287812 */ /* 0x000fc400078ec0ff */
[C---:B------:R-:W-:Y:S01]  /*8570*/  FFMA.FTZ R88, R47.reuse, R78, -R88 ;  /* 0x0000004e2f587223 */ /* 0x040fe20000010858 */
[----:B------:R-:W-:Y:S01]  /*8580*/  FFMA.FTZ R76, R47, R51, R76 ;  /* 0x000000332f4c7223 */ /* 0x000fe2000001004c */
[----:B------:R-:W-:Y:S01]  /*8590*/  LOP3.LUT R44, R44, 0xffff0000, RZ, 0xc0, !PT ;  /* 0xffff00002c2c7812 */ /* 0x000fe200078ec0ff */
[C---:B------:R-:W-:Y:S01]  /*85a0*/  FMUL.FTZ R47, R48.reuse, R42 ;  /* 0x0000002a302f7220 */ /* 0x040fe20000410000 */
[-C--:B------:R-:W-:Y:S01]  /*85b0*/  FMUL.FTZ R48, R48, R40.reuse ;  /* 0x0000002830307220 */ /* 0x080fe20000410000 */
[----:B------:R-:W-:Y:S02]  /*85c0*/  LOP3.LUT R50, R50, 0xffff0000, RZ, 0xc0, !PT ;  /* 0xffff000032327812 */ /* 0x000fe400078ec0ff */
[C---:B------:R-:W-:Y:S01]  /*85d0*/  FFMA.FTZ R47, R44.reuse, R40, -R47 ;  /* 0x000000282c2f7223 */ /* 0x040fe2000001082f */
[----:B------:R-:W-:Y:S01]  /*85e0*/  FFMA.FTZ R48, R44, R42, R48 ;  /* 0x0000002a2c307223 */ /* 0x000fe20000010030 */
[C---:B------:R-:W-:Y:S01]  /*85f0*/  IMAD.U32 R42, R54.reuse, 0x10000, RZ ;  /* 0x00010000362a7824 */ /* 0x040fe200078e00ff */
[----:B------:R-:W-:Y:S01]  /*8600*/  LOP3.LUT R54, R54, 0xffff0000, RZ, 0xc0, !PT ;  /* 0xffff000036367812 */ /* 0x000fe200078ec0ff */
[C---:B------:R-:W-:Y:S01]  /*8610*/  IMAD.U32 R44, R41.reuse, 0x10000, RZ ;  /* 0x00010000292c7824 */ /* 0x040fe200078e00ff */
[----:B------:R-:W-:Y:S01]  /*8620*/  LOP3.LUT R41, R41, 0xffff0000, RZ, 0xc0, !PT ;  /* 0xffff000029297812 */ /* 0x000fe200078ec0ff */
[----:B------:R-:W-:Y:S01]  /*8630*/  FMUL.FTZ R51, R55, R42 ;  /* 0x0000002a37337220 */ /* 0x000fe20000410000 */
[----:B------:R-:W-:-:S02]  /*8640*/  IMAD.U32 R40, R46, 0x10000, RZ ;  /* 0x000100002e287824 */ /* 0x000fc400078e00ff */
[-C--:B------:R-:W-:Y:S01]  /*8650*/  FMUL.FTZ R55, R55, R44.reuse ;  /* 0x0000002c37377220 */ /* 0x080fe20000410000 */
[----:B------:R-:W-:Y:S01]  /*8660*/  LOP3.LUT R46, R46, 0xffff0000, RZ, 0xc0, !PT ;  /* 0xffff00002e2e7812 */ /* 0x000fe200078ec0ff */
[C---:B------:R-:W-:Y:S02]  /*8670*/  FFMA.FTZ R51, R40.reuse, R44, -R51 ;  /* 0x0000002c28337223 */ /* 0x040fe40000010833 */
[----:B------:R-:W-:Y:S01]  /*8680*/  FFMA.FTZ R55, R40, R42, R55 ;  /* 0x0000002a28377223 */ /* 0x000fe20000010037 */
[C---:B------:R-:W-:Y:S01]  /*8690*/  FMUL.FTZ R40, R50.reuse, R54 ;  /* 0x0000003632287220 */ /* 0x040fe20000410000 */
[----:B------:R-:W-:Y:S01]  /*86a0*/  FMUL.FTZ R50, R50, R41 ;  /* 0x0000002932327220 */ /* 0x000fe20000410000 */
[----:B------:R-:W-:Y:S02]  /*86b0*/  F2FP.BF16.F32.PACK_AB R49, R49, R79 ;  /* 0x0000004f3131723e */ /* 0x000fe400000010ff */
[C---:B------:R-:W-:Y:S01]  /*86c0*/  FFMA.FTZ R40, R46.reuse, R41, -R40 ;  /* 0x000000292e287223 */ /* 0x040fe20000010828 */
[----:B------:R-:W-:Y:S01]  /*86d0*/  F2FP.BF16.F32.PACK_AB R47, R47, R88 ;  /* 0x000000582f2f723e */ /* 0x000fe200000010ff */
[----:B------:R-:W-:Y:S01]  /*86e0*/  FFMA.FTZ R50, R46, R54, R50 ;  /* 0x000000362e327223 */ /* 0x000fe20000010032 */
[----:B------:R-:W-:Y:S01]  /*86f0*/  F2FP.BF16.F32.PACK_AB R53, R45, R53 ;  /* 0x000000352d35723e */ /* 0x000fe200000010ff */
[----:B------:R-:W-:Y:S01]  /*8700*/  IMAD.MOV.U32 R45, RZ, RZ, R49 ;  /* 0x000000ffff2d7224 */ /* 0x000fe200078e0031 */
        /* <DEDUP_REMOVED lines=9> */
[----:B------:R-:W-:-:S07]  /*87a0*/  IMAD.MOV.U32 R46, RZ, RZ, R40 ;  /* 0x000000ffff2e7224 */ /* 0x000fce00078e0028 */
.L_x_516:
[----:B------:R-:W-:Y:S05]  /*87b0*/  BSYNC B2 ;  /* 0x0000000000027941 */ /* 0x000fea0003800000 */
.L_x_515:
[----:B------:R-:W-:-:S13]  /*87c0*/  ISETP.GE.AND P4, PT, R58, R148, PT ;  /* 0x000000943a00720c */ /* 0x000fda0003f86270 */
[--C-:B------:R-:W-:Y:S02]  /*87d0*/  @!P4 SHF.R.S32.HI R40, RZ, 0x1f, R58.reuse ;  /* 0x0000001fff28c819 */ /* 0x100fe4000001143a */
[----:B------:R-:W-:-:S04]  /*87e0*/  @!P4 IADD3 R58, P5, P6, R116, R132, R58 ;  /* 0x00000084743ac210 */ /* 0x000fc80007ebe03a */
[----:B------:R-:W-:Y:S02]  /*87f0*/  @!P4 IADD3.X R157, R7, R157, R40, P5, P6 ;  /* 0x0000009d079dc210 */ /* 0x000fe40002fec428 */
[----:B------:R-:W-:-:S04]  /*8800*/  LEA R40, P5, R56, R124, 0x1 ;  /* 0x0000007c38287211 */ /* 0x000fc800078a08ff */
[----:B------:R-:W-:Y:S02]  /*8810*/  LEA.HI.X R41, R56, R125, R57, 0x1, P5 ;  /* 0x0000007d38297211 */ /* 0x000fe400028f0c39 */
[----:B------:R-:W-:-:S03]  /*8820*/  @!P4 LEA R42, P5, R58, R124, 0x1 ;  /* 0x0000007c3a2ac211 */ /* 0x000fc600078a08ff */
[----:B--2---:R4:W-:Y:S01]  /*8830*/  STG.E.128 desc[UR60][R40.64], R44 ;  /* 0x0000002c28007986 */ /* 0x0049e2000c101d3c */
[----:B------:R-:W-:-:S05]  /*8840*/  @!P4 LEA.HI.X R43, R58, R125, R157, 0x1, P5 ;  /* 0x0000007d3a2bc211 */ /* 0x000fca00028f0c9d */
[----:B0-----:R4:W-:Y:S04]  /*8850*/  @!P4 STG.E.128 desc[UR60][R42.64], R48 ;  /* 0x000000302a00c986 */ /* 0x0019e8000c101d3c */
.L_x_506:
[----:B------:R-:W-:Y:S05]  /*8860*/  BSYNC B1 ;  /* 0x0000000000017941 */ /* 0x000fea0003800000 */
.L_x_505:
[-C--:B--2-4-:R-:W-:Y:S02]  /*8870*/  IMAD R40, R153, R130.reuse, RZ ;  /* 0x0000008299287224 */ /* 0x094fe400078e02ff */
[----:B------:R-:W-:-:S04]  /*8880*/  IMAD.WIDE.U32 R128, R229, R130, R128 ;  /* 0x00000082e5807225 */ /* 0x000fc800078e0080 */
[----:B------:R-:W-:Y:S01]  /*8890*/  IMAD R40, R229, R131, R40 ;  /* 0x00000083e5287224 */ /* 0x000fe200078e0228 */
[----:B------:R-:W-:Y:S06]  /*88a0*/  @P3 BRA `(.L_x_475) ;  /* 0x0000001c00043947 */ /* 0x000fec0003800000 */
[----:B------:R-:W-:Y:S01]  /*88b0*/  ISETP.NE.AND P3, PT, R29, RZ, PT ;  /* 0x000000ff1d00720c */ /* 0x000fe20003f65270 */
[----:B------:R-:W-:Y:S01]  /*88c0*/  BSSY B1, `(.L_x_517) ;  /* 0x0000082000017945 */ /* 0x000fe20003800000 */
[----:B------:R-:W-:-:S11]  /*88d0*/  IMAD.IADD R52, R129, 0x1, R40 ;  /* 0x0000000181347824 */ /* 0x000fd600078e0228 */
[----:B------:R-:W-:Y:S05]  /*88e0*/  @!P3 BRA `(.L_x_518) ;  /* 0x0000000400fcb947 */ /* 0x000fea0003800000 */
[----:B------:R-:W-:Y:S01]  /*88f0*/  SEL R40, R127, R152, !P0 ;  /* 0x000000987f287207 */ /* 0x000fe20004000000 */
[----:B------:R-:W-:Y:S01]  /*8900*/  BSSY B2, `(.L_x_519) ;  /* 0x0000073000027945 */ /* 0x000fe20003800000 */
[----:B------:R-:W-:Y:S02]  /*8910*/  SHF.R.U32.HI R42, RZ, 0x3, R207 ;  /* 0x00000003ff2a7819 */ /* 0x000fe400000116cf */
[----:B------:R-:W-:Y:S02]  /*8920*/  SHF.R.S32.HI R41, RZ, 0x1f, R40 ;  /* 0x0000001fff297819 */ /* 0x000fe40000011428 */
[----:B---3--:R-:W-:Y:S02]  /*8930*/  IADD3 R49, P3, P4, R116, R128, R26 ;  /* 0x0000008074317210 */ /* 0x008fe40007c7e01a */
[----:B------:R-:W-:Y:S02]  /*8940*/  LEA.HI R41, R41, R40, RZ, 0x4 ;  /* 0x0000002829297211 */ /* 0x000fe400078f20ff */
[----:B------:R-:W-:-:S02]  /*8950*/  IADD3.X R50, R7, R52, R30, P3, P4 ;  /* 0x0000003407327210 */ /* 0x000fc40001fe841e */
[----:B------:R-:W-:Y:S02]  /*8960*/  LEA.HI.SX32 R48, R41, R120, 0x1c ;  /* 0x0000007829307211 */ /* 0x000fe400078fe2ff */
[----:B------:R-:W-:Y:S02]  /*8970*/  ISETP.GE.AND P3, PT, R18, R126, PT ;  /* 0x0000007e1200720c */ /* 0x000fe40003f66270 */
[----:B------:R-:W-:-:S04]  /*8980*/  SHF.R.S32.HI R41, RZ, 0x1f, R48 ;  /* 0x0000001fff297819 */ /* 0x000fc80000011430 */
[----:B------:R-:W-:Y:S01]  /*8990*/  LEA.HI R41, R41, R48, RZ, 0x3 ;  /* 0x0000003029297211 */ /* 0x000fe200078f18ff */
[----:B------:R-:W-:-:S03]  /*89a0*/  IMAD.SHL.U32 R48, R48, 0x8, RZ ;  /* 0x0000000830307824 */ /* 0x000fc600078e00ff */
[----:B------:R-:W-:Y:S02]  /*89b0*/  SHF.R.S32.HI R41, RZ, 0x3, R41 ;  /* 0x00000003ff297819 */ /* 0x000fe40000011429 */
[----:B------:R-:W-:-:S03]  /*89c0*/  LOP3.LUT R40, R207, 0x38, R48, 0xf8, !PT ;  /* 0x00000038cf287812 */ /* 0x000fc600078ef830 */
[----:B------:R-:W-:Y:S01]  /*89d0*/  IMAD R41, R41, 0x1c00, R217 ;  /* 0x00001c0029297824 */ /* 0x000fe200078e02d9 */
[----:B------:R-:W-:-:S05]  /*89e0*/  LOP3.LUT R40, R40, R42, RZ, 0x3c, !PT ;  /* 0x0000002a28287212 */ /* 0x000fca00078e3cff */
[----:B------:R-:W-:Y:S02]  /*89f0*/  IMAD.IADD R41, R41, 0x1, R40 ;  /* 0x0000000129297824 */ /* 0x000fe400078e0228 */
[C---:B------:R-:W-:Y:S02]  /*8a00*/  IMAD R40, R16.reuse, 0x5400, R145 ;  /* 0x0000540010287824 */ /* 0x040fe400078e0291 */
[----:B------:R-:W-:Y:S02]  /*8a10*/  IMAD R44, R16, 0x5400, R41 ;  /* 0x00005400102c7824 */ /* 0x000fe400078e0229 */
[--C-:B------:R-:W-:Y:S02]  /*8a20*/  IMAD R40, R40, 0x2, R2.reuse ;  /* 0x0000000228287824 */ /* 0x100fe400078e0202 */
[----:B------:R-:W-:-:S04]  /*8a30*/  IMAD R44, R44, 0x2, R2 ;  /* 0x000000022c2c7824 */ /* 0x000fc800078e0202 */
[----:B------:R-:W0:Y:S04]  /*8a40*/  LDS.128 R40, [R40+0x21400] ;  /* 0x0214000028287984 */ /* 0x000e280000000c00 */
[----:B------:R-:W2:Y:S01]  /*8a50*/  LDS.128 R44, [R44+0x21400] ;  /* 0x021400002c2c7984 */ /* 0x000ea20000000c00 */
[----:B------:R-:W-:Y:S05]  /*8a60*/  @P3 BRA `(.L_x_520) ;  /* 0x0000000400703947 */ /* 0x000fea0003800000 */
[----:B------:R-:W-:Y:S01]  /*8a70*/  SHF.R.U32.HI R56, RZ, 0x10, R85 ;  /* 0x00000010ff387819 */ /* 0x000fe20000011655 */
[----:B0-----:R-:W-:Y:S01]  /*8a80*/  IMAD.U32 R58, R41, 0x10000, RZ ;  /* 0x00010000293a7824 */ /* 0x001fe200078e00ff */
[----:B------:R-:W-:Y:S01]  /*8a90*/  SHF.R.U32.HI R55, RZ, 0x10, R69 ;  /* 0x00000010ff377819 */ /* 0x000fe20000011645 */
[----:B------:R-:W-:Y:S01]  /*8aa0*/  IMAD.U32 R57, R40, 0x10000, RZ ;  /* 0x0001000028397824 */ /* 0x000fe200078e00ff */
[----:B------:R-:W-:Y:S01]  /*8ab0*/  PRMT R56, R175, 0x5432, R56 ;  /* 0x00005432af387816 */ /* 0x000fe20000000038 */
[----:B--2---:R-:W-:Y:S01]  /*8ac0*/  IMAD.U32 R77, R46, 0x10000, RZ ;  /* 0x000100002e4d7824 */ /* 0x004fe200078e00ff */
[----:B------:R-:W-:Y:S02]  /*8ad0*/  PRMT R55, R173, 0x5432, R55 ;  /* 0x00005432ad377816 */ /* 0x000fe40000000037 */
[----:B------:R-:W-:Y:S01]  /*8ae0*/  SHF.R.U64 R51, R68, 0x10, R69 ;  /* 0x0000001044337819 */ /* 0x000fe20000001245 */
[C---:B------:R-:W-:Y:S01]  /*8af0*/  IMAD.U32 R69, R45.reuse, 0x10000, RZ ;  /* 0x000100002d457824 */ /* 0x040fe200078e00ff */
[----:B------:R-:W-:Y:S01]  /*8b00*/  LOP3.LUT R45, R45, 0xffff0000, RZ, 0xc0, !PT ;  /* 0xffff00002d2d7812 */ /* 0x000fe200078ec0ff */
[C---:B------:R-:W-:Y:S01]  /*8b10*/  IMAD.U32 R59, R56.reuse, 0x10000, RZ ;  /* 0x00010000383b7824 */ /* 0x040fe200078e00ff */
[----:B------:R-:W-:Y:S01]  /*8b20*/  LOP3.LUT R56, R56, 0xffff0000, RZ, 0xc0, !PT ;  /* 0xffff000038387812 */ /* 0x000fe200078ec0ff */
[----:B------:R-:W-:Y:S01]  /*8b30*/  IMAD.U32 R68, R55, 0x10000, RZ ;  /* 0x0001000037447824 */ /* 0x000fe200078e00ff */
[----:B------:R-:W-:-:S02]  /*8b40*/  SHF.R.U64 R54, R86, 0x10, R87 ;  /* 0x0000001056367819 */ /* 0x000fc40000001257 */
[----:B------:R-:W-:Y:S01]  /*8b50*/  LOP3.LUT R55, R55, 0xffff0000, RZ, 0xc0, !PT ;  /* 0xffff000037377812 */ /* 0x000fe200078ec0ff */
[----:B------:R-:W-:Y:S01]  /*8b60*/  FMUL.FTZ R78, R45, R56 ;  /* 0x000000382d4e7220 */ /* 0x000fe20000410000 */
[----:B------:R-:W-:Y:S01]  /*8b70*/  SHF.R.U64 R53, R70, 0x10, R71 ;  /* 0x0000001046357819 */ /* 0x000fe20000001247 */
[-C--:B------:R-:W-:Y:S01]  /*8b80*/  FMUL.FTZ R76, R69, R68.reuse ;  /* 0x00000044454c7220 */ /* 0x080fe20000410000 */
[----:B------:R-:W-:Y:S01]  /*8b90*/  SHF.R.U32.HI R86, RZ, 0x10, R87 ;  /* 0x00000010ff567819 */ /* 0x000fe20000011657 */
[----:B------:R-:W-:Y:S01]  /*8ba0*/  FMUL.FTZ R45, R45, R55 ;  /* 0x000000372d2d7220 */ /* 0x000fe20000410000 */
[----:B------:R-:W-:Y:S01]  /*8bb0*/  SHF.R.U32.HI R70, RZ, 0x10, R71 ;  /* 0x00000010ff467819 */ /* 0x000fe20000011647 */
[-C--:B------:R-:W-:Y:S01]  /*8bc0*/  FMUL.FTZ R71, R69, R59.reuse ;  /* 0x0000003b45477220 */ /* 0x080fe20000410000 */
[----:B------:R-:W-:Y:S01]  /*8bd0*/  LOP3.LUT R41, R41, 0xffff0000, RZ, 0xc0, !PT ;  /* 0xffff000029297812 */ /* 0x000fe200078ec0ff */
[----:B------:R-:W-:Y:S01]  /*8be0*/  FFMA.FTZ R76, R58, R59, R76 ;  /* 0x0000003b3a4c7223 */ /* 0x000fe2000001004c */
[----:B------:R-:W-:Y:S01]  /*8bf0*/  PRMT R86, R174, 0x5432, R86 ;  /* 0x00005432ae567816 */ /* 0x000fe20000000056 */
[----:B------:R-:W-:Y:S01]  /*8c00*/  FFMA.FTZ R71, R58, R68, -R71 ;  /* 0x000000443a477223 */ /* 0x000fe20000010847 */
[----:B------:R-:W-:Y:S01]  /*8c10*/  PRMT R70, R172, 0x5432, R70 ;  /* 0x00005432ac467816 */ /* 0x000fe20000000046 */
[C---:B------:R-:W-:Y:S01]  /*8c20*/  FFMA.FTZ R78, R41.reuse, R55, -R78 ;  /* 0x00000037294e7223 */ /* 0x040fe2000001084e */
[----:B------:R-:W-:Y:S01]  /*8c30*/  FFMA.FTZ R45, R41, R56, R45 ;  /* 0x00000038292d7223 */ /* 0x000fe2000001002d */
[C---:B------:R-:W-:Y:S01]  /*8c40*/  IMAD.U32 R68, R47.reuse, 0x10000, RZ ;  /* 0x000100002f447824 */ /* 0x040fe200078e00ff */
[----:B------:R-:W-:Y:S01]  /*8c50*/  SHF.R.U64 R84, R84, 0x10, R85 ;  /* 0x0000001054547819 */ /* 0x000fe20000001255 */
[----:B------:R-:W-:Y:S01]  /*8c60*/  IMAD.U32 R41, R86, 0x10000, RZ ;  /* 0x0001000056297824 */ /* 0x000fe200078e00ff */
[----:B------:R-:W-:Y:S01]  /*8c70*/  LOP3.LUT R47, R47, 0xffff0000, RZ, 0xc0, !PT ;  /* 0xffff00002f2f7812 */ /* 0x000fe200078ec0ff */
[----:B------:R-:W-:Y:S01]  /*8c80*/  IMAD.U32 R55, R70, 0x10000, RZ ;  /* 0x0001000046377824 */ /* 0x000fe200078e00ff */
[----:B------:R-:W-:Y:S01]  /*8c90*/  LOP3.LUT R86, R86, 0xffff0000, RZ, 0xc0, !PT ;  /* 0xffff000056567812 */ /* 0x000fe200078ec0ff */
[----:B------:R-:W-:Y:S01]  /*8ca0*/  FMUL.FTZ R56, R68, R41 ;  /* 0x0000002944387220 */ /* 0x000fe20000410000 */
[----:B------:R-:W-:-:S02]  /*8cb0*/  IMAD.U32 R59, R43, 0x10000, RZ ;  /* 0x000100002b3b7824 */ /* 0x000fc400078e00ff */
[-C--:B------:R-:W-:Y:S01]  /*8cc0*/  FMUL.FTZ R68, R68, R55.reuse ;  /* 0x0000003744447220 */ /* 0x080fe20000410000 */
[----:B------:R-:W-:Y:S01]  /*8cd0*/  PRMT R84, R175, 0x5410, R84 ;  /* 0x00005410af547816 */ /* 0x000fe20000000054 */
[----:B------:R-:W-:Y:S01]  /*8ce0*/  IMAD.U32 R69, R44, 0x10000, RZ ;  /* 0x000100002c457824 */ /* 0x000fe200078e00ff */
[----:B------:R-:W-:Y:S01]  /*8cf0*/  LOP3.LUT R43, R43, 0xffff0000, RZ, 0xc0, !PT ;  /* 0xffff00002b2b7812 */ /* 0x000fe200078ec0ff */
[C---:B------:R-:W-:Y:S01]  /*8d00*/  FFMA.FTZ R56, R59.reuse, R55, -R56 ;  /* 0x000000373b387223 */ /* 0x040fe20000010838 */
[----:B------:R-:W-:Y:S01]  /*8d10*/  LOP3.LUT R70, R70, 0xffff0000, RZ, 0xc0, !PT ;  /* 0xffff000046467812 */ /* 0x000fe200078ec0ff */
[----:B------:R-:W-:Y:S01]  /*8d20*/  FFMA.FTZ R68, R59, R41, R68 ;  /* 0x000000293b447223 */ /* 0x000fe20000010044 */
[----:B------:R-:W-:Y:S01]  /*8d30*/  PRMT R51, R173, 0x5410, R51 ;  /* 0x00005410ad337816 */ /* 0x000fe20000000033 */
[C---:B------:R-:W-:Y:S01]  /*8d40*/  FMUL.FTZ R59, R47.reuse, R86 ;  /* 0x000000562f3b7220 */ /* 0x040fe20000410000 */
[----:B------:R-:W-:Y:S02]  /*8d50*/  IMAD.U32 R55, R84, 0x10000, RZ ;  /* 0x0001000054377824 */ /* 0x000fe400078e00ff */
[-C--:B------:R-:W-:Y:S01]  /*8d60*/  FMUL.FTZ R47, R47, R70.reuse ;  /* 0x000000462f2f7220 */ /* 0x080fe20000410000 */
[----:B------:R-:W-:Y:S01]  /*8d70*/  LOP3.LUT R44, R44, 0xffff0000, RZ, 0xc0, !PT ;  /* 0xffff00002c2c7812 */ /* 0x000fe200078ec0ff */
[----:B------:R-:W-:Y:S01]  /*8d80*/  FFMA.FTZ R59, R43, R70, -R59 ;  /* 0x000000462b3b7223 */ /* 0x000fe2000001083b */
[C---:B------:R-:W-:Y:S01]  /*8d90*/  IMAD.U32 R41, R51.reuse, 0x10000, RZ ;  /* 0x0001000033297824 */ /* 0x040fe200078e00ff */
[----:B------:R-:W-:Y:S01]  /*8da0*/  LOP3.LUT R70, R51, 0xffff0000, RZ, 0xc0, !PT ;  /* 0xffff000033467812 */ /* 0x000fe200078ec0ff */
[C---:B------:R-:W-:Y:S01]  /*8db0*/  FMUL.FTZ R51, R69.reuse, R55 ;  /* 0x0000003745337220 */ /* 0x040fe20000410000 */
[----:B------:R-:W-:Y:S01]  /*8dc0*/  PRMT R54, R174, 0x5410, R54 ;  /* 0x00005410ae367816 */ /* 0x000fe20000000036 */
[-C--:B------:R-:W-:Y:S01]  /*8dd0*/  FMUL.FTZ R69, R69, R41.reuse ;  /* 0x0000002945457220 */ /* 0x080fe20000410000 */
[----:B------:R-:W-:Y:S01]  /*8de0*/  LOP3.LUT R84, R84, 0xffff0000, RZ, 0xc0, !PT ;  /* 0xffff000054547812 */ /* 0x000fe200078ec0ff */
[----:B------:R-:W-:Y:S01]  /*8df0*/  FFMA.FTZ R47, R43, R86, R47 ;  /* 0x000000562b2f7223 */ /* 0x000fe2000001002f */
[----:B------:R-:W-:Y:S01]  /*8e00*/  PRMT R53, R172, 0x5410, R53 ;  /* 0x00005410ac357816 */ /* 0x000fe20000000035 */
[C---:B------:R-:W-:Y:S01]  /*8e10*/  FFMA.FTZ R51, R57.reuse, R41, -R51 ;  /* 0x0000002939337223 */ /* 0x040fe20000010833 */
[----:B------:R-:W-:Y:S01]  /*8e20*/  LOP3.LUT R40, R40, 0xffff0000, RZ, 0xc0, !PT ;  /* 0xffff000028287812 */ /* 0x000fe200078ec0ff */
[----:B------:R-:W-:Y:S01]  /*8e30*/  FMUL.FTZ R43, R44, R84 ;  /* 0x000000542c2b7220 */ /* 0x000fe20000410000 */
[----:B------:R-:W-:Y:S01]  /*8e40*/  IMAD.U32 R41, R54, 0x10000, RZ ;  /* 0x0001000036297824 */ /* 0x000fe200078e00ff */
[----:B------:R-:W-:Y:S01]  /*8e50*/  LOP3.LUT R46, R46, 0xffff0000, RZ, 0xc0, !PT ;  /* 0xffff00002e2e7812 */ /* 0x000fe200078ec0ff */
[----:B------:R-:W-:Y:S01]  /*8e60*/  FMUL.FTZ R44, R44, R70 ;  /* 0x000000462c2c7220 */ /* 0x000fe20000410000 */
[----:B------:R-:W-:Y:S01]  /*8e70*/  LOP3.LUT R54, R54, 0xffff0000, RZ, 0xc0, !PT ;  /* 0xffff000036367812 */ /* 0x000fe200078ec0ff */
[----:B------:R-:W-:Y:S01]  /*8e80*/  FFMA.FTZ R69, R57, R55, R69 ;  /* 0x0000003739457223 */ /* 0x000fe20000010045 */
[C---:B------:R-:W-:Y:S01]  /*8e90*/  IMAD.U32 R58, R42.reuse, 0x10000, RZ ;  /* 0x000100002a3a7824 */ /* 0x040fe200078e00ff */
[----:B------:R-:W-:Y:S01]  /*8ea0*/  LOP3.LUT R42, R42, 0xffff0000, RZ, 0xc0, !PT ;  /* 0xffff00002a2a7812 */ /* 0x000fe200078ec0ff */
[----:B------:R-:W-:-:S02]  /*8eb0*/  IMAD.U32 R55, R53, 0x10000, RZ ;  /* 0x0001000035377824 */ /* 0x000fc400078e00ff */
[C---:B------:R-:W-:Y:S01]  /*8ec0*/  FFMA.FTZ R43, R40.reuse, R70, -R43 ;  /* 0x00000046282b7223 */ /* 0x040fe2000001082b */
[----:B------:R-:W-:Y:S01]  /*8ed0*/  LOP3.LUT R53, R53, 0xffff0000, RZ, 0xc0, !PT ;  /* 0xffff000035357812 */ /* 0x000fe200078ec0ff */
[----:B------:R-:W-:Y:S01]  /*8ee0*/  FFMA.FTZ R44, R40, R84, R44 ;  /* 0x00000054282c7223 */ /* 0x000fe2000001002c */
[C---:B------:R-:W-:Y:S01]  /*8ef0*/  FMUL.FTZ R40, R77.reuse, R41 ;  /* 0x000000294d287220 */ /* 0x040fe20000410000 */
[CC--:B------:R-:W-:Y:S01]  /*8f00*/  FMUL.FTZ R57, R46.reuse, R54.reuse ;  /* 0x000000362e397220 */ /* 0x0c0fe20000410000 */
[----:B------:R-:W-:Y:S01]  /*8f10*/  FMUL.FTZ R77, R77, R55 ;  /* 0x000000374d4d7220 */ /* 0x000fe20000410000 */
[----:B------:R-:W-:Y:S01]  /*8f20*/  FMUL.FTZ R46, R46, R53 ;  /* 0x000000352e2e7220 */ /* 0x000fe20000410000 */
[----:B------:R-:W-:Y:S01]  /*8f30*/  FFMA.FTZ R40, R58, R55, -R40 ;  /* 0x000000373a287223 */ /* 0x000fe20000010828 */
[----:B------:R-:W-:Y:S01]  /*8f40*/  FFMA.FTZ R57, R42, R53, -R57 ;  /* 0x000000352a397223 */ /* 0x000fe20000010839 */
[----:B------:R-:W-:Y:S01]  /*8f50*/  F2FP.BF16.F32.PACK_AB R43, R43, R51 ;  /* 0x000000332b2b723e */ /* 0x000fe200000010ff */
[----:B------:R-:W-:Y:S01]  /*8f60*/  FFMA.FTZ R77, R58, R41, R77 ;  /* 0x000000293a4d7223 */ /* 0x000fe2000001004d */
[----:B------:R-:W-:Y:S01]  /*8f70*/  FFMA.FTZ R46, R42, R54, R46 ;  /* 0x000000362a2e7223 */ /* 0x000fe2000001002e */
[----:B------:R-:W-:-:S02]  /*8f80*/  F2FP.BF16.F32.PACK_AB R71, R78, R71 ;  /* 0x000000474e47723e */ /* 0x000fc400000010ff */
[----:B------:R-:W-:Y:S02]  /*8f90*/  F2FP.BF16.F32.PACK_AB R56, R59, R56 ;  /* 0x000000383b38723e */ /* 0x000fe400000010ff */
        /* <DEDUP_REMOVED lines=8> */
[----:B------:R-:W-:-:S07]  /*9020*/  F2FP.BF16.F32.PACK_AB R46, R46, R77 ;  /* 0x0000004d2e2e723e */ /* 0x000fce00000010ff */
.L_x_520:
[----:B------:R-:W-:Y:S05]  /*9030*/  BSYNC B2 ;  /* 0x0000000000027941 */ /* 0x000fea0003800000 */
.L_x_519:
[----:B------:R-:W-:-:S13]  /*9040*/  ISETP.GE.AND P3, PT, R48, R148, PT ;  /* 0x000000943000720c */ /* 0x000fda0003f66270 */
[--C-:B------:R-:W-:Y:S02]  /*9050*/  @!P3 SHF.R.S32.HI R53, RZ, 0x1f, R48.reuse ;  /* 0x0000001fff35b819 */ /* 0x100fe40000011430 */
[----:B------:R-:W-:-:S04]  /*9060*/  @!P3 IADD3 R51, P4, P5, R116, R128, R48 ;  /* 0x000000807433b210 */ /* 0x000fc80007d9e030 */
[----:B------:R-:W-:Y:S02]  /*9070*/  @!P3 IADD3.X R53, R7, R52, R53, P4, P5 ;  /* 0x000000340735b210 */ /* 0x000fe400027ea435 */
[----:B------:R-:W-:-:S04]  /*9080*/  LEA R48, P4, R49, R124, 0x1 ;  /* 0x0000007c31307211 */ /* 0x000fc800078808ff */
[----:B------:R-:W-:Y:S02]  /*9090*/  LEA.HI.X R49, R49, R125, R50, 0x1, P4 ;  /* 0x0000007d31317211 */ /* 0x000fe400020f0c32 */
[----:B------:R-:W-:-:S03]  /*90a0*/  @!P3 LEA R50, P4, R51, R124, 0x1 ;  /* 0x0000007c3332b211 */ /* 0x000fc600078808ff */
[----:B0-----:R0:W-:Y:S01]  /*90b0*/  STG.E.128 desc[UR60][R48.64], R40 ;  /* 0x0000002830007986 */ /* 0x0011e2000c101d3c */
[----:B------:R-:W-:-:S05]  /*90c0*/  @!P3 LEA.HI.X R51, R51, R125, R53, 0x1, P4 ;  /* 0x0000007d3333b211 */ /* 0x000fca00020f0c35 */
[----:B--2---:R0:W-:Y:S04]  /*90d0*/  @!P3 STG.E.128 desc[UR60][R50.64], R44 ;  /* 0x0000002c3200b986 */ /* 0x0041e8000c101d3c */
.L_x_518:
[----:B------:R-:W-:Y:S05]  /*90e0*/  BSYNC B1 ;  /* 0x0000000000017941 */ /* 0x000fea0003800000 */
.L_x_517:
[----:B------:R-:W-:Y:S01]  /*90f0*/  ISETP.NE.AND P3, PT, R33, RZ, PT ;  /* 0x000000ff2100720c */ /* 0x000fe20003f65270 */
[----:B------:R-:W-:-:S12]  /*9100*/  BSSY B1, `(.L_x_521) ;  /* 0x0000080000017945 */ /* 0x000fd80003800000 */
[----:B------:R-:W-:Y:S05]  /*9110*/  @!P3 BRA `(.L_x_522) ;  /* 0x0000000400f8b947 */ /* 0x000fea0003800000 */
[----:B0-----:R-:W-:Y:S01]  /*9120*/  SEL R40, R127, R152, !P1 ;  /* 0x000000987f287207 */ /* 0x001fe20004800000 */
        /* <DEDUP_REMOVED lines=8> */
[----:B------:R-:W-:Y:S01]  /*91b0*/  SHF.R.S32.HI R41, RZ, 0x1f, R40 ;  /* 0x0000001fff297819 */ /* 0x000fe20000011428 */
[----:B------:R-:W-:-:S03]  /*91c0*/  IMAD.SHL.U32 R48, R40, 0x8, RZ ;  /* 0x0000000828307824 */ /* 0x000fc600078e00ff */
[----:B------:R-:W-:Y:S02]  /*91d0*/  LEA.HI R41, R41, R40, RZ, 0x3 ;  /* 0x0000002829297211 */ /* 0x000fe400078f18ff */
[----:B------:R-:W-:Y:S02]  /*91e0*/  LOP3.LUT R40, R207, 0x38, R48, 0xf8, !PT ;  /* 0x00000038cf287812 */ /* 0x000fe400078ef830 */
[----:B------:R-:W-:Y:S02]  /*91f0*/  SHF.R.S32.HI R42, RZ, 0x3, R41 ;  /* 0x00000003ff2a7819 */ /* 0x000fe40000011429 */
[----:B------:R-:W-:-:S03]  /*9200*/  LOP3.LUT R40, R40, R43, RZ, 0x3c, !PT ;  /* 0x0000002b28287212 */ /* 0x000fc600078e3cff */
[----:B------:R-:W-:-:S04]  /*9210*/  IMAD R41, R42, 0x1c00, R217 ;  /* 0x00001c002a297824 */ /* 0x000fc800078e02d9 */
        /* <DEDUP_REMOVED lines=9> */
[----:B--2---:R-:W-:Y:S01]  /*92b0*/  IMAD.U32 R58, R45, 0x10000, RZ ;  /* 0x000100002d3a7824 */ /* 0x004fe200078e00ff */
[----:B------:R-:W-:Y:S01]  /*92c0*/  SHF.R.U64 R54, R80, 0x10, R81 ;  /* 0x0000001050367819 */ /* 0x000fe20000001251 */
[----:B0-----:R-:W-:Y:S01]  /*92d0*/  IMAD.U32 R56, R41, 0x10000, RZ ;  /* 0x0001000029387824 */ /* 0x001fe200078e00ff */
[----:B------:R-:W-:Y:S01]  /*92e0*/  SHF.R.U32.HI R64, RZ, 0x10, R65 ;  /* 0x00000010ff407819 */ /* 0x000fe20000011641 */
[----:B------:R-:W-:Y:S01]  /*92f0*/  IMAD.U32 R68, R47, 0x10000, RZ ;  /* 0x000100002f447824 */ /* 0x000fe200078e00ff */
[----:B------:R-:W-:Y:S01]  /*9300*/  SHF.R.U32.HI R80, RZ, 0x10, R81 ;  /* 0x00000010ff507819 */ /* 0x000fe20000011651 */
[----:B------:R-:W-:Y:S01]  /*9310*/  IMAD.U32 R69, R46, 0x10000, RZ ;  /* 0x000100002e457824 */ /* 0x000fe200078e00ff */
[----:B------:R-:W-:Y:S01]  /*9320*/  PRMT R64, R166, 0x5432, R64 ;  /* 0x00005432a6407816 */ /* 0x000fe20000000040 */
[----:B------:R-:W-:Y:S01]  /*9330*/  IMAD.U32 R65, R42, 0x10000, RZ ;  /* 0x000100002a417824 */ /* 0x000fe200078e00ff */
[----:B------:R-:W-:-:S02]  /*9340*/  PRMT R80, R168, 0x5432, R80 ;  /* 0x00005432a8507816 */ /* 0x000fc40000000050 */
[----:B------:R-:W-:Y:S01]  /*9350*/  SHF.R.U64 R55, R82, 0x10, R83 ;  /* 0x0000001052377819 */ /* 0x000fe20000001253 */
[----:B------:R-:W-:Y:S01]  /*9360*/  IMAD.U32 R71, R64, 0x10000, RZ ;  /* 0x0001000040477824 */ /* 0x000fe200078e00ff */
[----:B------:R-:W-:Y:S01]  /*9370*/  SHF.R.U64 R53, R66, 0x10, R67 ;  /* 0x0000001042357819 */ /* 0x000fe20000001243 */
[----:B------:R-:W-:Y:S01]  /*9380*/  IMAD.U32 R70, R80, 0x10000, RZ ;  /* 0x0001000050467824 */ /* 0x000fe200078e00ff */
[----:B------:R-:W-:Y:S01]  /*9390*/  SHF.R.U32.HI R82, RZ, 0x10, R83 ;  /* 0x00000010ff527819 */ /* 0x000fe20000011653 */
[----:B------:R-:W-:Y:S01]  /*93a0*/  FMUL.FTZ R77, R58, R71 ;  /* 0x000000473a4d7220 */ /* 0x000fe20000410000 */
[----:B------:R-:W-:Y:S01]  /*93b0*/  SHF.R.U32.HI R66, RZ, 0x10, R67 ;  /* 0x00000010ff427819 */ /* 0x000fe20000011643 */
[----:B------:R-:W-:Y:S01]  /*93c0*/  IMAD.U32 R67, R43, 0x10000, RZ ;  /* 0x000100002b437824 */ /* 0x000fe200078e00ff */
[----:B------:R-:W-:Y:S01]  /*93d0*/  LOP3.LUT R59, R45, 0xffff0000, RZ, 0xc0, !PT ;  /* 0xffff00002d3b7812 */ /* 0x000fe200078ec0ff */
[----:B------:R-:W-:Y:S01]  /*93e0*/  FFMA.FTZ R77, R56, R70, R77 ;  /* 0x00000046384d7223 */ /* 0x000fe2000001004d */
[----:B------:R-:W-:Y:S01]  /*93f0*/  PRMT R168, R168, 0x5410, R54 ;  /* 0x00005410a8a87816 */ /* 0x000fe20000000036 */
[----:B------:R-:W-:Y:S01]  /*9400*/  IMAD.U32 R45, R44, 0x10000, RZ ;  /* 0x000100002c2d7824 */ /* 0x000fe200078e00ff */
[----:B------:R-:W-:-:S02]  /*9410*/  LOP3.LUT R80, R80, 0xffff0000, RZ, 0xc0, !PT ;  /* 0xffff000050507812 */ /* 0x000fc400078ec0ff */
[C---:B------:R-:W-:Y:S01]  /*9420*/  PRMT R54, R167.reuse, 0x5410, R55 ;  /* 0x00005410a7367816 */ /* 0x040fe20000000037 */
[----:B------:R-:W-:Y:S01]  /*9430*/  FMUL.FTZ R55, R58, R70 ;  /* 0x000000463a377220 */ /* 0x000fe20000410000 */
[----:B------:R-:W-:Y:S01]  /*9440*/  PRMT R82, R167, 0x5432, R82 ;  /* 0x00005432a7527816 */ /* 0x000fe20000000052 */
[----:B------:R-:W-:Y:S01]  /*9450*/  FMUL.FTZ R58, R59, R80 ;  /* 0x000000503b3a7220 */ /* 0x000fe20000410000 */
[----:B------:R-:W-:Y:S01]  /*9460*/  PRMT R66, R165, 0x5432, R66 ;  /* 0x00005432a5427816 */ /* 0x000fe20000000042 */
[----:B------:R-:W-:Y:S01]  /*9470*/  FFMA.FTZ R55, R56, R71, -R55 ;  /* 0x0000004738377223 */ /* 0x000fe20000010837 */
[----:B------:R-:W-:Y:S01]  /*9480*/  LOP3.LUT R76, R64, 0xffff0000, RZ, 0xc0, !PT ;  /* 0xffff0000404c7812 */ /* 0x000fe200078ec0ff */
[----:B------:R-:W-:Y:S01]  /*9490*/  IMAD.U32 R64, R82, 0x10000, RZ ;  /* 0x0001000052407824 */ /* 0x000fe200078e00ff */
[----:B------:R-:W-:Y:S01]  /*94a0*/  LOP3.LUT R57, R41, 0xffff0000, RZ, 0xc0, !PT ;  /* 0xffff000029397812 */ /* 0x000fe200078ec0ff */
[----:B------:R-:W-:Y:S01]  /*94b0*/  IMAD.U32 R56, R66, 0x10000, RZ ;  /* 0x0001000042387824 */ /* 0x000fe200078e00ff */
[----:B------:R-:W-:Y:S01]  /*94c0*/  LOP3.LUT R47, R47, 0xffff0000, RZ, 0xc0, !PT ;  /* 0xffff00002f2f7812 */ /* 0x000fe200078ec0ff */
[-C--:B------:R-:W-:Y:S01]  /*94d0*/  FMUL.FTZ R70, R59, R76.reuse ;  /* 0x0000004c3b467220 */ /* 0x080fe20000410000 */
[----:B------:R-:W-:Y:S01]  /*94e0*/  LOP3.LUT R82, R82, 0xffff0000, RZ, 0xc0, !PT ;  /* 0xffff000052527812 */ /* 0x000fe200078ec0ff */
[----:B------:R-:W-:Y:S01]  /*94f0*/  FFMA.FTZ R76, R57, R76, -R58 ;  /* 0x0000004c394c7223 */ /* 0x000fe2000001083a */
[----:B------:R-:W-:Y:S01]  /*9500*/  FMUL.FTZ R58, R68, R64 ;  /* 0x00000040443a7220 */ /* 0x000fe20000410000 */
[----:B------:R-:W-:Y:S01]  /*9510*/  PRMT R51, R166, 0x5410, R51 ;  /* 0x00005410a6337816 */ /* 0x000fe20000000033 */
[-C--:B------:R-:W-:Y:S01]  /*9520*/  FMUL.FTZ R59, R68, R56.reuse ;  /* 0x00000038443b7220 */ /* 0x080fe20000410000 */
[----:B------:R-:W-:Y:S01]  /*9530*/  LOP3.LUT R68, R66, 0xffff0000, RZ, 0xc0, !PT ;  /* 0xffff000042447812 */ /* 0x000fe200078ec0ff */
[----:B------:R-:W-:Y:S01]  /*9540*/  FFMA.FTZ R58, R67, R56, -R58 ;  /* 0x00000038433a7223 */ /* 0x000fe2000001083a */
[----:B------:R-:W-:Y:S01]  /*9550*/  LOP3.LUT R43, R43, 0xffff0000, RZ, 0xc0, !PT ;  /* 0xffff00002b2b7812 */ /* 0x000fe200078ec0ff */
[----:B------:R-:W-:Y:S01]  /*9560*/  FMUL.FTZ R78, R47, R82 ;  /* 0x000000522f4e7220 */ /* 0x000fe20000410000 */
[----:B------:R-:W-:Y:S01]  /*9570*/  FFMA.FTZ R59, R67, R64, R59 ;  /* 0x00000040433b7223 */ /* 0x000fe2000001003b */
[----:B------:R-:W-:-:S02]  /*9580*/  IMAD.U32 R56, R168, 0x10000, RZ ;  /* 0x00010000a8387824 */ /* 0x000fc400078e00ff */
[----:B------:R-:W-:Y:S01]  /*9590*/  FFMA.FTZ R70, R57, R80, R70 ;  /* 0x0000005039467223 */ /* 0x000fe20000010046 */
[----:B------:R-:W-:Y:S01]  /*95a0*/  IMAD.U32 R64, R51, 0x10000, RZ ;  /* 0x0001000033407824 */ /* 0x000fe200078e00ff */
[----:B------:R-:W-:Y:S01]  /*95b0*/  LOP3.LUT R44, R44, 0xffff0000, RZ, 0xc0, !PT ;  /* 0xffff00002c2c7812 */ /* 0x000fe200078ec0ff */
[-C--:B------:R-:W-:Y:S01]  /*95c0*/  FMUL.FTZ R66, R47, R68.reuse ;  /* 0x000000442f427220 */ /* 0x080fe20000410000 */
[----:B------:R-:W-:Y:S01]  /*95d0*/  LOP3.LUT R57, R168, 0xffff0000, RZ, 0xc0, !PT ;  /* 0xffff0000a8397812 */ /* 0x000fe200078ec0ff */
[----:B------:R-:W-:Y:S01]  /*95e0*/  FFMA.FTZ R47, R43, R68, -R78 ;  /* 0x000000442b2f7223 */ /* 0x000fe2000001084e */
[C---:B------:R-:W-:Y:S02]  /*95f0*/  IMAD.U32 R41, R40.reuse, 0x10000, RZ ;  /* 0x0001000028297824 */ /* 0x040fe400078e00ff */
[----:B------:R-:W-:Y:S01]  /*9600*/  FMUL.FTZ R68, R45, R56 ;  /* 0x000000382d447220 */ /* 0x000fe20000410000 */
[----:B------:R-:W-:Y:S01]  /*9610*/  LOP3.LUT R51, R51, 0xffff0000, RZ, 0xc0, !PT ;  /* 0xffff000033337812 */ /* 0x000fe200078ec0ff */
[----:B------:R-:W-:Y:S01]  /*9620*/  FMUL.FTZ R45, R45, R64 ;  /* 0x000000402d2d7220 */ /* 0x000fe20000410000 */
[----:B------:R-:W-:Y:S01]  /*9630*/  LOP3.LUT R40, R40, 0xffff0000, RZ, 0xc0, !PT ;  /* 0xffff000028287812 */ /* 0x000fe200078ec0ff */
[----:B------:R-:W-:Y:S01]  /*9640*/  FFMA.FTZ R82, R43, R82, R66 ;  /* 0x000000522b527223 */ /* 0x000fe20000010042 */
[----:B------:R-:W-:Y:S01]  /*9650*/  PRMT R53, R165, 0x5410, R53 ;  /* 0x00005410a5357816 */ /* 0x000fe20000000035 */
[C---:B------:R-:W-:Y:S01]  /*9660*/  FMUL.FTZ R43, R44.reuse, R57 ;  /* 0x000000392c2b7220 */ /* 0x040fe20000410000 */
[C---:B------:R-:W-:Y:S01]  /*9670*/  FFMA.FTZ R64, R41.reuse, R64, -R68 ;  /* 0x0000004029407223 */ /* 0x040fe20000010844 */
[----:B------:R-:W-:Y:S01]  /*9680*/  FFMA.FTZ R41, R41, R56, R45 ;  /* 0x0000003829297223 */ /* 0x000fe2000001002d */
[-C--:B------:R-:W-:Y:S01]  /*9690*/  FMUL.FTZ R45, R44, R51.reuse ;  /* 0x000000332c2d7220 */ /* 0x080fe20000410000 */
[----:B------:R-:W-:Y:S01]  /*96a0*/  FFMA.FTZ R51, R40, R51, -R43 ;  /* 0x0000003328337223 */ /* 0x000fe2000001082b */
[----:B------:R-:W-:Y:S01]  /*96b0*/  LOP3.LUT R46, R46, 0xffff0000, RZ, 0xc0, !PT ;  /* 0xffff00002e2e7812 */ /* 0x000fe200078ec0ff */
[C---:B------:R-:W-:Y:S01]  /*96c0*/  IMAD.U32 R56, R53.reuse, 0x10000, RZ ;  /* 0x0001000035387824 */ /* 0x040fe200078e00ff */
[C---:B------:R-:W-:Y:S01]  /*96d0*/  LOP3.LUT R43, R54.reuse, 0xffff0000, RZ, 0xc0, !PT ;  /* 0xffff0000362b7812 */ /* 0x040fe200078ec0ff */
[----:B------:R-:W-:Y:S01]  /*96e0*/  IMAD.U32 R44, R54, 0x10000, RZ ;  /* 0x00010000362c7824 */ /* 0x000fe200078e00ff */
[----:B------:R-:W-:Y:S01]  /*96f0*/  LOP3.LUT R53, R53, 0xffff0000, RZ, 0xc0, !PT ;  /* 0xffff000035357812 */ /* 0x000fe200078ec0ff */
[----:B------:R-:W-:Y:S01]  /*9700*/  FFMA.FTZ R40, R40, R57, R45 ;  /* 0x0000003928287223 */ /* 0x000fe2000001002d */
[----:B------:R-:W-:Y:S01]  /*9710*/  LOP3.LUT R42, R42, 0xffff0000, RZ, 0xc0, !PT ;  /* 0xffff00002a2a7812 */ /* 0x000fe200078ec0ff */
[C---:B------:R-:W-:Y:S01]  /*9720*/  FMUL.FTZ R54, R69.reuse, R44 ;  /* 0x0000002c45367220 */ /* 0x040fe20000410000 */
        /* <DEDUP_REMOVED lines=9> */
[----:B------:R-:W-:Y:S02]  /*97c0*/  F2FP.BF16.F32.PACK_AB R54, R51, R64 ;  /* 0x000000403336723e */ /* 0x000fe400000010ff */
[----:B------:R-:W-:Y:S02]  /*97d0*/  F2FP.BF16.F32.PACK_AB R43, R47, R58 ;  /* 0x0000003a2f2b723e */ /* 0x000fe400000010ff */
[----:B------:R-:W-:Y:S01]  /*97e0*/  F2FP.BF16.F32.PACK_AB R44, R40, R41 ;  /* 0x00000029282c723e */ /* 0x000fe200000010ff */
[----:B------:R-:W-:Y:S01]  /*97f0*/  IMAD.MOV.U32 R40, RZ, RZ, R54 ;  /* 0x000000ffff287224 */ /* 0x000fe200078e0036 */
[----:B------:R-:W-:Y:S01]  /*9800*/  F2FP.BF16.F32.PACK_AB R42, R45, R56 ;  /* 0x000000382d2a723e */ /* 0x000fe200000010ff */
[----:B------:R-:W-:Y:S01]  /*9810*/  IMAD.MOV.U32 R41, RZ, RZ, R55 ;  /* 0x000000ffff297224 */ /* 0x000fe200078e0037 */
[----:B------:R-:W-:Y:S01]  /*9820*/  F2FP.BF16.F32.PACK_AB R47, R82, R59 ;  /* 0x0000003b522f723e */ /* 0x000fe200000010ff */
[----:B------:R-:W-:Y:S01]  /*9830*/  IMAD.MOV.U32 R45, RZ, RZ, R70 ;  /* 0x000000ffff2d7224 */ /* 0x000fe200078e0046 */
[----:B------:R-:W-:-:S07]  /*9840*/  F2FP.BF16.F32.PACK_AB R46, R46, R69 ;  /* 0x000000452e2e723e */ /* 0x000fce00000010ff */
.L_x_524:
[----:B------:R-:W-:Y:S05]  /*9850*/  BSYNC B2 ;  /* 0x0000000000027941 */ /* 0x000fea0003800000 */
.L_x_523:
        /* <DEDUP_REMOVED lines=10> */
.L_x_522:
[----:B------:R-:W-:Y:S05]  /*9900*/  BSYNC B1 ;  /* 0x0000000000017941 */ /* 0x000fea0003800000 */
.L_x_521:
[----:B------:R-:W-:-:S13]  /*9910*/  ISETP.NE.AND P3, PT, R34, RZ, PT ;  /* 0x000000ff2200720c */ /* 0x000fda0003f65270 */
[----:B------:R-:W-:Y:S05]  /*9920*/  @!P3 BRA `(.L_x_475) ;  /* 0x0000000800e4b947 */ /* 0x000fea0003800000 */
[----:B0---4-:R-:W2:Y:S01]  /*9930*/  LDL R40, [R1+0x10] ;  /* 0x0000100001287983 */ /* 0x011ea20000100800 */
[----:B------:R-:W-:Y:S01]  /*9940*/  SHF.R.U32.HI R43, RZ, 0x3, R207 ;  /* 0x00000003ff2b7819 */ /* 0x000fe200000116cf */
[----:B------:R-:W-:Y:S01]  /*9950*/  BSSY B1, `(.L_x_525) ;  /* 0x0000077000017945 */ /* 0x000fe20003800000 */
[----:B--2---:R-:W-:Y:S02]  /*9960*/  LOP3.LUT P5, RZ, R40, 0x1, RZ, 0xc0, !PT ;  /* 0x0000000128ff7812 */ /* 0x004fe400078ac0ff */
[----:B------:R-:W-:Y:S02]  /*9970*/  IADD3 R40, P3, P4, R116, R128, R28 ;  /* 0x0000008074287210 */ /* 0x000fe40007c7e01c */
[----:B------:R-:W-:Y:S02]  /*9980*/  SEL R152, R127, R152, !P5 ;  /* 0x000000987f987207 */ /* 0x000fe40006800000 */
[----:B------:R-:W-:Y:S02]  /*9990*/  IADD3.X R41, R7, R52, R32, P3, P4 ;  /* 0x0000003407297210 */ /* 0x000fe40001fe8420 */
[----:B---3--:R-:W-:-:S04]  /*99a0*/  LEA R48, P3, R40, R124, 0x1 ;  /* 0x0000007c28307211 */ /* 0x008fc800078608ff */
[----:B------:R-:W-:Y:S02]  /*99b0*/  LEA.HI.X R49, R40, R125, R41, 0x1, P3 ;  /* 0x0000007d28317211 */ /* 0x000fe400018f0c29 */
[----:B------:R-:W-:Y:S02]  /*99c0*/  SHF.R.S32.HI R41, RZ, 0x1f, R152 ;  /* 0x0000001fff297819 */ /* 0x000fe40000011498 */
[----:B------:R-:W-:Y:S02]  /*99d0*/  ISETP.GE.AND P3, PT, R3, R126, PT ;  /* 0x0000007e0300720c */ /* 0x000fe40003f66270 */
[----:B------:R-:W-:-:S04]  /*99e0*/  LEA.HI R41, R41, R152, RZ, 0x4 ;  /* 0x0000009829297211 */ /* 0x000fc800078f20ff */
[----:B------:R-:W-:-:S04]  /*99f0*/  LEA.HI.SX32 R41, R41, R118, 0x1c ;  /* 0x0000007629297211 */ /* 0x000fc800078fe2ff */
[----:B------:R-:W-:Y:S01]  /*9a00*/  SHF.R.S32.HI R40, RZ, 0x1f, R41 ;  /* 0x0000001fff287819 */ /* 0x000fe20000011429 */
[----:B------:R-:W-:-:S03]  /*9a10*/  IMAD.SHL.U32 R51, R41, 0x8, RZ ;  /* 0x0000000829337824 */ /* 0x000fc600078e00ff */
[----:B------:R-:W-:-:S04]  /*9a20*/  LEA.HI R40, R40, R41, RZ, 0x3 ;  /* 0x0000002928287211 */ /* 0x000fc800078f18ff */
        /* <DEDUP_REMOVED lines=12> */
[--C-:B------:R-:W-:Y:S01]  /*9af0*/  SHF.R.U64 R56, R72, 0x10, R73.reuse ;  /* 0x0000001048387819 */ /* 0x100fe20000001249 */
[----:B--2---:R-:W-:Y:S01]  /*9b00*/  IMAD.U32 R64, R45, 0x10000, RZ ;  /* 0x000100002d407824 */ /* 0x004fe200078e00ff */
[----:B------:R-:W-:Y:S01]  /*9b10*/  SHF.R.U32.HI R72, RZ, 0x10, R73 ;  /* 0x00000010ff487819 */ /* 0x000fe20000011649 */
[----:B0-----:R-:W-:Y:S01]  /*9b20*/  IMAD.U32 R58, R41, 0x10000, RZ ;  /* 0x00010000293a7824 */ /* 0x001fe200078e00ff */
[----:B------:R-:W-:Y:S01]  /*9b30*/  SHF.R.U32.HI R66, RZ, 0x10, R61 ;  /* 0x00000010ff427819 */ /* 0x000fe2000001163d */
[----:B------:R-:W-:Y:S01]  /*9b40*/  IMAD.U32 R59, R43, 0x10000, RZ ;  /* 0x000100002b3b7824 */ /* 0x000fe200078e00ff */
[----:B------:R-:W-:Y:S01]  /*9b50*/  PRMT R65, R161, 0x5432, R72 ;  /* 0x00005432a1417816 */ /* 0x000fe20000000048 */
[----:B------:R-:W-:Y:S01]  /*9b60*/  IMAD.U32 R54, R42, 0x10000, RZ ;  /* 0x000100002a367824 */ /* 0x000fe200078e00ff */
[--C-:B------:R-:W-:Y:S01]  /*9b70*/  SHF.R.U64 R57, R62, 0x10, R63.reuse ;  /* 0x000000103e397819 */ /* 0x100fe2000000123f */
[----:B------:R-:W-:Y:S01]  /*9b80*/  IMAD.U32 R62, R47, 0x10000, RZ ;  /* 0x000100002f3e7824 */ /* 0x000fe200078e00ff */
[----:B------:R-:W-:Y:S01]  /*9b90*/  SHF.R.U32.HI R63, RZ, 0x10, R63 ;  /* 0x00000010ff3f7819 */ /* 0x000fe2000001163f */
[----:B------:R-:W-:Y:S01]  /*9ba0*/  IMAD.U32 R67, R65, 0x10000, RZ ;  /* 0x0001000041437824 */ /* 0x000fe200078e00ff */
[----:B------:R-:W-:-:S02]  /*9bb0*/  PRMT R66, R159, 0x5432, R66 ;  /* 0x000054329f427816 */ /* 0x000fc40000000042 */
[----:B------:R-:W-:Y:S01]  /*9bc0*/  SHF.R.U64 R50, R60, 0x10, R61 ;  /* 0x000000103c327819 */ /* 0x000fe2000000123d */
[----:B------:R-:W-:Y:S01]  /*9bd0*/  FMUL.FTZ R69, R64, R67 ;  /* 0x0000004340457220 */ /* 0x000fe20000410000 */
[--C-:B------:R-:W-:Y:S02]  /*9be0*/  SHF.R.U64 R61, R74, 0x10, R75.reuse ;  /* 0x000000104a3d7819 */ /* 0x100fe4000000124b */
[----:B------:R-:W-:Y:S02]  /*9bf0*/  SHF.R.U32.HI R75, RZ, 0x10, R75 ;  /* 0x00000010ff4b7819 */ /* 0x000fe4000001164b */
[C---:B------:R-:W-:Y:S02]  /*9c00*/  PRMT R57, R158.reuse, 0x5410, R57 ;  /* 0x000054109e397816 */ /* 0x040fe40000000039 */
[----:B------:R-:W-:Y:S01]  /*9c10*/  PRMT R158, R158, 0x5432, R63 ;  /* 0x000054329e9e7816 */ /* 0x000fe2000000003f */
[----:B------:R-:W-:Y:S01]  /*9c20*/  IMAD.U32 R63, R66, 0x10000, RZ ;  /* 0x00010000423f7824 */ /* 0x000fe200078e00ff */
[----:B------:R-:W-:Y:S01]  /*9c30*/  LOP3.LUT R60, R45, 0xffff0000, RZ, 0xc0, !PT ;  /* 0xffff00002d3c7812 */ /* 0x000fe200078ec0ff */
[----:B------:R-:W-:Y:S01]  /*9c40*/  IMAD.U32 R45, R44, 0x10000, RZ ;  /* 0x000100002c2d7824 */ /* 0x000fe200078e00ff */
[----:B------:R-:W-:Y:S01]  /*9c50*/  PRMT R75, R160, 0x5432, R75 ;  /* 0x00005432a04b7816 */ /* 0x000fe2000000004b */
[-C--:B------:R-:W-:Y:S01]  /*9c60*/  FMUL.FTZ R71, R64, R63.reuse ;  /* 0x0000003f40477220 */ /* 0x080fe20000410000 */
[----:B------:R-:W-:Y:S01]  /*9c70*/  LOP3.LUT R65, R65, 0xffff0000, RZ, 0xc0, !PT ;  /* 0xffff000041417812 */ /* 0x000fe200078ec0ff */
[----:B------:R-:W-:Y:S01]  /*9c80*/  IMAD.U32 R64, R158, 0x10000, RZ ;  /* 0x000100009e407824 */ /* 0x000fe200078e00ff */
[----:B------:R-:W-:Y:S01]  /*9c90*/  PRMT R161, R161, 0x5410, R56 ;  /* 0x00005410a1a17816 */ /* 0x000fe20000000038 */
[----:B------:R-:W-:Y:S01]  /*9ca0*/  FFMA.FTZ R56, R58, R63, -R69 ;  /* 0x0000003f3a387223 */ /* 0x000fe20000010845 */
[----:B------:R-:W-:Y:S01]  /*9cb0*/  LOP3.LUT R63, R66, 0xffff0000, RZ, 0xc0, !PT ;  /* 0xffff0000423f7812 */ /* 0x000fe200078ec0ff */
[----:B------:R-:W-:Y:S01]  /*9cc0*/  IMAD.U32 R66, R75, 0x10000, RZ ;  /* 0x000100004b427824 */ /* 0x000fe200078e00ff */
[----:B------:R-:W-:Y:S01]  /*9cd0*/  LOP3.LUT R53, R41, 0xffff0000, RZ, 0xc0, !PT ;  /* 0xffff000029357812 */ /* 0x000fe200078ec0ff */
[----:B------:R-:W-:Y:S01]  /*9ce0*/  FMUL.FTZ R68, R60, R65 ;  /* 0x000000413c447220 */ /* 0x000fe20000410000 */
[----:B------:R-:W-:Y:S01]  /*9cf0*/  FFMA.FTZ R58, R58, R67, R71 ;  /* 0x000000433a3a7223 */ /* 0x000fe20000010047 */
[-C--:B------:R-:W-:Y:S01]  /*9d00*/  FMUL.FTZ R60, R60, R63.reuse ;  /* 0x0000003f3c3c7220 */ /* 0x080fe20000410000 */
[C---:B------:R-:W-:Y:S01]  /*9d10*/  FMUL.FTZ R70, R62.reuse, R66 ;  /* 0x000000423e467220 */ /* 0x040fe20000410000 */
[----:B------:R-:W-:Y:S01]  /*9d20*/  FFMA.FTZ R63, R53, R63, -R68 ;  /* 0x0000003f353f7223 */ /* 0x000fe20000010844 */
[----:B------:R-:W-:Y:S01]  /*9d30*/  LOP3.LUT R47, R47, 0xffff0000, RZ, 0xc0, !PT ;  /* 0xffff00002f2f7812 */ /* 0x000fe200078ec0ff */
[-C--:B------:R-:W-:Y:S01]  /*9d40*/  FMUL.FTZ R67, R62, R64.reuse ;  /* 0x000000403e437220 */ /* 0x080fe20000410000 */
[----:B------:R-:W-:Y:S01]  /*9d50*/  LOP3.LUT R68, R75, 0xffff0000, RZ, 0xc0, !PT ;  /* 0xffff00004b447812 */ /* 0x000fe200078ec0ff */
[----:B------:R-:W-:Y:S01]  /*9d60*/  FFMA.FTZ R53, R53, R65, R60 ;  /* 0x0000004135357223 */ /* 0x000fe2000001003c */
[----:B------:R-:W-:Y:S01]  /*9d70*/  LOP3.LUT R158, R158, 0xffff0000, RZ, 0xc0, !PT ;  /* 0xffff00009e9e7812 */ /* 0x000fe200078ec0ff */
[----:B------:R-:W-:Y:S01]  /*9d80*/  FFMA.FTZ R60, R59, R64, -R70 ;  /* 0x000000403b3c7223 */ /* 0x000fe20000010846 */
[----:B------:R-:W-:Y:S01]  /*9d90*/  PRMT R50, R159, 0x5410, R50 ;  /* 0x000054109f327816 */ /* 0x000fe20000000032 */
[----:B------:R-:W-:Y:S01]  /*9da0*/  FFMA.FTZ R59, R59, R66, R67 ;  /* 0x000000423b3b7223 */ /* 0x000fe20000010043 */
[----:B------:R-:W-:Y:S01]  /*9db0*/  LOP3.LUT R43, R43, 0xffff0000, RZ, 0xc0, !PT ;  /* 0xffff00002b2b7812 */ /* 0x000fe200078ec0ff */
[----:B------:R-:W-:Y:S01]  /*9dc0*/  IMAD.U32 R64, R161, 0x10000, RZ ;  /* 0x00010000a1407824 */ /* 0x000fe200078e00ff */
[----:B------:R-:W-:Y:S01]  /*9dd0*/  LOP3.LUT R44, R44, 0xffff0000, RZ, 0xc0, !PT ;  /* 0xffff00002c2c7812 */ /* 0x000fe200078ec0ff */
[C---:B------:R-:W-:Y:S01]  /*9de0*/  FMUL.FTZ R66, R47.reuse, R68 ;  /* 0x000000442f427220 */ /* 0x040fe20000410000 */
[-C--:B------:R-:W-:Y:S01]  /*9df0*/  FMUL.FTZ R70, R47, R158.reuse ;  /* 0x0000009e2f467220 */ /* 0x080fe20000410000 */
[----:B------:R-:W-:Y:S01]  /*9e00*/  LOP3.LUT R161, R161, 0xffff0000, RZ, 0xc0, !PT ;  /* 0xffff0000a1a17812 */ /* 0x000fe200078ec0ff */
[C---:B------:R-:W-:Y:S01]  /*9e10*/  IMAD.U32 R62, R50.reuse, 0x10000, RZ ;  /* 0x00010000323e7824 */ /* 0x040fe200078e00ff */
[----:B------:R-:W-:Y:S01]  /*9e20*/  LOP3.LUT R65, R50, 0xffff0000, RZ, 0xc0, !PT ;  /* 0xffff000032417812 */ /* 0x000fe200078ec0ff */
[C---:B------:R-:W-:Y:S01]  /*9e30*/  IMAD.U32 R41, R40.reuse, 0x10000, RZ ;  /* 0x0001000028297824 */ /* 0x040fe200078e00ff */
[----:B------:R-:W-:Y:S01]  /*9e40*/  LOP3.LUT R40, R40, 0xffff0000, RZ, 0xc0, !PT ;  /* 0xffff000028287812 */ /* 0x000fe200078ec0ff */
[C---:B------:R-:W-:Y:S01]  /*9e50*/  FFMA.FTZ R47, R43.reuse, R158, -R66 ;  /* 0x0000009e2b2f7223 */ /* 0x040fe20000010842 */
[----:B------:R-:W-:Y:S01]  /*9e60*/  FFMA.FTZ R70, R43, R68, R70 ;  /* 0x000000442b467223 */ /* 0x000fe20000010046 */
[----:B------:R-:W-:Y:S01]  /*9e70*/  PRMT R61, R160, 0x5410, R61 ;  /* 0x00005410a03d7816 */ /* 0x000fe2000000003d */
[C---:B------:R-:W-:Y:S01]  /*9e80*/  FMUL.FTZ R50, R45.reuse, R64 ;  /* 0x000000402d327220 */ /* 0x040fe20000410000 */
[C---:B------:R-:W-:Y:S01]  /*9e90*/  FMUL.FTZ R43, R44.reuse, R161 ;  /* 0x000000a12c2b7220 */ /* 0x040fe20000410000 */
[----:B------:R-:W-:Y:S01]  /*9ea0*/  FMUL.FTZ R45, R45, R62 ;  /* 0x0000003e2d2d7220 */ /* 0x000fe20000410000 */
[-C--:B------:R-:W-:Y:S01]  /*9eb0*/  FMUL.FTZ R67, R44, R65.reuse ;  /* 0x000000412c437220 */ /* 0x080fe20000410000 */
[----:B------:R-:W-:Y:S01]  /*9ec0*/  LOP3.LUT R55, R42, 0xffff0000, RZ, 0xc0, !PT ;  /* 0xffff00002a377812 */ /* 0x000fe200078ec0ff */
[----:B------:R-:W-:Y:S01]  /*9ed0*/  FFMA.FTZ R65, R40, R65, -R43 ;  /* 0x0000004128417223 */ /* 0x000fe2000001082b */
[----:B------:R-:W-:-:S02]  /*9ee0*/  IMAD.U32 R42, R46, 0x10000, RZ ;  /* 0x000100002e2a7824 */ /* 0x000fc400078e00ff */
[C---:B------:R-:W-:Y:S01]  /*9ef0*/  FFMA.FTZ R50, R41.reuse, R62, -R50 ;  /* 0x0000003e29327223 */ /* 0x040fe20000010832 */
[----:B------:R-:W-:Y:S01]  /*9f00*/  FFMA.FTZ R45, R41, R64, R45 ;  /* 0x00000040292d7223 */ /* 0x000fe2000001002d */
[----:B------:R-:W-:Y:S01]  /*9f10*/  IMAD.U32 R43, R61, 0x10000, RZ ;  /* 0x000100003d2b7824 */ /* 0x000fe200078e00ff */
[----:B------:R-:W-:Y:S01]  /*9f20*/  LOP3.LUT R46, R46, 0xffff0000, RZ, 0xc0, !PT ;  /* 0xffff00002e2e7812 */ /* 0x000fe200078ec0ff */
[----:B------:R-:W-:Y:S01]  /*9f30*/  IMAD.U32 R41, R57, 0x10000, RZ ;  /* 0x0001000039297824 */ /* 0x000fe200078e00ff */
[----:B------:R-:W-:Y:S01]  /*9f40*/  LOP3.LUT R61, R61, 0xffff0000, RZ, 0xc0, !PT ;  /* 0xffff00003d3d7812 */ /* 0x000fe200078ec0ff */
[----:B------:R-:W-:Y:S01]  /*9f50*/  FFMA.FTZ R40, R40, R161, R67 ;  /* 0x000000a128287223 */ /* 0x000fe20000010043 */
[----:B------:R-:W-:Y:S01]  /*9f60*/  LOP3.LUT R57, R57, 0xffff0000, RZ, 0xc0, !PT ;  /* 0xffff000039397812 */ /* 0x000fe200078ec0ff */
[C---:B------:R-:W-:Y:S01]  /*9f70*/  FMUL.FTZ R67, R42.reuse, R43 ;  /* 0x0000002b2a437220 */ /* 0x040fe20000410000 */
[----:B------:R-:W-:Y:S01]  /*9f80*/  FMUL.FTZ R42, R42, R41 ;  /* 0x000000292a2a7220 */ /* 0x000fe20000410000 */
[C---:B------:R-:W-:Y:S01]  /*9f90*/  FMUL.FTZ R44, R46.reuse, R61 ;  /* 0x0000003d2e2c7220 */ /* 0x040fe20000410000 */
[----:B------:R-:W-:Y:S01]  /*9fa0*/  F2FP.BF16.F32.PACK_AB R53, R53, R58 ;  /* 0x0000003a3535723e */ /* 0x000fe200000010ff */
[----:B------:R-:W-:Y:S01]  /*9fb0*/  FMUL.FTZ R46, R46, R57 ;  /* 0x000000392e2e7220 */ /* 0x000fe20000410000 */
[C---:B------:R-:W-:Y:S01]  /*9fc0*/  FFMA.FTZ R67, R54.reuse, R41, -R67 ;  /* 0x0000002936437223 */ /* 0x040fe20000010843 */
[C---:B------:R-:W-:Y:S01]  /*9fd0*/  FFMA.FTZ R44, R55.reuse, R57, -R44 ;  /* 0x00000039372c7223 */ /* 0x040fe2000001082c */
[----:B------:R-:W-:Y:S01]  /*9fe0*/  FFMA.FTZ R42, R54, R43, R42 ;  /* 0x0000002b362a7223 */ /* 0x000fe2000001002a */
[----:B------:R-:W-:Y:S01]  /*9ff0*/  FFMA.FTZ R55, R55, R61, R46 ;  /* 0x0000003d37377223 */ /* 0x000fe2000001002e */
[----:B------:R-:W-:-:S02]  /*a000*/  F2FP.BF16.F32.PACK_AB R41, R63, R56 ;  /* 0x000000383f29723e */ /* 0x000fc400000010ff */
        /* <DEDUP_REMOVED lines=9> */
[----:B------:R-:W-:-:S02]  /*a0a0*/  IMAD.MOV.U32 R44, RZ, RZ, R54 ;  /* 0x000000ffff2c7224 */ /* 0x000fc400078e0036 */
[----:B------:R-:W-:-:S07]  /*a0b0*/  IMAD.MOV.U32 R46, RZ, RZ, R56 ;  /* 0x000000ffff2e7224 */ /* 0x000fce00078e0038 */
.L_x_526:
[----:B------:R-:W-:Y:S05]  /*a0c0*/  BSYNC B1 ;  /* 0x0000000000017941 */ /* 0x000fea0003800000 */
.L_x_525:
[----:B0-----:R0:W-:Y:S01]  /*a0d0*/  STG.E.128 desc[UR60][R48.64], R40 ;  /* 0x0000002830007986 */ /* 0x0011e2000c101d3c */
[----:B------:R-:W-:-:S13]  /*a0e0*/  ISETP.GE.AND P3, PT, R51, R148, PT ;  /* 0x000000943300720c */ /* 0x000fda0003f66270 */
[----:B------:R-:W-:Y:S05]  /*a0f0*/  @P3 BRA `(.L_x_475) ;  /* 0x0000000000f03947 */ /* 0x000fea0003800000 */
[--C-:B0-----:R-:W-:Y:S02]  /*a100*/  SHF.R.S32.HI R40, RZ, 0x1f, R51.reuse ;  /* 0x0000001fff287819 */ /* 0x101fe40000011433 */
[----:B------:R-:W-:-:S04]  /*a110*/  IADD3 R51, P3, P4, R116, R128, R51 ;  /* 0x0000008074337210 */ /* 0x000fc80007c7e033 */
[----:B------:R-:W-:Y:S02]  /*a120*/  IADD3.X R52, R7, R52, R40, P3, P4 ;  /* 0x0000003407347210 */ /* 0x000fe40001fe8428 */
[----:B------:R-:W-:-:S04]  /*a130*/  LEA R124, P3, R51, R124, 0x1 ;  /* 0x0000007c337c7211 */ /* 0x000fc800078608ff */
[----:B------:R-:W-:-:S05]  /*a140*/  LEA.HI.X R125, R51, R125, R52, 0x1, P3 ;  /* 0x0000007d337d7211 */ /* 0x000fca00018f0c34 */
[----:B--2---:R0:W-:Y:S01]  /*a150*/  STG.E.128 desc[UR60][R124.64], R44 ;  /* 0x0000002c7c007986 */ /* 0x0041e2000c101d3c */
[----:B------:R-:W-:Y:S05]  /*a160*/  BRA `(.L_x_475) ;  /* 0x0000000000d47947 */ /* 0x000fea0003800000 */
.L_x_442:
[----:B------:R-:W-:-:S13]  /*a170*/  ISETP.NE.AND P2, PT, R213, 0x3, PT ;  /* 0x00000003d500780c */ /* 0x000fda0003f45270 */
[----:B------:R-:W-:Y:S05]  /*a180*/  @!P2 BRA `(.L_x_527) ;  /* 0x000000000004a947 */ /* 0x000fea0003800000 */
[----:B------:R-:W-:Y:S01]  /*a190*/  BPT.TRAP 0x1 ;  /* 0x000000040000795c */ /* 0x000fe20000300000 */
.L_x_527:
[----:B------:R-:W-:Y:S01]  /*a1a0*/  IMAD R98, R16, 0x8, R2 ;  /* 0x0000000810627824 */ /* 0x000fe200078e0202 */
[----:B------:R-:W-:Y:S01]  /*a1b0*/  SHF.L.U32 R99, R204, 0x1f, RZ ;  /* 0x0000001fcc637819 */ /* 0x000fe200000006ff */
[----:B------:R-:W-:Y:S01]  /*a1c0*/  IMAD R97, R25, -0x70, R24 ;  /* 0xffffff9019617824 */ /* 0x000fe200078e0218 */
[----:B------:R-:W-:Y:S02]  /*a1d0*/  BSSY B1, `(.L_x_528) ;  /* 0x0000004000017945 */ /* 0x000fe40003800000 */
[----:B------:R-:W1:Y:S02]  /*a1e0*/  SYNCS.PHASECHK.TRANS64.TRYWAIT P3, [R98+URZ+0x36890], R99 ;  /* 0x03689063620075a7 */ /* 0x000e64000806017f */
[----:B------:R-:W-:Y:S01]  /*a1f0*/  VIMNMX R97, R97, 0x70, PT ;  /* 0x0000007061617848 */ /* 0x000fe20003fe0100 */
[----:B-1----:R-:W-:Y:S06]  /*a200*/  @!P3 BRA `(.L_x_529) ;  /* 0x000001f40068b947 */ /* 0x002fec0003800000 */
.L_x_811:
[----:B------:R-:W-:Y:S05]  /*a210*/  BSYNC B1 ;  /* 0x0000000000017941 */ /* 0x000fea0003800000 */
.L_x_528:
[----:B------:R-:W-:Y:S01]  /*a220*/  ISETP.GE.AND P3, PT, R17, R97, PT ;  /* 0x000000611100720c */ /* 0x000fe20003f66270 */
[----:B------:R-:W-:-:S12]  /*a230*/  BSSY B1, `(.L_x_530) ;  /* 0x0000014000017945 */ /* 0x000fd80003800000 */
[----:B------:R-:W-:Y:S05]  /*a240*/  @P3 BRA `(.L_x_531) ;  /* 0x0000000000483947 */ /* 0x000fea0003800000 */
[----:B------:R-:W-:-:S13]  /*a250*/  ISETP.NE.AND P3, PT, R29, RZ, PT ;  /* 0x000000ff1d00720c */ /* 0x000fda0003f65270 */
[----:B0-----:R-:W0:Y:S04]  /*a260*/  @P3 LDS.128 R40, [R39+0x21000] ;  /* 0x0210000027283984 */ /* 0x001e280000000c00 */
[----:B0-----:R-:W-:Y:S01]  /*a270*/  @P3 STG.E.128 desc[UR60][R46.64], R40 ;  /* 0x000000282e003986 */ /* 0x001fe2000c101d3c */
[----:B------:R-:W-:-:S13]  /*a280*/  ISETP.NE.AND P3, PT, R33, RZ, PT ;  /* 0x000000ff2100720c */ /* 0x000fda0003f65270 */
[----:B------:R-:W0:Y:S04]  /*a290*/  @P3 LDS.128 R40, [R96+0x21000] ;  /* 0x0210000060283984 */ /* 0x000e280000000c00 */
        /* <DEDUP_REMOVED lines=12> */
[----:B0-----:R2:W-:Y:S02]  /*a360*/  @P3 STG.E.128 desc[UR60][R46.64+0x140], R40 ;  /* 0x000140282e003986 */ /* 0x0015e4000c101d3c */
.L_x_531:
[----:B------:R-:W-:Y:S05]  /*a370*/  BSYNC B1 ;  /* 0x0000000000017941 */ /* 0x000fea0003800000 */
.L_x_530:
[----:B------:R-:W-:-:S13]  /*a380*/  ISETP.GE.AND P3, PT, R229, R97, PT ;  /* 0x00000061e500720c */ /* 0x000fda0003f66270 */
[----:B------:R-:W-:Y:S05]  /*a390*/  @P3 BRA `(.L_x_475) ;  /* 0x0000000000483947 */ /* 0x000fea0003800000 */
[----:B------:R-:W-:-:S13]  /*a3a0*/  ISETP.NE.AND P3, PT, R29, RZ, PT ;  /* 0x000000ff1d00720c */ /* 0x000fda0003f65270 */
[----:B0-2---:R-:W0:Y:S04]  /*a3b0*/  @P3 LDS.128 R40, [R39+0x23000] ;  /* 0x0230000027283984 */ /* 0x005e280000000c00 */
        /* <DEDUP_REMOVED lines=16> */
.L_x_475:
[----:B------:R-:W-:Y:S05]  /*a4c0*/  BSYNC B0 ;  /* 0x0000000000007941 */ /* 0x000fea0003800000 */
.L_x_441:
[----:B01234-:R-:W0:Y:S01]  /*a4d0*/  S2R R40, SR_TID.X ;  /* 0x0000000000287919 */ /* 0x01fe220000002100 */
[----:B------:R-:W-:Y:S01]  /*a4e0*/  @!PT LDS RZ, [RZ] ;  /* 0x00000000fffff984 */ /* 0x000fe20000000800 */
[----:B------:R-:W-:Y:S01]  /*a4f0*/  @!PT LDS RZ, [RZ] ;  /* 0x00000000fffff984 */ /* 0x000fe20000000800 */
[----:B------:R-:W-:Y:S01]  /*a500*/  @!PT LDS RZ, [RZ] ;  /* 0x00000000fffff984 */ /* 0x000fe20000000800 */
[----:B------:R-:W-:Y:S01]  /*a510*/  @!PT LDS RZ, [RZ] ;  /* 0x00000000fffff984 */ /* 0x000fe20000000800 */
[----:B------:R1:W-:Y:S06]  /*a520*/  MEMBAR.ALL.CTA ;  /* 0x0000000000007992 */ /* 0x0003ec0000008000 */
[----:B-1----:R-:W1:Y:S01]  /*a530*/  FENCE.VIEW.ASYNC.S ;  /* 0x00000000000073c6 */ /* 0x002e620000000000 */
[----:B------:R-:W-:Y:S05]  /*a540*/  WARPSYNC.ALL ;  /* 0x0000000000007948 */ /* 0x000fea0003800000 */
[----:B------:R-:W-:Y:S01]  /*a550*/  BSSY B0, `(.L_x_532) ;  /* 0x0000009000007945 */ /* 0x000fe20003800000 */
[----:B0-----:R-:W-:Y:S01]  /*a560*/  LOP3.LUT R40, R40, 0x7f, RZ, 0xc0, !PT ;  /* 0x0000007f28287812 */ /* 0x001fe200078ec0ff */
[----:B-1----:R0:W-:Y:S03]  /*a570*/  BAR.SYNC.DEFER_BLOCKING R180, 0x80 ;  /* 0x000200b40000751d */ /* 0x0021e60000010000 */
[----:B------:R-:W-:-:S13]  /*a580*/  ISETP.NE.AND P3, PT, R40, RZ, PT ;  /* 0x000000ff2800720c */ /* 0x000fda0003f65270 */
[----:B------:R-:W-:-:S05]  /*a590*/  @!P3 VIADD R40, R98, 0x368a0 ;  /* 0x000368a06228b836 */ /* 0x000fca0000000000 */
[----:B------:R-:W-:-:S04]  /*a5a0*/  @!P3 PRMT R40, RZ, 0x654, R40 ;  /* 0x00000654ff28b816 */ /* 0x000fc80000000028 */
[----:B------:R0:W-:Y:S01]  /*a5b0*/  @!P3 SYNCS.ARRIVE.TRANS64.RED.A1T0 RZ, [R40+URZ], RZ ;  /* 0x000000ff28ffb9a7 */ /* 0x0001e2000810043f */
[----:B------:R-:W-:Y:S05]  /*a5c0*/  @!P2 BRA `(.L_x_533) ;  /* 0x000000000004a947 */ /* 0x000fea0003800000 */
[----:B------:R-:W-:Y:S01]  /*a5d0*/  BPT.TRAP 0x1 ;  /* 0x000000040000795c */ /* 0x000fe20000300000 */
.L_x_533:
[----:B------:R-:W-:Y:S05]  /*a5e0*/  BSYNC B0 ;  /* 0x0000000000007941 */ /* 0x000fea0003800000 */
.L_x_532:
[----:B------:R-:W1:Y:S01]  /*a5f0*/  SYNCS.PHASECHK.TRANS64.TRYWAIT P2, [R98+URZ+0x368b0], R99 ;  /* 0x0368b063620075a7 */ /* 0x000e62000804017f */
[----:B------:R-:W-:Y:S01]  /*a600*/  ULDC.64 UR6, c[0x0][0x328] ;  /* 0x0000ca0000067ab9 */ /* 0x000fe20000000a00 */
[----:B------:R-:W-:Y:S01]  /*a610*/  ULDC.64 UR4, c[0x0][0x318] ;  /* 0x0000c60000047ab9 */ /* 0x000fe20000000a00 */
[----:B------:R-:W-:Y:S01]  /*a620*/  IMAD.U32 R41, RZ, RZ, UR6 ;  /* 0x00000006ff297e24 */ /* 0x000fe2000f8e00ff */
[----:B------:R-:W-:Y:S01]  /*a630*/  BSSY B0, `(.L_x_534) ;  /* 0x000000a000007945 */ /* 0x000fe20003800000 */
[----:B0-----:R-:W-:Y:S02]  /*a640*/  IMAD.U32 R40, RZ, RZ, UR7 ;  /* 0x00000007ff287e24 */ /* 0x001fe4000f8e00ff */
[----:B------:R-:W-:Y:S01]  /*a650*/  IMAD.WIDE R44, R25, 0x70, R122 ;  /* 0x00000070192c7825 */ /* 0x000fe200078e027a */
[----:B------:R0:W-:Y:S04]  /*a660*/  STL [R1+0x18], R41 ;  /* 0x0000182901007387 */ /* 0x0001e80000100800 */
[----:B------:R2:W-:Y:S01]  /*a670*/  STL [R1+0x14], R40 ;  /* 0x0000142801007387 */ /* 0x0005e20000100800 */
[----:B0-----:R-:W-:-:S02]  /*a680*/  IMAD.U32 R41, RZ, RZ, UR4 ;  /* 0x00000004ff297e24 */ /* 0x001fc4000f8e00ff */
[----:B--2---:R-:W-:-:S05]  /*a690*/  IMAD.U32 R40, RZ, RZ, UR5 ;  /* 0x00000005ff287e24 */ /* 0x004fca000f8e00ff */
[----:B------:R0:W-:Y:S04]  /*a6a0*/  STL [R1+0x8], R40 ;  /* 0x0000082801007387 */ /* 0x0001e80000100800 */
[----:B------:R0:W-:Y:S01]  /*a6b0*/  STL [R1+0xc], R41 ;  /* 0x00000c2901007387 */ /* 0x0001e20000100800 */
[----:B-1----:R-:W-:Y:S05]  /*a6c0*/  @!P2 BRA `(.L_x_535) ;  /* 0x000001f0004ca947 */ /* 0x002fea0003800000 */
.L_x_812:
[----:B------:R-:W-:Y:S05]  /*a6d0*/  BSYNC B0 ;  /* 0x0000000000007941 */ /* 0x000fea0003800000 */
.L_x_534:
[----:B------:R2:W5:Y:S04]  /*a6e0*/  LDL R51, [R1+0x18] ;  /* 0x0000180001337983 */ /* 0x0005680000100800 */
[----:B------:R2:W5:Y:S04]  /*a6f0*/  LDL R50, [R1+0x14] ;  /* 0x0000140001327983 */ /* 0x0005680000100800 */
[----:B------:R2:W5:Y:S04]  /*a700*/  LDL R49, [R1+0xc] ;  /* 0x00000c0001317983 */ /* 0x0005680000100800 */
[----:B------:R2:W5:Y:S01]  /*a710*/  LDL R48, [R1+0x8] ;  /* 0x0000080001307983 */ /* 0x0005620000100800 */
[----:B------:R-:W-:Y:S01]  /*a720*/  ISETP.GE.AND P2, PT, R17, R97, PT ;  /* 0x000000611100720c */ /* 0x000fe20003f46270 */
[----:B------:R-:W-:-:S12]  /*a730*/  BSSY B0, `(.L_x_536) ;  /* 0x0000021000007945 */ /* 0x000fd80003800000 */
[----:B--2---:R-:W-:Y:S05]  /*a740*/  @P2 BRA `(.L_x_537) ;  /* 0x00000000007c2947 */ /* 0x004fea0003800000 */
[----:B-----5:R-:W-:Y:S01]  /*a750*/  R2UR UR7, R51 ;  /* 0x00000000330772ca */ /* 0x020fe200000e0000 */
[----:B0-----:R-:W-:Y:S01]  /*a760*/  IMAD.MOV.U32 R40, RZ, RZ, R114 ;  /* 0x000000ffff287224 */ /* 0x001fe200078e0072 */
[----:B------:R-:W-:Y:S01]  /*a770*/  R2UR UR4, R50 ;  /* 0x00000000320472ca */ /* 0x000fe200000e0000 */
[----:B------:R-:W-:Y:S01]  /*a780*/  IMAD.MOV.U32 R41, RZ, RZ, R38 ;  /* 0x000000ffff297224 */ /* 0x000fe200078e0026 */
[----:B------:R-:W-:Y:S02]  /*a790*/  R2UR UR6, R49 ;  /* 0x00000000310672ca */ /* 0x000fe400000e0000 */
[----:B------:R-:W-:-:S07]  /*a7a0*/  R2UR UR5, R48 ;  /* 0x00000000300572ca */ /* 0x000fce00000e0000 */
[----:B------:R-:W-:Y:S02]  /*a7b0*/  IMAD R43, R45, UR7, RZ ;  /* 0x000000072d2b7c24 */ /* 0x000fe4000f8e02ff */
[----:B------:R-:W-:-:S04]  /*a7c0*/  IMAD.WIDE.U32 R40, R44, UR7, R40 ;  /* 0x000000072c287c25 */ /* 0x000fc8000f8e0028 */
[----:B------:R-:W-:Y:S01]  /*a7d0*/  IMAD R43, R44, UR4, R43 ;  /* 0x000000042c2b7c24 */ /* 0x000fe2000f8e022b */
[----:B------:R-:W-:Y:S01]  /*a7e0*/  LEA R46, P2, R40, UR6, 0x1 ;  /* 0x00000006282e7c11 */ /* 0x000fe2000f8408ff */
[----:B------:R-:W-:Y:S02]  /*a7f0*/  ULDC UR4, c[0x0][0x2f4] ;  /* 0x0000bd0000047ab9 */ /* 0x000fe40000000800 */
[----:B------:R-:W-:-:S05]  /*a800*/  IMAD.IADD R41, R41, 0x1, R43 ;  /* 0x0000000129297824 */ /* 0x000fca00078e022b */
[----:B------:R-:W-:Y:S02]  /*a810*/  LEA.HI.X R47, R40, UR5, R41, 0x1, P2 ;  /* 0x00000005282f7c11 */ /* 0x000fe400090f0c29 */
[----:B------:R-:W-:-:S13]  /*a820*/  ISETP.GE.AND P2, PT, R18, UR4, PT ;  /* 0x0000000412007c0c */ /* 0x000fda000bf46270 */
[----:B------:R-:W0:Y:S04]  /*a830*/  @!P2 LDS.128 R40, [R39] ;  /* 0x000000002728a984 */ /* 0x000e280000000c00 */
[----:B0-----:R-:W-:Y:S01]  /*a840*/  @!P2 STG.E.128 desc[UR60][R46.64], R40 ;  /* 0x000000282e00a986 */ /* 0x001fe2000c101d3c */
[----:B------:R-:W-:-:S13]  /*a850*/  ISETP.GE.AND P2, PT, R0, UR4, PT ;  /* 0x0000000400007c0c */ /* 0x000fda000bf46270 */
[----:B------:R-:W0:Y:S04]  /*a860*/  @!P2 LDS.128 R40, [R96] ;  /* 0x000000006028a984 */ /* 0x000e280000000c00 */
[----:B0-----:R-:W-:Y:S01]  /*a870*/  @!P2 STG.E.128 desc[UR60][R46.64+0x40], R40 ;  /* 0x000040282e00a986 */ /* 0x001fe2000c101d3c */
[----:B------:R-:W-:-:S13]  /*a880*/  ISETP.GE.AND P2, PT, R3, UR4, PT ;  /* 0x0000000403007c0c */ /* 0x000fda000bf46270 */
[----:B------:R-:W0:Y:S04]  /*a890*/  @!P2 LDS.128 R40, [R39+0x3800] ;  /* 0x003800002728a984 */ /* 0x000e280000000c00 */
        /* <DEDUP_REMOVED lines=9> */
[----:B0-----:R2:W-:Y:S02]  /*a930*/  @!P2 STG.E.128 desc[UR60][R46.64+0x140], R40 ;  /* 0x000140282e00a986 */ /* 0x0015e4000c101d3c */
.L_x_537:
[----:B------:R-:W-:Y:S05]  /*a940*/  BSYNC B0 ;  /* 0x0000000000007941 */ /* 0x000fea0003800000 */
.L_x_536:
[----:B------:R-:W-:Y:S01]  /*a950*/  ISETP.GE.AND P2, PT, R229, R97, PT ;  /* 0x00000061e500720c */ /* 0x000fe20003f46270 */
[----:B------:R-:W-:-:S12]  /*a960*/  BSSY B0, `(.L_x_538) ;  /* 0x0000023000007945 */ /* 0x000fd80003800000 */
[----:B------:R-:W-:Y:S05]  /*a970*/  @P2 BRA `(.L_x_539) ;  /* 0x0000000000842947 */ /* 0x000fea0003800000 */
[----:B-----5:R-:W-:Y:S01]  /*a980*/  R2UR UR7, R51 ;  /* 0x00000000330772ca */ /* 0x020fe200000e0000 */
[----:B0-2---:R-:W-:Y:S01]  /*a990*/  IMAD.MOV.U32 R40, RZ, RZ, R114 ;  /* 0x000000ffff287224 */ /* 0x005fe200078e0072 */
[----:B------:R-:W-:Y:S01]  /*a9a0*/  R2UR UR4, R50 ;  /* 0x00000000320472ca */ /* 0x000fe200000e0000 */
[----:B------:R-:W-:Y:S01]  /*a9b0*/  IMAD.MOV.U32 R41, RZ, RZ, R38 ;  /* 0x000000ffff297224 */ /* 0x000fe200078e0026 */
[----:B------:R-:W-:Y:S02]  /*a9c0*/  IADD3 R43, P2, R44, 0x40, RZ ;  /* 0x000000402c2b7810 */ /* 0x000fe40007f5e0ff */
[----:B------:R-:W-:Y:S02]  /*a9d0*/  R2UR UR6, R49 ;  /* 0x00000000310672ca */ /* 0x000fe400000e0000 */
[----:B------:R-:W-:Y:S01]  /*a9e0*/  R2UR UR5, R48 ;  /* 0x00000000300572ca */ /* 0x000fe200000e0000 */
[----:B------:R-:W-:-:S04]  /*a9f0*/  IMAD.X R44, RZ, RZ, R45, P2 ;  /* 0x000000ffff2c7224 */ /* 0x000fc800010e062d */
        /* <DEDUP_REMOVED lines=25> */
.L_x_539:
[----:B------:R-:W-:Y:S05]  /*ab90*/  BSYNC B0 ;  /* 0x0000000000007941 */ /* 0x000fea0003800000 */
.L_x_538:
[----:B------:R-:W4:Y:S01]  /*aba0*/  LDL R39, [R1+0x10] ;  /* 0x0000100001277983 */ /* 0x000f220000100800 */
[----:B------:R-:W-:Y:S02]  /*abb0*/  VIADD R16, R16, 0x1 ;  /* 0x0000000110107836 */ /* 0x000fe40000000000 */
[----:B-1----:R-:W-:Y:S01]  /*abc0*/  @!P3 VIADD R98, R98, 0x368c0 ;  /* 0x000368c06262b836 */ /* 0x002fe20000000000 */
[----:B------:R-:W-:Y:S01]  /*abd0*/  @!PT LDS RZ, [RZ] ;  /* 0x00000000fffff984 */ /* 0x000fe20000000800 */
[----:B------:R-:W-:Y:S01]  /*abe0*/  @!PT LDS RZ, [RZ] ;  /* 0x00000000fffff984 */ /* 0x000fe20000000800 */
[----:B------:R-:W-:Y:S01]  /*abf0*/  @!PT LDS RZ, [RZ] ;  /* 0x00000000fffff984 */ /* 0x000fe20000000800 */
[----:B------:R-:W-:Y:S01]  /*ac00*/  @!PT LDS RZ, [RZ] ;  /* 0x00000000fffff984 */ /* 0x000fe20000000800 */
[----:B------:R1:W-:Y:S06]  /*ac10*/  MEMBAR.ALL.CTA ;  /* 0x0000000000007992 */ /* 0x0003ec0000008000 */
[----:B-1----:R-:W1:Y:S02]  /*ac20*/  FENCE.VIEW.ASYNC.S ;  /* 0x00000000000073c6 */ /* 0x002e640000000000 */
[----:B-1----:R1:W-:Y:S01]  /*ac30*/  BAR.SYNC.DEFER_BLOCKING R180, 0x80 ;  /* 0x000200b40000751d */ /* 0x0023e20000010000 */
[----:B------:R-:W-:-:S02]  /*ac40*/  ISETP.NE.AND P2, PT, R16, 0x2, PT ;  /* 0x000000021000780c */ /* 0x000fc40003f45270 */
[----:B------:R-:W-:Y:S02]  /*ac50*/  @!P3 PRMT R98, RZ, 0x654, R98 ;  /* 0x00000654ff62b816 */ /* 0x000fe40000000062 */
[----:B------:R-:W-:Y:S02]  /*ac60*/  SEL R16, R16, RZ, P2 ;  /* 0x000000ff10107207 */ /* 0x000fe40001000000 */
[----:B------:R1:W-:Y:S01]  /*ac70*/  @!P3 SYNCS.ARRIVE.TRANS64.RED.A1T0 RZ, [R98+URZ], RZ ;  /* 0x000000ff62ffb9a7 */ /* 0x0003e2000810043f */
[----:B----4-:R-:W-:Y:S02]  /*ac80*/  LOP3.LUT P4, RZ, R39, 0x2, RZ, 0xc0, !PT ;  /* 0x0000000227ff7812 */ /* 0x010fe4000788c0ff */
[----:B------:R-:W-:Y:S02]  /*ac90*/  SEL R39, RZ, 0x1, P2 ;  /* 0x00000001ff277807 */ /* 0x000fe40001000000 */
[----:B------:R-:W-:Y:S02]  /*aca0*/  PLOP3.LUT P2, PT, PT, PT, PT, 0x8, 0x0 ;  /* 0x000000000000781c */ /* 0x000fe40003f4e170 */
[----:B------:R-:W-:-:S07]  /*acb0*/  LOP3.LUT R204, R204, R39, RZ, 0x3c, !PT ;  /* 0x00000027cccc7212 */ /* 0x000fce00078e3cff */
[----:B-1----:R-:W-:Y:S05]  /*acc0*/  @P4 BRA `(.L_x_540) ;  /* 0xffffff7c00504947 */ /* 0x002fea000383ffff */
.L_x_436:
[----:B------:R-:W-:Y:S01]  /*acd0*/  BSSY B0, `(.L_x_541) ;  /* 0x0000005000007945 */ /* 0x000fe20003800000 */
[----:B------:R-:W-:-:S03]  /*ace0*/  IMAD.MOV.U32 R3, RZ, RZ, RZ ;  /* 0x000000ffff037224 */ /* 0x000fc600078e00ff */
[----:B------:R-:W-:Y:S05]  /*acf0*/  @P2 BRA `(.L_x_542) ;  /* 0x0000000000082947 */ /* 0x000fea0003800000 */
[----:B------:R-:W4:Y:S02]  /*ad00*/  FENCE.VIEW.ASYNC.G ;  /* 0x00000000000073c6 */ /* 0x000f240000000100 */
[----:B----4-:R-:W-:Y:S06]  /*ad10*/  BAR.ARV 0xc, 0x180 ;  /* 0x0306000000007b1d */ /* 0x010fec0000002000 */
.L_x_542:
[----:B------:R-:W-:Y:S05]  /*ad20*/  BSYNC B0 ;  /* 0x0000000000007941 */ /* 0x000fea0003800000 */
.L_x_541:
[----:B------:R-:W4:Y:S01]  /*ad30*/  LDL R0, [R1+0x10] ;  /* 0x0000100001007983 */ /* 0x000f220000100800 */
[----:B------:R-:W-:Y:S01]  /*ad40*/  BSSY B0, `(.L_x_543) ;  /* 0x0000020000007945 */ /* 0x000fe20003800000 */
[----:B----4-:R-:W-:-:S13]  /*ad50*/  LOP3.LUT P0, RZ, R0, 0x8, RZ, 0xc0, !PT ;  /* 0x0000000800ff7812 */ /* 0x010fda000780c0ff */
[----:B------:R-:W-:Y:S05]  /*ad60*/  @!P0 BRA `(.L_x_544) ;  /* 0x0000000000748947 */ /* 0x000fea0003800000 */
[----:B------:R-:W-:Y:S01]  /*ad70*/  ISETP.NE.AND P0, PT, R224, RZ, PT ;  /* 0x000000ffe000720c */ /* 0x000fe20003f05270 */
[----:B------:R-:W-:-:S03]  /*ad80*/  ULDC UR4, c[0x0][0x9f0] ;  /* 0x00027c0000047ab9 */ /* 0x000fc60000000800 */
[----:B------:R-:W-:-:S04]  /*ad90*/  SEL R9, R224, UR4, P0 ;  /* 0x00000004e0097c07 */ /* 0x000fc80008000000 */
[-C--:B-1----:R-:W-:Y:S02]  /*ada0*/  IABS R6, R9.reuse ;  /* 0x0000000900067213 */ /* 0x082fe40000000000 */
[----:B------:R-:W-:Y:S02]  /*adb0*/  IADD3 R0, R154, -0x1, R9 ;  /* 0xffffffff9a007810 */ /* 0x000fe40007ffe009 */
[----:B------:R-:W1:Y:S01]  /*adc0*/  I2F.RP R3, R6 ;  /* 0x0000000600037306 */ /* 0x000e620000209400 */
[-C--:B------:R-:W-:Y:S02]  /*add0*/  IABS R10, R9.reuse ;  /* 0x00000009000a7213 */ /* 0x080fe40000000000 */
[----:B------:R-:W-:Y:S02]  /*ade0*/  IABS R8, R0 ;  /* 0x0000000000087213 */ /* 0x000fe40000000000 */
[----:B------:R-:W-:-:S04]  /*adf0*/  LOP3.LUT R0, R0, R9, RZ, 0x3c, !PT ;  /* 0x0000000900007212 */ /* 0x000fc800078e3cff */
[----:B------:R-:W-:Y:S01]  /*ae00*/  ISETP.GE.AND P2, PT, R0, RZ, PT ;  /* 0x000000ff0000720c */ /* 0x000fe20003f46270 */
[----:B-1----:R-:W1:Y:S02]  /*ae10*/  MUFU.RCP R3, R3 ;  /* 0x0000000300037308 */ /* 0x002e640000001000 */
[----:B-1----:R-:W-:Y:S02]  /*ae20*/  VIADD R4, R3, 0xffffffe ;  /* 0x0ffffffe03047836 */ /* 0x002fe40000000000 */
[----:B------:R-:W-:-:S04]  /*ae30*/  IMAD.MOV R3, RZ, RZ, -R10 ;  /* 0x000000ffff037224 */ /* 0x000fc800078e0a0a */
[----:B------:R1:W4:Y:S02]  /*ae40*/  F2I.FTZ.U32.TRUNC.NTZ R5, R4 ;  /* 0x0000000400057305 */ /* 0x000324000021f000 */
[----:B-1----:R-:W-:Y:S02]  /*ae50*/  IMAD.MOV.U32 R4, RZ, RZ, RZ ;  /* 0x000000ffff047224 */ /* 0x002fe400078e00ff */
[----:B----4-:R-:W-:-:S04]  /*ae60*/  IMAD.MOV R7, RZ, RZ, -R5 ;  /* 0x000000ffff077224 */ /* 0x010fc800078e0a05 */
        /* <DEDUP_REMOVED lines=13> */
.L_x_544:
[----:B------:R-:W-:Y:S05]  /*af40*/  BSYNC B0 ;  /* 0x0000000000007941 */ /* 0x000fea0003800000 */
.L_x_543:
[-C--:B------:R-:W-:Y:S01]  /*af50*/  IMAD R220, R233, R3.reuse, RZ ;  /* 0x00000003e9dc7224 */ /* 0x080fe200078e02ff */
[----:B------:R-:W-:Y:S01]  /*af60*/  PLOP3.LUT P0, PT, PT, PT, PT, 0x80, 0x0 ;  /* 0x000000000000781c */ /* 0x000fe20003f0f070 */
[----:B------:R-:W-:Y:S01]  /*af70*/  IMAD.MOV.U32 R0, RZ, RZ, RZ ;  /* 0x000000ffff007224 */ /* 0x000fe200078e00ff */
[----:B------:R-:W-:Y:S02]  /*af80*/  CS2R R118, SRZ ;  /* 0x0000000000767805 */ /* 0x000fe4000001ff00 */
[----:B------:R-:W-:Y:S02]  /*af90*/  CS2R R116, SRZ ;  /* 0x0000000000747805 */ /* 0x000fe4000001ff00 */
[----:B------:R-:W-:Y:S01]  /*afa0*/  VIADDMNMX R154, R220, R3, R154, PT ;  /* 0x00000003dc9a7246 */ /* 0x000fe2000380019a */
[----:B------:R-:W-:Y:S01]  /*afb0*/  IMAD.MOV.U32 R3, RZ, RZ, RZ ;  /* 0x000000ffff037224 */ /* 0x000fe200078e00ff */
[----:B------:R-:W-:Y:S02]  /*afc0*/  CS2R R114, SRZ ;  /* 0x0000000000727805 */ /* 0x000fe4000001ff00 */
[----:B------:R-:W-:-:S02]  /*afd0*/  CS2R R112, SRZ ;  /* 0x0000000000707805 */ /* 0x000fc4000001ff00 */
[----:B------:R-:W-:Y:S02]  /*afe0*/  ISETP.GT.AND P1, PT, R154, R220, PT ;  /* 0x000000dc9a00720c */ /* 0x000fe40003f24270 */
        /* <DEDUP_REMOVED lines=30> */
[----:B-----5:R-:W-:Y:S02]  /*b1d0*/  CS2R R50, SRZ ;  /* 0x0000000000327805 */ /* 0x020fe4000001ff00 */
[----:B------:R-:W-:Y:S02]  /*b1e0*/  CS2R R48, SRZ ;  /* 0x0000000000307805 */ /* 0x000fe4000001ff00 */
[----:B--2---:R-:W-:Y:S02]  /*b1f0*/  CS2R R46, SRZ ;  /* 0x00000000002e7805 */ /* 0x004fe4000001ff00 */
[----:B---3--:R-:W-:Y:S02]  /*b200*/  CS2R R44, SRZ ;  /* 0x00000000002c7805 */ /* 0x008fe4000001ff00 */
[----:B------:R-:W-:-:S02]  /*b210*/  CS2R R42, SRZ ;  /* 0x00000000002a7805 */ /* 0x000fc4000001ff00 */
[----:B0-----:R-:W-:Y:S02]  /*b220*/  CS2R R40, SRZ ;  /* 0x0000000000287805 */ /* 0x001fe4000001ff00 */
[----:B------:R-:W-:Y:S02]  /*b230*/  CS2R R38, SRZ ;  /* 0x0000000000267805 */ /* 0x000fe4000001ff00 */
[----:B------:R-:W-:Y:S02]  /*b240*/  CS2R R36, SRZ ;  /* 0x0000000000247805 */ /* 0x000fe4000001ff00 */
[----:B------:R-:W-:Y:S02]  /*b250*/  CS2R R34, SRZ ;  /* 0x0000000000227805 */ /* 0x000fe4000001ff00 */
[----:B------:R-:W-:Y:S02]  /*b260*/  CS2R R32, SRZ ;  /* 0x0000000000207805 */ /* 0x000fe4000001ff00 */
[----:B------:R-:W-:-:S02]  /*b270*/  CS2R R30, SRZ ;  /* 0x00000000001e7805 */ /* 0x000fc4000001ff00 */
[----:B------:R-:W-:Y:S02]  /*b280*/  CS2R R28, SRZ ;  /* 0x00000000001c7805 */ /* 0x000fe4000001ff00 */
[----:B-1----:R-:W-:Y:S02]  /*b290*/  CS2R R26, SRZ ;  /* 0x00000000001a7805 */ /* 0x002fe4000001ff00 */
[----:B------:R-:W-:Y:S01]  /*b2a0*/  CS2R R24, SRZ ;  /* 0x0000000000187805 */ /* 0x000fe2000001ff00 */
[----:B------:R-:W-:Y:S06]  /*b2b0*/  @!P1 BRA `(.L_x_545) ;  /* 0x00000120008c9947 */ /* 0x000fec0003800000 */
[----:B------:R-:W0:Y:S01]  /*b2c0*/  S2R R38, SR_TID.X ;  /* 0x0000000000267919 */ /* 0x000e220000002100 */
[----:B------:R-:W-:Y:S01]  /*b2d0*/  LOP3.LUT P0, RZ, R230, 0x9f, RZ, 0xc0, !PT ;  /* 0x0000009fe6ff7812 */ /* 0x000fe2000780c0ff */
[----:B0-----:R-:W-:-:S05]  /*b2e0*/  VIADD R38, R38, 0xffffff80 ;  /* 0xffffff8026267836 */ /* 0x001fca0000000000 */
[----:B------:R-:W-:-:S04]  /*b2f0*/  SHF.R.S32.HI R37, RZ, 0x1f, R38 ;  /* 0x0000001fff257819 */ /* 0x000fc80000011426 */
[----:B------:R-:W-:-:S04]  /*b300*/  LEA.HI R0, R37, R38, RZ, 0x7 ;  /* 0x0000002625007211 */ /* 0x000fc800078f38ff */
[----:B------:R-:W-:-:S06]  /*b310*/  SHF.R.S32.HI R0, RZ, 0x7, R0 ;  /* 0x00000007ff007819 */ /* 0x000fcc0000011400 */
[----:B------:R-:W0:Y:S02]  /*b320*/  SHFL.IDX PT, R0, R0, RZ, 0x1f ;  /* 0x00001fff00007589 */ /* 0x000e2400000e0000 */
[----:B0-----:R-:W-:-:S04]  /*b330*/  LEA.HI R3, R0, R0, RZ, 0x1 ;  /* 0x0000000000037211 */ /* 0x001fc800078f08ff */
[----:B------:R-:W-:-:S05]  /*b340*/  LOP3.LUT R3, R3, 0x1e, RZ, 0xc0, !PT ;  /* 0x0000001e03037812 */ /* 0x000fca00078ec0ff */
[----:B------:R-:W-:-:S04]  /*b350*/  IMAD.IADD R3, R0, 0x1, -R3 ;  /* 0x0000000100037824 */ /* 0x000fc800078e0a03 */
[----:B------:R-:W-:-:S05]  /*b360*/  IMAD R3, R3, 0x2000, R230 ;  /* 0x0000200003037824 */ /* 0x000fca00078e02e6 */
[----:B------:R-:W-:-:S04]  /*b370*/  SHF.R.U32.HI R3, RZ, 0x4, R3 ;  /* 0x00000004ff037819 */ /* 0x000fc80000011603 */
[----:B------:R-:W-:Y:S01]  /*b380*/  LOP3.LUT R36, R3, 0x3fff, RZ, 0xc0, !PT ;  /* 0x00003fff03247812 */ /* 0x000fe200078ec0ff */
[----:B------:R-:W-:Y:S06]  /*b390*/  @!P0 BRA `(.L_x_546) ;  /* 0x0000000000408947 */ /* 0x000fec0003800000 */
        /* <DEDUP_REMOVED lines=16> */
.L_x_546:
[----:B------:R-:W-:Y:S02]  /*b4a0*/  ULDC UR4, c[0x0][0x3f4] ;  /* 0x0000fd0000047ab9 */ /* 0x000fe40000000800 */
[----:B------:R-:W-:-:S13]  /*b4b0*/  ISETP.LT.AND P0, PT, RZ, UR4, PT ;  /* 0x00000004ff007c0c */ /* 0x000fda000bf01270 */
[----:B------:R-:W-:Y:S05]  /*b4c0*/  @P0 BRA `(.L_x_547) ;  /* 0x00000000003c0947 */ /* 0x000fea0003800000 */
[----:B------:R-:W-:-:S04]  /*b4d0*/  LEA.HI R0, R228, R228, RZ, 0x1 ;  /* 0x000000e4e4007211 */ /* 0x000fc800078f08ff */
[----:B------:R-:W-:-:S05]  /*b4e0*/  LOP3.LUT R3, R0, 0xfffffffe, RZ, 0xc0, !PT ;  /* 0xfffffffe00037812 */ /* 0x000fca00078ec0ff */
[----:B------:R-:W-:-:S05]  /*b4f0*/  IMAD.IADD R3, R228, 0x1, -R3 ;  /* 0x00000001e4037824 */ /* 0x000fca00078e0a03 */
[----:B------:R-:W-:-:S04]  /*b500*/  SHF.L.U32 R3, R3, 0x1f, RZ ;  /* 0x0000001f03037819 */ /* 0x000fc800000006ff */
[----:B------:R0:W1:Y:S03]  /*b510*/  SYNCS.PHASECHK.TRANS64.TRYWAIT P0, [R2+URZ+0x36800], R3 ;  /* 0x03680003020075a7 */ /* 0x000066000800017f */
[----:B-1----:R-:W-:Y:S05]  /*b520*/  @!P0 NANOSLEEP.SYNCS 0x989680 ;  /* 0x009896800000895d */ /* 0x002fea0003900000 */
[----:B------:R-:W1:Y:S01]  /*b530*/  @!P0 SYNCS.PHASECHK.TRANS64 P0, [R2+URZ+0x36800], R3 ;  /* 0x03680003020085a7 */ /* 0x000e62000800007f */
[----:B------:R-:W-:Y:S04]  /*b540*/  BSSY B0, `(.L_x_548) ;  /* 0x0000006000007945 */ /* 0x000fe80003800000 */
[----:B-1----:R-:W-:Y:S05]  /*b550*/  @P0 BRA `(.L_x_549) ;  /* 0x0000000000100947 */ /* 0x002fea0003800000 */
.L_x_550:
[----:B-1----:R1:W2:Y:S02]  /*b560*/  SYNCS.PHASECHK.TRANS64.TRYWAIT P0, [R2+URZ+0x36800], R3 ;  /* 0x03680003020075a7 */ /* 0x0022a4000800017f */
[----:B--2---:R-:W-:Y:S05]  /*b570*/  @!P0 NANOSLEEP.SYNCS 0x989680 ;  /* 0x009896800000895d */ /* 0x004fea0003900000 */
[----:B------:R-:W2:Y:S02]  /*b580*/  @!P0 SYNCS.PHASECHK.TRANS64 P0, [R2+URZ+0x36800], R3 ;  /* 0x03680003020085a7 */ /* 0x000ea4000800007f */
[----:B--2---:R-:W-:Y:S05]  /*b590*/  @!P0 BRA `(.L_x_550) ;  /* 0xfffffffc00f08947 */ /* 0x004fea000383ffff */
.L_x_549:
[----:B------:R-:W-:Y:S05]  /*b5a0*/  BSYNC B0 ;  /* 0x0000000000007941 */ /* 0x000fea0003800000 */
.L_x_548:
[----:B------:R-:W-:Y:S05]  /*b5b0*/  BRA `(.L_x_551) ;  /* 0x0000005c00847947 */ /* 0x000fea0003800000 */
.L_x_547:
[----:B------:R-:W-:Y:S01]  /*b5c0*/  SHF.R.S32.HI R0, RZ, 0x1f, R150 ;  /* 0x0000001fff007819 */ /* 0x000fe20000011496 */
[----:B------:R-:W-:Y:S01]  /*b5d0*/  ULDC.64 UR4, c[0x0][0x3f8] ;  /* 0x0000fe0000047ab9 */ /* 0x000fe20000000a00 */
[----:B------:R-:W-:Y:S01]  /*b5e0*/  ULDC.64 UR6, c[0x0][0x408] ;  /* 0x0001020000067ab9 */ /* 0x000fe20000000a00 */
[----:B------:R-:W-:Y:S01]  /*b5f0*/  LOP3.LUT P0, RZ, R230, 0x3ff, RZ, 0xc0, !PT ;  /* 0x000003ffe6ff7812 */ /* 0x000fe2000780c0ff */
[----:B------:R-:W-:-:S04]  /*b600*/  IMAD.WIDE.U32 R4, R150, UR4, RZ ;  /* 0x0000000496047c25 */ /* 0x000fc8000f8e00ff */
[C---:B------:R-:W-:Y:S02]  /*b610*/  IMAD R3, R0.reuse, UR4, RZ ;  /* 0x0000000400037c24 */ /* 0x040fe4000f8e02ff */
[----:B------:R-:W-:Y:S02]  /*b620*/  IMAD R7, R0, UR6, RZ ;  /* 0x0000000600077c24 */ /* 0x000fe4000f8e02ff */
[C---:B------:R-:W-:Y:S01]  /*b630*/  IMAD R3, R150.reuse, UR5, R3 ;  /* 0x0000000596037c24 */ /* 0x040fe2000f8e0203 */
[----:B------:R-:W-:Y:S01]  /*b640*/  ULDC.64 UR4, c[0x0][0x3e8] ;  /* 0x0000fa0000047ab9 */ /* 0x000fe20000000a00 */
[----:B------:R-:W-:Y:S01]  /*b650*/  IMAD R7, R150, UR7, R7 ;  /* 0x0000000796077c24 */ /* 0x000fe2000f8e0207 */
[----:B------:R-:W-:Y:S01]  /*b660*/  LEA R24, P1, R4, UR4, 0x1 ;  /* 0x0000000404187c11 */ /* 0x000fe2000f8208ff */
[----:B------:R-:W-:Y:S01]  /*b670*/  IMAD.WIDE.U32 R150, R150, UR6, RZ ;  /* 0x0000000696967c25 */ /* 0x000fe2000f8e00ff */
[----:B------:R-:W-:-:S03]  /*b680*/  ULDC.64 UR6, c[0x0][0x400] ;  /* 0x0001000000067ab9 */ /* 0x000fc60000000a00 */
[----:B------:R-:W-:Y:S01]  /*b690*/  IMAD.IADD R25, R3, 0x1, R5 ;  /* 0x0000000103197824 */ /* 0x000fe200078e0205 */
[----:B------:R-:W-:Y:S01]  /*b6a0*/  LEA R26, P2, R150, UR6, 0x1 ;  /* 0x00000006961a7c11 */ /* 0x000fe2000f8408ff */
[----:B------:R-:W-:-:S03]  /*b6b0*/  IMAD.IADD R27, R7, 0x1, R151 ;  /* 0x00000001071b7824 */ /* 0x000fc600078e0297 */
[----:B------:R-:W-:Y:S02]  /*b6c0*/  LEA.HI.X R25, R4, UR5, R25, 0x1, P1 ;  /* 0x0000000504197c11 */ /* 0x000fe400088f0c19 */
[----:B------:R-:W-:Y:S01]  /*b6d0*/  LEA.HI.X R27, R150, UR7, R27, 0x1, P2 ;  /* 0x00000007961b7c11 */ /* 0x000fe200090f0c1b */
        /* <DEDUP_REMOVED lines=17> */
.L_x_552:
[----:B------:R-:W-:Y:S01]  /*b7f0*/  ULDC.U8 UR4, c[0x0][0x410] ;  /* 0x0001040000047ab9 */ /* 0x000fe20000000000 */
[----:B------:R-:W-:Y:S01]  /*b800*/  BSSY B0, `(.L_x_553) ;  /* 0x00005b4000007945 */ /* 0x000fe20003800000 */
[----:B------:R-:W-:Y:S01]  /*b810*/  ISETP.NE.AND P0, PT, RZ, UR4, PT ;  /* 0x00000004ff007c0c */ /* 0x000fe2000bf05270 */
[----:B------:R-:W-:-:S12]  /*b820*/  IMAD R4, R149, 0x80, R17 ;  /* 0x0000008095047824 */ /* 0x000fd800078e0211 */
[----:B------:R-:W-:Y:S05]  /*b830*/  @!P0 BRA `(.L_x_554) ;  /* 0x0000002800f08947 */ /* 0x000fea0003800000 */
[----:B------:R-:W-:-:S03]  /*b840*/  UMOV UR4, 0xffffffff ;  /* 0xffffffff00047882 */ /* 0x000fc60000000000 */
[----:B------:R-:W-:Y:S05]  /*b850*/  BRA.DIV UR4, `(.L_x_555) ;  /* 0x000001de04fc7947 */ /* 0x000fea000b800000 */
[----:B------:R0:W1:Y:S04]  /*b860*/  SHFL.IDX PT, R3, R25, RZ, 0x1c1f ;  /* 0x001c1fff19037589 */ /* 0x00006800000e0000 */
[----:B------:R0:W2:Y:S04]  /*b870*/  SHFL.IDX PT, R0, R24, RZ, 0x1c1f ;  /* 0x001c1fff18007589 */ /* 0x0000a800000e0000 */
[----:B------:R0:W3:Y:S04]  /*b880*/  SHFL.IDX PT, R5, R27, RZ, 0x1c1f ;  /* 0x001c1fff1b057589 */ /* 0x0000e800000e0000 */
[----:B------:R0:W4:Y:S02]  /*b890*/  SHFL.IDX PT, R14, R26, RZ, 0x1c1f ;  /* 0x001c1fff1a0e7589 */ /* 0x00012400000e0000 */
.L_x_818:
[----:B------:R-:W-:Y:S01]  /*b8a0*/  ULDC UR4, c[0x0][0x448] ;  /* 0x0001120000047ab9 */ /* 0x000fe20000000800 */
[----:B------:R-:W-:Y:S01]  /*b8b0*/  LEA.HI R37, R37, R38, RZ, 0x2 ;  /* 0x0000002625257211 */ /* 0x000fe200078f10ff */
[----:B------:R-:W-:Y:S01]  /*b8c0*/  IMAD R15, R155, UR4, RZ ;  /* 0x000000049b0f7c24 */ /* 0x000fe2000f8e02ff */
[----:B------:R-:W-:Y:S01]  /*b8d0*/  BSSY B1, `(.L_x_556) ;  /* 0x000005c000017945 */ /* 0x000fe20003800000 */
[----:B------:R-:W-:Y:S02]  /*b8e0*/  CS2R R8, SRZ ;  /* 0x0000000000087805 */ /* 0x000fe4000001ff00 */
[----:B------:R-:W-:Y:S02]  /*b8f0*/  CS2R R6, SRZ ;  /* 0x0000000000067805 */ /* 0x000fe4000001ff00 */
[----:B------:R-:W-:Y:S02]  /*b900*/  CS2R R38, SRZ ;  /* 0x0000000000267805 */ /* 0x000fe4000001ff00 */
[----:B------:R-:W-:Y:S01]  /*b910*/  ISETP.GE.AND P0, PT, R4, R15, PT ;  /* 0x0000000f0400720c */ /* 0x000fe20003f06270 */
[----:B------:R-:W-:Y:S01]  /*b920*/  IMAD R15, R149, -0x80, R15 ;  /* 0xffffff80950f7824 */ /* 0x000fe200078e020f */
[----:B------:R-:W-:-:S02]  /*b930*/  SHF.R.S32.HI R4, RZ, 0x1f, R37 ;  /* 0x0000001fff047819 */ /* 0x000fc40000011425 */
[----:B------:R-:W-:Y:S02]  /*b940*/  CS2R R42, SRZ ;  /* 0x00000000002a7805 */ /* 0x000fe4000001ff00 */
[----:B------:R-:W-:Y:S02]  /*b950*/  CS2R R44, SRZ ;  /* 0x00000000002c7805 */ /* 0x000fe4000001ff00 */
[----:B------:R-:W-:Y:S02]  /*b960*/  CS2R R40, SRZ ;  /* 0x0000000000287805 */ /* 0x000fe4000001ff00 */
[----:B------:R-:W-:Y:S02]  /*b970*/  LEA.HI R4, R4, R17, RZ, 0x3 ;  /* 0x0000001104047211 */ /* 0x000fe400078f18ff */
[----:B------:R-:W-:Y:S02]  /*b980*/  CS2R R10, SRZ ;  /* 0x00000000000a7805 */ /* 0x000fe4000001ff00 */
[----:B------:R-:W-:-:S02]  /*b990*/  CS2R R12, SRZ ;  /* 0x00000000000c7805 */ /* 0x000fc4000001ff00 */
[----:B0-----:R-:W-:Y:S02]  /*b9a0*/  CS2R R26, SRZ ;  /* 0x00000000001a7805 */ /* 0x001fe4000001ff00 */
[----:B------:R-:W-:Y:S02]  /*b9b0*/  LOP3.LUT R4, R4, 0xfffffff8, RZ, 0xc0, !PT ;  /* 0xfffffff804047812 */ /* 0x000fe400078ec0ff */
[----:B------:R-:W-:Y:S02]  /*b9c0*/  CS2R R46, SRZ ;  /* 0x00000000002e7805 */ /* 0x000fe4000001ff00 */
[----:B------:R-:W-:Y:S02]  /*b9d0*/  CS2R R48, SRZ ;  /* 0x0000000000307805 */ /* 0x000fe4000001ff00 */
[----:B------:R-:W-:Y:S01]  /*b9e0*/  CS2R R50, SRZ ;  /* 0x0000000000327805 */ /* 0x000fe2000001ff00 */
[----:B------:R-:W-:Y:S01]  /*b9f0*/  IMAD.IADD R37, R17, 0x1, -R4 ;  /* 0x0000000111257824 */ /* 0x000fe200078e0a04 */
[----:B------:R-:W-:Y:S06]  /*ba00*/  @P0 BRA `(.L_x_557) ;  /* 0x0000000400200947 */ /* 0x000fec0003800000 */
[----:B------:R-:W-:Y:S01]  /*ba10*/  ULDC UR4, c[0x0][0x3f4] ;  /* 0x0000fd0000047ab9 */ /* 0x000fe20000000800 */
[C---:B------:R-:W-:Y:S01]  /*ba20*/  IMAD.SHL.U32 R41, R209.reuse, 0x2, RZ ;  /* 0x00000002d1297824 */ /* 0x040fe200078e00ff */
[----:B------:R-:W-:Y:S01]  /*ba30*/  ISETP.GE.AND P3, PT, R209, UR4, PT ;  /* 0x00000004d1007c0c */ /* 0x000fe2000bf66270 */
[C---:B------:R-:W-:Y:S01]  /*ba40*/  IMAD.SHL.U32 R35, R206.reuse, 0x2, RZ ;  /* 0x00000002ce237824 */ /* 0x040fe200078e00ff */
[----:B------:R-:W-:Y:S01]  /*ba50*/  ISETP.GE.AND P2, PT, R206, UR4, PT ;  /* 0x00000004ce007c0c */ /* 0x000fe2000bf46270 */
[C---:B------:R-:W-:Y:S01]  /*ba60*/  IMAD.SHL.U32 R31, R208.reuse, 0x2, RZ ;  /* 0x00000002d01f7824 */ /* 0x040fe200078e00ff */
[----:B------:R-:W-:Y:S01]  /*ba70*/  ISETP.GE.AND P1, PT, R208, UR4, PT ;  /* 0x00000004d0007c0c */ /* 0x000fe2000bf26270 */
[----:B------:R-:W-:Y:S01]  /*ba80*/  IMAD.SHL.U32 R21, R205, 0x2, RZ ;  /* 0x00000002cd157824 */ /* 0x000fe200078e00ff */
[----:B------:R-:W-:Y:S02]  /*ba90*/  SHF.R.S32.HI R4, RZ, 0x1f, R209 ;  /* 0x0000001fff047819 */ /* 0x000fe400000114d1 */
[----:B------:R-:W-:-:S02]  /*baa0*/  SHF.R.S32.HI R7, RZ, 0x1f, R206 ;  /* 0x0000001fff077819 */ /* 0x000fc400000114ce */
[----:B------:R-:W-:Y:S02]  /*bab0*/  SHF.L.U64.HI R4, R209, 0x1, R4 ;  /* 0x00000001d1047819 */ /* 0x000fe40000010204 */
[----:B------:R-:W-:Y:S02]  /*bac0*/  ISETP.GE.AND P0, PT, R205, UR4, PT ;  /* 0x00000004cd007c0c */ /* 0x000fe4000bf06270 */
[----:B--2---:R-:W-:Y:S02]  /*bad0*/  @!P3 IADD3 R44, P4, R0, R41, RZ ;  /* 0x00000029002cb210 */ /* 0x004fe40007f9e0ff */
[----:B------:R-:W-:Y:S01]  /*bae0*/  SHF.L.U64.HI R6, R206, 0x1, R7 ;  /* 0x00000001ce067819 */ /* 0x000fe20000010207 */
[----:B------:R-:W-:Y:S01]  /*baf0*/  IMAD.SHL.U32 R7, R210, 0x2, RZ ;  /* 0x00000002d2077824 */ /* 0x000fe200078e00ff */
[----:B------:R-:W-:Y:S01]  /*bb00*/  @!P2 IADD3 R52, P6, R0, R35, RZ ;  /* 0x000000230034a210 */ /* 0x000fe20007fde0ff */
[----:B-1----:R-:W-:Y:S01]  /*bb10*/  @!P3 IMAD.X R45, R3, 0x1, R4, P4 ;  /* 0x00000001032db824 */ /* 0x002fe200020e0604 */
[----:B------:R-:W-:-:S02]  /*bb20*/  SHF.R.S32.HI R9, RZ, 0x1f, R208 ;  /* 0x0000001fff097819 */ /* 0x000fc400000114d0 */
[C---:B----4-:R-:W-:Y:S01]  /*bb30*/  @!P3 IADD3 R40, P5, R14.reuse, R41, RZ ;  /* 0x000000290e28b210 */ /* 0x050fe20007fbe0ff */
[----:B------:R-:W-:Y:S01]  /*bb40*/  @!P2 IMAD.X R53, R3, 0x1, R6, P6 ;  /* 0x000000010335a824 */ /* 0x000fe200030e0606 */
[----:B------:R-:W-:Y:S02]  /*bb50*/  @!P2 IADD3 R34, P4, R14, R35, RZ ;  /* 0x000000230e22a210 */ /* 0x000fe40007f9e0ff */
[----:B------:R-:W-:Y:S01]  /*bb60*/  SHF.L.U64.HI R10, R208, 0x1, R9 ;  /* 0x00000001d00a7819 */ /* 0x000fe20000010209 */
[C---:B---3--:R-:W-:Y:S01]  /*bb70*/  @!P3 IMAD.X R41, R5.reuse, 0x1, R4, P5 ;  /* 0x000000010529b824 */ /* 0x048fe200028e0604 */
[-C--:B------:R-:W-:Y:S01]  /*bb80*/  @!P1 IADD3 R30, P6, R14, R31.reuse, RZ ;  /* 0x0000001f0e1e9210 */ /* 0x080fe20007fde0ff */
[C---:B------:R-:W-:Y:S01]  /*bb90*/  @!P2 IMAD.X R35, R5.reuse, 0x1, R6, P4 ;  /* 0x000000010523a824 */ /* 0x040fe200020e0606 */
[----:B------:R-:W-:Y:S02]  /*bba0*/  SHF.R.S32.HI R8, RZ, 0x1f, R205 ;  /* 0x0000001fff087819 */ /* 0x000fe400000114cd */
[----:B------:R-:W-:Y:S01]  /*bbb0*/  @!P1 IADD3 R32, P5, R0, R31, RZ ;  /* 0x0000001f00209210 */ /* 0x000fe20007fbe0ff */
[----:B------:R-:W-:Y:S01]  /*bbc0*/  @!P1 IMAD.X R31, R5, 0x1, R10, P6 ;  /* 0x00000001051f9824 */ /* 0x000fe200030e060a */
[----:B------:R-:W-:-:S02]  /*bbd0*/  ISETP.GE.AND P4, PT, R210, UR4, PT ;  /* 0x00000004d2007c0c */ /* 0x000fc4000bf86270 */
[----:B------:R-:W-:Y:S01]  /*bbe0*/  SHF.L.U64.HI R8, R205, 0x1, R8 ;  /* 0x00000001cd087819 */ /* 0x000fe20000010208 */
[C---:B------:R-:W-:Y:S01]  /*bbf0*/  @!P1 IMAD.X R33, R3.reuse, 0x1, R10, P5 ;  /* 0x0000000103219824 */ /* 0x040fe200028e060a */
[-C--:B------:R-:W-:Y:S02]  /*bc00*/  @!P0 IADD3 R28, P6, R0, R21.reuse, RZ ;  /* 0x00000015001c8210 */ /* 0x080fe40007fde0ff */
[----:B------:R-:W-:Y:S02]  /*bc10*/  CS2R R10, SRZ ;  /* 0x00000000000a7805 */ /* 0x000fe4000001ff00 */
[----:B------:R-:W-:Y:S02]  /*bc20*/  ISETP.GE.AND P5, PT, R22, UR4, PT ;  /* 0x0000000416007c0c */ /* 0x000fe4000bfa6270 */
[----:B------:R-:W-:Y:S01]  /*bc30*/  SHF.R.S32.HI R9, RZ, 0x1f, R210 ;  /* 0x0000001fff097819 */ /* 0x000fe200000114d2 */
[----:B------:R-:W-:Y:S01]  /*bc40*/  @!P0 IMAD.X R29, R3, 0x1, R8, P6 ;  /* 0x00000001031d8824 */ /* 0x000fe200030e0608 */
[----:B------:R-:W-:-:S02]  /*bc50*/  @!P0 IADD3 R20, P6, R14, R21, RZ ;  /* 0x000000150e148210 */ /* 0x000fc40007fde0ff */
[----:B------:R-:W-:-:S03]  /*bc60*/  SHF.L.U64.HI R12, R210, 0x1, R9 ;  /* 0x00000001d20c7819 */ /* 0x000fc60000010209 */
[----:B------:R-:W-:Y:S01]  /*bc70*/  @!P0 IMAD.X R21, R5, 0x1, R8, P6 ;  /* 0x0000000105158824 */ /* 0x000fe200030e0608 */
[-C--:B------:R-:W-:Y:S02]  /*bc80*/  @!P4 IADD3 R24, P6, R0, R7.reuse, RZ ;  /* 0x000000070018c210 */ /* 0x080fe40007fde0ff */
[----:B------:R-:W-:Y:S01]  /*bc90*/  CS2R R8, SRZ ;  /* 0x0000000000087805 */ /* 0x000fe2000001ff00 */
[----:B------:R-:W-:Y:S02]  /*bca0*/  @!P5 IMAD.MOV.U32 R6, RZ, RZ, R14 ;  /* 0x000000ffff06d224 */ /* 0x000fe400078e000e */
[----:B------:R-:W-:Y:S01]  /*bcb0*/  @!P4 IMAD.X R25, R3, 0x1, R12, P6 ;  /* 0x000000010319c824 */ /* 0x000fe200030e060c */
[----:B------:R-:W-:Y:S01]  /*bcc0*/  @!P4 IADD3 R4, P6, R14, R7, RZ ;  /* 0x000000070e04c210 */ /* 0x000fe20007fde0ff */
[----:B------:R-:W-:Y:S02]  /*bcd0*/  @!P5 IMAD.MOV.U32 R7, RZ, RZ, R5 ;  /* 0x000000ffff07d224 */ /* 0x000fe400078e0005 */
[----:B------:R-:W-:-:S02]  /*bce0*/  @!P5 IMAD.MOV.U32 R48, RZ, RZ, R0 ;  /* 0x000000ffff30d224 */ /* 0x000fc400078e0000 */
[----:B------:R-:W-:Y:S02]  /*bcf0*/  @!P5 IMAD.MOV.U32 R49, RZ, RZ, R3 ;  /* 0x000000ffff31d224 */ /* 0x000fe400078e0003 */
[----:B------:R-:W-:Y:S01]  /*bd00*/  @!P5 IMAD.WIDE R50, R22, 0x2, R6 ;  /* 0x000000021632d825 */ /* 0x000fe200078e0206 */
[----:B------:R-:W-:-:S03]  /*bd10*/  CS2R R6, SRZ ;  /* 0x0000000000067805 */ /* 0x000fc6000001ff00 */
[----:B------:R-:W-:Y:S01]  /*bd20*/  @!P4 IMAD.X R5, R5, 0x1, R12, P6 ;  /* 0x000000010505c824 */ /* 0x000fe200030e060c */
[----:B------:R-:W-:Y:S01]  /*bd30*/  CS2R R12, SRZ ;  /* 0x00000000000c7805 */ /* 0x000fe2000001ff00 */
[----:B------:R-:W-:Y:S01]  /*bd40*/  @!P5 IMAD.WIDE R48, R22, 0x2, R48 ;  /* 0x000000021630d825 */ /* 0x000fe200078e0230 */
[----:B------:R0:W5:Y:S01]  /*bd50*/  @!P5 LD.E.64 R8, desc[UR60][R50.64] ;  /* 0x0000003c3208d980 */ /* 0x000162000c101b00 */
[----:B------:R-:W-:Y:S02]  /*bd60*/  CS2R R26, SRZ ;  /* 0x00000000001a7805 */ /* 0x000fe4000001ff00 */
[----:B------:R-:W-:Y:S02]  /*bd70*/  CS2R R38, SRZ ;  /* 0x0000000000267805 */ /* 0x000fe4000001ff00 */
[----:B------:R-:W-:Y:S01]  /*bd80*/  CS2R R46, SRZ ;  /* 0x00000000002e7805 */ /* 0x000fe2000001ff00 */
[----:B------:R1:W5:Y:S01]  /*bd90*/  @!P5 LD.E.64 R10, desc[UR60][R48.64] ;  /* 0x0000003c300ad980 */ /* 0x000362000c101b00 */
[----:B------:R-:W-:-:S03]  /*bda0*/  CS2R R42, SRZ ;  /* 0x00000000002a7805 */ /* 0x000fc6000001ff00 */
[----:B------:R2:W5:Y:S01]  /*bdb0*/  @!P3 LD.E.64 R12, desc[UR60][R44.64] ;  /* 0x0000003c2c0cb980 */ /* 0x000562000c101b00 */
[----:B0-----:R-:W-:-:S03]  /*bdc0*/  CS2R R50, SRZ ;  /* 0x0000000000327805 */ /* 0x001fc6000001ff00 */
[----:B------:R0:W5:Y:S01]  /*bdd0*/  @!P3 LD.E.64 R6, desc[UR60][R40.64] ;  /* 0x0000003c2806b980 */ /* 0x000162000c101b00 */
[----:B-1----:R-:W-:-:S03]  /*bde0*/  CS2R R48, SRZ ;  /* 0x0000000000307805 */ /* 0x002fc6000001ff00 */
[----:B------:R1:W5:Y:S01]  /*bdf0*/  @!P2 LD.E.64 R26, desc[UR60][R52.64] ;  /* 0x0000003c341aa980 */ /* 0x000362000c101b00 */
[----:B--2---:R-:W-:-:S03]  /*be00*/  CS2R R44, SRZ ;  /* 0x00000000002c7805 */ /* 0x004fc6000001ff00 */
[----:B------:R1:W5:Y:S01]  /*be10*/  @!P2 LD.E.64 R38, desc[UR60][R34.64] ;  /* 0x0000003c2226a980 */ /* 0x000362000c101b00 */
[----:B0-----:R-:W-:-:S03]  /*be20*/  CS2R R40, SRZ ;  /* 0x0000000000287805 */ /* 0x001fc6000001ff00 */
[----:B------:R1:W5:Y:S04]  /*be30*/  @!P1 LD.E.64 R46, desc[UR60][R32.64] ;  /* 0x0000003c202e9980 */ /* 0x000368000c101b00 */
[----:B------:R1:W5:Y:S04]  /*be40*/  @!P1 LD.E.64 R42, desc[UR60][R30.64] ;  /* 0x0000003c1e2a9980 */ /* 0x000368000c101b00 */
[----:B------:R1:W5:Y:S04]  /*be50*/  @!P0 LD.E.64 R48, desc[UR60][R28.64] ;  /* 0x0000003c1c308980 */ /* 0x000368000c101b00 */
[----:B------:R1:W5:Y:S04]  /*be60*/  @!P0 LD.E.64 R44, desc[UR60][R20.64] ;  /* 0x0000003c142c8980 */ /* 0x000368000c101b00 */
[----:B------:R1:W5:Y:S04]  /*be70*/  @!P4 LD.E.64 R50, desc[UR60][R24.64] ;  /* 0x0000003c1832c980 */ /* 0x000368000c101b00 */
[----:B------:R1:W5:Y:S02]  /*be80*/  @!P4 LD.E.64 R40, desc[UR60][R4.64] ;  /* 0x0000003c0428c980 */ /* 0x000364000c101b00 */
.L_x_557:
[----:B------:R-:W-:Y:S05]  /*be90*/  BSYNC B1 ;  /* 0x0000000000017941 */ /* 0x000fea0003800000 */
.L_x_556:
[----:B--2---:R-:W-:Y:S01]  /*bea0*/  LEA.HI R0, R228, R228, RZ, 0x1 ;  /* 0x000000e4e4007211 */ /* 0x004fe200078f08ff */
[--C-:B-1---5:R-:W-:Y:S01]  /*beb0*/  IMAD.MOV.U32 R33, RZ, RZ, R7.reuse ;  /* 0x000000ffff217224 */ /* 0x122fe200078e0007 */
[----:B------:R-:W-:Y:S01]  /*bec0*/  SHF.R.U64 R55, R6, 0x10, R7 ;  /* 0x0000001006377819 */ /* 0x000fe20000001207 */
[----:B------:R-:W-:Y:S01]  /*bed0*/  IMAD.MOV.U32 R20, RZ, RZ, R46 ;  /* 0x000000ffff147224 */ /* 0x000fe200078e002e */
[----:B------:R-:W-:Y:S01]  /*bee0*/  LOP3.LUT R3, R0, 0xfffffffe, RZ, 0xc0, !PT ;  /* 0xfffffffe00037812 */ /* 0x000fe200078ec0ff */
[----:B------:R-:W-:Y:S01]  /*bef0*/  IMAD.MOV.U32 R21, RZ, RZ, R47 ;  /* 0x000000ffff157224 */ /* 0x000fe200078e002f */
[----:B------:R-:W-:Y:S01]  /*bf00*/  LOP3.LUT R0, R214, 0x18, R18, 0xf8, !PT ;  /* 0x00000018d6007812 */ /* 0x000fe200078ef812 */
[----:B------:R-:W-:Y:S01]  /*bf10*/  IMAD.MOV.U32 R30, RZ, RZ, R12 ;  /* 0x000000ffff1e7224 */ /* 0x000fe200078e000c */
[----:B------:R-:W-:Y:S01]  /*bf20*/  SHF.R.U32.HI R54, RZ, 0x10, R7 ;  /* 0x00000010ff367819 */ /* 0x000fe20000011607 */
[----:B------:R-:W-:Y:S01]  /*bf30*/  IMAD.IADD R3, R228, 0x1, -R3 ;  /* 0x00000001e4037824 */ /* 0x000fe200078e0a03 */
[----:B------:R-:W-:Y:S01]  /*bf40*/  LOP3.LUT R7, R0, R215, RZ, 0x3c, !PT ;  /* 0x000000d700077212 */ /* 0x000fe200078e3cff */
[----:B------:R-:W-:Y:S01]  /*bf50*/  IMAD.MOV.U32 R31, RZ, RZ, R13 ;  /* 0x000000ffff1f7224 */ /* 0x000fe200078e000d */
[----:B------:R-:W-:Y:S01]  /*bf60*/  LOP3.LUT P1, RZ, R37, 0x4, RZ, 0xc0, !PT ;  /* 0x0000000425ff7812 */ /* 0x000fe2000782c0ff */
[----:B------:R-:W-:Y:S01]  /*bf70*/  IMAD.MOV.U32 R25, RZ, RZ, R43 ;  /* 0x000000ffff197224 */ /* 0x000fe200078e002b */
[----:B---3--:R-:W-:Y:S01]  /*bf80*/  SHF.L.U32 R5, R3, 0x1f, RZ ;  /* 0x0000001f03057819 */ /* 0x008fe200000006ff */
[----:B------:R-:W-:Y:S01]  /*bf90*/  IMAD.IADD R3, R216, 0x1, R7 ;  /* 0x00000001d8037824 */ /* 0x000fe200078e0207 */
[--C-:B------:R-:W-:Y:S01]  /*bfa0*/  SHF.R.U64 R63, R46, 0x10, R47.reuse ;  /* 0x000000102e3f7819 */ /* 0x100fe2000000122f */
[----:B------:R-:W-:Y:S01]  /*bfb0*/  IMAD.MOV.U32 R46, RZ, RZ, R48 ;  /* 0x000000ffff2e7224 */ /* 0x000fe200078e0030 */
[----:B------:R-:W0:Y:S01]  /*bfc0*/  SYNCS.PHASECHK.TRANS64.TRYWAIT P0, [R2+URZ+0x36800], R5 ;  /* 0x03680005020075a7 */ /* 0x000e22000800017f */
[----:B------:R-:W-:Y:S01]  /*bfd0*/  SHF.R.U32.HI R62, RZ, 0x10, R47 ;  /* 0x00000010ff3e7819 */ /* 0x000fe2000001162f */
[--C-:B------:R-:W-:Y:S01]  /*bfe0*/  IMAD.MOV.U32 R47, RZ, RZ, R49.reuse ;  /* 0x000000ffff2f7224 */ /* 0x100fe200078e0031 */
[--C-:B------:R-:W-:Y:S01]  /*bff0*/  SHF.R.U64 R61, R48, 0x10, R49.reuse ;  /* 0x00000010303d7819 */ /* 0x100fe20000001231 */
[----:B------:R-:W-:Y:S01]  /*c000*/  IMAD R3, R3, 0x2, R2 ;  /* 0x0000000203037824 */ /* 0x000fe200078e0202 */
[----:B------:R-:W-:Y:S01]  /*c010*/  SHF.R.U32.HI R60, RZ, 0x10, R49 ;  /* 0x00000010ff3c7819 */ /* 0x000fe20000011631 */
[----:B------:R-:W-:Y:S01]  /*c020*/  IMAD.MOV.U32 R48, RZ, RZ, R50 ;  /* 0x000000ffff307224 */ /* 0x000fe200078e0032 */
[--C-:B------:R-:W-:Y:S01]  /*c030*/  SHF.R.U64 R59, R50, 0x10, R51.reuse ;  /* 0x00000010323b7819 */ /* 0x100fe20000001233 */
[--C-:B------:R-:W-:Y:S01]  /*c040*/  IMAD.MOV.U32 R49, RZ, RZ, R51.reuse ;  /* 0x000000ffff317224 */ /* 0x100fe200078e0033 */
[----:B------:R-:W-:Y:S01]  /*c050*/  SHF.R.U32.HI R58, RZ, 0x10, R51 ;  /* 0x00000010ff3a7819 */ /* 0x000fe20000011633 */
[----:B------:R-:W-:Y:S01]  /*c060*/  IMAD.MOV.U32 R34, RZ, RZ, R10 ;  /* 0x000000ffff227224 */ /* 0x000fe200078e000a */
[--C-:B------:R-:W-:Y:S01]  /*c070*/  SHF.R.U64 R67, R12, 0x10, R13.reuse ;  /* 0x000000100c437819 */ /* 0x100fe2000000120d */
[----:B------:R-:W-:Y:S01]  /*c080*/  IMAD.MOV.U32 R12, RZ, RZ, R26 ;  /* 0x000000ffff0c7224 */ /* 0x000fe200078e001a */
[----:B------:R-:W-:Y:S01]  /*c090*/  SHF.R.U32.HI R66, RZ, 0x10, R13 ;  /* 0x00000010ff427819 */ /* 0x000fe2000001160d */
[----:B------:R-:W-:Y:S01]  /*c0a0*/  IMAD.MOV.U32 R13, RZ, RZ, R27 ;  /* 0x000000ffff0d7224 */ /* 0x000fe200078e001b */
[--C-:B------:R-:W-:Y:S01]  /*c0b0*/  SHF.R.U64 R51, R42, 0x10, R43.reuse ;  /* 0x000000102a337819 */ /* 0x100fe2000000122b */
[----:B----4-:R-:W-:Y:S01]  /*c0c0*/  IMAD.MOV.U32 R14, RZ, RZ, R44 ;  /* 0x000000ffff0e7224 */ /* 0x010fe200078e002c */
[----:B------:R-:W-:Y:S01]  /*c0d0*/  SHF.R.U32.HI R50, RZ, 0x10, R43 ;  /* 0x00000010ff327819 */ /* 0x000fe2000001162b */
[--C-:B------:R-:W-:Y:S01]  /*c0e0*/  IMAD.MOV.U32 R35, RZ, RZ, R11.reuse ;  /* 0x000000ffff237224 */ /* 0x100fe200078e000b */
[----:B------:R-:W-:Y:S01]  /*c0f0*/  SHF.R.U64 R69, R10, 0x10, R11 ;  /* 0x000000100a457819 */ /* 0x000fe2000000120b */
[----:B------:R-:W-:Y:S01]  /*c100*/  IMAD.MOV.U32 R37, RZ, RZ, R8 ;  /* 0x000000ffff257224 */ /* 0x000fe200078e0008 */
[----:B------:R-:W-:Y:S01]  /*c110*/  SHF.R.U64 R43, R44, 0x10, R45 ;  /* 0x000000102c2b7819 */ /* 0x000fe2000000122d */
[----:B------:R-:W-:Y:S01]  /*c120*/  IMAD.MOV.U32 R10, RZ, RZ, R9 ;  /* 0x000000ffff0a7224 */ /* 0x000fe200078e0009 */
[--C-:B------:R-:W-:Y:S01]  /*c130*/  SHF.R.U64 R65, R26, 0x10, R27.reuse ;  /* 0x000000101a417819 */ /* 0x100fe2000000121b */
[----:B------:R-:W-:Y:S01]  /*c140*/  IMAD.MOV.U32 R32, RZ, RZ, R6 ;  /* 0x000000ffff207224 */ /* 0x000fe200078e0006 */
[----:B------:R-:W-:Y:S01]  /*c150*/  SHF.R.U32.HI R64, RZ, 0x10, R27 ;  /* 0x00000010ff407819 */ /* 0x000fe2000001161b */
[----:B------:R-:W-:Y:S01]  /*c160*/  IMAD.MOV.U32 R28, RZ, RZ, R38 ;  /* 0x000000ffff1c7224 */ /* 0x000fe200078e0026 */
[----:B------:R-:W-:Y:S01]  /*c170*/  SHF.R.U64 R44, R40, 0x10, R41 ;  /* 0x00000010282c7819 */ /* 0x000fe20000001229 */
[----:B------:R-:W-:Y:S01]  /*c180*/  IMAD.MOV.U32 R29, RZ, RZ, R39 ;  /* 0x000000ffff1d7224 */ /* 0x000fe200078e0027 */
[----:B------:R-:W-:Y:S01]  /*c190*/  SHF.R.U32.HI R68, RZ, 0x10, R11 ;  /* 0x00000010ff447819 */ /* 0x000fe2000001160b */
[----:B------:R-:W-:Y:S01]  /*c1a0*/  IMAD.MOV.U32 R24, RZ, RZ, R42 ;  /* 0x000000ffff187224 */ /* 0x000fe200078e002a */
[--C-:B------:R-:W-:Y:S01]  /*c1b0*/  SHF.R.U64 R56, R8, 0x10, R9.reuse ;  /* 0x0000001008387819 */ /* 0x100fe20000001209 */
[C---:B------:R-:W-:Y:S01]  /*c1c0*/  VIADD R4, R3.reuse, 0x15400 ;  /* 0x0001540003047836 */ /* 0x040fe20000000000 */
[----:B------:R-:W-:Y:S01]  /*c1d0*/  SHF.R.U32.HI R57, RZ, 0x10, R9 ;  /* 0x00000010ff397819 */ /* 0x000fe20000011609 */
[----:B------:R-:W-:Y:S01]  /*c1e0*/  IMAD.MOV.U32 R7, RZ, RZ, R40 ;  /* 0x000000ffff077224 */ /* 0x000fe200078e0028 */
[--C-:B------:R-:W-:Y:S01]  /*c1f0*/  SHF.R.U64 R53, R38, 0x10, R39.reuse ;  /* 0x0000001026357819 */ /* 0x100fe20000001227 */
[----:B------:R-:W-:Y:S01]  /*c200*/  BSSY B1, `(.L_x_558) ;  /* 0x000001f000017945 */ /* 0x000fe20003800000 */
[----:B------:R-:W-:Y:S01]  /*c210*/  SHF.R.U32.HI R52, RZ, 0x10, R39 ;  /* 0x00000010ff347819 */ /* 0x000fe20000011627 */
[----:B------:R-:W-:Y:S01]  /*c220*/  VIADD R0, R3, 0x15440 ;  /* 0x0001544003007836 */ /* 0x000fe20000000000 */
[----:B------:R-:W-:Y:S01]  /*c230*/  VIMNMX R40, R15, 0x80, PT ;  /* 0x000000800f287848 */ /* 0x000fe20003fe0100 */
[----:B------:R-:W-:Y:S01]  /*c240*/  @P1 VIADD R0, R4, 0xffffffc0 ;  /* 0xffffffc004001836 */ /* 0x000fe20000000000 */
[----:B------:R-:W-:Y:S01]  /*c250*/  PRMT R26, R12, 0x5410, R65 ;  /* 0x000054100c1a7816 */ /* 0x000fe20000000041 */
[----:B------:R-:W-:Y:S01]  /*c260*/  IMAD.MOV.U32 R6, RZ, RZ, R45 ;  /* 0x000000ffff067224 */ /* 0x000fe200078e002d */
[----:B------:R-:W-:Y:S01]  /*c270*/  PRMT R27, R13, 0x5410, R64 ;  /* 0x000054100d1b7816 */ /* 0x000fe20000000040 */
[----:B------:R-:W-:Y:S01]  /*c280*/  IMAD.MOV.U32 R11, RZ, RZ, R41 ;  /* 0x000000ffff0b7224 */ /* 0x000fe200078e0029 */
[----:B------:R-:W-:-:S02]  /*c290*/  SHF.R.U32.HI R39, RZ, 0x10, R45 ;  /* 0x00000010ff277819 */ /* 0x000fc4000001162d */
[----:B------:R-:W-:Y:S02]  /*c2a0*/  SHF.R.U32.HI R42, RZ, 0x10, R41 ;  /* 0x00000010ff2a7819 */ /* 0x000fe40000011629 */
[----:B------:R-:W-:Y:S02]  /*c2b0*/  PRMT R34, R34, 0x5410, R69 ;  /* 0x0000541022227816 */ /* 0x000fe40000000045 */
[----:B------:R-:W-:Y:S02]  /*c2c0*/  PRMT R35, R35, 0x5410, R68 ;  /* 0x0000541023237816 */ /* 0x000fe40000000044 */
[----:B------:R-:W-:Y:S02]  /*c2d0*/  PRMT R30, R30, 0x5410, R67 ;  /* 0x000054101e1e7816 */ /* 0x000fe40000000043 */
[----:B------:R-:W-:Y:S02]  /*c2e0*/  PRMT R31, R31, 0x5410, R66 ;  /* 0x000054101f1f7816 */ /* 0x000fe40000000042 */
[----:B------:R-:W-:-:S02]  /*c2f0*/  PRMT R20, R20, 0x5410, R63 ;  /* 0x0000541014147816 */ /* 0x000fc4000000003f */
[----:B------:R-:W-:Y:S02]  /*c300*/  PRMT R21, R21, 0x5410, R62 ;  /* 0x0000541015157816 */ /* 0x000fe4000000003e */
[----:B------:R-:W-:Y:S02]  /*c310*/  PRMT R12, R46, 0x5410, R61 ;  /* 0x000054102e0c7816 */ /* 0x000fe4000000003d */
[----:B------:R-:W-:Y:S02]  /*c320*/  PRMT R13, R47, 0x5410, R60 ;  /* 0x000054102f0d7816 */ /* 0x000fe4000000003c */
[----:B------:R-:W-:Y:S02]  /*c330*/  PRMT R8, R48, 0x5410, R59 ;  /* 0x0000541030087816 */ /* 0x000fe4000000003b */
[----:B------:R-:W-:Y:S02]  /*c340*/  PRMT R9, R49, 0x5410, R58 ;  /* 0x0000541031097816 */ /* 0x000fe4000000003a */
[----:B------:R-:W-:-:S02]  /*c350*/  PRMT R37, R37, 0x5410, R56 ;  /* 0x0000541025257816 */ /* 0x000fc40000000038 */
[----:B------:R-:W-:Y:S02]  /*c360*/  ISETP.GE.AND P1, PT, R17, R40, PT ;  /* 0x000000281100720c */ /* 0x000fe40003f26270 */
[----:B------:R-:W-:Y:S02]  /*c370*/  PRMT R38, R10, 0x5410, R57 ;  /* 0x000054100a267816 */ /* 0x000fe40000000039 */
[----:B------:R-:W-:Y:S02]  /*c380*/  PRMT R32, R32, 0x5410, R55 ;  /* 0x0000541020207816 */ /* 0x000fe40000000037 */
[----:B------:R-:W-:Y:S02]  /*c390*/  PRMT R33, R33, 0x5410, R54 ;  /* 0x0000541021217816 */ /* 0x000fe40000000036 */
[----:B------:R-:W-:Y:S02]  /*c3a0*/  PRMT R28, R28, 0x5410, R53 ;  /* 0x000054101c1c7816 */ /* 0x000fe40000000035 */
[----:B------:R-:W-:-:S02]  /*c3b0*/  PRMT R29, R29, 0x5410, R52 ;  /* 0x000054101d1d7816 */ /* 0x000fc40000000034 */
[----:B------:R-:W-:Y:S02]  /*c3c0*/  PRMT R24, R24, 0x5410, R51 ;  /* 0x0000541018187816 */ /* 0x000fe40000000033 */
[----:B------:R-:W-:Y:S01]  /*c3d0*/  PRMT R25, R25, 0x5410, R50 ;  /* 0x0000541019197816 */ /* 0x000fe20000000032 */
[----:B0-----:R-:W-:Y:S06]  /*c3e0*/  @!P0 BRA `(.L_x_559) ;  /* 0x000001d400888947 */ /* 0x001fec0003800000 */
.L_x_819:
[----:B------:R-:W-:Y:S05]  /*c3f0*/  BSYNC B1 ;  /* 0x0000000000017941 */ /* 0x000fea0003800000 */
.L_x_558:
[----:B------:R-:W-:Y:S01]  /*c400*/  BSSY B1, `(.L_x_560) ;  /* 0x0000101000017945 */ /* 0x000fe20003800000 */
[----:B------:R-:W-:Y:S02]  /*c410*/  PRMT R14, R14, 0x5410, R43 ;  /* 0x000054100e0e7816 */ /* 0x000fe4000000002b */
[----:B------:R-:W-:Y:S02]  /*c420*/  PRMT R15, R6, 0x5410, R39 ;  /* 0x00005410060f7816 */ /* 0x000fe40000000027 */
[----:B------:R-:W-:Y:S02]  /*c430*/  PRMT R10, R7, 0x5410, R44 ;  /* 0x00005410070a7816 */ /* 0x000fe4000000002c */
[----:B------:R-:W-:Y:S01]  /*c440*/  PRMT R11, R11, 0x5410, R42 ;  /* 0x000054100b0b7816 */ /* 0x000fe2000000002a */
[----:B------:R-:W-:Y:S06]  /*c450*/  @P1 BRA `(.L_x_561) ;  /* 0x0000000c00ec1947 */ /* 0x000fec0003800000 */
[----:B0-----:R-:W0:Y:S01]  /*c460*/  LDC R5, c[0x0][0x3f4] ;  /* 0x0000fd00ff057b82 */ /* 0x001e220000000800 */
[----:B------:R-:W-:Y:S01]  /*c470*/  BSSY B2, `(.L_x_562) ;  /* 0x000002e000027945 */ /* 0x000fe20003800000 */
[-C--:B0-----:R-:W-:Y:S02]  /*c480*/  ISETP.GE.AND P0, PT, R22, R5.reuse, PT ;  /* 0x000000051600720c */ /* 0x081fe40003f06270 */
[-C--:B------:R-:W-:Y:S02]  /*c490*/  ISETP.GE.AND P1, PT, R209, R5.reuse, PT ;  /* 0x00000005d100720c */ /* 0x080fe40003f26270 */
[-C--:B------:R-:W-:Y:S02]  /*c4a0*/  ISETP.GE.AND P2, PT, R206, R5.reuse, PT ;  /* 0x00000005ce00720c */ /* 0x080fe40003f46270 */
[-C--:B------:R-:W-:Y:S02]  /*c4b0*/  ISETP.GE.AND P3, PT, R208, R5.reuse, PT ;  /* 0x00000005d000720c */ /* 0x080fe40003f66270 */
[----:B------:R-:W-:-:S02]  /*c4c0*/  ISETP.GE.AND P4, PT, R205, R5, PT ;  /* 0x00000005cd00720c */ /* 0x000fc40003f86270 */
[----:B------:R-:W-:-:S03]  /*c4d0*/  ISETP.GE.AND P5, PT, R210, R5, PT ;  /* 0x00000005d200720c */ /* 0x000fc60003fa6270 */
[----:B------:R-:W-:Y:S10]  /*c4e0*/  @P0 BRA `(.L_x_563) ;  /* 0x0000000000980947 */ /* 0x000ff40003800000 */
[----:B------:R-:W0:Y:S01]  /*c4f0*/  LDS.128 R4, [R3+0x15400] ;  /* 0x0154000003047984 */ /* 0x000e220000000c00 */
[C---:B------:R-:W-:Y:S01]  /*c500*/  IMAD.U32 R45, R37.reuse, 0x10000, RZ ;  /* 0x00010000252d7824 */ /* 0x040fe200078e00ff */
[----:B------:R-:W-:Y:S01]  /*c510*/  LOP3.LUT R48, R37, 0xffff0000, RZ, 0xc0, !PT ;  /* 0xffff000025307812 */ /* 0x000fe200078ec0ff */
[C---:B------:R-:W-:Y:S01]  /*c520*/  IMAD.U32 R44, R34.reuse, 0x10000, RZ ;  /* 0x00010000222c7824 */ /* 0x040fe200078e00ff */
[----:B------:R-:W-:Y:S01]  /*c530*/  LOP3.LUT R46, R34, 0xffff0000, RZ, 0xc0, !PT ;  /* 0xffff0000222e7812 */ /* 0x000fe200078ec0ff */
[C---:B0-----:R-:W-:Y:S01]  /*c540*/  IMAD.U32 R39, R4.reuse, 0x10000, RZ ;  /* 0x0001000004277824 */ /* 0x041fe200078e00ff */
[----:B------:R-:W-:Y:S01]  /*c550*/  LOP3.LUT R4, R4, 0xffff0000, RZ, 0xc0, !PT ;  /* 0xffff000004047812 */ /* 0x000fe200078ec0ff */
[C---:B------:R-:W-:Y:S01]  /*c560*/  IMAD.U32 R41, R5.reuse, 0x10000, RZ ;  /* 0x0001000005297824 */ /* 0x040fe200078e00ff */
[----:B------:R-:W-:Y:S01]  /*c570*/  LOP3.LUT R5, R5, 0xffff0000, RZ, 0xc0, !PT ;  /* 0xffff000005057812 */ /* 0x000fe200078ec0ff */
[C---:B------:R-:W-:Y:S01]  /*c580*/  IMAD.U32 R42, R6.reuse, 0x10000, RZ ;  /* 0x00010000062a7824 */ /* 0x040fe200078e00ff */
[----:B------:R-:W-:Y:S01]  /*c590*/  LOP3.LUT R6, R6, 0xffff0000, RZ, 0xc0, !PT ;  /* 0xffff000006067812 */ /* 0x000fe200078ec0ff */
[C---:B------:R-:W-:Y:S01]  /*c5a0*/  FMUL.FTZ R50, R4.reuse, R45 ;  /* 0x0000002d04327220 */ /* 0x040fe20000410000 */
[----:B------:R-:W-:Y:S01]  /*c5b0*/  FMUL.FTZ R4, R4, R44 ;  /* 0x0000002c04047220 */ /* 0x000fe20000410000 */
[----:B------:R-:W-:-:S02]  /*c5c0*/  IMAD.U32 R43, R7, 0x10000, RZ ;  /* 0x00010000072b7824 */ /* 0x000fc400078e00ff */
[----:B------:R-:W-:Y:S01]  /*c5d0*/  FMUL.FTZ R52, R5, R48 ;  /* 0x0000003005347220 */ /* 0x000fe20000410000 */
[C---:B------:R-:W-:Y:S01]  /*c5e0*/  FFMA.FTZ R50, R39.reuse, R44, -R50 ;  /* 0x0000002c27327223 */ /* 0x040fe20000010832 */
[----:B------:R-:W-:Y:S01]  /*c5f0*/  FFMA.FTZ R45, R39, R45, R4 ;  /* 0x0000002d272d7223 */ /* 0x000fe20000010004 */
[----:B------:R-:W-:Y:S01]  /*c600*/  LOP3.LUT R7, R7, 0xffff0000, RZ, 0xc0, !PT ;  /* 0xffff000007077812 */ /* 0x000fe200078ec0ff */
[-C--:B------:R-:W-:Y:S01]  /*c610*/  FMUL.FTZ R54, R5, R46.reuse ;  /* 0x0000002e05367220 */ /* 0x080fe20000410000 */
[C---:B------:R-:W-:Y:S01]  /*c620*/  LOP3.LUT R44, R38.reuse, 0xffff0000, RZ, 0xc0, !PT ;  /* 0xffff0000262c7812 */ /* 0x040fe200078ec0ff */
[----:B------:R-:W-:Y:S01]  /*c630*/  IMAD.U32 R39, R38, 0x10000, RZ ;  /* 0x0001000026277824 */ /* 0x000fe200078e00ff */
[C---:B------:R-:W-:Y:S01]  /*c640*/  LOP3.LUT R4, R35.reuse, 0xffff0000, RZ, 0xc0, !PT ;  /* 0xffff000023047812 */ /* 0x040fe200078ec0ff */
[----:B------:R-:W-:Y:S02]  /*c650*/  IMAD.U32 R5, R35, 0x10000, RZ ;  /* 0x0001000023057824 */ /* 0x000fe400078e00ff */
[C---:B------:R-:W-:Y:S01]  /*c660*/  FFMA.FTZ R52, R41.reuse, R46, -R52 ;  /* 0x0000002e29347223 */ /* 0x040fe20000010834 */
[----:B------:R-:W-:Y:S01]  /*c670*/  FFMA.FTZ R41, R41, R48, R54 ;  /* 0x0000003029297223 */ /* 0x000fe20000010036 */
[C---:B------:R-:W-:Y:S01]  /*c680*/  FMUL.FTZ R47, R6.reuse, R39 ;  /* 0x00000027062f7220 */ /* 0x040fe20000410000 */
[-C--:B------:R-:W-:Y:S01]  /*c690*/  FMUL.FTZ R46, R6, R5.reuse ;  /* 0x00000005062e7220 */ /* 0x080fe20000410000 */
        /* <DEDUP_REMOVED lines=8> */
[----:B------:R-:W-:Y:S02]  /*c720*/  F2FP.BF16.F32.PACK_AB R6, R39, R6 ;  /* 0x000000062706723e */ /* 0x000fe400000010ff */
[----:B------:R-:W-:-:S05]  /*c730*/  F2FP.BF16.F32.PACK_AB R7, R44, R7 ;  /* 0x000000072c07723e */ /* 0x000fca00000010ff */
[----:B------:R0:W-:Y:S02]  /*c740*/  STS.128 [R3+0x15400], R4 ;  /* 0x0154000403007388 */ /* 0x0001e40000000c00 */
.L_x_563:
[----:B------:R-:W-:Y:S05]  /*c750*/  BSYNC B2 ;  /* 0x0000000000027941 */ /* 0x000fea0003800000 */
.L_x_562:
[----:B------:R-:W-:Y:S04]  /*c760*/  BSSY B2, `(.L_x_564) ;  /* 0x0000028000027945 */ /* 0x000fe80003800000 */
[----:B------:R-:W-:Y:S05]  /*c770*/  @P1 BRA `(.L_x_565) ;  /* 0x0000000000981947 */ /* 0x000fea0003800000 */
[----:B0-----:R-:W0:Y:S01]  /*c780*/  LDS.128 R4, [R0] ;  /* 0x0000000000047984 */ /* 0x001e220000000c00 */
        /* <DEDUP_REMOVED lines=36> */
[----:B------:R1:W-:Y:S02]  /*c9d0*/  STS.128 [R0], R4 ;  /* 0x0000000400007388 */ /* 0x0003e40000000c00 */
.L_x_565:
[----:B------:R-:W-:Y:S05]  /*c9e0*/  BSYNC B2 ;  /* 0x0000000000027941 */ /* 0x000fea0003800000 */
.L_x_564:
[----:B------:R-:W-:Y:S04]  /*c9f0*/  BSSY B2, `(.L_x_566) ;  /* 0x0000028000027945 */ /* 0x000fe80003800000 */
[----:B------:R-:W-:Y:S05]  /*ca00*/  @P2 BRA `(.L_x_567) ;  /* 0x0000000000982947 */ /* 0x000fea0003800000 */
[----:B01----:R-:W0:Y:S01]  /*ca10*/  LDS.128 R4, [R3+0x19400] ;  /* 0x0194000003047984 */ /* 0x003e220000000c00 */
        /* <DEDUP_REMOVED lines=37> */
.L_x_567:
[----:B------:R-:W-:Y:S05]  /*cc70*/  BSYNC B2 ;  /* 0x0000000000027941 */ /* 0x000fea0003800000 */
.L_x_566:
[----:B------:R-:W-:Y:S04]  /*cc80*/  BSSY B2, `(.L_x_568) ;  /* 0x0000028000027945 */ /* 0x000fe80003800000 */
[----:B------:R-:W-:Y:S05]  /*cc90*/  @P3 BRA `(.L_x_569) ;  /* 0x0000000000983947 */ /* 0x000fea0003800000 */
[----:B012---:R-:W0:Y:S01]  /*cca0*/  LDS.128 R4, [R0+0x4000] ;  /* 0x0040000000047984 */ /* 0x007e220000000c00 */
        /* <DEDUP_REMOVED lines=37> */
.L_x_569:
[----:B------:R-:W-:Y:S05]  /*cf00*/  BSYNC B2 ;  /* 0x0000000000027941 */ /* 0x000fea0003800000 */
.L_x_568:
[----:B------:R-:W-:Y:S04]  /*cf10*/  BSSY B2, `(.L_x_570) ;  /* 0x0000028000027945 */ /* 0x000fe80003800000 */
[----:B------:R-:W-:Y:S05]  /*cf20*/  @P4 BRA `(.L_x_571) ;  /* 0x0000000000984947 */ /* 0x000fea0003800000 */
[----:B0123--:R-:W0:Y:S01]  /*cf30*/  LDS.128 R4, [R3+0x1d400] ;  /* 0x01d4000003047984 */ /* 0x00fe220000000c00 */
        /* <DEDUP_REMOVED lines=37> */
.L_x_571:
[----:B------:R-:W-:Y:S05]  /*d190*/  BSYNC B2 ;  /* 0x0000000000027941 */ /* 0x000fea0003800000 */
.L_x_570:
[----:B------:R-:W-:Y:S05]  /*d1a0*/  @P5 BRA `(.L_x_561) ;  /* 0x0000000000985947 */ /* 0x000fea0003800000 */
[----:B01234-:R-:W0:Y:S01]  /*d1b0*/  LDS.128 R4, [R0+0x8000] ;  /* 0x0080000000047984 */ /* 0x01fe220000000c00 */
        /* <DEDUP_REMOVED lines=37> */
.L_x_561:
[----:B------:R-:W-:Y:S05]  /*d410*/  BSYNC B1 ;  /* 0x0000000000017941 */ /* 0x000fea0003800000 */
.L_x_560:
[----:B------:R-:W-:-:S13]  /*d420*/  ISETP.GE.AND P0, PT, R229, R40, PT ;  /* 0x00000028e500720c */ /* 0x000fda0003f06270 */
[----:B------:R-:W-:Y:S05]  /*d430*/  @P0 BRA `(.L_x_572) ;  /* 0x0000003c00c00947 */ /* 0x000fea0003800000 */
[----:B01234-:R-:W0:Y:S01]  /*d440*/  LDC R5, c[0x0][0x3f4] ;  /* 0x0000fd00ff057b82 */ /* 0x01fe220000000800 */
        /* <DEDUP_REMOVED lines=12> */
[----:B------:R-:W-:Y:S02]  /*d510*/  LOP3.LUT R46, R34, 0xffff0000, RZ, 0xc0, !PT ;  /* 0xffff0000222e7812 */ /* 0x000fe400078ec0ff */
[----:B------:R-:W-:Y:S01]  /*d520*/  LOP3.LUT R47, R38, 0xffff0000, RZ, 0xc0, !PT ;  /* 0xffff0000262f7812 */ /* 0x000fe200078ec0ff */
[C---:B0-----:R-:W-:Y:S01]  /*d530*/  IMAD.U32 R39, R4.reuse, 0x10000, RZ ;  /* 0x0001000004277824 */ /* 0x041fe200078e00ff */
[----:B------:R-:W-:Y:S01]  /*d540*/  LOP3.LUT R4, R4, 0xffff0000, RZ, 0xc0, !PT ;  /* 0xffff000004047812 */ /* 0x000fe200078ec0ff */
[C---:B------:R-:W-:Y:S01]  /*d550*/  IMAD.U32 R40, R5.reuse, 0x10000, RZ ;  /* 0x0001000005287824 */ /* 0x040fe200078e00ff */
[----:B------:R-:W-:Y:S01]  /*d560*/  LOP3.LUT R5, R5, 0xffff0000, RZ, 0xc0, !PT ;  /* 0xffff000005057812 */ /* 0x000fe200078ec0ff */
[C---:B------:R-:W-:Y:S01]  /*d570*/  IMAD.U32 R34, R6.reuse, 0x10000, RZ ;  /* 0x0001000006227824 */ /* 0x040fe200078e00ff */
[----:B------:R-:W-:Y:S01]  /*d580*/  LOP3.LUT R6, R6, 0xffff0000, RZ, 0xc0, !PT ;  /* 0xffff000006067812 */ /* 0x000fe200078ec0ff */
[-C--:B------:R-:W-:Y:S01]  /*d590*/  FMUL.FTZ R42, R45, R4.reuse ;  /* 0x000000042d2a7220 */ /* 0x080fe20000410000 */
[----:B------:R-:W-:Y:S01]  /*d5a0*/  FMUL.FTZ R44, R43, R4 ;  /* 0x000000042b2c7220 */ /* 0x000fe20000410000 */
[----:B------:R-:W-:Y:S01]  /*d5b0*/  FMUL.FTZ R41, R48, R5 ;  /* 0x0000000530297220 */ /* 0x000fe20000410000 */
[----:B------:R-:W-:-:S02]  /*d5c0*/  IMAD.U32 R37, R7, 0x10000, RZ ;  /* 0x0001000007257824 */ /* 0x000fc400078e00ff */
[-C--:B------:R-:W-:Y:S01]  /*d5d0*/  FFMA.FTZ R4, R43, R39.reuse, -R42 ;  /* 0x000000272b047223 */ /* 0x080fe2000001082a */
[----:B------:R-:W-:Y:S01]  /*d5e0*/  FFMA.FTZ R39, R45, R39, R44 ;  /* 0x000000272d277223 */ /* 0x000fe2000001002c */
[C---:B------:R-:W-:Y:S01]  /*d5f0*/  FMUL.FTZ R43, R46.reuse, R5 ;  /* 0x000000052e2b7220 */ /* 0x040fe20000410000 */
[----:B------:R-:W-:Y:S01]  /*d600*/  LOP3.LUT R7, R7, 0xffff0000, RZ, 0xc0, !PT ;  /* 0xffff000007077812 */ /* 0x000fe200078ec0ff */
[-C--:B------:R-:W-:Y:S01]  /*d610*/  FFMA.FTZ R5, R46, R40.reuse, -R41 ;  /* 0x000000282e057223 */ /* 0x080fe20000010829 */
[C---:B------:R-:W-:Y:S01]  /*d620*/  LOP3.LUT R45, R35.reuse, 0xffff0000, RZ, 0xc0, !PT ;  /* 0xffff0000232d7812 */ /* 0x040fe200078ec0ff */
[----:B------:R-:W-:Y:S02]  /*d630*/  IMAD.U32 R46, R38, 0x10000, RZ ;  /* 0x00010000262e7824 */ /* 0x000fe400078e00ff */
[----:B------:R-:W-:Y:S01]  /*d640*/  FFMA.FTZ R40, R48, R40, R43 ;  /* 0x0000002830287223 */ /* 0x000fe2000001002b */
[----:B------:R-:W-:Y:S02]  /*d650*/  IMAD.U32 R44, R35, 0x10000, RZ ;  /* 0x00010000232c7824 */ /* 0x000fe400078e00ff */
[-C--:B------:R-:W-:Y:S01]  /*d660*/  FMUL.FTZ R38, R47, R7.reuse ;  /* 0x000000072f267220 */ /* 0x080fe20000410000 */
[-C--:B------:R-:W-:Y:S01]  /*d670*/  FMUL.FTZ R35, R46, R6.reuse ;  /* 0x000000062e237220 */ /* 0x080fe20000410000 */
[C---:B------:R-:W-:Y:S01]  /*d680*/  FMUL.FTZ R42, R45.reuse, R7 ;  /* 0x000000072d2a7220 */ /* 0x040fe20000410000 */
[C---:B------:R-:W-:Y:S01]  /*d690*/  FMUL.FTZ R41, R44.reuse, R6 ;  /* 0x000000062c297220 */ /* 0x040fe20000410000 */
[-C--:B------:R-:W-:Y:S01]  /*d6a0*/  FFMA.FTZ R7, R45, R37.reuse, -R38 ;  /* 0x000000252d077223 */ /* 0x080fe20000010826 */
[-C--:B------:R-:W-:Y:S01]  /*d6b0*/  FFMA.FTZ R6, R44, R34.reuse, -R35 ;  /* 0x000000222c067223 */ /* 0x080fe20000010823 */
[----:B------:R-:W-:Y:S01]  /*d6c0*/  FFMA.FTZ R42, R47, R37, R42 ;  /* 0x000000252f2a7223 */ /* 0x000fe2000001002a */
[----:B------:R-:W-:Y:S01]  /*d6d0*/  FFMA.FTZ R41, R46, R34, R41 ;  /* 0x000000222e297223 */ /* 0x000fe20000010029 */
[----:B------:R-:W-:-:S02]  /*d6e0*/  F2FP.BF16.F32.PACK_AB R4, R39, R4 ;  /* 0x000000042704723e */ /* 0x000fc400000010ff */
[----:B------:R-:W-:Y:S02]  /*d6f0*/  F2FP.BF16.F32.PACK_AB R5, R40, R5 ;  /* 0x000000052805723e */ /* 0x000fe400000010ff */
[----:B------:R-:W-:Y:S02]  /*d700*/  F2FP.BF16.F32.PACK_AB R6, R41, R6 ;  /* 0x000000062906723e */ /* 0x000fe400000010ff */
[----:B------:R-:W-:-:S05]  /*d710*/  F2FP.BF16.F32.PACK_AB R7, R42, R7 ;  /* 0x000000072a07723e */ /* 0x000fca00000010ff */
[----:B------:R0:W-:Y:S02]  /*d720*/  STS.128 [R3+0x17400], R4 ;  /* 0x0174000403007388 */ /* 0x0001e40000000c00 */
.L_x_574:
[----:B------:R-:W-:Y:S05]  /*d730*/  BSYNC B1 ;  /* 0x0000000000017941 */ /* 0x000fea0003800000 */
.L_x_573:
[----:B------:R-:W-:Y:S04]  /*d740*/  BSSY B1, `(.L_x_575) ;  /* 0x0000028000017945 */ /* 0x000fe80003800000 */
[----:B------:R-:W-:Y:S05]  /*d750*/  @P1 BRA `(.L_x_576) ;  /* 0x0000000000981947 */ /* 0x000fea0003800000 */
[----:B0-----:R-:W0:Y:S01]  /*d760*/  LDS.128 R4, [R0+0x2000] ;  /* 0x0020000000047984 */ /* 0x001e220000000c00 */
[----:B------:R-:W-:Y:S01]  /*d770*/  IMAD.U32 R40, R30, 0x10000, RZ ;  /* 0x000100001e287824 */ /* 0x000fe200078e00ff */
[C---:B------:R-:W-:Y:S01]  /*d780*/  LOP3.LUT R43, R32.reuse, 0xffff0000, RZ, 0xc0, !PT ;  /* 0xffff0000202b7812 */ /* 0x040fe200078ec0ff */
[----:B------:R-:W-:Y:S01]  /*d790*/  IMAD.U32 R42, R32, 0x10000, RZ ;  /* 0x00010000202a7824 */ /* 0x000fe200078e00ff */
        /* <DEDUP_REMOVED lines=17> */
[----:B------:R-:W-:Y:S01]  /*d8b0*/  LOP3.LUT R40, R31, 0xffff0000, RZ, 0xc0, !PT ;  /* 0xffff00001f287812 */ /* 0x000fe200078ec0ff */
[----:B------:R-:W-:Y:S02]  /*d8c0*/  IMAD.U32 R42, R33, 0x10000, RZ ;  /* 0x00010000212a7824 */ /* 0x000fe400078e00ff */
[----:B------:R-:W-:Y:S01]  /*d8d0*/  FFMA.FTZ R34, R43, R35, R34 ;  /* 0x000000232b227223 */ /* 0x000fe20000010022 */
[----:B------:R-:W-:Y:S02]  /*d8e0*/  IMAD.U32 R38, R31, 0x10000, RZ ;  /* 0x000100001f267824 */ /* 0x000fe400078e00ff */
[-C--:B------:R-:W-:Y:S01]  /*d8f0*/  FMUL.FTZ R35, R44, R7.reuse ;  /* 0x000000072c237220 */ /* 0x080fe20000410000 */
[-C--:B------:R-:W-:Y:S01]  /*d900*/  FMUL.FTZ R31, R42, R6.reuse ;  /* 0x000000062a1f7220 */ /* 0x080fe20000410000 */
        /* <DEDUP_REMOVED lines=8> */
[----:B------:R-:W-:Y:S02]  /*d990*/  F2FP.BF16.F32.PACK_AB R6, R33, R6 ;  /* 0x000000062106723e */ /* 0x000fe400000010ff */
[----:B------:R-:W-:-:S05]  /*d9a0*/  F2FP.BF16.F32.PACK_AB R7, R32, R7 ;  /* 0x000000072007723e */ /* 0x000fca00000010ff */
[----:B------:R1:W-:Y:S02]  /*d9b0*/  STS.128 [R0+0x2000], R4 ;  /* 0x0020000400007388 */ /* 0x0003e40000000c00 */
.L_x_576:
[----:B------:R-:W-:Y:S05]  /*d9c0*/  BSYNC B1 ;  /* 0x0000000000017941 */ /* 0x000fea0003800000 */
.L_x_575:
[----:B------:R-:W-:Y:S04]  /*d9d0*/  BSSY B1, `(.L_x_577) ;  /* 0x0000028000017945 */ /* 0x000fe80003800000 */
[----:B------:R-:W-:Y:S05]  /*d9e0*/  @P2 BRA `(.L_x_578) ;  /* 0x0000000000982947 */ /* 0x000fea0003800000 */
[----:B01----:R-:W0:Y:S01]  /*d9f0*/  LDS.128 R4, [R3+0x1b400] ;  /* 0x01b4000003047984 */ /* 0x003e220000000c00 */
        /* <DEDUP_REMOVED lines=37> */
.L_x_578:
[----:B------:R-:W-:Y:S05]  /*dc50*/  BSYNC B1 ;  /* 0x0000000000017941 */ /* 0x000fea0003800000 */
.L_x_577:
[----:B------:R-:W-:Y:S04]  /*dc60*/  BSSY B1, `(.L_x_579) ;  /* 0x0000028000017945 */ /* 0x000fe80003800000 */
[----:B------:R-:W-:Y:S05]  /*dc70*/  @P3 BRA `(.L_x_580) ;  /* 0x0000000000983947 */ /* 0x000fea0003800000 */
[----:B012---:R-:W0:Y:S01]  /*dc80*/  LDS.128 R4, [R0+0x6000] ;  /* 0x0060000000047984 */ /* 0x007e220000000c00 */
        /* <DEDUP_REMOVED lines=37> */
.L_x_580:
[----:B------:R-:W-:Y:S05]  /*dee0*/  BSYNC B1 ;  /* 0x0000000000017941 */ /* 0x000fea0003800000 */
.L_x_579:
[----:B------:R-:W-:Y:S04]  /*def0*/  BSSY B1, `(.L_x_581) ;  /* 0x0000028000017945 */ /* 0x000fe80003800000 */
[----:B------:R-:W-:Y:S05]  /*df00*/  @P4 BRA `(.L_x_582) ;  /* 0x0000000000984947 */ /* 0x000fea0003800000 */
[----:B0123--:R-:W0:Y:S01]  /*df10*/  LDS.128 R4, [R3+0x1f400] ;  /* 0x01f4000003047984 */ /* 0x00fe220000000c00 */
        /* <DEDUP_REMOVED lines=37> */
.L_x_582:
[----:B------:R-:W-:Y:S05]  /*e170*/  BSYNC B1 ;  /* 0x0000000000017941 */ /* 0x000fea0003800000 */
.L_x_581:
[----:B------:R-:W-:Y:S05]  /*e180*/  @P5 BRA `(.L_x_572) ;  /* 0x00000030006c5947 */ /* 0x000fea0003800000 */
[----:B01234-:R-:W0:Y:S01]  /*e190*/  LDS.128 R4, [R0+0xa000] ;  /* 0x00a0000000047984 */ /* 0x01fe220000000c00 */
        /* <DEDUP_REMOVED lines=17> */
[----:B------:R-:W-:Y:S01]  /*e2b0*/  FMUL.FTZ R15, R24, R5 ;  /* 0x00000005180f7220 */ /* 0x000fe20000410000 */
        /* <DEDUP_REMOVED lines=18> */
[----:B------:R0:W-:Y:S01]  /*e3e0*/  STS.128 [R0+0xa000], R4 ;  /* 0x00a0000400007388 */ /* 0x0001e20000000c00 */
[----:B------:R-:W-:Y:S05]  /*e3f0*/  BRA `(.L_x_572) ;  /* 0x0000002c00d07947 */ /* 0x000fea0003800000 */
.L_x_554:
[----:B------:R-:W-:-:S03]  /*e400*/  UMOV UR4, 0xffffffff ;  /* 0xffffffff00047882 */ /* 0x000fc60000000000 */
[----:B------:R-:W-:Y:S05]  /*e410*/  BRA.DIV UR4, `(.L_x_583) ;  /* 0x000001b604907947 */ /* 0x000fea000b800000 */
[----:B------:R-:W0:Y:S04]  /*e420*/  SHFL.IDX PT, R3, R25, RZ, 0x1c1f ;  /* 0x001c1fff19037589 */ /* 0x000e2800000e0000 */
[----:B------:R-:W1:Y:S04]  /*e430*/  SHFL.IDX PT, R0, R24, RZ, 0x1c1f ;  /* 0x001c1fff18007589 */ /* 0x000e6800000e0000 */
[----:B------:R2:W3:Y:S04]  /*e440*/  SHFL.IDX PT, R5, R27, RZ, 0x1c1f ;  /* 0x001c1fff1b057589 */ /* 0x0004e800000e0000 */
[----:B------:R2:W4:Y:S01]  /*e450*/  SHFL.IDX PT, R14, R26, RZ, 0x1c1f ;  /* 0x001c1fff1a0e7589 */ /* 0x00052200000e0000 */
[----:B0-----:R-:W-:-:S02]  /*e460*/  IMAD.MOV.U32 R21, RZ, RZ, R3 ;  /* 0x000000ffff157224 */ /* 0x001fc400078e0003 */
[----:B-12---:R-:W-:-:S07]  /*e470*/  IMAD.MOV.U32 R20, RZ, RZ, R0 ;  /* 0x000000ffff147224 */ /* 0x006fce00078e0000 */
.L_x_825:
[----:B------:R-:W-:Y:S01]  /*e480*/  ULDC UR4, c[0x0][0x448] ;  /* 0x0001120000047ab9 */ /* 0x000fe20000000800 */
[----:B------:R-:W-:Y:S01]  /*e490*/  BSSY B1, `(.L_x_584) ;  /* 0x000003b000017945 */ /* 0x000fe20003800000 */
[----:B------:R-:W-:Y:S01]  /*e4a0*/  IMAD R39, R155, UR4, RZ ;  /* 0x000000049b277c24 */ /* 0x000fe2000f8e02ff */
[----:B------:R-:W-:Y:S01]  /*e4b0*/  CS2R R6, SRZ ;  /* 0x0000000000067805 */ /* 0x000fe2000001ff00 */
[----:B----4-:R-:W-:Y:S01]  /*e4c0*/  IMAD.MOV.U32 R40, RZ, RZ, R14 ;  /* 0x000000ffff287224 */ /* 0x010fe200078e000e */
[----:B------:R-:W-:Y:S01]  /*e4d0*/  CS2R R8, SRZ ;  /* 0x0000000000087805 */ /* 0x000fe2000001ff00 */
[----:B---3--:R-:W-:Y:S01]  /*e4e0*/  IMAD.MOV.U32 R41, RZ, RZ, R5 ;  /* 0x000000ffff297224 */ /* 0x008fe200078e0005 */
[----:B------:R-:W-:Y:S01]  /*e4f0*/  ISETP.GE.AND P0, PT, R4, R39, PT ;  /* 0x000000270400720c */ /* 0x000fe20003f06270 */
[----:B------:R-:W-:Y:S01]  /*e500*/  IMAD R39, R149, -0x80, R39 ;  /* 0xffffff8095277824 */ /* 0x000fe200078e0227 */
        /* <DEDUP_REMOVED lines=10> */
[----:B------:R-:W-:Y:S06]  /*e5b0*/  @P0 BRA `(.L_x_585) ;  /* 0x0000000000a00947 */ /* 0x000fec0003800000 */
[C---:B------:R-:W-:Y:S01]  /*e5c0*/  VIADD R0, R18.reuse, 0x20 ;  /* 0x0000002012007836 */ /* 0x040fe20000000000 */
[----:B------:R-:W-:Y:S01]  /*e5d0*/  ULDC UR4, c[0x0][0x3f4] ;  /* 0x0000fd0000047ab9 */ /* 0x000fe20000000800 */
[C---:B------:R-:W-:Y:S01]  /*e5e0*/  VIADD R3, R18.reuse, 0x40 ;  /* 0x0000004012037836 */ /* 0x040fe20000000000 */
[----:B------:R-:W-:Y:S01]  /*e5f0*/  ISETP.GE.AND P0, PT, R18, UR4, PT ;  /* 0x0000000412007c0c */ /* 0x000fe2000bf06270 */
[----:B------:R-:W-:Y:S01]  /*e600*/  IMAD.IADD R4, R22, 0x1, R206 ;  /* 0x0000000116047824 */ /* 0x000fe200078e02ce */
[----:B------:R-:W-:Y:S01]  /*e610*/  ISETP.GE.AND P1, PT, R0, UR4, PT ;  /* 0x0000000400007c0c */ /* 0x000fe2000bf26270 */
[----:B------:R-:W-:Y:S01]  /*e620*/  IMAD.IADD R0, R22, 0x1, R205 ;  /* 0x0000000116007824 */ /* 0x000fe200078e02cd */
[----:B------:R-:W-:Y:S02]  /*e630*/  ISETP.GE.AND P2, PT, R3, UR4, PT ;  /* 0x0000000403007c0c */ /* 0x000fe4000bf46270 */
[----:B------:R-:W-:Y:S02]  /*e640*/  CS2R R24, SRZ ;  /* 0x0000000000187805 */ /* 0x000fe4000001ff00 */
[----:B------:R-:W-:-:S02]  /*e650*/  SHF.R.S32.HI R5, RZ, 0x1f, R4 ;  /* 0x0000001fff057819 */ /* 0x000fc40000011404 */
[----:B------:R-:W-:Y:S02]  /*e660*/  CS2R R26, SRZ ;  /* 0x00000000001a7805 */ /* 0x000fe4000001ff00 */
[----:B------:R-:W-:Y:S02]  /*e670*/  SHF.R.S32.HI R3, RZ, 0x1f, R0 ;  /* 0x0000001fff037819 */ /* 0x000fe40000011400 */
[----:B------:R-:W-:Y:S02]  /*e680*/  LEA.HI R6, R5, R4, RZ, 0x3 ;  /* 0x0000000405067211 */ /* 0x000fe400078f18ff */
[----:B------:R-:W-:Y:S01]  /*e690*/  LEA.HI R3, R3, R0, RZ, 0x3 ;  /* 0x0000000003037211 */ /* 0x000fe200078f18ff */
[----:B------:R-:W-:Y:S01]  /*e6a0*/  @!P0 IMAD.WIDE R12, R18, 0x2, R20 ;  /* 0x00000002120c8825 */ /* 0x000fe200078e0214 */
[----:B------:R-:W-:Y:S02]  /*e6b0*/  SHF.R.S32.HI R0, RZ, 0x3, R6 ;  /* 0x00000003ff007819 */ /* 0x000fe40000011406 */
[----:B------:R-:W-:-:S02]  /*e6c0*/  SHF.R.S32.HI R47, RZ, 0x3, R3 ;  /* 0x00000003ff2f7819 */ /* 0x000fc40000011403 */
[----:B------:R-:W-:Y:S01]  /*e6d0*/  CS2R R4, SRZ ;  /* 0x0000000000047805 */ /* 0x000fe2000001ff00 */
[----:B------:R0:W5:Y:S01]  /*e6e0*/  @!P0 LD.E.128 R24, desc[UR60][R12.64] ;  /* 0x0000003c0c188980 */ /* 0x000162000c101d00 */
[----:B------:R-:W-:Y:S01]  /*e6f0*/  @!P1 IMAD.SHL.U32 R3, R0, 0x8, RZ ;  /* 0x0000000800039824 */ /* 0x000fe200078e00ff */
[----:B------:R-:W-:Y:S01]  /*e700*/  CS2R R6, SRZ ;  /* 0x0000000000067805 */ /* 0x000fe2000001ff00 */
[----:B------:R-:W-:Y:S01]  /*e710*/  @!P2 IMAD.SHL.U32 R47, R47, 0x8, RZ ;  /* 0x000000082f2fa824 */ /* 0x000fe200078e00ff */
[----:B------:R-:W-:Y:S01]  /*e720*/  CS2R R28, SRZ ;  /* 0x00000000001c7805 */ /* 0x000fe2000001ff00 */
[--C-:B------:R-:W-:Y:S01]  /*e730*/  @!P1 IMAD.WIDE R42, R3, 0x2, R20.reuse ;  /* 0x00000002032a9825 */ /* 0x100fe200078e0214 */
[----:B------:R-:W-:Y:S02]  /*e740*/  CS2R R30, SRZ ;  /* 0x00000000001e7805 */ /* 0x000fe4000001ff00 */
[----:B------:R-:W-:Y:S02]  /*e750*/  CS2R R8, SRZ ;  /* 0x0000000000087805 */ /* 0x000fe4000001ff00 */
[----:B------:R-:W-:Y:S01]  /*e760*/  CS2R R10, SRZ ;  /* 0x00000000000a7805 */ /* 0x000fe2000001ff00 */
[----:B------:R-:W-:Y:S01]  /*e770*/  @!P2 IMAD.WIDE R44, R47, 0x2, R20 ;  /* 0x000000022f2ca825 */ /* 0x000fe200078e0214 */
[----:B------:R-:W-:-:S02]  /*e780*/  CS2R R32, SRZ ;  /* 0x0000000000207805 */ /* 0x000fc4000001ff00 */
[----:B------:R-:W-:Y:S02]  /*e790*/  CS2R R34, SRZ ;  /* 0x0000000000227805 */ /* 0x000fe4000001ff00 */
[----:B0-----:R-:W-:Y:S01]  /*e7a0*/  CS2R R12, SRZ ;  /* 0x00000000000c7805 */ /* 0x001fe2000001ff00 */
[--C-:B------:R-:W-:Y:S01]  /*e7b0*/  @!P1 IMAD.WIDE R20, R3, 0x2, R40.reuse ;  /* 0x0000000203149825 */ /* 0x100fe200078e0228 */
[----:B------:R-:W-:Y:S01]  /*e7c0*/  CS2R R14, SRZ ;  /* 0x00000000000e7805 */ /* 0x000fe2000001ff00 */
[----:B------:R0:W5:Y:S02]  /*e7d0*/  @!P1 LD.E.128 R28, desc[UR60][R42.64] ;  /* 0x0000003c2a1c9980 */ /* 0x000164000c101d00 */
[--C-:B------:R-:W-:Y:S02]  /*e7e0*/  @!P2 IMAD.WIDE R46, R47, 0x2, R40.reuse ;  /* 0x000000022f2ea825 */ /* 0x100fe400078e0228 */
[----:B------:R0:W5:Y:S02]  /*e7f0*/  @!P1 LD.E.128 R8, desc[UR60][R20.64] ;  /* 0x0000003c14089980 */ /* 0x000164000c101d00 */
[----:B------:R-:W-:-:S02]  /*e800*/  @!P0 IMAD.WIDE R40, R18, 0x2, R40 ;  /* 0x0000000212288825 */ /* 0x000fc400078e0228 */
[----:B------:R0:W5:Y:S04]  /*e810*/  @!P2 LD.E.128 R32, desc[UR60][R44.64] ;  /* 0x0000003c2c20a980 */ /* 0x000168000c101d00 */
[----:B------:R0:W5:Y:S04]  /*e820*/  @!P0 LD.E.128 R4, desc[UR60][R40.64] ;  /* 0x0000003c28048980 */ /* 0x000168000c101d00 */
[----:B------:R0:W5:Y:S02]  /*e830*/  @!P2 LD.E.128 R12, desc[UR60][R46.64] ;  /* 0x0000003c2e0ca980 */ /* 0x000164000c101d00 */
.L_x_585:
[----:B------:R-:W-:Y:S05]  /*e840*/  BSYNC B1 ;  /* 0x0000000000017941 */ /* 0x000fea0003800000 */
.L_x_584:
[----:B0-----:R-:W-:Y:S01]  /*e850*/  LEA.HI R20, R228, R228, RZ, 0x1 ;  /* 0x000000e4e4147211 */ /* 0x001fe200078f08ff */
[--C-:B-----5:R-:W-:Y:S01]  /*e860*/  IMAD.MOV.U32 R40, RZ, RZ, R5.reuse ;  /* 0x000000ffff287224 */ /* 0x120fe200078e0005 */
[----:B------:R-:W-:Y:S01]  /*e870*/  SHF.R.U64 R57, R4, 0x10, R5 ;  /* 0x0000001004397819 */ /* 0x000fe20000001205 */
[----:B------:R-:W-:Y:S01]  /*e880*/  IMAD.MOV.U32 R3, RZ, RZ, R25 ;  /* 0x000000ffff037224 */ /* 0x000fe200078e0019 */
[----:B------:R-:W-:Y:S01]  /*e890*/  LOP3.LUT R21, R20, 0xfffffffe, RZ, 0xc0, !PT ;  /* 0xfffffffe14157812 */ /* 0x000fe200078ec0ff */
[----:B------:R-:W-:Y:S01]  /*e8a0*/  IMAD.MOV.U32 R44, RZ, RZ, R31 ;  /* 0x000000ffff2c7224 */ /* 0x000fe200078e001f */
[----:B------:R-:W-:Y:S01]  /*e8b0*/  SHF.R.U32.HI R55, RZ, 0x10, R5 ;  /* 0x00000010ff377819 */ /* 0x000fe20000011605 */
[----:B------:R-:W-:Y:S01]  /*e8c0*/  IMAD.MOV.U32 R0, RZ, RZ, R24 ;  /* 0x000000ffff007224 */ /* 0x000fe200078e0018 */
[----:B------:R-:W-:Y:S01]  /*e8d0*/  SHF.R.U64 R69, R24, 0x10, R25 ;  /* 0x0000001018457819 */ /* 0x000fe20000001219 */
[----:B------:R-:W-:Y:S01]  /*e8e0*/  IMAD.IADD R21, R228, 0x1, -R21 ;  /* 0x00000001e4157824 */ /* 0x000fe200078e0a15 */
[----:B------:R-:W-:Y:S01]  /*e8f0*/  SHF.R.U32.HI R66, RZ, 0x10, R25 ;  /* 0x00000010ff427819 */ /* 0x000fe20000011619 */
[--C-:B------:R-:W-:Y:S01]  /*e900*/  IMAD.MOV.U32 R25, RZ, RZ, R27.reuse ;  /* 0x000000ffff197224 */ /* 0x100fe200078e001b */
[----:B------:R-:W-:Y:S01]  /*e910*/  SHF.R.U64 R67, R26, 0x10, R27 ;  /* 0x000000101a437819 */ /* 0x000fe2000000121b */
[----:B------:R-:W-:Y:S01]  /*e920*/  IMAD.MOV.U32 R48, RZ, RZ, R35 ;  /* 0x000000ffff307224 */ /* 0x000fe200078e0023 */
[----:B------:R-:W-:Y:S01]  /*e930*/  SHF.L.U32 R5, R21, 0x1f, RZ ;  /* 0x0000001f15057819 */ /* 0x000fe200000006ff */
[----:B------:R-:W-:Y:S01]  /*e940*/  IMAD.MOV.U32 R24, RZ, RZ, R26 ;  /* 0x000000ffff187224 */ /* 0x000fe200078e001a */
[----:B------:R-:W-:Y:S01]  /*e950*/  SHF.R.U32.HI R64, RZ, 0x10, R27 ;  /* 0x00000010ff407819 */ /* 0x000fe2000001161b */
[--C-:B------:R-:W-:Y:S01]  /*e960*/  IMAD.MOV.U32 R27, RZ, RZ, R29.reuse ;  /* 0x000000ffff1b7224 */ /* 0x100fe200078e001d */
[----:B------:R-:W0:Y:S01]  /*e970*/  SYNCS.PHASECHK.TRANS64.TRYWAIT P0, [R2+URZ+0x36800], R5 ;  /* 0x03680005020075a7 */ /* 0x000e22000800017f */
[----:B------:R-:W-:Y:S01]  /*e980*/  SHF.R.U32.HI R62, RZ, 0x10, R29 ;  /* 0x00000010ff3e7819 */ /* 0x000fe2000001161d */
[----:B------:R-:W-:Y:S01]  /*e990*/  IMAD.MOV.U32 R26, RZ, RZ, R28 ;  /* 0x000000ffff1a7224 */ /* 0x000fe200078e001c */
[----:B------:R-:W-:Y:S01]  /*e9a0*/  SHF.R.U32.HI R63, RZ, 0x10, R31 ;  /* 0x00000010ff3f7819 */ /* 0x000fe2000001161f */
[----:B------:R-:W-:Y:S01]  /*e9b0*/  IMAD.MOV.U32 R43, RZ, RZ, R30 ;  /* 0x000000ffff2b7224 */ /* 0x000fe200078e001e */
[--C-:B------:R-:W-:Y:S01]  /*e9c0*/  SHF.R.U64 R56, R34, 0x10, R35.reuse ;  /* 0x0000001022387819 */ /* 0x100fe20000001223 */
[----:B------:R-:W-:Y:S01]  /*e9d0*/  IMAD.MOV.U32 R45, RZ, RZ, R32 ;  /* 0x000000ffff2d7224 */ /* 0x000fe200078e0020 */
[----:B------:R-:W-:Y:S01]  /*e9e0*/  SHF.R.U32.HI R59, RZ, 0x10, R35 ;  /* 0x00000010ff3b7819 */ /* 0x000fe20000011623 */
[----:B------:R-:W-:Y:S01]  /*e9f0*/  IMAD.MOV.U32 R46, RZ, RZ, R33 ;  /* 0x000000ffff2e7224 */ /* 0x000fe200078e0021 */
[----:B------:R-:W-:Y:S01]  /*ea00*/  PRMT R35, R25, 0x5410, R64 ;  /* 0x0000541019237816 */ /* 0x000fe20000000040 */
[----:B------:R-:W-:Y:S01]  /*ea10*/  IMAD.MOV.U32 R47, RZ, RZ, R34 ;  /* 0x000000ffff2f7224 */ /* 0x000fe200078e0022 */
[----:B------:R-:W-:Y:S01]  /*ea20*/  SHF.R.U64 R65, R28, 0x10, R29 ;  /* 0x000000101c417819 */ /* 0x000fe2000000121d */
[----:B------:R-:W-:Y:S01]  /*ea30*/  IMAD.MOV.U32 R20, RZ, RZ, R4 ;  /* 0x000000ffff147224 */ /* 0x000fe200078e0004 */
[----:B------:R-:W-:Y:S01]  /*ea40*/  SHF.R.U64 R60, R30, 0x10, R31 ;  /* 0x000000101e3c7819 */ /* 0x000fe2000000121f */
[----:B------:R-:W-:Y:S01]  /*ea50*/  IMAD.MOV.U32 R41, RZ, RZ, R6 ;  /* 0x000000ffff297224 */ /* 0x000fe200078e0006 */
[----:B------:R-:W-:Y:S01]  /*ea60*/  PRMT R25, R27, 0x5410, R62 ;  /* 0x000054101b197816 */ /* 0x000fe2000000003e */
[----:B------:R-:W-:Y:S01]  /*ea70*/  IMAD.MOV.U32 R42, RZ, RZ, R7 ;  /* 0x000000ffff2a7224 */ /* 0x000fe200078e0007 */
[----:B------:R-:W-:Y:S01]  /*ea80*/  PRMT R27, R44, 0x5410, R63 ;  /* 0x000054102c1b7816 */ /* 0x000fe2000000003f */
[----:B------:R-:W-:Y:S01]  /*ea90*/  IMAD.MOV.U32 R28, RZ, RZ, R8 ;  /* 0x000000ffff1c7224 */ /* 0x000fe200078e0008 */
[----:B------:R-:W-:Y:S01]  /*eaa0*/  SHF.R.U64 R58, R32, 0x10, R33 ;  /* 0x00000010203a7819 */ /* 0x000fe20000001221 */
[----:B------:R-:W-:Y:S01]  /*eab0*/  IMAD.MOV.U32 R29, RZ, RZ, R9 ;  /* 0x000000ffff1d7224 */ /* 0x000fe200078e0009 */
[----:B------:R-:W-:Y:S01]  /*eac0*/  SHF.R.U32.HI R61, RZ, 0x10, R33 ;  /* 0x00000010ff3d7819 */ /* 0x000fe20000011621 */
[----:B------:R-:W-:Y:S01]  /*ead0*/  IMAD.MOV.U32 R30, RZ, RZ, R10 ;  /* 0x000000ffff1e7224 */ /* 0x000fe200078e000a */
[----:B------:R-:W-:Y:S01]  /*eae0*/  SHF.R.U64 R54, R6, 0x10, R7 ;  /* 0x0000001006367819 */ /* 0x000fe20000001207 */
[----:B------:R-:W-:Y:S01]  /*eaf0*/  IMAD.MOV.U32 R31, RZ, RZ, R11 ;  /* 0x000000ffff1f7224 */ /* 0x000fe200078e000b */
[----:B------:R-:W-:Y:S01]  /*eb00*/  SHF.R.U32.HI R53, RZ, 0x10, R7 ;  /* 0x00000010ff357819 */ /* 0x000fe20000011607 */
[----:B------:R-:W-:Y:S01]  /*eb10*/  BSSY B1, `(.L_x_586) ;  /* 0x0000021000017945 */ /* 0x000fe20003800000 */
[--C-:B------:R-:W-:Y:S01]  /*eb20*/  SHF.R.U64 R51, R8, 0x10, R9.reuse ;  /* 0x0000001008337819 */ /* 0x100fe20000001209 */
[----:B------:R-:W-:Y:S01]  /*eb30*/  IMAD.MOV.U32 R4, RZ, RZ, R12 ;  /* 0x000000ffff047224 */ /* 0x000fe200078e000c */
[----:B------:R-:W-:Y:S01]  /*eb40*/  SHF.R.U32.HI R52, RZ, 0x10, R9 ;  /* 0x00000010ff347819 */ /* 0x000fe20000011609 */
[----:B------:R-:W-:Y:S01]  /*eb50*/  IMAD.MOV.U32 R6, RZ, RZ, R13 ;  /* 0x000000ffff067224 */ /* 0x000fe200078e000d */
[--C-:B------:R-:W-:Y:S01]  /*eb60*/  SHF.R.U64 R49, R10, 0x10, R11.reuse ;  /* 0x000000100a317819 */ /* 0x100fe2000000120b */
[----:B------:R-:W-:Y:S01]  /*eb70*/  IMAD.MOV.U32 R7, RZ, RZ, R14 ;  /* 0x000000ffff077224 */ /* 0x000fe200078e000e */
[----:B------:R-:W-:Y:S01]  /*eb80*/  SHF.R.U32.HI R50, RZ, 0x10, R11 ;  /* 0x00000010ff327819 */ /* 0x000fe2000001160b */
[----:B------:R-:W-:Y:S01]  /*eb90*/  IMAD.MOV.U32 R21, RZ, RZ, R15 ;  /* 0x000000ffff157224 */ /* 0x000fe200078e000f */
[----:B------:R-:W-:-:S02]  /*eba0*/  VIMNMX R44, R39, 0x80, PT ;  /* 0x00000080272c7848 */ /* 0x000fc40003fe0100 */
[----:B------:R-:W-:Y:S02]  /*ebb0*/  PRMT R34, R24, 0x5410, R67 ;  /* 0x0000541018227816 */ /* 0x000fe40000000043 */
[--C-:B------:R-:W-:Y:S02]  /*ebc0*/  SHF.R.U64 R11, R12, 0x10, R13.reuse ;  /* 0x000000100c0b7819 */ /* 0x100fe4000000120d */
[----:B------:R-:W-:Y:S02]  /*ebd0*/  SHF.R.U32.HI R9, RZ, 0x10, R13 ;  /* 0x00000010ff097819 */ /* 0x000fe4000001160d */
[----:B------:R-:W-:Y:S02]  /*ebe0*/  PRMT R32, R0, 0x5410, R69 ;  /* 0x0000541000207816 */ /* 0x000fe40000000045 */
[----:B------:R-:W-:Y:S02]  /*ebf0*/  PRMT R33, R3, 0x5410, R66 ;  /* 0x0000541003217816 */ /* 0x000fe40000000042 */
[----:B------:R-:W-:-:S02]  /*ec00*/  PRMT R24, R26, 0x5410, R65 ;  /* 0x000054101a187816 */ /* 0x000fc40000000041 */
[--C-:B------:R-:W-:Y:S02]  /*ec10*/  SHF.R.U64 R10, R14, 0x10, R15.reuse ;  /* 0x000000100e0a7819 */ /* 0x100fe4000000120f */
[----:B------:R-:W-:Y:S02]  /*ec20*/  SHF.R.U32.HI R8, RZ, 0x10, R15 ;  /* 0x00000010ff087819 */ /* 0x000fe4000001160f */
[----:B------:R-:W-:Y:S02]  /*ec30*/  PRMT R26, R43, 0x5410, R60 ;  /* 0x000054102b1a7816 */ /* 0x000fe4000000003c */
[----:B------:R-:W-:Y:S02]  /*ec40*/  PRMT R0, R45, 0x5410, R58 ;  /* 0x000054102d007816 */ /* 0x000fe4000000003a */
[----:B------:R-:W-:Y:S02]  /*ec50*/  PRMT R3, R46, 0x5410, R61 ;  /* 0x000054102e037816 */ /* 0x000fe4000000003d */
[----:B------:R-:W-:-:S02]  /*ec60*/  PRMT R12, R47, 0x5410, R56 ;  /* 0x000054102f0c7816 */ /* 0x000fc40000000038 */
[----:B------:R-:W-:Y:S02]  /*ec70*/  PRMT R13, R48, 0x5410, R59 ;  /* 0x00005410300d7816 */ /* 0x000fe4000000003b */
[----:B------:R-:W-:Y:S02]  /*ec80*/  PRMT R39, R20, 0x5410, R57 ;  /* 0x0000541014277816 */ /* 0x000fe40000000039 */
[----:B------:R-:W-:Y:S02]  /*ec90*/  ISETP.GE.AND P1, PT, R17, R44, PT ;  /* 0x0000002c1100720c */ /* 0x000fe40003f26270 */
[----:B------:R-:W-:Y:S02]  /*eca0*/  PRMT R40, R40, 0x5410, R55 ;  /* 0x0000541028287816 */ /* 0x000fe40000000037 */
[----:B------:R-:W-:Y:S02]  /*ecb0*/  PRMT R41, R41, 0x5410, R54 ;  /* 0x0000541029297816 */ /* 0x000fe40000000036 */
[----:B------:R-:W-:-:S02]  /*ecc0*/  PRMT R42, R42, 0x5410, R53 ;  /* 0x000054102a2a7816 */ /* 0x000fc40000000035 */
[----:B------:R-:W-:Y:S02]  /*ecd0*/  PRMT R28, R28, 0x5410, R51 ;  /* 0x000054101c1c7816 */ /* 0x000fe40000000033 */
[----:B------:R-:W-:Y:S02]  /*ece0*/  PRMT R29, R29, 0x5410, R52 ;  /* 0x000054101d1d7816 */ /* 0x000fe40000000034 */
[----:B------:R-:W-:Y:S02]  /*ecf0*/  PRMT R30, R30, 0x5410, R49 ;  /* 0x000054101e1e7816 */ /* 0x000fe40000000031 */
[----:B------:R-:W-:Y:S01]  /*ed00*/  PRMT R31, R31, 0x5410, R50 ;  /* 0x000054101f1f7816 */ /* 0x000fe20000000032 */
[----:B0-----:R-:W-:Y:S06]  /*ed10*/  @!P0 BRA `(.L_x_587) ;  /* 0x000001ac00c88947 */ /* 0x001fec0003800000 */
.L_x_826:
[----:B------:R-:W-:Y:S05]  /*ed20*/  BSYNC B1 ;  /* 0x0000000000017941 */ /* 0x000fea0003800000 */
.L_x_586:
[----:B------:R-:W-:Y:S01]  /*ed30*/  BSSY B1, `(.L_x_588) ;  /* 0x0000132000017945 */ /* 0x000fe20003800000 */
[----:B------:R-:W-:Y:S02]  /*ed40*/  PRMT R14, R4, 0x5410, R11 ;  /* 0x00005410040e7816 */ /* 0x000fe4000000000b */
[----:B------:R-:W-:Y:S02]  /*ed50*/  PRMT R15, R6, 0x5410, R9 ;  /* 0x00005410060f7816 */ /* 0x000fe40000000009 */
[----:B------:R-:W-:Y:S02]  /*ed60*/  PRMT R20, R7, 0x5410, R10 ;  /* 0x0000541007147816 */ /* 0x000fe4000000000a */
[----:B------:R-:W-:Y:S01]  /*ed70*/  PRMT R21, R21, 0x5410, R8 ;  /* 0x0000541015157816 */ /* 0x000fe20000000008 */
[----:B------:R-:W-:Y:S06]  /*ed80*/  @P1 BRA `(.L_x_589) ;  /* 0x0000001000b01947 */ /* 0x000fec0003800000 */
[----:B------:R-:W1:Y:S01]  /*ed90*/  LDC R43, c[0x0][0x3f4] ;  /* 0x0000fd00ff2b7b82 */ /* 0x000e620000000800 */
[C---:B------:R-:W-:Y:S01]  /*eda0*/  VIADD R4, R18.reuse, 0x20 ;  /* 0x0000002012047836 */ /* 0x040fe20000000000 */
[----:B------:R-:W-:Y:S01]  /*edb0*/  BSSY B2, `(.L_x_590) ;  /* 0x0000063000027945 */ /* 0x000fe20003800000 */
[C---:B------:R-:W-:Y:S01]  /*edc0*/  VIADD R6, R18.reuse, 0x40 ;  /* 0x0000004012067836 */ /* 0x040fe20000000000 */
[-C--:B-1----:R-:W-:Y:S02]  /*edd0*/  ISETP.GE.AND P0, PT, R18, R43.reuse, PT ;  /* 0x0000002b1200720c */ /* 0x082fe40003f06270 */
[-C--:B------:R-:W-:Y:S02]  /*ede0*/  ISETP.GE.AND P1, PT, R4, R43.reuse, PT ;  /* 0x0000002b0400720c */ /* 0x080fe40003f26270 */
[----:B------:R-:W-:-:S09]  /*edf0*/  ISETP.GE.AND P2, PT, R6, R43, PT ;  /* 0x0000002b0600720c */ /* 0x000fd20003f46270 */
[----:B------:R-:W-:Y:S05]  /*ee00*/  @P0 BRA `(.L_x_591) ;  /* 0x0000000400740947 */ /* 0x000fea0003800000 */
[----:B------:R-:W-:Y:S01]  /*ee10*/  LEA.HI R4, R37, R38, RZ, 0x2 ;  /* 0x0000002625047211 */ /* 0x000fe200078f10ff */
[C---:B------:R-:W-:Y:S01]  /*ee20*/  IMAD.U32 R56, R39.reuse, 0x10000, RZ ;  /* 0x0001000027387824 */ /* 0x040fe200078e00ff */
[----:B------:R-:W-:Y:S01]  /*ee30*/  LOP3.LUT R53, R39, 0xffff0000, RZ, 0xc0, !PT ;  /* 0xffff000027357812 */ /* 0x000fe200078ec0ff */
[----:B------:R-:W-:Y:S01]  /*ee40*/  IMAD.U32 R54, R32, 0x10000, RZ ;  /* 0x0001000020367824 */ /* 0x000fe200078e00ff */
[----:B0-----:R-:W-:Y:S01]  /*ee50*/  LOP3.LUT R5, R4, 0xfffffffc, RZ, 0xc0, !PT ;  /* 0xfffffffc04057812 */ /* 0x001fe200078ec0ff */
[----:B------:R-:W-:Y:S01]  /*ee60*/  IMAD.U32 R55, R40, 0x10000, RZ ;  /* 0x0001000028377824 */ /* 0x000fe200078e00ff */
[----:B------:R-:W-:-:S03]  /*ee70*/  LOP3.LUT R4, R214, 0x38, R18, 0xf8, !PT ;  /* 0x00000038d6047812 */ /* 0x000fc600078ef812 */
[----:B------:R-:W-:Y:S01]  /*ee80*/  IMAD.IADD R6, R38, 0x1, -R5 ;  /* 0x0000000126067824 */ /* 0x000fe200078e0a05 */
[----:B------:R-:W-:-:S04]  /*ee90*/  LOP3.LUT R5, R4, R215, RZ, 0x3c, !PT ;  /* 0x000000d704057212 */ /* 0x000fc800078e3cff */
[----:B------:R-:W-:Y:S01]  /*eea0*/  LEA.HI R6, R43, R6, RZ, 0x1d ;  /* 0x000000062b067211 */ /* 0x000fe200078fe8ff */
[----:B------:R-:W-:-:S03]  /*eeb0*/  IMAD.IADD R5, R216, 0x1, R5 ;  /* 0x00000001d8057824 */ /* 0x000fc600078e0205 */
[----:B------:R-:W-:Y:S01]  /*eec0*/  SHF.R.S32.HI R9, RZ, 0x1f, R6 ;  /* 0x0000001fff097819 */ /* 0x000fe20000011406 */
[----:B------:R-:W-:Y:S02]  /*eed0*/  IMAD.SHL.U32 R7, R6, 0x8, RZ ;  /* 0x0000000806077824 */ /* 0x000fe400078e00ff */
[----:B------:R-:W-:Y:S01]  /*eee0*/  IMAD R63, R5, 0x2, R2 ;  /* 0x00000002053f7824 */ /* 0x000fe200078e0202 */
[----:B------:R-:W-:Y:S02]  /*eef0*/  LEA.HI R9, R9, R6, RZ, 0x3 ;  /* 0x0000000609097211 */ /* 0x000fe400078f18ff */
[----:B------:R-:W-:-:S03]  /*ef00*/  LOP3.LUT R4, R214, 0x38, R7, 0xf8, !PT ;  /* 0x00000038d6047812 */ /* 0x000fc600078ef807 */
[----:B------:R-:W-:Y:S01]  /*ef10*/  IMAD.SHL.U32 R9, R9, 0x400, RZ ;  /* 0x0000040009097824 */ /* 0x000fe200078e00ff */
[----:B------:R-:W-:-:S04]  /*ef20*/  LOP3.LUT R4, R4, R215, RZ, 0x3c, !PT ;  /* 0x000000d704047212 */ /* 0x000fc800078e3cff */
[----:B------:R-:W-:-:S04]  /*ef30*/  LOP3.LUT R9, R9, 0x7fffe000, RZ, 0xc0, !PT ;  /* 0x7fffe00009097812 */ /* 0x000fc800078ec0ff */
[----:B------:R-:W-:Y:S02]  /*ef40*/  IADD3 R9, R4, R9, R216 ;  /* 0x0000000904097210 */ /* 0x000fe40007ffe0d8 */
[----:B------:R-:W0:Y:S03]  /*ef50*/  LDS.128 R4, [R63+0x15400] ;  /* 0x015400003f047984 */ /* 0x000e260000000c00 */
[----:B------:R-:W-:-:S05]  /*ef60*/  IMAD R64, R9, 0x2, R2 ;  /* 0x0000000209407824 */ /* 0x000fca00078e0202 */
[----:B------:R-:W1:Y:S01]  /*ef70*/  LDS.128 R8, [R64+0x15400] ;  /* 0x0154000040087984 */ /* 0x000e620000000c00 */
[C---:B0-----:R-:W-:Y:S01]  /*ef80*/  IMAD.U32 R45, R4.reuse, 0x10000, RZ ;  /* 0x00010000042d7824 */ /* 0x041fe200078e00ff */
[----:B------:R-:W-:Y:S01]  /*ef90*/  LOP3.LUT R4, R4, 0xffff0000, RZ, 0xc0, !PT ;  /* 0xffff000004047812 */ /* 0x000fe200078ec0ff */
[C---:B------:R-:W-:Y:S01]  /*efa0*/  IMAD.U32 R46, R5.reuse, 0x10000, RZ ;  /* 0x00010000052e7824 */ /* 0x040fe200078e00ff */
[----:B------:R-:W-:Y:S01]  /*efb0*/  LOP3.LUT R5, R5, 0xffff0000, RZ, 0xc0, !PT ;  /* 0xffff000005057812 */ /* 0x000fe200078ec0ff */
[C---:B------:R-:W-:Y:S01]  /*efc0*/  IMAD.U32 R47, R6.reuse, 0x10000, RZ ;  /* 0x00010000062f7824 */ /* 0x040fe200078e00ff */
[----:B------:R-:W-:Y:S01]  /*efd0*/  LOP3.LUT R6, R6, 0xffff0000, RZ, 0xc0, !PT ;  /* 0xffff000006067812 */ /* 0x000fe200078ec0ff */
[C---:B------:R-:W-:Y:S01]  /*efe0*/  IMAD.U32 R48, R7.reuse, 0x10000, RZ ;  /* 0x0001000007307824 */ /* 0x040fe200078e00ff */
[----:B------:R-:W-:Y:S01]  /*eff0*/  LOP3.LUT R7, R7, 0xffff0000, RZ, 0xc0, !PT ;  /* 0xffff000007077812 */ /* 0x000fe200078ec0ff */
[C---:B-1----:R-:W-:Y:S01]  /*f000*/  IMAD.U32 R49, R8.reuse, 0x10000, RZ ;  /* 0x0001000008317824 */ /* 0x042fe200078e00ff */
[----:B------:R-:W-:Y:S01]  /*f010*/  LOP3.LUT R8, R8, 0xffff0000, RZ, 0xc0, !PT ;  /* 0xffff000008087812 */ /* 0x000fe200078ec0ff */
[C---:B------:R-:W-:Y:S01]  /*f020*/  IMAD.U32 R50, R9.reuse, 0x10000, RZ ;  /* 0x0001000009327824 */ /* 0x040fe200078e00ff */
[----:B------:R-:W-:Y:S01]  /*f030*/  LOP3.LUT R9, R9, 0xffff0000, RZ, 0xc0, !PT ;  /* 0xffff000009097812 */ /* 0x000fe200078ec0ff */
[C---:B------:R-:W-:Y:S01]  /*f040*/  FMUL.FTZ R58, R49.reuse, R56 ;  /* 0x00000038313a7220 */ /* 0x040fe20000410000 */
[-C--:B------:R-:W-:Y:S01]  /*f050*/  FMUL.FTZ R60, R49, R54.reuse ;  /* 0x00000036313c7220 */ /* 0x080fe20000410000 */
[----:B------:R-:W-:Y:S01]  /*f060*/  LOP3.LUT R49, R32, 0xffff0000, RZ, 0xc0, !PT ;  /* 0xffff000020317812 */ /* 0x000fe200078ec0ff */
[----:B------:R-:W-:Y:S01]  /*f070*/  FMUL.FTZ R57, R8, R53 ;  /* 0x0000003508397220 */ /* 0x000fe20000410000 */
[C---:B------:R-:W-:Y:S01]  /*f080*/  FFMA.FTZ R58, R45.reuse, R54, -R58 ;  /* 0x000000362d3a7223 */ /* 0x040fe2000001083a */
[----:B------:R-:W-:Y:S01]  /*f090*/  FFMA.FTZ R60, R45, R56, R60 ;  /* 0x000000382d3c7223 */ /* 0x000fe2000001003c */
[----:B------:R-:W-:-:S02]  /*f0a0*/  IMAD.U32 R45, R33, 0x10000, RZ ;  /* 0x00010000212d7824 */ /* 0x000fc400078e00ff */
[-C--:B------:R-:W-:Y:S01]  /*f0b0*/  FMUL.FTZ R59, R8, R49.reuse ;  /* 0x00000031083b7220 */ /* 0x080fe20000410000 */
[----:B------:R-:W-:Y:S01]  /*f0c0*/  FFMA.FTZ R57, R4, R49, -R57 ;  /* 0x0000003104397223 */ /* 0x000fe20000010839 */
[----:B------:R-:W-:Y:S01]  /*f0d0*/  FMUL.FTZ R49, R50, R55 ;  /* 0x0000003732317220 */ /* 0x000fe20000410000 */
[----:B------:R-:W-:Y:S02]  /*f0e0*/  IMAD.U32 R51, R10, 0x10000, RZ ;  /* 0x000100000a337824 */ /* 0x000fe400078e00ff */
[----:B------:R-:W-:Y:S01]  /*f0f0*/  FMUL.FTZ R54, R50, R45 ;  /* 0x0000002d32367220 */ /* 0x000fe20000410000 */
[----:B------:R-:W-:Y:S01]  /*f100*/  FFMA.FTZ R59, R4, R53, R59 ;  /* 0x00000035043b7223 */ /* 0x000fe2000001003b */
[----:B------:R-:W-:Y:S01]  /*f110*/  LOP3.LUT R10, R10, 0xffff0000, RZ, 0xc0, !PT ;  /* 0xffff00000a0a7812 */ /* 0x000fe200078ec0ff */
[----:B------:R-:W-:Y:S01]  /*f120*/  FFMA.FTZ R50, R46, R45, -R49 ;  /* 0x0000002d2e327223 */ /* 0x000fe20000010831 */
[C---:B------:R-:W-:Y:S01]  /*f130*/  LOP3.LUT R53, R41.reuse, 0xffff0000, RZ, 0xc0, !PT ;  /* 0xffff000029357812 */ /* 0x040fe200078ec0ff */
[----:B------:R-:W-:Y:S01]  /*f140*/  IMAD.U32 R8, R41, 0x10000, RZ ;  /* 0x0001000029087824 */ /* 0x000fe200078e00ff */
[C---:B------:R-:W-:Y:S01]  /*f150*/  LOP3.LUT R45, R34.reuse, 0xffff0000, RZ, 0xc0, !PT ;  /* 0xffff0000222d7812 */ /* 0x040fe200078ec0ff */
[----:B------:R-:W-:-:S02]  /*f160*/  IMAD.U32 R4, R34, 0x10000, RZ ;  /* 0x0001000022047824 */ /* 0x000fc400078e00ff */
[----:B------:R-:W-:Y:S01]  /*f170*/  FFMA.FTZ R54, R46, R55, R54 ;  /* 0x000000372e367223 */ /* 0x000fe20000010036 */
[C---:B------:R-:W-:Y:S01]  /*f180*/  FMUL.FTZ R61, R10.reuse, R53 ;  /* 0x000000350a3d7220 */ /* 0x040fe20000410000 */
[C---:B------:R-:W-:Y:S01]  /*f190*/  FMUL.FTZ R46, R51.reuse, R8 ;  /* 0x00000008332e7220 */ /* 0x040fe20000410000 */
[-C--:B------:R-:W-:Y:S01]  /*f1a0*/  FMUL.FTZ R56, R51, R4.reuse ;  /* 0x0000000433387220 */ /* 0x080fe20000410000 */
[----:B------:R-:W-:Y:S01]  /*f1b0*/  FMUL.FTZ R10, R10, R45 ;  /* 0x0000002d0a0a7220 */ /* 0x000fe20000410000 */
[----:B------:R-:W-:Y:S02]  /*f1c0*/  IMAD.U32 R52, R11, 0x10000, RZ ;  /* 0x000100000b347824 */ /* 0x000fe400078e00ff */
[C---:B------:R-:W-:Y:S01]  /*f1d0*/  FFMA.FTZ R55, R47.reuse, R4, -R46 ;  /* 0x000000042f377223 */ /* 0x040fe2000001082e */
[----:B------:R-:W-:Y:S02]  /*f1e0*/  IMAD.U32 R51, R42, 0x10000, RZ ;  /* 0x000100002a337824 */ /* 0x000fe400078e00ff */
[----:B------:R-:W-:Y:S01]  /*f1f0*/  FFMA.FTZ R56, R47, R8, R56 ;  /* 0x000000082f387223 */ /* 0x000fe20000010038 */
[----:B------:R-:W-:-:S02]  /*f200*/  IMAD.U32 R49, R35, 0x10000, RZ ;  /* 0x0001000023317824 */ /* 0x000fc400078e00ff */
[----:B------:R-:W-:Y:S01]  /*f210*/  FFMA.FTZ R53, R6, R53, R10 ;  /* 0x0000003506357223 */ /* 0x000fe2000001000a */
[----:B------:R-:W-:Y:S01]  /*f220*/  LOP3.LUT R11, R11, 0xffff0000, RZ, 0xc0, !PT ;  /* 0xffff00000b0b7812 */ /* 0x000fe200078ec0ff */
[----:B------:R-:W-:Y:S01]  /*f230*/  FMUL.FTZ R47, R52, R51 ;  /* 0x00000033342f7220 */ /* 0x000fe20000410000 */
[----:B------:R-:W-:Y:S01]  /*f240*/  FFMA.FTZ R62, R6, R45, -R61 ;  /* 0x0000002d063e7223 */ /* 0x000fe2000001083d */
[----:B------:R-:W-:Y:S01]  /*f250*/  LOP3.LUT R8, R40, 0xffff0000, RZ, 0xc0, !PT ;  /* 0xffff000028087812 */ /* 0x000fe200078ec0ff */
[-C--:B------:R-:W-:Y:S01]  /*f260*/  FMUL.FTZ R45, R52, R49.reuse ;  /* 0x00000031342d7220 */ /* 0x080fe20000410000 */
[----:B------:R-:W-:Y:S01]  /*f270*/  LOP3.LUT R10, R42, 0xffff0000, RZ, 0xc0, !PT ;  /* 0xffff00002a0a7812 */ /* 0x000fe200078ec0ff */
[C---:B------:R-:W-:Y:S01]  /*f280*/  FFMA.FTZ R47, R48.reuse, R49, -R47 ;  /* 0x00000031302f7223 */ /* 0x040fe2000001082f */
[----:B------:R-:W-:Y:S01]  /*f290*/  LOP3.LUT R4, R33, 0xffff0000, RZ, 0xc0, !PT ;  /* 0xffff000021047812 */ /* 0x000fe200078ec0ff */
[----:B------:R-:W-:Y:S01]  /*f2a0*/  FFMA.FTZ R48, R48, R51, R45 ;  /* 0x0000003330307223 */ /* 0x000fe2000001002d */
[----:B------:R-:W-:Y:S01]  /*f2b0*/  LOP3.LUT R6, R35, 0xffff0000, RZ, 0xc0, !PT ;  /* 0xffff000023067812 */ /* 0x000fe200078ec0ff */
[----:B------:R-:W-:Y:S01]  /*f2c0*/  FMUL.FTZ R46, R9, R8 ;  /* 0x00000008092e7220 */ /* 0x000fe20000410000 */
[----:B------:R-:W-:Y:S01]  /*f2d0*/  FMUL.FTZ R52, R11, R10 ;  /* 0x0000000a0b347220 */ /* 0x000fe20000410000 */
[----:B------:R-:W-:-:S02]  /*f2e0*/  FMUL.FTZ R45, R9, R4 ;  /* 0x00000004092d7220 */ /* 0x000fc40000410000 */
[----:B------:R-:W-:Y:S01]  /*f2f0*/  FMUL.FTZ R11, R11, R6 ;  /* 0x000000060b0b7220 */ /* 0x000fe20000410000 */
[----:B------:R-:W-:Y:S01]  /*f300*/  FFMA.FTZ R9, R5, R4, -R46 ;  /* 0x0000000405097223 */ /* 0x000fe2000001082e */
[----:B------:R-:W-:Y:S01]  /*f310*/  FFMA.FTZ R52, R7, R6, -R52 ;  /* 0x0000000607347223 */ /* 0x000fe20000010834 */
[----:B------:R-:W-:Y:S01]  /*f320*/  FFMA.FTZ R45, R5, R8, R45 ;  /* 0x00000008052d7223 */ /* 0x000fe2000001002d */
[----:B------:R-:W-:Y:S01]  /*f330*/  FFMA.FTZ R11, R7, R10, R11 ;  /* 0x0000000a070b7223 */ /* 0x000fe2000001000b */
[----:B------:R-:W-:Y:S02]  /*f340*/  F2FP.BF16.F32.PACK_AB R6, R62, R55 ;  /* 0x000000373e06723e */ /* 0x000fe400000010ff */
[----:B------:R-:W-:Y:S02]  /*f350*/  F2FP.BF16.F32.PACK_AB R4, R57, R58 ;  /* 0x0000003a3904723e */ /* 0x000fe400000010ff */
[----:B------:R-:W-:Y:S02]  /*f360*/  F2FP.BF16.F32.PACK_AB R5, R9, R50 ;  /* 0x000000320905723e */ /* 0x000fe400000010ff */
[----:B------:R-:W-:-:S02]  /*f370*/  F2FP.BF16.F32.PACK_AB R7, R52, R47 ;  /* 0x0000002f3407723e */ /* 0x000fc400000010ff */
[----:B------:R-:W-:Y:S02]  /*f380*/  F2FP.BF16.F32.PACK_AB R10, R53, R56 ;  /* 0x00000038350a723e */ /* 0x000fe400000010ff */
[----:B------:R-:W-:Y:S01]  /*f390*/  F2FP.BF16.F32.PACK_AB R8, R59, R60 ;  /* 0x0000003c3b08723e */ /* 0x000fe200000010ff */
[----:B------:R1:W-:Y:S01]  /*f3a0*/  STS.128 [R63+0x15400], R4 ;  /* 0x015400043f007388 */ /* 0x0003e20000000c00 */
[----:B------:R-:W-:Y:S02]  /*f3b0*/  F2FP.BF16.F32.PACK_AB R9, R45, R54 ;  /* 0x000000362d09723e */ /* 0x000fe400000010ff */
[----:B------:R-:W-:-:S05]  /*f3c0*/  F2FP.BF16.F32.PACK_AB R11, R11, R48 ;  /* 0x000000300b0b723e */ /* 0x000fca00000010ff */
[----:B------:R1:W-:Y:S02]  /*f3d0*/  STS.128 [R64+0x15400], R8 ;  /* 0x0154000840007388 */ /* 0x0003e40000000c00 */
.L_x_591:
[----:B------:R-:W-:Y:S05]  /*f3e0*/  BSYNC B2 ;  /* 0x0000000000027941 */ /* 0x000fea0003800000 */
.L_x_590:
[----:B------:R-:W-:Y:S04]  /*f3f0*/  BSSY B2, `(.L_x_592) ;  /* 0x0000063000027945 */ /* 0x000fe80003800000 */
[----:B------:R-:W-:Y:S05]  /*f400*/  @P1 BRA `(.L_x_593) ;  /* 0x0000000400841947 */ /* 0x000fea0003800000 */
[----:B-1----:R-:W-:Y:S01]  /*f410*/  IMAD.IADD R4, R22, 0x1, R206 ;  /* 0x0000000116047824 */ /* 0x002fe200078e02ce */
[C---:B------:R-:W-:Y:S01]  /*f420*/  LOP3.LUT R59, R28.reuse, 0xffff0000, RZ, 0xc0, !PT ;  /* 0xffff00001c3b7812 */ /* 0x040fe200078ec0ff */
[----:B------:R-:W-:Y:S02]  /*f430*/  IMAD.U32 R57, R28, 0x10000, RZ ;  /* 0x000100001c397824 */ /* 0x000fe400078e00ff */
[----:B------:R-:W-:Y:S01]  /*f440*/  IMAD.U32 R55, R24, 0x10000, RZ ;  /* 0x0001000018377824 */ /* 0x000fe200078e00ff */
[----:B0-----:R-:W-:-:S04]  /*f450*/  SHF.R.S32.HI R5, RZ, 0x1f, R4 ;  /* 0x0000001fff057819 */ /* 0x001fc80000011404 */
[CC--:B------:R-:W-:Y:S02]  /*f460*/  LEA.HI R7, R5.reuse, R4.reuse, RZ, 0x3 ;  /* 0x0000000405077211 */ /* 0x0c0fe400078f18ff */
[----:B------:R-:W-:Y:S02]  /*f470*/  LEA.HI R5, R5, R4, RZ, 0x6 ;  /* 0x0000000405057211 */ /* 0x000fe400078f30ff */
[----:B------:R-:W-:-:S03]  /*f480*/  SHF.R.S32.HI R6, RZ, 0x3, R7 ;  /* 0x00000003ff067819 */ /* 0x000fc60000011407 */
[----:B------:R-:W-:Y:S01]  /*f490*/  IMAD.SHL.U32 R5, R5, 0x80, RZ ;  /* 0x0000008005057824 */ /* 0x000fe200078e00ff */
[----:B------:R-:W-:Y:S02]  /*f4a0*/  LEA.HI R4, R43, R6, RZ, 0x1d ;  /* 0x000000062b047211 */ /* 0x000fe400078fe8ff */
[----:B------:R-:W-:Y:S02]  /*f4b0*/  LOP3.LUT R6, R214, 0x38, R7, 0xf8, !PT ;  /* 0x00000038d6067812 */ /* 0x000fe400078ef807 */
[----:B------:R-:W-:Y:S02]  /*f4c0*/  SHF.R.S32.HI R7, RZ, 0x1f, R4 ;  /* 0x0000001fff077819 */ /* 0x000fe40000011404 */
[----:B------:R-:W-:Y:S01]  /*f4d0*/  LOP3.LUT R9, R5, 0xffffe000, RZ, 0xc0, !PT ;  /* 0xffffe00005097812 */ /* 0x000fe200078ec0ff */
[----:B------:R-:W-:Y:S01]  /*f4e0*/  IMAD.SHL.U32 R5, R4, 0x8, RZ ;  /* 0x0000000804057824 */ /* 0x000fe200078e00ff */
[----:B------:R-:W-:Y:S02]  /*f4f0*/  LEA.HI R7, R7, R4, RZ, 0x3 ;  /* 0x0000000407077211 */ /* 0x000fe400078f18ff */
[----:B------:R-:W-:-:S02]  /*f500*/  LOP3.LUT R6, R6, R215, RZ, 0x3c, !PT ;  /* 0x000000d706067212 */ /* 0x000fc400078e3cff */
[----:B------:R-:W-:Y:S01]  /*f510*/  LOP3.LUT R4, R214, 0x38, R5, 0xf8, !PT ;  /* 0x00000038d6047812 */ /* 0x000fe200078ef805 */
[----:B------:R-:W-:Y:S01]  /*f520*/  IMAD.SHL.U32 R7, R7, 0x400, RZ ;  /* 0x0000040007077824 */ /* 0x000fe200078e00ff */
[----:B------:R-:W-:Y:S02]  /*f530*/  IADD3 R9, R6, R9, R216 ;  /* 0x0000000906097210 */ /* 0x000fe40007ffe0d8 */
[----:B------:R-:W-:Y:S02]  /*f540*/  LOP3.LUT R4, R4, R215, RZ, 0x3c, !PT ;  /* 0x000000d704047212 */ /* 0x000fe400078e3cff */
[----:B------:R-:W-:Y:S01]  /*f550*/  LOP3.LUT R7, R7, 0x7fffe000, RZ, 0xc0, !PT ;  /* 0x7fffe00007077812 */ /* 0x000fe200078ec0ff */
[----:B------:R-:W-:-:S03]  /*f560*/  IMAD R62, R9, 0x2, R230 ;  /* 0x00000002093e7824 */ /* 0x000fc600078e02e6 */
[----:B------:R-:W-:Y:S02]  /*f570*/  IADD3 R9, R4, R7, R216 ;  /* 0x0000000704097210 */ /* 0x000fe40007ffe0d8 */
[----:B------:R-:W0:Y:S03]  /*f580*/  LDS.128 R4, [R62] ;  /* 0x000000003e047984 */ /* 0x000e260000000c00 */
        /* <DEDUP_REMOVED lines=15> */
[----:B------:R-:W-:Y:S01]  /*f680*/  FMUL.FTZ R63, R50, R55 ;  /* 0x00000037323f7220 */ /* 0x000fe20000410000 */
[----:B------:R-:W-:Y:S01]  /*f690*/  FMUL.FTZ R65, R8, R59 ;  /* 0x0000003b08417220 */ /* 0x000fe20000410000 */
[----:B------:R-:W-:-:S02]  /*f6a0*/  IMAD.U32 R51, R9, 0x10000, RZ ;  /* 0x0001000009337824 */ /* 0x000fc400078e00ff */
[----:B------:R-:W-:Y:S01]  /*f6b0*/  FFMA.FTZ R50, R46, R55, -R61 ;  /* 0x000000372e327223 */ /* 0x000fe2000001083d */
[----:B------:R-:W-:Y:S01]  /*f6c0*/  LOP3.LUT R55, R24, 0xffff0000, RZ, 0xc0, !PT ;  /* 0xffff000018377812 */ /* 0x000fe200078ec0ff */
[----:B------:R-:W-:Y:S02]  /*f6d0*/  IMAD.U32 R61, R30, 0x10000, RZ ;  /* 0x000100001e3d7824 */ /* 0x000fe400078e00ff */
[----:B------:R-:W-:Y:S01]  /*f6e0*/  FFMA.FTZ R54, R46, R57, R63 ;  /* 0x000000392e367223 */ /* 0x000fe2000001003f */
[----:B------:R-:W-:Y:S01]  /*f6f0*/  IMAD.U32 R57, R26, 0x10000, RZ ;  /* 0x000100001a397824 */ /* 0x000fe200078e00ff */
[----:B------:R-:W-:Y:S01]  /*f700*/  LOP3.LUT R63, R30, 0xffff0000, RZ, 0xc0, !PT ;  /* 0xffff00001e3f7812 */ /* 0x000fe200078ec0ff */
[-C--:B------:R-:W-:Y:S01]  /*f710*/  FMUL.FTZ R67, R8, R55.reuse ;  /* 0x0000003708437220 */ /* 0x080fe20000410000 */
[----:B------:R-:W-:Y:S01]  /*f720*/  FFMA.FTZ R65, R4, R55, -R65 ;  /* 0x0000003704417223 */ /* 0x000fe20000010841 */
[C---:B------:R-:W-:Y:S01]  /*f730*/  FMUL.FTZ R55, R52.reuse, R61 ;  /* 0x0000003d34377220 */ /* 0x040fe20000410000 */
[----:B------:R-:W-:Y:S01]  /*f740*/  FMUL.FTZ R52, R52, R57 ;  /* 0x0000003934347220 */ /* 0x000fe20000410000 */
[----:B------:R-:W-:Y:S01]  /*f750*/  FFMA.FTZ R67, R4, R59, R67 ;  /* 0x0000003b04437223 */ /* 0x000fe20000010043 */
[----:B------:R-:W-:Y:S01]  /*f760*/  FMUL.FTZ R59, R10, R63 ;  /* 0x0000003f0a3b7220 */ /* 0x000fe20000410000 */
[----:B------:R-:W-:Y:S01]  /*f770*/  FFMA.FTZ R57, R48, R57, -R55 ;  /* 0x0000003930397223 */ /* 0x000fe20000010837 */
[----:B------:R-:W-:Y:S01]  /*f780*/  LOP3.LUT R55, R26, 0xffff0000, RZ, 0xc0, !PT ;  /* 0xffff00001a377812 */ /* 0x000fe200078ec0ff */
[----:B------:R-:W-:-:S02]  /*f790*/  IMAD.U32 R46, R29, 0x10000, RZ ;  /* 0x000100001d2e7824 */ /* 0x000fc400078e00ff */
[----:B------:R-:W-:Y:S01]  /*f7a0*/  FFMA.FTZ R61, R48, R61, R52 ;  /* 0x0000003d303d7223 */ /* 0x000fe20000010034 */
[----:B------:R-:W-:Y:S01]  /*f7b0*/  IMAD.U32 R53, R11, 0x10000, RZ ;  /* 0x000100000b357824 */ /* 0x000fe200078e00ff */
[----:B------:R-:W-:Y:S01]  /*f7c0*/  LOP3.LUT R9, R9, 0xffff0000, RZ, 0xc0, !PT ;  /* 0xffff000009097812 */ /* 0x000fe200078ec0ff */
[-C--:B------:R-:W-:Y:S01]  /*f7d0*/  FMUL.FTZ R69, R10, R55.reuse ;  /* 0x000000370a457220 */ /* 0x080fe20000410000 */
[----:B------:R-:W-:Y:S02]  /*f7e0*/  IMAD.U32 R4, R25, 0x10000, RZ ;  /* 0x0001000019047824 */ /* 0x000fe400078e00ff */
[----:B------:R-:W-:Y:S01]  /*f7f0*/  FFMA.FTZ R56, R6, R55, -R59 ;  /* 0x0000003706387223 */ /* 0x000fe2000001083b */
[----:B------:R-:W-:Y:S02]  /*f800*/  IMAD.U32 R10, R31, 0x10000, RZ ;  /* 0x000100001f0a7824 */ /* 0x000fe400078e00ff */
[----:B------:R-:W-:Y:S01]  /*f810*/  FMUL.FTZ R48, R51, R46 ;  /* 0x0000002e33307220 */ /* 0x000fe20000410000 */
[----:B------:R-:W-:-:S02]  /*f820*/  IMAD.U32 R8, R27, 0x10000, RZ ;  /* 0x000100001b087824 */ /* 0x000fc400078e00ff */
[----:B------:R-:W-:Y:S01]  /*f830*/  FFMA.FTZ R58, R6, R63, R69 ;  /* 0x0000003f063a7223 */ /* 0x000fe20000010045 */
[----:B------:R-:W-:Y:S01]  /*f840*/  FMUL.FTZ R51, R51, R4 ;  /* 0x0000000433337220 */ /* 0x000fe20000410000 */
[C---:B------:R-:W-:Y:S01]  /*f850*/  FMUL.FTZ R6, R53.reuse, R10 ;  /* 0x0000000a35067220 */ /* 0x040fe20000410000 */
[----:B------:R-:W-:Y:S01]  /*f860*/  FMUL.FTZ R52, R53, R8 ;  /* 0x0000000835347220 */ /* 0x000fe20000410000 */
[----:B------:R-:W-:Y:S01]  /*f870*/  LOP3.LUT R11, R11, 0xffff0000, RZ, 0xc0, !PT ;  /* 0xffff00000b0b7812 */ /* 0x000fe200078ec0ff */
[----:B------:R-:W-:Y:S01]  /*f880*/  FFMA.FTZ R51, R47, R46, R51 ;  /* 0x0000002e2f337223 */ /* 0x000fe20000010033 */
[----:B------:R-:W-:Y:S01]  /*f890*/  FFMA.FTZ R53, R49, R8, -R6 ;  /* 0x0000000831357223 */ /* 0x000fe20000010806 */
[----:B------:R-:W-:Y:S01]  /*f8a0*/  FFMA.FTZ R48, R47, R4, -R48 ;  /* 0x000000042f307223 */ /* 0x000fe20000010830 */
[----:B------:R-:W-:Y:S01]  /*f8b0*/  LOP3.LUT R8, R29, 0xffff0000, RZ, 0xc0, !PT ;  /* 0xffff00001d087812 */ /* 0x000fe200078ec0ff */
[----:B------:R-:W-:Y:S01]  /*f8c0*/  FFMA.FTZ R49, R49, R10, R52 ;  /* 0x0000000a31317223 */ /* 0x000fe20000010034 */
[----:B------:R-:W-:-:S02]  /*f8d0*/  LOP3.LUT R46, R31, 0xffff0000, RZ, 0xc0, !PT ;  /* 0xffff00001f2e7812 */ /* 0x000fc400078ec0ff */
[----:B------:R-:W-:Y:S01]  /*f8e0*/  LOP3.LUT R4, R25, 0xffff0000, RZ, 0xc0, !PT ;  /* 0xffff000019047812 */ /* 0x000fe200078ec0ff */
[----:B------:R-:W-:Y:S01]  /*f8f0*/  FMUL.FTZ R10, R9, R8 ;  /* 0x00000008090a7220 */ /* 0x000fe20000410000 */
[----:B------:R-:W-:Y:S01]  /*f900*/  LOP3.LUT R6, R27, 0xffff0000, RZ, 0xc0, !PT ;  /* 0xffff00001b067812 */ /* 0x000fe200078ec0ff */
[----:B------:R-:W-:Y:S02]  /*f910*/  FMUL.FTZ R60, R11, R46 ;  /* 0x0000002e0b3c7220 */ /* 0x000fe40000410000 */
[-C--:B------:R-:W-:Y:S01]  /*f920*/  FMUL.FTZ R47, R9, R4.reuse ;  /* 0x00000004092f7220 */ /* 0x080fe20000410000 */
[----:B------:R-:W-:Y:S01]  /*f930*/  FFMA.FTZ R9, R5, R4, -R10 ;  /* 0x0000000405097223 */ /* 0x000fe2000001080a */
[-C--:B------:R-:W-:Y:S01]  /*f940*/  FMUL.FTZ R11, R11, R6.reuse ;  /* 0x000000060b0b7220 */ /* 0x080fe20000410000 */
[----:B------:R-:W-:Y:S01]  /*f950*/  FFMA.FTZ R60, R7, R6, -R60 ;  /* 0x00000006073c7223 */ /* 0x000fe2000001083c */
[----:B------:R-:W-:Y:S01]  /*f960*/  FFMA.FTZ R52, R5, R8, R47 ;  /* 0x0000000805347223 */ /* 0x000fe2000001002f */
[----:B------:R-:W-:Y:S01]  /*f970*/  F2FP.BF16.F32.PACK_AB R4, R65, R50 ;  /* 0x000000324104723e */ /* 0x000fe200000010ff */
[----:B------:R-:W-:Y:S01]  /*f980*/  FFMA.FTZ R46, R7, R46, R11 ;  /* 0x0000002e072e7223 */ /* 0x000fe2000001000b */
[----:B------:R-:W-:-:S02]  /*f990*/  F2FP.BF16.F32.PACK_AB R6, R56, R57 ;  /* 0x000000393806723e */ /* 0x000fc400000010ff */
[----:B------:R-:W-:Y:S02]  /*f9a0*/  F2FP.BF16.F32.PACK_AB R5, R9, R48 ;  /* 0x000000300905723e */ /* 0x000fe400000010ff */
[----:B------:R-:W-:Y:S02]  /*f9b0*/  F2FP.BF16.F32.PACK_AB R7, R60, R53 ;  /* 0x000000353c07723e */ /* 0x000fe400000010ff */
[----:B------:R-:W-:Y:S02]  /*f9c0*/  F2FP.BF16.F32.PACK_AB R8, R67, R54 ;  /* 0x000000364308723e */ /* 0x000fe400000010ff */
[----:B------:R-:W-:Y:S01]  /*f9d0*/  F2FP.BF16.F32.PACK_AB R10, R58, R61 ;  /* 0x0000003d3a0a723e */ /* 0x000fe200000010ff */
[----:B------:R2:W-:Y:S01]  /*f9e0*/  STS.128 [R62], R4 ;  /* 0x000000043e007388 */ /* 0x0005e20000000c00 */
[----:B------:R-:W-:Y:S02]  /*f9f0*/  F2FP.BF16.F32.PACK_AB R9, R52, R51 ;  /* 0x000000333409723e */ /* 0x000fe400000010ff */
[----:B------:R-:W-:-:S05]  /*fa00*/  F2FP.BF16.F32.PACK_AB R11, R46, R49 ;  /* 0x000000312e0b723e */ /* 0x000fca00000010ff */
[----:B------:R2:W-:Y:S02]  /*fa10*/  STS.128 [R45+0x15400], R8 ;  /* 0x015400082d007388 */ /* 0x0005e40000000c00 */
.L_x_593:
[----:B------:R-:W-:Y:S05]  /*fa20*/  BSYNC B2 ;  /* 0x0000000000027941 */ /* 0x000fea0003800000 */
.L_x_592:
[----:B------:R-:W-:Y:S05]  /*fa30*/  @P2 BRA `(.L_x_589) ;  /* 0x0000000400842947 */ /* 0x000fea0003800000 */
[----:B-12---:R-:W-:Y:S01]  /*fa40*/  IMAD.IADD R4, R22, 0x1, R205 ;  /* 0x0000000116047824 */ /* 0x006fe200078e02cd */
        /* <DEDUP_REMOVED lines=41> */
[----:B------:R-:W-:Y:S01]  /*fce0*/  FFMA.FTZ R57, R45, R54, -R58 ;  /* 0x000000362d397223 */ /* 0x000fe2000001083a */
[----:B------:R-:W-:-:S02]  /*fcf0*/  IMAD.U32 R58, R20, 0x10000, RZ ;  /* 0x00010000143a7824 */ /* 0x000fc400078e00ff */
[----:B------:R-:W-:Y:S01]  /*fd00*/  FFMA.FTZ R60, R45, R56, R60 ;  /* 0x000000382d3c7223 */ /* 0x000fe2000001003c */
[----:B------:R-:W-:Y:S02]  /*fd10*/  IMAD.U32 R54, R12, 0x10000, RZ ;  /* 0x000100000c367824 */ /* 0x000fe400078e00ff */
[-C--:B------:R-:W-:Y:S01]  /*fd20*/  FMUL.FTZ R45, R8, R49.reuse ;  /* 0x00000031082d7220 */ /* 0x080fe20000410000 */
[----:B------:R-:W-:Y:S01]  /*fd30*/  FFMA.FTZ R56, R4, R49, -R55 ;  /* 0x0000003104387223 */ /* 0x000fe20000010837 */
[C---:B------:R-:W-:Y:S01]  /*fd40*/  FMUL.FTZ R8, R51.reuse, R58 ;  /* 0x0000003a33087220 */ /* 0x040fe20000410000 */
[----:B------:R-:W-:Y:S01]  /*fd50*/  LOP3.LUT R55, R20, 0xffff0000, RZ, 0xc0, !PT ;  /* 0xffff000014377812 */ /* 0x000fe200078ec0ff */
[-C--:B------:R-:W-:Y:S01]  /*fd60*/  FMUL.FTZ R51, R51, R54.reuse ;  /* 0x0000003633337220 */ /* 0x080fe20000410000 */
[----:B------:R-:W-:Y:S01]  /*fd70*/  LOP3.LUT R49, R12, 0xffff0000, RZ, 0xc0, !PT ;  /* 0xffff00000c317812 */ /* 0x000fe200078ec0ff */
[----:B------:R-:W-:Y:S01]  /*fd80*/  FFMA.FTZ R54, R47, R54, -R8 ;  /* 0x000000362f367223 */ /* 0x000fe20000010808 */
[----:B------:R-:W-:-:S02]  /*fd90*/  IMAD.U32 R50, R9, 0x10000, RZ ;  /* 0x0001000009327824 */ /* 0x000fc400078e00ff */
[----:B------:R-:W-:Y:S01]  /*fda0*/  FFMA.FTZ R58, R47, R58, R51 ;  /* 0x0000003a2f3a7223 */ /* 0x000fe20000010033 */
[----:B------:R-:W-:Y:S01]  /*fdb0*/  FMUL.FTZ R47, R10, R55 ;  /* 0x000000370a2f7220 */ /* 0x000fe20000410000 */
[----:B------:R-:W-:Y:S02]  /*fdc0*/  IMAD.U32 R51, R15, 0x10000, RZ ;  /* 0x000100000f337824 */ /* 0x000fe400078e00ff */
[----:B------:R-:W-:Y:S01]  /*fdd0*/  FFMA.FTZ R53, R4, R53, R45 ;  /* 0x0000003504357223 */ /* 0x000fe2000001002d */
[----:B------:R-:W-:Y:S02]  /*fde0*/  IMAD.U32 R45, R3, 0x10000, RZ ;  /* 0x00010000032d7824 */ /* 0x000fe400078e00ff */
[-C--:B------:R-:W-:Y:S01]  /*fdf0*/  FMUL.FTZ R63, R10, R49.reuse ;  /* 0x000000310a3f7220 */ /* 0x080fe20000410000 */
[----:B------:R-:W-:Y:S01]  /*fe00*/  FFMA.FTZ R61, R6, R49, -R47 ;  /* 0x00000031063d7223 */ /* 0x000fe2000001082f */
[----:B------:R-:W-:Y:S01]  /*fe10*/  FMUL.FTZ R59, R50, R51 ;  /* 0x00000033323b7220 */ /* 0x000fe20000410000 */
[----:B------:R-:W-:-:S02]  /*fe20*/  IMAD.U32 R52, R11, 0x10000, RZ ;  /* 0x000100000b347824 */ /* 0x000fc400078e00ff */
[----:B------:R-:W-:Y:S01]  /*fe30*/  FMUL.FTZ R50, R50, R45 ;  /* 0x0000002d32327220 */ /* 0x000fe20000410000 */
[----:B------:R-:W-:Y:S02]  /*fe40*/  IMAD.U32 R49, R21, 0x10000, RZ ;  /* 0x0001000015317824 */ /* 0x000fe400078e00ff */
[----:B------:R-:W-:Y:S01]  /*fe50*/  FFMA.FTZ R63, R6, R55, R63 ;  /* 0x00000037063f7223 */ /* 0x000fe2000001003f */
[----:B------:R-:W-:Y:S02]  /*fe60*/  IMAD.U32 R47, R13, 0x10000, RZ ;  /* 0x000100000d2f7824 */ /* 0x000fe400078e00ff */
[----:B------:R-:W-:Y:S01]  /*fe70*/  FFMA.FTZ R59, R46, R45, -R59 ;  /* 0x0000002d2e3b7223 */ /* 0x000fe2000001083b */
[----:B------:R-:W-:Y:S01]  /*fe80*/  LOP3.LUT R9, R9, 0xffff0000, RZ, 0xc0, !PT ;  /* 0xffff000009097812 */ /* 0x000fe200078ec0ff */
[C---:B------:R-:W-:Y:S01]  /*fe90*/  FMUL.FTZ R55, R52.reuse, R49 ;  /* 0x0000003134377220 */ /* 0x040fe20000410000 */
[----:B------:R-:W-:Y:S01]  /*fea0*/  LOP3.LUT R11, R11, 0xffff0000, RZ, 0xc0, !PT ;  /* 0xffff00000b0b7812 */ /* 0x000fe200078ec0ff */
[----:B------:R-:W-:Y:S01]  /*feb0*/  FMUL.FTZ R45, R52, R47 ;  /* 0x0000002f342d7220 */ /* 0x000fe20000410000 */
[----:B------:R-:W-:Y:S01]  /*fec0*/  LOP3.LUT R8, R15, 0xffff0000, RZ, 0xc0, !PT ;  /* 0xffff00000f087812 */ /* 0x000fe200078ec0ff */
[----:B------:R-:W-:Y:S01]  /*fed0*/  FFMA.FTZ R50, R46, R51, R50 ;  /* 0x000000332e327223 */ /* 0x000fe20000010032 */
        /* <DEDUP_REMOVED lines=19> */
[----:B------:R3:W-:Y:S01]  /*10010*/  STS.128 [R62], R4 ;  /* 0x000000043e007388 */ /* 0x0007e20000000c00 */
[----:B------:R-:W-:Y:S02]  /*10020*/  F2FP.BF16.F32.PACK_AB R9, R9, R50 ;  /* 0x000000320909723e */ /* 0x000fe400000010ff */
[----:B------:R-:W-:-:S05]  /*10030*/  F2FP.BF16.F32.PACK_AB R11, R52, R45 ;  /* 0x0000002d340b723e */ /* 0x000fca00000010ff */
[----:B------:R3:W-:Y:S02]  /*10040*/  STS.128 [R43+0x15400], R8 ;  /* 0x015400082b007388 */ /* 0x0007e40000000c00 */
.L_x_589:
[----:B------:R-:W-:Y:S05]  /*10050*/  BSYNC B1 ;  /* 0x0000000000017941 */ /* 0x000fea0003800000 */
.L_x_588:
[----:B------:R-:W-:-:S13]  /*10060*/  ISETP.GE.AND P0, PT, R229, R44, PT ;  /* 0x0000002ce500720c */ /* 0x000fda0003f06270 */
[----:B------:R-:W-:Y:S05]  /*10070*/  @P0 BRA `(.L_x_572) ;  /* 0x0000001000b00947 */ /* 0x000fea0003800000 */
[----:B---3--:R-:W3:Y:S01]  /*10080*/  LDC R43, c[0x0][0x3f4] ;  /* 0x0000fd00ff2b7b82 */ /* 0x008ee20000000800 */
[C---:B-12---:R-:W-:Y:S01]  /*10090*/  VIADD R4, R18.reuse, 0x20 ;  /* 0x0000002012047836 */ /* 0x046fe20000000000 */
[----:B------:R-:W-:Y:S01]  /*100a0*/  BSSY B1, `(.L_x_594) ;  /* 0x0000063000017945 */ /* 0x000fe20003800000 */
[C---:B------:R-:W-:Y:S01]  /*100b0*/  VIADD R6, R18.reuse, 0x40 ;  /* 0x0000004012067836 */ /* 0x040fe20000000000 */
[----:B------:R-:W-:Y:S02]  /*100c0*/  SHF.R.U32.HI R60, RZ, 0x3, R207 ;  /* 0x00000003ff3c7819 */ /* 0x000fe400000116cf */
[-C--:B---3--:R-:W-:Y:S02]  /*100d0*/  ISETP.GE.AND P0, PT, R18, R43.reuse, PT ;  /* 0x0000002b1200720c */ /* 0x088fe40003f06270 */
[-C--:B------:R-:W-:Y:S02]  /*100e0*/  ISETP.GE.AND P1, PT, R4, R43.reuse, PT ;  /* 0x0000002b0400720c */ /* 0x080fe40003f26270 */
[----:B------:R-:W-:-:S09]  /*100f0*/  ISETP.GE.AND P2, PT, R6, R43, PT ;  /* 0x0000002b0600720c */ /* 0x000fd20003f46270 */
[----:B------:R-:W-:Y:S05]  /*10100*/  @P0 BRA `(.L_x_595) ;  /* 0x0000000400700947 */ /* 0x000fea0003800000 */
[----:B------:R-:W-:Y:S01]  /*10110*/  LEA.HI R37, R37, R38, RZ, 0x2 ;  /* 0x0000002625257211 */ /* 0x000fe200078f10ff */
[----:B------:R-:W-:Y:S01]  /*10120*/  IMAD.U32 R54, R39, 0x10000, RZ ;  /* 0x0001000027367824 */ /* 0x000fe200078e00ff */
[----:B------:R-:W-:Y:S01]  /*10130*/  LOP3.LUT R8, R207, 0x38, R18, 0xf8, !PT ;  /* 0x00000038cf087812 */ /* 0x000fe200078ef812 */
[----:B------:R-:W-:Y:S01]  /*10140*/  IMAD.U32 R52, R32, 0x10000, RZ ;  /* 0x0001000020347824 */ /* 0x000fe200078e00ff */
[----:B------:R-:W-:Y:S01]  /*10150*/  LOP3.LUT R37, R37, 0xfffffffc, RZ, 0xc0, !PT ;  /* 0xfffffffc25257812 */ /* 0x000fe200078ec0ff */
[----:B------:R-:W-:Y:S01]  /*10160*/  IMAD.U32 R57, R41, 0x10000, RZ ;  /* 0x0001000029397824 */ /* 0x000fe200078e00ff */
[----:B------:R-:W-:Y:S02]  /*10170*/  LOP3.LUT R7, R217, R8, R60, 0xf6, !PT ;  /* 0x00000008d9077212 */ /* 0x000fe400078ef63c */
[----:B------:R-:W-:Y:S01]  /*10180*/  LOP3.LUT R56, R39, 0xffff0000, RZ, 0xc0, !PT ;  /* 0xffff000027387812 */ /* 0x000fe200078ec0ff */
[----:B------:R-:W-:Y:S01]  /*10190*/  IMAD.IADD R4, R38, 0x1, -R37 ;  /* 0x0000000126047824 */ /* 0x000fe200078e0a25 */
[----:B------:R-:W-:Y:S01]  /*101a0*/  LOP3.LUT R32, R32, 0xffff0000, RZ, 0xc0, !PT ;  /* 0xffff000020207812 */ /* 0x000fe200078ec0ff */
[----:B------:R-:W-:Y:S01]  /*101b0*/  IMAD R58, R7, 0x2, R230 ;  /* 0x00000002073a7824 */ /* 0x000fe200078e02e6 */
[----:B------:R-:W-:-:S02]  /*101c0*/  LOP3.LUT R59, R42, 0xffff0000, RZ, 0xc0, !PT ;  /* 0xffff00002a3b7812 */ /* 0x000fc400078ec0ff */
[----:B------:R-:W-:-:S04]  /*101d0*/  LEA.HI R4, R43, R4, RZ, 0x1d ;  /* 0x000000042b047211 */ /* 0x000fc800078fe8ff */
[----:B0-----:R-:W-:Y:S01]  /*101e0*/  SHF.R.S32.HI R5, RZ, 0x1f, R4 ;  /* 0x0000001fff057819 */ /* 0x001fe20000011404 */
[----:B------:R-:W-:-:S03]  /*101f0*/  IMAD.SHL.U32 R6, R4, 0x8, RZ ;  /* 0x0000000804067824 */ /* 0x000fc600078e00ff */
[----:B------:R-:W-:Y:S02]  /*10200*/  LEA.HI R5, R5, R4, RZ, 0x3 ;  /* 0x0000000405057211 */ /* 0x000fe400078f18ff */
[----:B------:R-:W-:-:S03]  /*10210*/  LOP3.LUT R4, R207, 0x38, R6, 0xf8, !PT ;  /* 0x00000038cf047812 */ /* 0x000fc600078ef806 */
[----:B------:R-:W-:Y:S01]  /*10220*/  IMAD.SHL.U32 R5, R5, 0x400, RZ ;  /* 0x0000040005057824 */ /* 0x000fe200078e00ff */
[----:B------:R-:W-:-:S04]  /*10230*/  LOP3.LUT R4, R4, R60, RZ, 0x3c, !PT ;  /* 0x0000003c04047212 */ /* 0x000fc800078e3cff */
[----:B------:R-:W-:-:S04]  /*10240*/  LOP3.LUT R5, R5, 0x7fffe000, RZ, 0xc0, !PT ;  /* 0x7fffe00005057812 */ /* 0x000fc800078ec0ff */
        /* <DEDUP_REMOVED lines=16> */
[-C--:B------:R-:W-:Y:S01]  /*10350*/  FMUL.FTZ R51, R54, R47.reuse ;  /* 0x0000002f36337220 */ /* 0x080fe20000410000 */
[----:B------:R-:W-:Y:S01]  /*10360*/  FMUL.FTZ R47, R52, R47 ;  /* 0x0000002f342f7220 */ /* 0x000fe20000410000 */
[-C--:B------:R-:W-:Y:S01]  /*10370*/  FMUL.FTZ R39, R56, R8.reuse ;  /* 0x0000000838277220 */ /* 0x080fe20000410000 */
[----:B------:R-:W-:Y:S01]  /*10380*/  FMUL.FTZ R53, R32, R8 ;  /* 0x0000000820357220 */ /* 0x000fe20000410000 */
[-C--:B------:R-:W-:Y:S01]  /*10390*/  FFMA.FTZ R51, R52, R38.reuse, -R51 ;  /* 0x0000002634337223 */ /* 0x080fe20000010833 */
[----:B------:R-:W-:Y:S01]  /*103a0*/  FFMA.FTZ R47, R54, R38, R47 ;  /* 0x00000026362f7223 */ /* 0x000fe2000001002f */
[----:B------:R-:W-:-:S02]  /*103b0*/  IMAD.U32 R52, R40, 0x10000, RZ ;  /* 0x0001000028347824 */ /* 0x000fc400078e00ff */
[-C--:B------:R-:W-:Y:S01]  /*103c0*/  FFMA.FTZ R8, R32, R4.reuse, -R39 ;  /* 0x0000000420087223 */ /* 0x080fe20000010827 */
[----:B------:R-:W-:Y:S02]  /*103d0*/  IMAD.U32 R38, R33, 0x10000, RZ ;  /* 0x0001000021267824 */ /* 0x000fe400078e00ff */
[----:B------:R-:W-:Y:S01]  /*103e0*/  FFMA.FTZ R32, R56, R4, R53 ;  /* 0x0000000438207223 */ /* 0x000fe20000010035 */
[-C--:B------:R-:W-:Y:S01]  /*103f0*/  FMUL.FTZ R39, R52, R48.reuse ;  /* 0x0000003034277220 */ /* 0x080fe20000410000 */
[----:B------:R-:W-:Y:S02]  /*10400*/  IMAD.U32 R49, R10, 0x10000, RZ ;  /* 0x000100000a317824 */ /* 0x000fe400078e00ff */
[----:B------:R-:W-:Y:S01]  /*10410*/  FMUL.FTZ R55, R38, R48 ;  /* 0x0000003026377220 */ /* 0x000fe20000410000 */
[----:B------:R-:W-:Y:S02]  /*10420*/  IMAD.U32 R53, R34, 0x10000, RZ ;  /* 0x0001000022357824 */ /* 0x000fe400078e00ff */
[-C--:B------:R-:W-:Y:S01]  /*10430*/  FFMA.FTZ R39, R38, R44.reuse, -R39 ;  /* 0x0000002c26277223 */ /* 0x080fe20000010827 */
[----:B------:R-:W-:Y:S01]  /*10440*/  LOP3.LUT R10, R10, 0xffff0000, RZ, 0xc0, !PT ;  /* 0xffff00000a0a7812 */ /* 0x000fe200078ec0ff */
[----:B------:R-:W-:Y:S01]  /*10450*/  FFMA.FTZ R55, R52, R44, R55 ;  /* 0x0000002c34377223 */ /* 0x000fe20000010037 */
[-C--:B------:R-:W-:Y:S01]  /*10460*/  FMUL.FTZ R4, R57, R49.reuse ;  /* 0x0000003139047220 */ /* 0x080fe20000410000 */
[----:B------:R-:W-:Y:S01]  /*10470*/  LOP3.LUT R44, R34, 0xffff0000, RZ, 0xc0, !PT ;  /* 0xffff0000222c7812 */ /* 0x000fe200078ec0ff */
[----:B------:R-:W-:Y:S01]  /*10480*/  FMUL.FTZ R34, R53, R49 ;  /* 0x0000003135227220 */ /* 0x000fe20000410000 */
[----:B------:R-:W-:Y:S01]  /*10490*/  LOP3.LUT R38, R41, 0xffff0000, RZ, 0xc0, !PT ;  /* 0xffff000029267812 */ /* 0x000fe200078ec0ff */
[----:B------:R-:W-:-:S02]  /*104a0*/  IMAD.U32 R50, R11, 0x10000, RZ ;  /* 0x000100000b327824 */ /* 0x000fc400078e00ff */
[-C--:B------:R-:W-:Y:S01]  /*104b0*/  FFMA.FTZ R41, R53, R45.reuse, -R4 ;  /* 0x0000002d35297223 */ /* 0x080fe20000010804 */
[----:B------:R-:W-:Y:S02]  /*104c0*/  IMAD.U32 R48, R42, 0x10000, RZ ;  /* 0x000100002a307824 */ /* 0x000fe400078e00ff */
[-C--:B------:R-:W-:Y:S01]  /*104d0*/  FMUL.FTZ R53, R44, R10.reuse ;  /* 0x0000000a2c357220 */ /* 0x080fe20000410000 */
[----:B------:R-:W-:Y:S01]  /*104e0*/  FMUL.FTZ R49, R38, R10 ;  /* 0x0000000a26317220 */ /* 0x000fe20000410000 */
[----:B------:R-:W-:Y:S01]  /*104f0*/  FFMA.FTZ R10, R57, R45, R34 ;  /* 0x0000002d390a7223 */ /* 0x000fe20000010022 */
[----:B------:R-:W-:Y:S01]  /*10500*/  LOP3.LUT R11, R11, 0xffff0000, RZ, 0xc0, !PT ;  /* 0xffff00000b0b7812 */ /* 0x000fe200078ec0ff */
[----:B------:R-:W-:Y:S02]  /*10510*/  IMAD.U32 R4, R35, 0x10000, RZ ;  /* 0x0001000023047824 */ /* 0x000fe400078e00ff */
[----:B------:R-:W-:Y:S01]  /*10520*/  FMUL.FTZ R45, R48, R50 ;  /* 0x00000032302d7220 */ /* 0x000fe20000410000 */
[----:B------:R-:W-:Y:S01]  /*10530*/  LOP3.LUT R57, R40, 0xffff0000, RZ, 0xc0, !PT ;  /* 0xffff000028397812 */ /* 0x000fe200078ec0ff */
[----:B------:R-:W-:Y:S01]  /*10540*/  FFMA.FTZ R44, R44, R6, -R49 ;  /* 0x000000062c2c7223 */ /* 0x000fe20000010831 */
[----:B------:R-:W-:Y:S01]  /*10550*/  LOP3.LUT R33, R33, 0xffff0000, RZ, 0xc0, !PT ;  /* 0xffff000021217812 */ /* 0x000fe200078ec0ff */
[C---:B------:R-:W-:Y:S01]  /*10560*/  FMUL.FTZ R49, R4.reuse, R50 ;  /* 0x0000003204317220 */ /* 0x040fe20000410000 */
[----:B------:R-:W-:Y:S01]  /*10570*/  LOP3.LUT R35, R35, 0xffff0000, RZ, 0xc0, !PT ;  /* 0xffff000023237812 */ /* 0x000fe200078ec0ff */
[----:B------:R-:W-:Y:S01]  /*10580*/  FFMA.FTZ R45, R4, R46, -R45 ;  /* 0x0000002e042d7223 */ /* 0x000fe2000001082d */
[----:B------:R-:W-:Y:S01]  /*10590*/  FFMA.FTZ R53, R38, R6, R53 ;  /* 0x0000000626357223 */ /* 0x000fe20000010035 */
[----:B------:R-:W-:Y:S01]  /*105a0*/  FMUL.FTZ R4, R57, R9 ;  /* 0x0000000939047220 */ /* 0x000fe20000410000 */
[----:B------:R-:W-:Y:S01]  /*105b0*/  FMUL.FTZ R40, R59, R11 ;  /* 0x0000000b3b287220 */ /* 0x000fe20000410000 */
[----:B------:R-:W-:Y:S01]  /*105c0*/  FMUL.FTZ R6, R33, R9 ;  /* 0x0000000921067220 */ /* 0x000fe20000410000 */
[----:B------:R-:W-:Y:S01]  /*105d0*/  FMUL.FTZ R42, R35, R11 ;  /* 0x0000000b232a7220 */ /* 0x000fe20000410000 */
[----:B------:R-:W-:Y:S01]  /*105e0*/  FFMA.FTZ R34, R33, R5, -R4 ;  /* 0x0000000521227223 */ /* 0x000fe20000010804 */
[----:B------:R-:W-:Y:S01]  /*105f0*/  FFMA.FTZ R40, R35, R7, -R40 ;  /* 0x0000000723287223 */ /* 0x000fe20000010828 */
[----:B------:R-:W-:Y:S01]  /*10600*/  FFMA.FTZ R49, R48, R46, R49 ;  /* 0x0000002e30317223 */ /* 0x000fe20000010031 */
[----:B------:R-:W-:Y:S01]  /*10610*/  FFMA.FTZ R38, R57, R5, R6 ;  /* 0x0000000539267223 */ /* 0x000fe20000010006 */
[----:B------:R-:W-:Y:S01]  /*10620*/  FFMA.FTZ R42, R59, R7, R42 ;  /* 0x000000073b2a7223 */ /* 0x000fe2000001002a */
[----:B------:R-:W-:-:S02]  /*10630*/  F2FP.BF16.F32.PACK_AB R6, R44, R41 ;  /* 0x000000292c06723e */ /* 0x000fc400000010ff */
[----:B------:R-:W-:Y:S02]  /*10640*/  F2FP.BF16.F32.PACK_AB R4, R8, R51 ;  /* 0x000000330804723e */ /* 0x000fe400000010ff */
[----:B------:R-:W-:Y:S02]  /*10650*/  F2FP.BF16.F32.PACK_AB R5, R34, R39 ;  /* 0x000000272205723e */ /* 0x000fe400000010ff */
[----:B------:R-:W-:Y:S02]  /*10660*/  F2FP.BF16.F32.PACK_AB R7, R40, R45 ;  /* 0x0000002d2807723e */ /* 0x000fe400000010ff */
[----:B------:R-:W-:Y:S02]  /*10670*/  F2FP.BF16.F32.PACK_AB R10, R53, R10 ;  /* 0x0000000a350a723e */ /* 0x000fe400000010ff */
[----:B------:R-:W-:Y:S01]  /*10680*/  F2FP.BF16.F32.PACK_AB R8, R32, R47 ;  /* 0x0000002f2008723e */ /* 0x000fe200000010ff */
[----:B------:R1:W-:Y:S01]  /*10690*/  STS.128 [R58], R4 ;  /* 0x000000043a007388 */ /* 0x0003e20000000c00 */
[----:B------:R-:W-:-:S02]  /*106a0*/  F2FP.BF16.F32.PACK_AB R9, R38, R55 ;  /* 0x000000372609723e */ /* 0x000fc400000010ff */
[----:B------:R-:W-:-:S05]  /*106b0*/  F2FP.BF16.F32.PACK_AB R11, R42, R49 ;  /* 0x000000312a0b723e */ /* 0x000fca00000010ff */
[----:B------:R1:W-:Y:S02]  /*106c0*/  STS.128 [R37+0x15400], R8 ;  /* 0x0154000825007388 */ /* 0x0003e40000000c00 */
.L_x_595:
[----:B------:R-:W-:Y:S05]  /*106d0*/  BSYNC B1 ;  /* 0x0000000000017941 */ /* 0x000fea0003800000 */
.L_x_594:
[----:B------:R-:W-:Y:S04]  /*106e0*/  BSSY B1, `(.L_x_596) ;  /* 0x0000063000017945 */ /* 0x000fe80003800000 */
[----:B------:R-:W-:Y:S05]  /*106f0*/  @P1 BRA `(.L_x_597) ;  /* 0x0000000400841947 */ /* 0x000fea0003800000 */
[----:B-1----:R-:W-:Y:S02]  /*10700*/  IMAD.IADD R4, R22, 0x1, R206 ;  /* 0x0000000116047824 */ /* 0x002fe400078e02ce */
[C---:B------:R-:W-:Y:S01]  /*10710*/  IMAD.U32 R47, R28.reuse, 0x10000, RZ ;  /* 0x000100001c2f7824 */ /* 0x040fe200078e00ff */
[----:B------:R-:W-:Y:S01]  /*10720*/  LOP3.LUT R28, R28, 0xffff0000, RZ, 0xc0, !PT ;  /* 0xffff00001c1c7812 */ /* 0x000fe200078ec0ff */
[----:B------:R-:W-:Y:S01]  /*10730*/  IMAD.U32 R45, R24, 0x10000, RZ ;  /* 0x00010000182d7824 */ /* 0x000fe200078e00ff */
[----:B0-----:R-:W-:Y:S01]  /*10740*/  SHF.R.S32.HI R5, RZ, 0x1f, R4 ;  /* 0x0000001fff057819 */ /* 0x001fe20000011404 */
[----:B------:R-:W-:Y:S01]  /*10750*/  IMAD.U32 R49, R30, 0x10000, RZ ;  /* 0x000100001e317824 */ /* 0x000fe200078e00ff */
[----:B------:R-:W-:Y:S01]  /*10760*/  LOP3.LUT R24, R24, 0xffff0000, RZ, 0xc0, !PT ;  /* 0xffff000018187812 */ /* 0x000fe200078ec0ff */
[----:B------:R-:W-:Y:S01]  /*10770*/  IMAD.U32 R53, R31, 0x10000, RZ ;  /* 0x000100001f357824 */ /* 0x000fe200078e00ff */
[-C--:B------:R-:W-:Y:S01]  /*10780*/  LEA.HI R6, R5, R4.reuse, RZ, 0x3 ;  /* 0x0000000405067211 */ /* 0x080fe200078f18ff */
[----:B------:R-:W-:Y:S01]  /*10790*/  IMAD.U32 R51, R27, 0x10000, RZ ;  /* 0x000100001b337824 */ /* 0x000fe200078e00ff */
[----:B------:R-:W-:-:S02]  /*107a0*/  LEA.HI R5, R5, R4, RZ, 0x6 ;  /* 0x0000000405057211 */ /* 0x000fc400078f30ff */
[--C-:B------:R-:W-:Y:S02]  /*107b0*/  SHF.R.S32.HI R8, RZ, 0x3, R6.reuse ;  /* 0x00000003ff087819 */ /* 0x100fe40000011406 */
[----:B------:R-:W-:Y:S01]  /*107c0*/  LOP3.LUT R6, R207, 0x38, R6, 0xf8, !PT ;  /* 0x00000038cf067812 */ /* 0x000fe200078ef806 */
[----:B------:R-:W-:Y:S01]  /*107d0*/  IMAD.SHL.U32 R7, R5, 0x80, RZ ;  /* 0x0000008005077824 */ /* 0x000fe200078e00ff */
[----:B------:R-:W-:Y:S02]  /*107e0*/  LEA.HI R4, R43, R8, RZ, 0x1d ;  /* 0x000000082b047211 */ /* 0x000fe400078fe8ff */
[----:B------:R-:W-:Y:S02]  /*107f0*/  LOP3.LUT R30, R30, 0xffff0000, RZ, 0xc0, !PT ;  /* 0xffff00001e1e7812 */ /* 0x000fe400078ec0ff */
[----:B------:R-:W-:Y:S02]  /*10800*/  SHF.R.S32.HI R5, RZ, 0x1f, R4 ;  /* 0x0000001fff057819 */ /* 0x000fe40000011404 */
[----:B------:R-:W-:-:S02]  /*10810*/  LOP3.LUT R8, R7, 0xffffe000, RZ, 0xc0, !PT ;  /* 0xffffe00007087812 */ /* 0x000fc400078ec0ff */
[----:B------:R-:W-:Y:S01]  /*10820*/  LOP3.LUT R7, R6, R60, RZ, 0x3c, !PT ;  /* 0x0000003c06077212 */ /* 0x000fe200078e3cff */
[----:B------:R-:W-:Y:S01]  /*10830*/  IMAD.SHL.U32 R6, R4, 0x8, RZ ;  /* 0x0000000804067824 */ /* 0x000fe200078e00ff */
[----:B------:R-:W-:Y:S02]  /*10840*/  LEA.HI R5, R5, R4, RZ, 0x3 ;  /* 0x0000000405057211 */ /* 0x000fe400078f18ff */
[----:B------:R-:W-:Y:S02]  /*10850*/  IADD3 R7, R7, R8, R217 ;  /* 0x0000000807077210 */ /* 0x000fe40007ffe0d9 */
[----:B------:R-:W-:Y:S01]  /*10860*/  LOP3.LUT R4, R207, 0x38, R6, 0xf8, !PT ;  /* 0x00000038cf047812 */ /* 0x000fe200078ef806 */
[----:B------:R-:W-:Y:S01]  /*10870*/  IMAD.SHL.U32 R5, R5, 0x400, RZ ;  /* 0x0000040005057824 */ /* 0x000fe200078e00ff */
[----:B------:R-:W-:Y:S01]  /*10880*/  LOP3.LUT R31, R31, 0xffff0000, RZ, 0xc0, !PT ;  /* 0xffff00001f1f7812 */ /* 0x000fe200078ec0ff */
[----:B------:R-:W-:Y:S01]  /*10890*/  IMAD R44, R7, 0x2, R230 ;  /* 0x00000002072c7824 */ /* 0x000fe200078e02e6 */
[----:B------:R-:W-:-:S02]  /*108a0*/  LOP3.LUT R4, R4, R60, RZ, 0x3c, !PT ;  /* 0x0000003c04047212 */ /* 0x000fc400078e3cff */
[----:B------:R-:W-:Y:S02]  /*108b0*/  LOP3.LUT R5, R5, 0x7fffe000, RZ, 0xc0, !PT ;  /* 0x7fffe00005057812 */ /* 0x000fe400078ec0ff */
[----:B------:R-:W-:Y:S02]  /*108c0*/  LOP3.LUT R27, R27, 0xffff0000, RZ, 0xc0, !PT ;  /* 0xffff00001b1b7812 */ /* 0x000fe400078ec0ff */
        /* <DEDUP_REMOVED lines=18> */
[C---:B------:R-:W-:Y:S01]  /*109f0*/  IMAD.U32 R39, R9.reuse, 0x10000, RZ ;  /* 0x0001000009277824 */ /* 0x040fe200078e00ff */
[----:B------:R-:W-:Y:S01]  /*10a00*/  LOP3.LUT R9, R9, 0xffff0000, RZ, 0xc0, !PT ;  /* 0xffff000009097812 */ /* 0x000fe200078ec0ff */
[-C--:B------:R-:W-:Y:S01]  /*10a10*/  FFMA.FTZ R42, R45, R33.reuse, -R42 ;  /* 0x000000212d2a7223 */ /* 0x080fe2000001082a */
[----:B------:R-:W-:Y:S01]  /*10a20*/  FFMA.FTZ R38, R47, R33, R38 ;  /* 0x000000212f267223 */ /* 0x000fe20000010026 */
[----:B------:R-:W-:-:S02]  /*10a30*/  IMAD.U32 R47, R26, 0x10000, RZ ;  /* 0x000100001a2f7824 */ /* 0x000fc400078e00ff */
[-C--:B------:R-:W-:Y:S01]  /*10a40*/  FMUL.FTZ R45, R28, R8.reuse ;  /* 0x000000081c2d7220 */ /* 0x080fe20000410000 */
[----:B------:R-:W-:Y:S01]  /*10a50*/  FMUL.FTZ R33, R24, R8 ;  /* 0x0000000818217220 */ /* 0x000fe20000410000 */
[-C--:B------:R-:W-:Y:S01]  /*10a60*/  FMUL.FTZ R8, R49, R40.reuse ;  /* 0x0000002831087220 */ /* 0x080fe20000410000 */
[C---:B------:R-:W-:Y:S01]  /*10a70*/  FMUL.FTZ R40, R47.reuse, R40 ;  /* 0x000000282f287220 */ /* 0x040fe20000410000 */
[----:B------:R-:W-:Y:S01]  /*10a80*/  LOP3.LUT R26, R26, 0xffff0000, RZ, 0xc0, !PT ;  /* 0xffff00001a1a7812 */ /* 0x000fe200078ec0ff */
[-C--:B------:R-:W-:Y:S01]  /*10a90*/  FFMA.FTZ R33, R28, R4.reuse, R33 ;  /* 0x000000041c217223 */ /* 0x080fe20000010021 */
[-C--:B------:R-:W-:Y:S01]  /*10aa0*/  FFMA.FTZ R28, R47, R35.reuse, -R8 ;  /* 0x000000232f1c7223 */ /* 0x080fe20000010808 */
[----:B------:R-:W-:Y:S01]  /*10ab0*/  FFMA.FTZ R40, R49, R35, R40 ;  /* 0x0000002331287223 */ /* 0x000fe20000010028 */
[----:B------:R-:W-:Y:S01]  /*10ac0*/  FFMA.FTZ R45, R24, R4, -R45 ;  /* 0x00000004182d7223 */ /* 0x000fe2000001082d */
[----:B------:R-:W-:Y:S01]  /*10ad0*/  FMUL.FTZ R35, R30, R10 ;  /* 0x0000000a1e237220 */ /* 0x000fe20000410000 */
[----:B------:R-:W-:-:S02]  /*10ae0*/  IMAD.U32 R41, R11, 0x10000, RZ ;  /* 0x000100000b297824 */ /* 0x000fc400078e00ff */
[C---:B------:R-:W-:Y:S01]  /*10af0*/  FMUL.FTZ R49, R26.reuse, R10 ;  /* 0x0000000a1a317220 */ /* 0x040fe20000410000 */
[----:B------:R-:W-:Y:S02]  /*10b00*/  IMAD.U32 R24, R29, 0x10000, RZ ;  /* 0x000100001d187824 */ /* 0x000fe400078e00ff */
[-C--:B------:R-:W-:Y:S01]  /*10b10*/  FFMA.FTZ R47, R26, R6.reuse, -R35 ;  /* 0x000000061a2f7223 */ /* 0x080fe20000010823 */
[----:B------:R-:W-:Y:S01]  /*10b20*/  LOP3.LUT R11, R11, 0xffff0000, RZ, 0xc0, !PT ;  /* 0xffff00000b0b7812 */ /* 0x000fe200078ec0ff */
[----:B------:R-:W-:Y:S02]  /*10b30*/  IMAD.U32 R8, R25, 0x10000, RZ ;  /* 0x0001000019087824 */ /* 0x000fe400078e00ff */
[----:B------:R-:W-:Y:S01]  /*10b40*/  FMUL.FTZ R35, R24, R39 ;  /* 0x0000002718237220 */ /* 0x000fe20000410000 */
[----:B------:R-:W-:Y:S01]  /*10b50*/  FFMA.FTZ R49, R30, R6, R49 ;  /* 0x000000061e317223 */ /* 0x000fe20000010031 */
[-C--:B------:R-:W-:Y:S01]  /*10b60*/  FMUL.FTZ R4, R53, R41.reuse ;  /* 0x0000002935047220 */ /* 0x080fe20000410000 */
[----:B------:R-:W-:Y:S01]  /*10b70*/  LOP3.LUT R29, R29, 0xffff0000, RZ, 0xc0, !PT ;  /* 0xffff00001d1d7812 */ /* 0x000fe200078ec0ff */
[----:B------:R-:W-:Y:S01]  /*10b80*/  FMUL.FTZ R6, R51, R41 ;  /* 0x0000002933067220 */ /* 0x000fe20000410000 */
[----:B------:R-:W-:Y:S01]  /*10b90*/  LOP3.LUT R25, R25, 0xffff0000, RZ, 0xc0, !PT ;  /* 0xffff000019197812 */ /* 0x000fe200078ec0ff */
[C---:B------:R-:W-:Y:S01]  /*10ba0*/  FMUL.FTZ R39, R8.reuse, R39 ;  /* 0x0000002708277220 */ /* 0x040fe20000410000 */
[-C--:B------:R-:W-:Y:S01]  /*10bb0*/  FFMA.FTZ R35, R8, R34.reuse, -R35 ;  /* 0x0000002208237223 */ /* 0x080fe20000010823 */
[-C--:B------:R-:W-:Y:S01]  /*10bc0*/  FFMA.FTZ R30, R51, R37.reuse, -R4 ;  /* 0x00000025331e7223 */ /* 0x080fe20000010804 */
[----:B------:R-:W-:Y:S01]  /*10bd0*/  FFMA.FTZ R37, R53, R37, R6 ;  /* 0x0000002535257223 */ /* 0x000fe20000010006 */
[----:B------:R-:W-:Y:S01]  /*10be0*/  FMUL.FTZ R4, R29, R9 ;  /* 0x000000091d047220 */ /* 0x000fe20000410000 */
[----:B------:R-:W-:Y:S01]  /*10bf0*/  FMUL.FTZ R8, R31, R11 ;  /* 0x0000000b1f087220 */ /* 0x000fe20000410000 */
[----:B------:R-:W-:Y:S01]  /*10c00*/  FMUL.FTZ R6, R25, R9 ;  /* 0x0000000919067220 */ /* 0x000fe20000410000 */
[----:B------:R-:W-:Y:S01]  /*10c10*/  FMUL.FTZ R10, R27, R11 ;  /* 0x0000000b1b0a7220 */ /* 0x000fe20000410000 */
[----:B------:R-:W-:Y:S01]  /*10c20*/  FFMA.FTZ R39, R24, R34, R39 ;  /* 0x0000002218277223 */ /* 0x000fe20000010027 */
[----:B------:R-:W-:Y:S01]  /*10c30*/  FFMA.FTZ R24, R25, R5, -R4 ;  /* 0x0000000519187223 */ /* 0x000fe20000010804 */
[----:B------:R-:W-:Y:S01]  /*10c40*/  FFMA.FTZ R11, R27, R7, -R8 ;  /* 0x000000071b0b7223 */ /* 0x000fe20000010808 */
        /* <DEDUP_REMOVED lines=12> */
.L_x_597:
[----:B------:R-:W-:Y:S05]  /*10d10*/  BSYNC B1 ;  /* 0x0000000000017941 */ /* 0x000fea0003800000 */
.L_x_596:
[----:B------:R-:W-:Y:S05]  /*10d20*/  @P2 BRA `(.L_x_572) ;  /* 0x0000000400842947 */ /* 0x000fea0003800000 */
[----:B-12---:R-:W-:Y:S01]  /*10d30*/  IMAD.IADD R4, R22, 0x1, R205 ;  /* 0x0000000116047824 */ /* 0x006fe200078e02cd */
[C---:B------:R-:W-:Y:S01]  /*10d40*/  LOP3.LUT R38, R14.reuse, 0xffff0000, RZ, 0xc0, !PT ;  /* 0xffff00000e267812 */ /* 0x040fe200078ec0ff */
[----:B------:R-:W-:Y:S01]  /*10d50*/  IMAD.U32 R35, R14, 0x10000, RZ ;  /* 0x000100000e237824 */ /* 0x000fe200078e00ff */
[----:B------:R-:W-:Y:S01]  /*10d60*/  LOP3.LUT R40, R20, 0xffff0000, RZ, 0xc0, !PT ;  /* 0xffff000014287812 */ /* 0x000fe200078ec0ff */
[----:B------:R-:W-:Y:S01]  /*10d70*/  IMAD.U32 R33, R0, 0x10000, RZ ;  /* 0x0001000000217824 */ /* 0x000fe200078e00ff */
[----:B0-----:R-:W-:Y:S01]  /*10d80*/  SHF.R.S32.HI R5, RZ, 0x1f, R4 ;  /* 0x0000001fff057819 */ /* 0x001fe20000011404 */
[----:B------:R-:W-:Y:S01]  /*10d90*/  IMAD.U32 R37, R20, 0x10000, RZ ;  /* 0x0001000014257824 */ /* 0x000fe200078e00ff */
[----:B------:R-:W-:Y:S02]  /*10da0*/  LOP3.LUT R0, R0, 0xffff0000, RZ, 0xc0, !PT ;  /* 0xffff000000007812 */ /* 0x000fe400078ec0ff */
[CC--:B------:R-:W-:Y:S02]  /*10db0*/  LEA.HI R6, R5.reuse, R4.reuse, RZ, 0x3 ;  /* 0x0000000405067211 */ /* 0x0c0fe400078f18ff */
[----:B------:R-:W-:-:S02]  /*10dc0*/  LEA.HI R4, R5, R4, RZ, 0x6 ;  /* 0x0000000405047211 */ /* 0x000fc400078f30ff */
[--C-:B------:R-:W-:Y:S02]  /*10dd0*/  SHF.R.S32.HI R8, RZ, 0x3, R6.reuse ;  /* 0x00000003ff087819 */ /* 0x100fe40000011406 */
[----:B------:R-:W-:Y:S01]  /*10de0*/  LOP3.LUT R5, R207, 0x38, R6, 0xf8, !PT ;  /* 0x00000038cf057812 */ /* 0x000fe200078ef806 */
[----:B------:R-:W-:Y:S01]  /*10df0*/  IMAD.SHL.U32 R4, R4, 0x80, RZ ;  /* 0x0000008004047824 */ /* 0x000fe200078e00ff */
[----:B------:R-:W-:Y:S02]  /*10e00*/  LEA.HI R43, R43, R8, RZ, 0x1d ;  /* 0x000000082b2b7211 */ /* 0x000fe400078fe8ff */
[----:B------:R-:W-:Y:S02]  /*10e10*/  LOP3.LUT R5, R5, R60, RZ, 0x3c, !PT ;  /* 0x0000003c05057212 */ /* 0x000fe400078e3cff */
[----:B------:R-:W-:Y:S02]  /*10e20*/  SHF.R.S32.HI R6, RZ, 0x1f, R43 ;  /* 0x0000001fff067819 */ /* 0x000fe4000001142b */
[----:B------:R-:W-:Y:S01]  /*10e30*/  LOP3.LUT R8, R4, 0xffffe000, RZ, 0xc0, !PT ;  /* 0xffffe00004087812 */ /* 0x000fe200078ec0ff */
[----:B------:R-:W-:Y:S01]  /*10e40*/  IMAD.SHL.U32 R4, R43, 0x8, RZ ;  /* 0x000000082b047824 */ /* 0x000fe200078e00ff */
[----:B------:R-:W-:-:S02]  /*10e50*/  LEA.HI R6, R6, R43, RZ, 0x3 ;  /* 0x0000002b06067211 */ /* 0x000fc400078f18ff */
[----:B------:R-:W-:Y:S02]  /*10e60*/  IADD3 R5, R5, R8, R217 ;  /* 0x0000000805057210 */ /* 0x000fe40007ffe0d9 */
[----:B------:R-:W-:Y:S01]  /*10e70*/  LOP3.LUT R4, R207, 0x38, R4, 0xf8, !PT ;  /* 0x00000038cf047812 */ /* 0x000fe200078ef804 */
[----:B------:R-:W-:Y:S02]  /*10e80*/  IMAD.SHL.U32 R6, R6, 0x400, RZ ;  /* 0x0000040006067824 */ /* 0x000fe400078e00ff */
[----:B------:R-:W-:Y:S01]  /*10e90*/  IMAD R41, R5, 0x2, R230 ;  /* 0x0000000205297824 */ /* 0x000fe200078e02e6 */
[----:B------:R-:W-:Y:S02]  /*10ea0*/  LOP3.LUT R4, R4, R60, RZ, 0x3c, !PT ;  /* 0x0000003c04047212 */ /* 0x000fe400078e3cff */
        /* <DEDUP_REMOVED lines=22> */
[----:B------:R-:W-:Y:S02]  /*11010*/  IMAD.U32 R33, R12, 0x10000, RZ ;  /* 0x000100000c217824 */ /* 0x000fe400078e00ff */
[----:B------:R-:W-:Y:S01]  /*11020*/  FFMA.FTZ R14, R35, R25, R14 ;  /* 0x00000019230e7223 */ /* 0x000fe2000001000e */
[C---:B------:R-:W-:Y:S01]  /*11030*/  FMUL.FTZ R25, R0.reuse, R8 ;  /* 0x0000000800197220 */ /* 0x040fe20000410000 */
[----:B------:R-:W-:Y:S01]  /*11040*/  FFMA.FTZ R29, R0, R4, -R29 ;  /* 0x00000004001d7223 */ /* 0x000fe2000001081d */
[-C--:B------:R-:W-:Y:S01]  /*11050*/  FMUL.FTZ R0, R37, R31.reuse ;  /* 0x0000001f25007220 */ /* 0x080fe20000410000 */
[----:B------:R-:W-:Y:S01]  /*11060*/  FMUL.FTZ R8, R33, R31 ;  /* 0x0000001f21087220 */ /* 0x000fe20000410000 */
[----:B------:R-:W-:Y:S01]  /*11070*/  LOP3.LUT R12, R12, 0xffff0000, RZ, 0xc0, !PT ;  /* 0xffff00000c0c7812 */ /* 0x000fe200078ec0ff */
[----:B------:R-:W-:Y:S02]  /*11080*/  IMAD.U32 R32, R11, 0x10000, RZ ;  /* 0x000100000b207824 */ /* 0x000fe400078e00ff */
[-C--:B------:R-:W-:Y:S01]  /*11090*/  FFMA.FTZ R20, R33, R27.reuse, -R0 ;  /* 0x0000001b21147223 */ /* 0x080fe20000010800 */
[----:B------:R-:W-:Y:S01]  /*110a0*/  FFMA.FTZ R33, R37, R27, R8 ;  /* 0x0000001b25217223 */ /* 0x000fe20000010008 */
[----:B------:R-:W-:Y:S01]  /*110b0*/  FMUL.FTZ R27, R40, R10 ;  /* 0x0000000a281b7220 */ /* 0x000fe20000410000 */
[----:B------:R-:W-:-:S02]  /*110c0*/  IMAD.U32 R8, R15, 0x10000, RZ ;  /* 0x000100000f087824 */ /* 0x000fc400078e00ff */
[C---:B------:R-:W-:Y:S01]  /*110d0*/  FMUL.FTZ R37, R12.reuse, R10 ;  /* 0x0000000a0c257220 */ /* 0x040fe20000410000 */
[----:B------:R-:W-:Y:S02]  /*110e0*/  IMAD.U32 R0, R3, 0x10000, RZ ;  /* 0x0001000003007824 */ /* 0x000fe400078e00ff */
[----:B------:R-:W-:Y:S01]  /*110f0*/  FFMA.FTZ R35, R12, R6, -R27 ;  /* 0x000000060c237223 */ /* 0x000fe2000001081b */
[----:B------:R-:W-:Y:S02]  /*11100*/  IMAD.U32 R12, R21, 0x10000, RZ ;  /* 0x00010000150c7824 */ /* 0x000fe400078e00ff */
[----:B------:R-:W-:Y:S01]  /*11110*/  FFMA.FTZ R25, R38, R4, R25 ;  /* 0x0000000426197223 */ /* 0x000fe20000010019 */
[----:B------:R-:W-:Y:S01]  /*11120*/  LOP3.LUT R9, R9, 0xffff0000, RZ, 0xc0, !PT ;  /* 0xffff000009097812 */ /* 0x000fe200078ec0ff */
[----:B------:R-:W-:Y:S01]  /*11130*/  IMAD.U32 R4, R13, 0x10000, RZ ;  /* 0x000100000d047824 */ /* 0x000fe200078e00ff */
[----:B------:R-:W-:Y:S01]  /*11140*/  LOP3.LUT R11, R11, 0xffff0000, RZ, 0xc0, !PT ;  /* 0xffff00000b0b7812 */ /* 0x000fe200078ec0ff */
[----:B------:R-:W-:Y:S01]  /*11150*/  FMUL.FTZ R27, R8, R30 ;  /* 0x0000001e081b7220 */ /* 0x000fe20000410000 */
[----:B------:R-:W-:Y:S01]  /*11160*/  FFMA.FTZ R10, R40, R6, R37 ;  /* 0x00000006280a7223 */ /* 0x000fe20000010025 */
[----:B------:R-:W-:Y:S01]  /*11170*/  LOP3.LUT R15, R15, 0xffff0000, RZ, 0xc0, !PT ;  /* 0xffff00000f0f7812 */ /* 0x000fe200078ec0ff */
[----:B------:R-:W-:Y:S01]  /*11180*/  FMUL.FTZ R31, R0, R30 ;  /* 0x0000001e001f7220 */ /* 0x000fe20000410000 */
[----:B------:R-:W-:Y:S01]  /*11190*/  LOP3.LUT R21, R21, 0xffff0000, RZ, 0xc0, !PT ;  /* 0xffff000015157812 */ /* 0x000fe200078ec0ff */
[----:B------:R-:W-:Y:S01]  /*111a0*/  FMUL.FTZ R37, R12, R32 ;  /* 0x000000200c257220 */ /* 0x000fe20000410000 */
[----:B------:R-:W-:Y:S01]  /*111b0*/  LOP3.LUT R3, R3, 0xffff0000, RZ, 0xc0, !PT ;  /* 0xffff000003037812 */ /* 0x000fe200078ec0ff */
[-C--:B------:R-:W-:Y:S01]  /*111c0*/  FFMA.FTZ R27, R0, R26.reuse, -R27 ;  /* 0x0000001a001b7223 */ /* 0x080fe2000001081b */
[----:B------:R-:W-:Y:S01]  /*111d0*/  LOP3.LUT R13, R13, 0xffff0000, RZ, 0xc0, !PT ;  /* 0xffff00000d0d7812 */ /* 0x000fe200078ec0ff */
[----:B------:R-:W-:Y:S01]  /*111e0*/  FFMA.FTZ R31, R8, R26, R31 ;  /* 0x0000001a081f7223 */ /* 0x000fe2000001001f */
[C---:B------:R-:W-:Y:S01]  /*111f0*/  FMUL.FTZ R39, R4.reuse, R32 ;  /* 0x0000002004277220 */ /* 0x040fe20000410000 */
[-C--:B------:R-:W-:Y:S01]  /*11200*/  FFMA.FTZ R37, R4, R28.reuse, -R37 ;  /* 0x0000001c04257223 */ /* 0x080fe20000010825 */
        /* <DEDUP_REMOVED lines=19> */
.L_x_572:
[----:B------:R-:W-:Y:S05]  /*11340*/  BSYNC B0 ;  /* 0x0000000000007941 */ /* 0x000fea0003800000 */
.L_x_553:
[----:B------:R-:W-:Y:S01]  /*11350*/  @!PT LDS RZ, [RZ] ;  /* 0x00000000fffff984 */ /* 0x000fe20000000800 */
[----:B------:R-:W-:Y:S01]  /*11360*/  @!PT LDS RZ, [RZ] ;  /* 0x00000000fffff984 */ /* 0x000fe20000000800 */
[----:B------:R-:W-:Y:S01]  /*11370*/  @!PT LDS RZ, [RZ] ;  /* 0x00000000fffff984 */ /* 0x000fe20000000800 */
[----:B------:R-:W-:Y:S01]  /*11380*/  @!PT LDS RZ, [RZ] ;  /* 0x00000000fffff984 */ /* 0x000fe20000000800 */
[----:B------:R5:W-:Y:S06]  /*11390*/  MEMBAR.ALL.CTA ;  /* 0x0000000000007992 */ /* 0x000bec0000008000 */
[----:B-----5:R-:W5:Y:S01]  /*113a0*/  FENCE.VIEW.ASYNC.S ;  /* 0x00000000000073c6 */ /* 0x020f620000000000 */
[----:B------:R-:W-:Y:S05]  /*113b0*/  WARPSYNC.ALL ;  /* 0x0000000000007948 */ /* 0x000fea0003800000 */
[----:B-----5:R-:W-:Y:S06]  /*113c0*/  BAR.SYNC.DEFER_BLOCKING 0xd, 0x100 ;  /* 0x0344000000007b1d */ /* 0x020fec0000010000 */
.L_x_551:
[----:B------:R-:W-:-:S13]  /*113d0*/  ISETP.NE.AND P0, PT, R213, 0x3, PT ;  /* 0x00000003d500780c */ /* 0x000fda0003f05270 */
[----:B------:R-:W-:Y:S05]  /*113e0*/  @!P0 BRA `(.L_x_598) ;  /* 0x0000000000048947 */ /* 0x000fea0003800000 */
[----:B------:R-:W-:Y:S01]  /*113f0*/  BPT.TRAP 0x1 ;  /* 0x000000040000795c */ /* 0x000fe20000300000 */
.L_x_598:
[----:B01-3--:R-:W-:Y:S01]  /*11400*/  IMAD R0, R218, 0x8, R2 ;  /* 0x00000008da007824 */ /* 0x00bfe200078e0202 */
[----:B--2-4-:R-:W-:-:S04]  /*11410*/  SHF.L.U32 R3, R219, 0x1f, RZ ;  /* 0x0000001fdb037819 */ /* 0x014fc800000006ff */
[----:B------:R0:W1:Y:S01]  /*11420*/  SYNCS.PHASECHK.TRANS64.TRYWAIT P2, [R0+URZ+0x36830], R3 ;  /* 0x03683003000075a7 */ /* 0x000062000804017f */
[----:B------:R-:W-:Y:S05]  /*11430*/  @!P0 BRA `(.L_x_599) ;  /* 0x0000000000048947 */ /* 0x000fea0003800000 */
[----:B------:R-:W-:Y:S01]  /*11440*/  BPT.TRAP 0x1 ;  /* 0x000000040000795c */ /* 0x000fe20000300000 */
.L_x_599:
[----:B------:R-:W2:Y:S01]  /*11450*/  S2R R4, SR_TID.X ;  /* 0x0000000000047919 */ /* 0x000ea20000002100 */
[----:B------:R-:W-:Y:S01]  /*11460*/  IMAD.MOV.U32 R119, RZ, RZ, RZ ;  /* 0x000000ffff777224 */ /* 0x000fe200078e00ff */
[----:B--2---:R-:W-:-:S04]  /*11470*/  LOP3.LUT R4, R4, 0x7f, RZ, 0xc0, !PT ;  /* 0x0000007f04047812 */ /* 0x004fc800078ec0ff */
[----:B------:R-:W-:Y:S01]  /*11480*/  ISETP.NE.AND P1, PT, R4, RZ, PT ;  /* 0x000000ff0400720c */ /* 0x000fe20003f25270 */
[----:B-1----:R-:W-:-:S12]  /*11490*/  @P2 BRA `(.L_x_600) ;  /* 0x0000000000082947 */ /* 0x002fd80003800000 */
[----:B------:R-:W1:Y:S02]  /*114a0*/  SYNCS.PHASECHK.TRANS64.TRYWAIT P2, [R0+URZ+0x36830], R3 ;  /* 0x03683003000075a7 */ /* 0x000e64000804017f */
[----:B-1----:R-:W-:Y:S05]  /*114b0*/  @!P2 BRA `(.L_x_601) ;  /* 0x0000018400f4a947 */ /* 0x002fea0003800000 */
.L_x_600:
[----:B------:R-:W-:Y:S05]  /*114c0*/  WARPSYNC.ALL ;  /* 0x0000000000007948 */ /* 0x000fea0003800000 */
[----:B------:R-:W-:Y:S01]  /*114d0*/  VIADD R4, R2, 0x21400 ;  /* 0x0002140002047836 */ /* 0x000fe20000000000 */
[----:B------:R-:W-:Y:S01]  /*114e0*/  R2UR UR24, R36 ;  /* 0x00000000241872ca */ /* 0x000fe200000e0000 */
[----:B------:R-:W-:Y:S01]  /*114f0*/  IMAD.MOV.U32 R5, RZ, RZ, 0x40000040 ;  /* 0x40000040ff057424 */ /* 0x000fe200078e00ff */
[----:B------:R-:W-:Y:S01]  /*11500*/  WARPGROUP.ARRIVE ;  /* 0x00000000000079c5 */ /* 0x000fe20000000000 */
[----:B------:R-:W-:Y:S01]  /*11510*/  UMOV UR5, 0x40000040 ;  /* 0x4000004000057882 */ /* 0x000fe20000000000 */
[----:B------:R-:W-:Y:S01]  /*11520*/  SHF.R.U32.HI R4, RZ, 0x4, R4 ;  /* 0x00000004ff047819 */ /* 0x000fe20000011604 */
[----:B------:R-:W-:Y:S01]  /*11530*/  IMAD.MOV.U32 R7, RZ, RZ, 0x40000040 ;  /* 0x40000040ff077424 */ /* 0x000fe200078e00ff */
[----:B------:R-:W-:Y:S01]  /*11540*/  R2UR UR7, R5 ;  /* 0x00000000050772ca */ /* 0x000fe200000e0000 */
[----:B------:R-:W-:Y:S01]  /*11550*/  UMOV UR27, UR5 ;  /* 0x00000005001b7c82 */ /* 0x000fe20008000000 */
[----:B------:R-:W-:Y:S01]  /*11560*/  LOP3.LUT R4, R4, 0x3fff, RZ, 0xc0, !PT ;  /* 0x00003fff04047812 */ /* 0x000fe200078ec0ff */
[----:B------:R-:W-:Y:S01]  /*11570*/  IMAD.U32 R13, RZ, RZ, UR5 ;  /* 0x00000005ff0d7e24 */ /* 0x000fe2000f8e00ff */
[----:B------:R-:W-:Y:S01]  /*11580*/  UMOV UR9, UR27 ;  /* 0x0000001b00097c82 */ /* 0x000fe20008000000 */
[----:B------:R-:W-:Y:S01]  /*11590*/  IMAD.MOV.U32 R9, RZ, RZ, 0x40000040 ;  /* 0x40000040ff097424 */ /* 0x000fe200078e00ff */
[----:B------:R-:W-:Y:S01]  /*115a0*/  LOP3.LUT R221, R4, 0x10000, RZ, 0xfc, !PT ;  /* 0x0001000004dd7812 */ /* 0x000fe200078efcff */
[----:B------:R-:W-:Y:S01]  /*115b0*/  ULOP3.LUT UR24, UR24, 0x10000, URZ, 0xfc, !UPT ;  /* 0x0001000018187892 */ /* 0x000fe2000f8efc3f */
[----:B------:R-:W-:Y:S01]  /*115c0*/  IMAD.MOV.U32 R11, RZ, RZ, 0x40000040 ;  /* 0x40000040ff0b7424 */ /* 0x000fe200078e00ff */
[----:B------:R-:W-:Y:S01]  /*115d0*/  UMOV UR13, UR27 ;  /* 0x0000001b000d7c82 */ /* 0x000fe20008000000 */
[----:B------:R-:W-:Y:S01]  /*115e0*/  R2UR UR11, R9 ;  /* 0x00000000090b72ca */ /* 0x000fe200000e0000 */
[----:B------:R-:W-:Y:S01]  /*115f0*/  IMAD R4, R218, 0xa80, R221 ;  /* 0x00000a80da047824 */ /* 0x000fe200078e02dd */
[----:B------:R-:W-:Y:S01]  /*11600*/  UMOV UR17, UR27 ;  /* 0x0000001b00117c82 */ /* 0x000fe20008000000 */
[----:B------:R-:W-:Y:S01]  /*11610*/  R2UR UR19, R11 ;  /* 0x000000000b1372ca */ /* 0x000fe200000e0000 */
[----:B------:R-:W-:Y:S01]  /*11620*/  UMOV UR4, UR24 ;  /* 0x0000001800047c82 */ /* 0x000fe20008000000 */
[C---:B------:R-:W-:Y:S01]  /*11630*/  VIADD R6, R4.reuse, 0x80 ;  /* 0x0000008004067836 */ /* 0x040fe20000000000 */
[C---:B------:R-:W-:Y:S01]  /*11640*/  R2UR UR6, R4.reuse ;  /* 0x00000000040672ca */ /* 0x040fe200000e0000 */
[----:B------:R-:W-:Y:S01]  /*11650*/  UMOV UR26, UR4 ;  /* 0x00000004001a7c82 */ /* 0x000fe20008000000 */
[----:B------:R-:W-:Y:S01]  /*11660*/  IMAD.U32 R12, RZ, RZ, UR4 ;  /* 0x00000004ff0c7e24 */ /* 0x000fe2000f8e00ff */
[----:B------:R-:W-:Y:S01]  /*11670*/  UMOV UR8, UR26 ;  /* 0x0000001a00087c82 */ /* 0x000fe20008000000 */
[C---:B------:R-:W-:Y:S01]  /*11680*/  VIADD R8, R4.reuse, 0x100 ;  /* 0x0000010004087836 */ /* 0x040fe20000000000 */
[----:B------:R-:W-:Y:S01]  /*11690*/  UMOV UR12, UR26 ;  /* 0x0000001a000c7c82 */ /* 0x000fe20008000000 */
[----:B------:R-:W-:Y:S01]  /*116a0*/  VIADD R10, R4, 0x200 ;  /* 0x00000200040a7836 */ /* 0x000fe20000000000 */
[----:B------:R-:W-:Y:S01]  /*116b0*/  UMOV UR16, UR26 ;  /* 0x0000001a00107c82 */ /* 0x000fe20008000000 */
[----:B------:R-:W-:Y:S01]  /*116c0*/  IMAD.MOV.U32 R9, RZ, RZ, 0x40000040 ;  /* 0x40000040ff097424 */ /* 0x000fe200078e00ff */
[----:B------:R-:W-:Y:S01]  /*116d0*/  R2UR UR10, R8 ;  /* 0x00000000080a72ca */ /* 0x000fe200000e0000 */
[----:B------:R-:W-:Y:S01]  /*116e0*/  VIADD R8, R4, 0x280 ;  /* 0x0000028004087836 */ /* 0x000fe20000000000 */
[----:B------:R-:W-:Y:S01]  /*116f0*/  R2UR UR18, R10 ;  /* 0x000000000a1272ca */ /* 0x000fe200000e0000 */
[----:B------:R-:W-:Y:S01]  /*11700*/  UMOV UR20, UR26 ;  /* 0x0000001a00147c82 */ /* 0x000fe20008000000 */
[----:B------:R-:W-:Y:S01]  /*11710*/  HGMMA.64x16x16.F32.BF16 R72, gdesc[UR4], RZ, !UPT, gsb0 ;  /* 0x00200000044879f0 */ /* 0x000fe2000c0018ff */
[----:B------:R-:W-:Y:S01]  /*11720*/  R2UR UR6, R6 ;  /* 0x00000000060672ca */ /* 0x000fe200000e0000 */
[----:B------:R-:W-:Y:S01]  /*11730*/  UMOV UR4, UR26 ;  /* 0x0000001a00047c82 */ /* 0x000fe20008000000 */
[----:B------:R-:W-:Y:S01]  /*11740*/  R2UR UR7, R7 ;  /* 0x00000000070772ca */ /* 0x000fe200000e0000 */
[----:B------:R-:W-:Y:S01]  /*11750*/  UMOV UR5, UR27 ;  /* 0x0000001b00057c82 */ /* 0x000fe20008000000 */
[----:B------:R-:W-:Y:S01]  /*11760*/  VIADD R6, R4, 0x180 ;  /* 0x0000018004067836 */ /* 0x000fe20000000000 */
[----:B------:R-:W-:Y:S01]  /*11770*/  R2UR UR22, R8 ;  /* 0x00000000081672ca */ /* 0x000fe200000e0000 */
[----:B------:R-:W-:Y:S01]  /*11780*/  IMAD.MOV.U32 R7, RZ, RZ, 0x40000040 ;  /* 0x40000040ff077424 */ /* 0x000fe200078e00ff */
[----:B------:R-:W-:Y:S01]  /*11790*/  R2UR UR23, R9 ;  /* 0x00000000091772ca */ /* 0x000fe200000e0000 */
[----:B------:R-:W-:Y:S01]  /*117a0*/  UMOV UR21, UR27 ;  /* 0x0000001b00157c82 */ /* 0x000fe20008000000 */
[----:B------:R-:W-:Y:S01]  /*117b0*/  R2UR UR14, R6 ;  /* 0x00000000060e72ca */ /* 0x000fe200000e0000 */
[C---:B------:R-:W-:Y:S01]  /*117c0*/  VIADD R6, R4.reuse, 0x300 ;  /* 0x0000030004067836 */ /* 0x040fe20000000000 */
[----:B------:R-:W-:Y:S01]  /*117d0*/  R2UR UR15, R7 ;  /* 0x00000000070f72ca */ /* 0x000fe200000e0000 */
[----:B------:R-:W-:Y:S01]  /*117e0*/  IMAD.MOV.U32 R7, RZ, RZ, 0x40000040 ;  /* 0x40000040ff077424 */ /* 0x000fe200078e00ff */
[----:B------:R-:W-:Y:S01]  /*117f0*/  UMOV UR29, 0x40000040 ;  /* 0x40000040001d7882 */ /* 0x000fe20000000000 */
[C---:B------:R-:W-:Y:S01]  /*11800*/  VIADD R8, R4.reuse, 0x2 ;  /* 0x0000000204087836 */ /* 0x040fe20000000000 */
[----:B------:R2:W-:Y:S01]  /*11810*/  STL.64 [R1+0x50], R12 ;  /* 0x0000500c01007387 */ /* 0x0005e20000100a00 */
[----:B------:R-:W-:Y:S01]  /*11820*/  IMAD.MOV.U32 R9, RZ, RZ, 0x40000040 ;  /* 0x40000040ff097424 */ /* 0x000fe200078e00ff */
[----:B------:R-:W-:Y:S01]  /*11830*/  UIADD3 UR48, UR24, 0x800, URZ ;  /* 0x0000080018307890 */ /* 0x000fe2000fffe03f */
[----:B------:R-:W-:Y:S01]  /*11840*/  VIADD R10, R4, 0x102 ;  /* 0x00000102040a7836 */ /* 0x000fe20000000000 */
[----:B------:R-:W-:Y:S01]  /*11850*/  R2UR UR30, R8 ;  /* 0x00000000081e72ca */ /* 0x000fe200000e0000 */
[----:B------:R-:W-:Y:S01]  /*11860*/  IMAD.MOV.U32 R11, RZ, RZ, 0x40000040 ;  /* 0x40000040ff0b7424 */ /* 0x000fe200078e00ff */
[----:B------:R-:W-:Y:S01]  /*11870*/  R2UR UR31, R9 ;  /* 0x00000000091f72ca */ /* 0x000fe200000e0000 */
[----:B------:R-:W-:Y:S01]  /*11880*/  VIADD R8, R4, 0x182 ;  /* 0x0000018204087836 */ /* 0x000fe20000000000 */
[----:B------:R-:W-:Y:S01]  /*11890*/  UMOV UR49, 0x40000040 ;  /* 0x4000004000317882 */ /* 0x000fe20000000000 */
[----:B------:R-:W-:Y:S01]  /*118a0*/  IMAD.MOV.U32 R9, RZ, RZ, 0x40000040 ;  /* 0x40000040ff097424 */ /* 0x000fe200078e00ff */
[----:B------:R-:W-:Y:S01]  /*118b0*/  UIADD3 UR44, UR24, 0x802, URZ ;  /* 0x00000802182c7890 */ /* 0x000fe2000fffe03f */
[----:B01----:R-:W-:Y:S01]  /*118c0*/  P2R R3, PR, RZ, 0x1 ;  /* 0x00000001ff037803 */ /* 0x003fe20000000000 */
[----:B--2---:R-:W-:Y:S01]  /*118d0*/  IMAD.U32 R13, RZ, RZ, UR29 ;  /* 0x0000001dff0d7e24 */ /* 0x004fe2000f8e00ff */
[----:B------:R-:W-:Y:S01]  /*118e0*/  UMOV UR45, 0x40000040 ;  /* 0x40000040002d7882 */ /* 0x000fe20000000000 */
[----:B------:R-:W-:Y:S01]  /*118f0*/  UIADD3 UR40, UR24, 0x804, URZ ;  /* 0x0000080418287890 */ /* 0x000fe2000fffe03f */
[----:B------:R-:W-:Y:S01]  /*11900*/  BSSY B0, `(.L_x_602) ;  /* 0x0000a99000007945 */ /* 0x000fe20003800000 */
[----:B------:R-:W-:Y:S01]  /*11910*/  UMOV UR41, 0x40000040 ;  /* 0x4000004000297882 */ /* 0x000fe20000000000 */
[----:B------:R-:W-:Y:S01]  /*11920*/  UIADD3 UR36, UR24, 0x806, URZ ;  /* 0x0000080618247890 */ /* 0x000fe2000fffe03f */
[--C-:B------:R-:W-:Y:S01]  /*11930*/  IMAD.MOV.U32 R118, RZ, RZ, R119.reuse ;  /* 0x000000ffff767224 */ /* 0x100fe200078e0077 */
        /* <DEDUP_REMOVED lines=8> */
[--C-:B------:R-:W-:Y:S01]  /*119c0*/  IMAD.MOV.U32 R105, RZ, RZ, R119.reuse ;  /* 0x000000ffff697224 */ /* 0x100fe200078e0077 */
[----:B------:R-:W-:Y:S02]  /*119d0*/  WARPGROUP.DEPBAR.LE gsb0, 0x0 ;  /* 0x00008000000079c5 */ /* 0x000fe40000010000 */
[----:B------:R-:W-:Y:S01]  /*119e0*/  WARPGROUP.ARRIVE ;  /* 0x00000000000079c5 */ /* 0x000fe20000000000 */
[--C-:B------:R-:W-:Y:S02]  /*119f0*/  IMAD.MOV.U32 R103, RZ, RZ, R119.reuse ;  /* 0x000000ffff677224 */ /* 0x100fe400078e0077 */
[--C-:B------:R-:W-:Y:S02]  /*11a00*/  IMAD.MOV.U32 R101, RZ, RZ, R119.reuse ;  /* 0x000000ffff657224 */ /* 0x100fe400078e0077 */
[----:B------:R-:W-:Y:S01]  /*11a10*/  IMAD.MOV.U32 R99, RZ, RZ, R119 ;  /* 0x000000ffff637224 */ /* 0x000fe200078e0077 */
[----:B------:R-:W-:Y:S01]  /*11a20*/  HGMMA.64x16x16.F32.BF16 R64, gdesc[UR4], RZ, !UPT, gsb0 ;  /* 0x00200000044079f0 */ /* 0x000fe2000c0018ff */
[----:B------:R-:W-:Y:S01]  /*11a30*/  R2UR UR6, R6 ;  /* 0x00000000060672ca */ /* 0x000fe200000e0000 */
[----:B------:R-:W-:Y:S01]  /*11a40*/  UMOV UR4, UR26 ;  /* 0x0000001a00047c82 */ /* 0x000fe20008000000 */
[----:B------:R-:W-:Y:S01]  /*11a50*/  R2UR UR7, R7 ;  /* 0x00000000070772ca */ /* 0x000fe200000e0000 */
[----:B------:R-:W-:Y:S01]  /*11a60*/  UMOV UR5, UR27 ;  /* 0x0000001b00057c82 */ /* 0x000fe20008000000 */
[----:B------:R-:W-:Y:S01]  /*11a70*/  VIADD R6, R4, 0x82 ;  /* 0x0000008204067836 */ /* 0x000fe20000000000 */
[----:B------:R-:W-:Y:S01]  /*11a80*/  UMOV UR27, UR29 ;  /* 0x0000001d001b7c82 */ /* 0x000fe20008000000 */
[----:B------:R-:W-:-:S02]  /*11a90*/  IMAD.MOV.U32 R7, RZ, RZ, 0x40000040 ;  /* 0x40000040ff077424 */ /* 0x000fc400078e00ff */
        /* <DEDUP_REMOVED lines=12> */
[----:B------:R-:W-:Y:S01]  /*11b60*/  UIADD3 UR8, UR24, 0x2, URZ ;  /* 0x0000000218087890 */ /* 0x000fe2000fffe03f */
[----:B------:R-:W-:Y:S01]  /*11b70*/  R2UR UR10, R10 ;  /* 0x000000000a0a72ca */ /* 0x000fe200000e0000 */
[----:B------:R-:W-:Y:S01]  /*11b80*/  UMOV UR9, UR27 ;  /* 0x0000001b00097c82 */ /* 0x000fe20008000000 */
[----:B------:R-:W-:Y:S01]  /*11b90*/  R2UR UR11, R11 ;  /* 0x000000000b0b72ca */ /* 0x000fe200000e0000 */
[----:B------:R-:W-:Y:S02]  /*11ba0*/  VIADD R10, R4, 0x282 ;  /* 0x00000282040a7836 */ /* 0x000fe40000000000 */
[----:B------:R-:W-:Y:S01]  /*11bb0*/  IMAD.MOV.U32 R11, RZ, RZ, 0x40000040 ;  /* 0x40000040ff0b7424 */ /* 0x000fe200078e00ff */
[----:B------:R-:W-:Y:S02]  /*11bc0*/  UMOV UR28, UR8 ;  /* 0x00000008001c7c82 */ /* 0x000fe40008000000 */
[----:B------:R-:W-:Y:S01]  /*11bd0*/  UMOV UR26, UR28 ;  /* 0x0000001c001a7c82 */ /* 0x000fe20008000000 */
[----:B------:R-:W-:Y:S01]  /*11be0*/  IMAD.U32 R12, RZ, RZ, UR28 ;  /* 0x0000001cff0c7e24 */ /* 0x000fe2000f8e00ff */
[----:B------:R-:W-:-:S04]  /*11bf0*/  UMOV UR8, UR26 ;  /* 0x0000001a00087c82 */ /* 0x000fc80008000000 */
[----:B------:R0:W-:Y:S01]  /*11c00*/  STL.64 [R1+0x48], R12 ;  /* 0x0000480c01007387 */ /* 0x0001e20000100a00 */
[----:B------:R-:W-:Y:S02]  /*11c10*/  WARPGROUP.DEPBAR.LE gsb0, 0x0 ;  /* 0x00008000000079c5 */ /* 0x000fe40000010000 */
[----:B------:R-:W-:-:S06]  /*11c20*/  WARPGROUP.ARRIVE ;  /* 0x00000000000079c5 */ /* 0x000fcc0000000000 */
[----:B------:R-:W-:Y:S01]  /*11c30*/  HGMMA.64x16x16.F32.BF16 R48, gdesc[UR12], RZ, !UPT, gsb0 ;  /* 0x002000000c3079f0 */ /* 0x000fe2000c0018ff */
[----:B------:R-:W-:Y:S01]  /*11c40*/  R2UR UR14, R8 ;  /* 0x00000000080e72ca */ /* 0x000fe200000e0000 */
[----:B------:R-:W-:Y:S01]  /*11c50*/  UMOV UR12, UR26 ;  /* 0x0000001a000c7c82 */ /* 0x000fe20008000000 */
[----:B------:R-:W-:Y:S01]  /*11c60*/  R2UR UR15, R9 ;  /* 0x00000000090f72ca */ /* 0x000fe200000e0000 */
[----:B------:R-:W-:Y:S01]  /*11c70*/  UMOV UR13, UR27 ;  /* 0x0000001b000d7c82 */ /* 0x000fe20008000000 */
[----:B------:R-:W-:Y:S02]  /*11c80*/  VIADD R8, R4, 0x4 ;  /* 0x0000000404087836 */ /* 0x000fe40000000000 */
[----:B------:R-:W-:Y:S01]  /*11c90*/  IMAD.MOV.U32 R9, RZ, RZ, 0x40000040 ;  /* 0x40000040ff097424 */ /* 0x000fe200078e00ff */
[----:B------:R-:W-:Y:S02]  /*11ca0*/  WARPGROUP.DEPBAR.LE gsb0, 0x0 ;  /* 0x00008000000079c5 */ /* 0x000fe40000010000 */
[----:B------:R-:W-:-:S06]  /*11cb0*/  WARPGROUP.ARRIVE ;  /* 0x00000000000079c5 */ /* 0x000fcc0000000000 */
[----:B------:R-:W-:Y:S01]  /*11cc0*/  HGMMA.64x16x16.F32.BF16 R40, gdesc[UR16], RZ, !UPT, gsb0 ;  /* 0x00200000102879f0 */ /* 0x000fe2000c0018ff */
[----:B------:R-:W-:Y:S01]  /*11cd0*/  UMOV UR16, UR26 ;  /* 0x0000001a00107c82 */ /* 0x000fe20008000000 */
[----:B------:R-:W-:Y:S01]  /*11ce0*/  UMOV UR17, UR27 ;  /* 0x0000001b00117c82 */ /* 0x000fe20008000000 */
        /* <DEDUP_REMOVED lines=17> */
[----:B------:R-:W-:-:S03]  /*11e00*/  IMAD.MOV.U32 R7, RZ, RZ, 0x40000040 ;  /* 0x40000040ff077424 */ /* 0x000fc600078e00ff */
[----:B------:R-:W-:Y:S01]  /*11e10*/  R2UR UR18, R6 ;  /* 0x00000000061272ca */ /* 0x000fe200000e0000 */
[----:B------:R-:W-:Y:S01]  /*11e20*/  VIADD R6, R4, 0x302 ;  /* 0x0000030204067836 */ /* 0x000fe20000000000 */
[----:B------:R-:W-:Y:S01]  /*11e30*/  R2UR UR19, R7 ;  /* 0x00000000071372ca */ /* 0x000fe200000e0000 */
[----:B------:R-:W-:Y:S01]  /*11e40*/  IMAD.MOV.U32 R7, RZ, RZ, 0x40000040 ;  /* 0x40000040ff077424 */ /* 0x000fe200078e00ff */
[----:B------:R-:W-:Y:S02]  /*11e50*/  WARPGROUP.DEPBAR.LE gsb0, 0x0 ;  /* 0x00008000000079c5 */ /* 0x000fe40000010000 */
[----:B------:R-:W-:-:S06]  /*11e60*/  WARPGROUP.ARRIVE ;  /* 0x00000000000079c5 */ /* 0x000fcc0000000000 */
[----:B------:R-:W-:Y:S01]  /*11e70*/  HGMMA.64x16x16.F32.BF16 R72, gdesc[UR28], R72, gsb0 ;  /* 0x002000001c4879f0 */ /* 0x000fe20008001848 */
[----:B------:R-:W-:Y:S01]  /*11e80*/  R2UR UR30, R8 ;  /* 0x00000000081e72ca */ /* 0x000fe200000e0000 */
[----:B------:R-:W-:Y:S01]  /*11e90*/  UMOV UR29, 0x40000040 ;  /* 0x40000040001d7882 */ /* 0x000fe20000000000 */
[----:B------:R-:W-:Y:S01]  /*11ea0*/  R2UR UR31, R9 ;  /* 0x00000000091f72ca */ /* 0x000fe200000e0000 */
[----:B------:R-:W-:Y:S02]  /*11eb0*/  VIADD R8, R4, 0x184 ;  /* 0x0000018404087836 */ /* 0x000fe40000000000 */
[----:B------:R-:W-:Y:S02]  /*11ec0*/  IMAD.MOV.U32 R9, RZ, RZ, 0x40000040 ;  /* 0x40000040ff097424 */ /* 0x000fe400078e00ff */
[----:B0-----:R-:W-:Y:S01]  /*11ed0*/  IMAD.U32 R13, RZ, RZ, UR29 ;  /* 0x0000001dff0d7e24 */ /* 0x001fe2000f8e00ff */
[----:B------:R-:W-:Y:S02]  /*11ee0*/  WARPGROUP.DEPBAR.LE gsb0, 0x0 ;  /* 0x00008000000079c5 */ /* 0x000fe40000010000 */
[----:B------:R-:W-:-:S06]  /*11ef0*/  WARPGROUP.ARRIVE ;  /* 0x00000000000079c5 */ /* 0x000fcc0000000000 */
[----:B------:R-:W-:Y:S01]  /*11f00*/  HGMMA.64x16x16.F32.BF16 R64, gdesc[UR4], R64, gsb0 ;  /* 0x00200000044079f0 */ /* 0x000fe20008001840 */
[----:B------:R-:W-:Y:S01]  /*11f10*/  R2UR UR6, R6 ;  /* 0x00000000060672ca */ /* 0x000fe200000e0000 */
[----:B------:R-:W-:Y:S01]  /*11f20*/  UMOV UR4, UR26 ;  /* 0x0000001a00047c82 */ /* 0x000fe20008000000 */
[----:B------:R-:W-:Y:S01]  /*11f30*/  R2UR UR7, R7 ;  /* 0x00000000070772ca */ /* 0x000fe200000e0000 */
[----:B------:R-:W-:Y:S01]  /*11f40*/  UMOV UR5, UR27 ;  /* 0x0000001b00057c82 */ /* 0x000fe20008000000 */
[----:B------:R-:W-:Y:S01]  /*11f50*/  VIADD R6, R4, 0x84 ;  /* 0x0000008404067836 */ /* 0x000fe20000000000 */
[----:B------:R-:W-:Y:S01]  /*11f60*/  UMOV UR27, UR29 ;  /* 0x0000001d001b7c82 */ /* 0x000fe20008000000 */
[----:B------:R-:W-:Y:S01]  /*11f70*/  IMAD.MOV.U32 R7, RZ, RZ, 0x40000040 ;  /* 0x40000040ff077424 */ /* 0x000fe200078e00ff */
[----:B------:R-:W-:Y:S02]  /*11f80*/  WARPGROUP.DEPBAR.LE gsb0, 0x0 ;  /* 0x00008000000079c5 */ /* 0x000fe40000010000 */
[----:B------:R-:W-:-:S06]  /*11f90*/  WARPGROUP.ARRIVE ;  /* 0x00000000000079c5 */ /* 0x000fcc0000000000 */
[----:B------:R-:W-:Y:S01]  /*11fa0*/  HGMMA.64x16x16.F32.BF16 R56, gdesc[UR8], R56, gsb0 ;  /* 0x00200000083879f0 */ /* 0x000fe20008001838 */
        /* <DEDUP_REMOVED lines=13> */
[----:B------:R-:W-:Y:S01]  /*12080*/  HGMMA.64x16x16.F32.BF16 R48, gdesc[UR12], R48, gsb0 ;  /* 0x002000000c3079f0 */ /* 0x000fe20008001830 */
        /* <DEDUP_REMOVED lines=56> */
[----:B------:R-:W-:-:S06]  /*12410*/  UMOV UR13, UR27 ;  /* 0x0000001b000d7c82 */ /* 0x000fcc0008000000 */
        /* <DEDUP_REMOVED lines=67> */
[----:B------:R-:W-:Y:S01]  /*12850*/  R2UR UR22, R10 ;  /* 0x000000000a1672ca */ /* 0x000fe200000e0000 */
[----:B------:R-:W-:Y:S01]  /*12860*/  UMOV UR21, UR27 ;  /* 0x0000001b00157c82 */ /* 0x000fe20008000000 */
[----:B------:R-:W-:Y:S01]  /*12870*/  R2UR UR23, R11 ;  /* 0x000000000b1772ca */ /* 0x000fe200000e0000 */
[----:B------:R-:W-:Y:S02]  /*12880*/  VIADD R10, R4, 0x600 ;  /* 0x00000600040a7836 */ /* 0x000fe40000000000 */
        /* <DEDUP_REMOVED lines=13> */
[----:B------:R-:W-:Y:S01]  /*12960*/  UMOV UR20, UR26 ;  /* 0x0000001a00147c82 */ /* 0x000fe20008000000 */
[----:B------:R-:W-:-:S03]  /*12970*/  UMOV UR4, UR26 ;  /* 0x0000001a00047c82 */ /* 0x000fc60008000000 */
[----:B------:R0:W-:Y:S01]  /*12980*/  STL.64 [R1+0x30], R12 ;  /* 0x0000300c01007387 */ /* 0x0001e20000100a00 */
[----:B------:R-:W-:Y:S02]  /*12990*/  WARPGROUP.DEPBAR.LE gsb0, 0x0 ;  /* 0x00008000000079c5 */ /* 0x000fe40000010000 */
[----:B------:R-:W-:-:S06]  /*129a0*/  WARPGROUP.ARRIVE ;  /* 0x00000000000079c5 */ /* 0x000fcc0000000000 */
[----:B------:R-:W-:Y:S01]  /*129b0*/  HGMMA.64x16x16.F32.BF16 R40, gdesc[UR8], R40, gsb0 ;  /* 0x00200000082879f0 */ /* 0x000fe20008001828 */
[----:B------:R-:W-:Y:S01]  /*129c0*/  UMOV UR8, UR26 ;  /* 0x0000001a00087c82 */ /* 0x000fe20008000000 */
[----:B------:R-:W-:Y:S01]  /*129d0*/  UMOV UR9, UR27 ;  /* 0x0000001b00097c82 */ /* 0x000fe20008000000 */
        /* <DEDUP_REMOVED lines=199> */
[----:B------:R-:W-:Y:S01]  /*13650*/  UMOV UR20, UR26 ;  /* 0x0000001a00147c82 */ /* 0x000fe20008000000 */
[----:B------:R-:W-:-:S03]  /*13660*/  UMOV UR4, UR26 ;  /* 0x0000001a00047c82 */ /* 0x000fc60008000000 */
[----:B------:R0:W-:Y:S01]  /*13670*/  STL.64 [R1], R12 ;  /* 0x0000000c01007387 */ /* 0x0001e20000100a00 */
        /* <DEDUP_REMOVED lines=33> */
[----:B------:R-:W-:Y:S03]  /*13890*/  HGMMA.64x16x16.F32.BF16 R72, gdesc[UR28], R72, gsb0 ;  /* 0x002000001c4879f0 */ /* 0x000fe60008001848 */
        /* <DEDUP_REMOVED lines=149> */
[----:B------:R-:W-:Y:S02]  /*141f0*/  R2UR UR38, R8 ;  /* 0x00000000082672ca */ /* 0x000fe400000e0000 */
[----:B------:R-:W-:Y:S01]  /*14200*/  R2UR UR39, R9 ;  /* 0x00000000092772ca */ /* 0x000fe200000e0000 */
        /* <DEDUP_REMOVED lines=40> */
[----:B------:R-:W-:Y:S02]  /*14490*/  ULDC UR8, c[0x0][0x9d8] ;  /* 0x0002760000087ab9 */ /* 0x000fe40000000800 */
        /* <DEDUP_REMOVED lines=20> */
[----:B------:R-:W-:Y:S03]  /*145e0*/  HGMMA.64x16x16.F32.BF16 R72, gdesc[UR36], R72, gsb0 ;  /* 0x00200000244879f0 */ /* 0x000fe60008001848 */
[----:B------:R-:W-:Y:S02]  /*145f0*/  WARPGROUP.DEPBAR.LE gsb0, 0x0 ;  /* 0x00008000000079c5 */ /* 0x000fe40000010000 */
[----:B------:R-:W-:Y:S01]  /*14600*/  WARPGROUP.ARRIVE ;  /* 0x00000000000079c5 */ /* 0x000fe20000000000 */
[----:B------:R-:W-:Y:S01]  /*14610*/  FMUL.FTZ R9, R72, UR8 ;  /* 0x0000000848097c20 */ /* 0x000fe20008410000 */
[----:B------:R-:W-:Y:S01]  /*14620*/  FMUL.FTZ R10, R73, UR8 ;  /* 0x00000008490a7c20 */ /* 0x000fe20008410000 */
[----:B------:R-:W-:Y:S01]  /*14630*/  FMUL.FTZ R11, R76, UR8 ;  /* 0x000000084c0b7c20 */ /* 0x000fe20008410000 */
[----:B0-----:R-:W-:Y:S01]  /*14640*/  FMUL.FTZ R13, R77, UR8 ;  /* 0x000000084d0d7c20 */ /* 0x001fe20008410000 */
[----:B------:R-:W-:Y:S01]  /*14650*/  FMUL.FTZ R8, R74, UR8 ;  /* 0x000000084a087c20 */ /* 0x000fe20008410000 */
[----:B------:R-:W-:Y:S01]  /*14660*/  HGMMA.64x16x16.F32.BF16 R64, gdesc[UR4], R64, gsb0 ;  /* 0x00200000044079f0 */ /* 0x000fe20008001840 */
[----:B------:R-:W-:Y:S01]  /*14670*/  R2UR UR6, R6 ;  /* 0x00000000060672ca */ /* 0x000fe200000e0000 */
[----:B------:R-:W-:Y:S01]  /*14680*/  UMOV UR4, UR36 ;  /* 0x0000002400047c82 */ /* 0x000fe20008000000 */
[----:B------:R-:W-:Y:S01]  /*14690*/  R2UR UR7, R7 ;  /* 0x00000000070772ca */ /* 0x000fe200000e0000 */
[----:B------:R-:W-:Y:S01]  /*146a0*/  UMOV UR5, UR37 ;  /* 0x0000002500057c82 */ /* 0x000fe20008000000 */
[----:B------:R-:W-:Y:S01]  /*146b0*/  VIADD R6, R4, 0x886 ;  /* 0x0000088604067836 */ /* 0x000fe20000000000 */
[----:B------:R-:W0:Y:S01]  /*146c0*/  MUFU.TANH R9, R9 ;  /* 0x0000000900097308 */ /* 0x000e220000002400 */
[----:B------:R-:W-:-:S02]  /*146d0*/  IMAD.MOV.U32 R7, RZ, RZ, 0x40000040 ;  /* 0x40000040ff077424 */ /* 0x000fc400078e00ff */
[----:B------:R-:W-:Y:S01]  /*146e0*/  FMUL.FTZ R12, R75, UR8 ;  /* 0x000000084b0c7c20 */ /* 0x000fe20008410000 */
[----:B------:R-:W-:Y:S01]  /*146f0*/  FMUL.FTZ R20, R78, UR8 ;  /* 0x000000084e147c20 */ /* 0x000fe20008410000 */
[----:B------:R-:W-:Y:S01]  /*14700*/  FMUL.FTZ R14, R79, UR8 ;  /* 0x000000084f0e7c20 */ /* 0x000fe20008410000 */
[----:B------:R-:W-:Y:S02]  /*14710*/  IMAD.MOV.U32 R79, RZ, RZ, R119 ;  /* 0x000000ffff4f7224 */ /* 0x000fe400078e0077 */
[----:B------:R-:W1:Y:S08]  /*14720*/  MUFU.TANH R10, R10 ;  /* 0x0000000a000a7308 */ /* 0x000e700000002400 */
[----:B------:R-:W2:Y:S08]  /*14730*/  MUFU.TANH R11, R11 ;  /* 0x0000000b000b7308 */ /* 0x000eb00000002400 */
[----:B------:R-:W3:Y:S08]  /*14740*/  MUFU.TANH R13, R13 ;  /* 0x0000000d000d7308 */ /* 0x000ef00000002400 */
[----:B------:R-:W4:Y:S08]  /*14750*/  MUFU.TANH R8, R8 ;  /* 0x0000000800087308 */ /* 0x000f300000002400 */
[----:B------:R-:W-:Y:S01]  /*14760*/  MUFU.TANH R12, R12 ;  /* 0x0000000c000c7308 */ /* 0x000fe20000002400 */
        /* <DEDUP_REMOVED lines=8> */
[----:B------:R-:W-:Y:S01]  /*147f0*/  R2UR UR6, R6 ;  /* 0x00000000060672ca */ /* 0x000fe200000e0000 */
[----:B------:R-:W-:Y:S01]  /*14800*/  UMOV UR4, UR36 ;  /* 0x0000002400047c82 */ /* 0x000fe20008000000 */
[----:B------:R-:W-:Y:S01]  /*14810*/  R2UR UR7, R7 ;  /* 0x00000000070772ca */ /* 0x000fe200000e0000 */
[----:B------:R-:W-:Y:S01]  /*14820*/  UMOV UR5, UR37 ;  /* 0x0000002500057c82 */ /* 0x000fe20008000000 */
[----:B------:R-:W-:Y:S01]  /*14830*/  VIADD R6, R4, 0x906 ;  /* 0x0000090604067836 */ /* 0x000fe20000000000 */
[----:B------:R-:W5:Y:S01]  /*14840*/  MUFU.TANH R15, R15 ;  /* 0x0000000f000f7308 */ /* 0x000f620000002400 */
[----:B------:R-:W-:-:S02]  /*14850*/  IMAD.MOV.U32 R7, RZ, RZ, 0x40000040 ;  /* 0x40000040ff077424 */ /* 0x000fc400078e00ff */
[----:B------:R-:W-:Y:S01]  /*14860*/  FMUL.FTZ R66, R69, UR8 ;  /* 0x0000000845427c20 */ /* 0x000fe20008410000 */
[----:B------:R-:W-:Y:S01]  /*14870*/  FMUL.FTZ R70, R70, UR8 ;  /* 0x0000000846467c20 */ /* 0x000fe20008410000 */
[----:B------:R-:W-:-:S03]  /*14880*/  FMUL.FTZ R71, R71, UR8 ;  /* 0x0000000847477c20 */ /* 0x000fc60008410000 */
[----:B------:R-:W5:Y:S08]  /*14890*/  MUFU.TANH R21, R21 ;  /* 0x0000001500157308 */ /* 0x000f700000002400 */
[----:B------:R-:W5:Y:S08]  /*148a0*/  MUFU.TANH R20, R20 ;  /* 0x0000001400147308 */ /* 0x000f700000002400 */
[----:B------:R-:W5:Y:S08]  /*148b0*/  MUFU.TANH R64, R64 ;  /* 0x0000004000407308 */ /* 0x000f700000002400 */
[----:B------:R-:W5:Y:S08]  /*148c0*/  MUFU.TANH R14, R14 ;  /* 0x0000000e000e7308 */ /* 0x000f700000002400 */
[----:B------:R-:W5:Y:S01]  /*148d0*/  MUFU.TANH R66, R66 ;  /* 0x0000004200427308 */ /* 0x000f620000002400 */
        /* <DEDUP_REMOVED lines=8> */
[----:B------:R-:W-:Y:S01]  /*14960*/  R2UR UR6, R6 ;  /* 0x00000000060672ca */ /* 0x000fe200000e0000 */
[----:B------:R-:W-:Y:S01]  /*14970*/  UMOV UR4, UR36 ;  /* 0x0000002400047c82 */ /* 0x000fe20008000000 */
[----:B------:R-:W-:Y:S01]  /*14980*/  R2UR UR7, R7 ;  /* 0x00000000070772ca */ /* 0x000fe200000e0000 */
[----:B------:R-:W-:Y:S01]  /*14990*/  UMOV UR5, UR37 ;  /* 0x0000002500057c82 */ /* 0x000fe20008000000 */
[----:B------:R-:W-:-:S02]  /*149a0*/  VIADD R6, R4, 0x986 ;  /* 0x0000098604067836 */ /* 0x000fc40000000000 */
[----:B------:R-:W-:Y:S01]  /*149b0*/  FMUL.FTZ R58, R58, UR8 ;  /* 0x000000083a3a7c20 */ /* 0x000fe20008410000 */
[----:B------:R-:W-:Y:S02]  /*149c0*/  IMAD.MOV.U32 R7, RZ, RZ, 0x40000040 ;  /* 0x40000040ff077424 */ /* 0x000fe400078e00ff */
[----:B------:R-:W-:Y:S01]  /*149d0*/  FMUL.FTZ R59, R60, UR8 ;  /* 0x000000083c3b7c20 */ /* 0x000fe20008410000 */
[----:B------:R-:W-:Y:S01]  /*149e0*/  VIADD R4, R4, 0xa06 ;  /* 0x00000a0604047836 */ /* 0x000fe20000000000 */
[----:B------:R-:W-:Y:S01]  /*149f0*/  MUFU.TANH R69, R58 ;  /* 0x0000003a00457308 */ /* 0x000fe20000002400 */
[----:B------:R-:W-:Y:S01]  /*14a00*/  FMUL.FTZ R62, R62, UR8 ;  /* 0x000000083e3e7c20 */ /* 0x000fe20008410000 */
[----:B------:R-:W-:-:S06]  /*14a10*/  FMUL.FTZ R63, R63, UR8 ;  /* 0x000000083f3f7c20 */ /* 0x000fcc0008410000 */
[----:B------:R-:W5:Y:S08]  /*14a20*/  MUFU.TANH R72, R72 ;  /* 0x0000004800487308 */ /* 0x000f700000002400 */
[----:B------:R-:W5:Y:S08]  /*14a30*/  MUFU.TANH R67, R67 ;  /* 0x0000004300437308 */ /* 0x000f700000002400 */
[----:B------:R-:W-:Y:S08]  /*14a40*/  MUFU.TANH R75, R62 ;  /* 0x0000003e004b7308 */ /* 0x000ff00000002400 */
[----:B------:R-:W5:Y:S08]  /*14a50*/  MUFU.TANH R65, R65 ;  /* 0x0000004100417308 */ /* 0x000f700000002400 */
[----:B------:R-:W5:Y:S01]  /*14a60*/  MUFU.TANH R56, R56 ;  /* 0x0000003800387308 */ /* 0x000f620000002400 */
[----:B------:R-:W-:-:S02]  /*14a70*/  WARPGROUP.DEPBAR.LE gsb0, 0x0 ;  /* 0x00008000000079c5 */ /* 0x000fc40000010000 */
[----:B------:R-:W-:Y:S01]  /*14a80*/  WARPGROUP.ARRIVE ;  /* 0x00000000000079c5 */ /* 0x000fe20000000000 */
[----:B0-----:R-:W-:Y:S01]  /*14a90*/  FMUL.FTZ R5, R50, UR8 ;  /* 0x0000000832057c20 */ /* 0x001fe20008410000 */
[----:B------:R-:W-:Y:S01]  /*14aa0*/  FMUL.FTZ R61, R54, UR8 ;  /* 0x00000008363d7c20 */ /* 0x000fe20008410000 */
[----:B------:R-:W-:Y:S02]  /*14ab0*/  FMUL.FTZ R48, R48, UR8 ;  /* 0x0000000830307c20 */ /* 0x000fe40008410000 */
[----:B------:R-:W0:Y:S01]  /*14ac0*/  MUFU.TANH R70, R70 ;  /* 0x0000004600467308 */ /* 0x000e220000002400 */
[----:B------:R-:W-:Y:S01]  /*14ad0*/  FMUL.FTZ R49, R49, UR8 ;  /* 0x0000000831317c20 */ /* 0x000fe20008410000 */
[----:B------:R-:W-:Y:S01]  /*14ae0*/  HGMMA.64x16x16.F32.BF16 R40, gdesc[UR4], R40, gsb0 ;  /* 0x00200000042879f0 */ /* 0x000fe20008001828 */
[----:B------:R-:W-:Y:S01]  /*14af0*/  R2UR UR6, R6 ;  /* 0x00000000060672ca */ /* 0x000fe200000e0000 */
[----:B------:R-:W-:Y:S01]  /*14b00*/  UMOV UR4, UR36 ;  /* 0x0000002400047c82 */ /* 0x000fe20008000000 */
[----:B------:R-:W-:Y:S01]  /*14b10*/  R2UR UR7, R7 ;  /* 0x00000000070772ca */ /* 0x000fe200000e0000 */
[----:B------:R-:W-:Y:S01]  /*14b20*/  UMOV UR5, UR37 ;  /* 0x0000002500057c82 */ /* 0x000fe20008000000 */
[----:B------:R-:W-:Y:S01]  /*14b30*/  FMUL.FTZ R52, R52, UR8 ;  /* 0x0000000834347c20 */ /* 0x000fe20008410000 */
[----:B------:R1:W-:Y:S01]  /*14b40*/  MUFU.TANH R77, R5 ;  /* 0x00000005004d7308 */ /* 0x0003e20000002400 */
[----:B------:R-:W-:Y:S01]  /*14b50*/  FMUL.FTZ R50, R51, UR8 ;  /* 0x0000000833327c20 */ /* 0x000fe20008410000 */
[----:B------:R-:W-:Y:S01]  /*14b60*/  FMUL.FTZ R51, R53, UR8 ;  /* 0x0000000835337c20 */ /* 0x000fe20008410000 */
[----:B------:R-:W-:-:S05]  /*14b70*/  FMUL.FTZ R55, R55, UR8 ;  /* 0x0000000837377c20 */ /* 0x000fca0008410000 */
[----:B------:R-:W0:Y:S01]  /*14b80*/  MUFU.TANH R59, R59 ;  /* 0x0000003b003b7308 */ /* 0x000e220000002400 */
[----:B-1----:R-:W-:-:S05]  /*14b90*/  IADD3 R5, R156, 0x70, -R223 ;  /* 0x000000709c057810 */ /* 0x002fca0007ffe8df */
[----:B------:R-:W-:Y:S02]  /*14ba0*/  IMAD R6, R154, -0x70, R5 ;  /* 0xffffff909a067824 */ /* 0x000fe400078e0205 */
[----:B------:R-:W-:Y:S01]  /*14bb0*/  IMAD.MOV.U32 R5, RZ, RZ, 0x40000040 ;  /* 0x40000040ff057424 */ /* 0x000fe200078e00ff */
[----:B------:R-:W1:Y:S02]  /*14bc0*/  MUFU.TANH R71, R71 ;  /* 0x0000004700477308 */ /* 0x000e640000002400 */
[C---:B------:R-:W-:Y:S02]  /*14bd0*/  ISETP.GT.AND P4, PT, R6.reuse, RZ, PT ;  /* 0x000000ff0600720c */ /* 0x040fe40003f84270 */
[C---:B------:R-:W-:Y:S02]  /*14be0*/  ISETP.GT.AND P2, PT, R6.reuse, 0x1, PT ;  /* 0x000000010600780c */ /* 0x040fe40003f44270 */
[----:B------:R-:W-:Y:S02]  /*14bf0*/  ISETP.GT.AND P3, PT, R6, 0x8, PT ;  /* 0x000000080600780c */ /* 0x000fe40003f64270 */
[----:B------:R-:W-:Y:S01]  /*14c00*/  FSEL R54, R9, -INF , P4 ;  /* 0xff80000009367808 */ /* 0x000fe20002000000 */
[----:B------:R-:W1:Y:S01]  /*14c10*/  MUFU.TANH R57, R57 ;  /* 0x0000003900397308 */ /* 0x000e620000002400 */
[----:B------:R-:W-:-:S02]  /*14c20*/  FSEL R9, R10, -INF , P2 ;  /* 0xff8000000a097808 */ /* 0x000fc40001000000 */
[----:B--2---:R-:W-:Y:S02]  /*14c30*/  FSEL R58, R11, -INF , P3 ;  /* 0xff8000000b3a7808 */ /* 0x004fe40001800000 */
[----:B------:R-:W-:Y:S02]  /*14c40*/  ISETP.GT.AND P6, PT, R6, 0x9, PT ;  /* 0x000000090600780c */ /* 0x000fe40003fc4270 */
[----:B------:R-:W-:Y:S01]  /*14c50*/  FMNMX.FTZ R11, R54, R9, !PT ;  /* 0x00000009360b7209 */ /* 0x000fe20007810000 */
[----:B------:R-:W2:Y:S01]  /*14c60*/  MUFU.TANH R48, R48 ;  /* 0x0000003000307308 */ /* 0x000ea20000002400 */
[----:B------:R-:W-:Y:S02]  /*14c70*/  ISETP.GT.AND P5, PT, R6, 0x10, PT ;  /* 0x000000100600780c */ /* 0x000fe40003fa4270 */
[----:B---3--:R-:W-:Y:S02]  /*14c80*/  FSEL R60, R13, -INF , P6 ;  /* 0xff8000000d3c7808 */ /* 0x008fe40003000000 */
[----:B------:R-:W-:-:S02]  /*14c90*/  FMNMX.FTZ R11, R58, R11, !PT ;  /* 0x0000000b3a0b7209 */ /* 0x000fc40007810000 */
[----:B----4-:R-:W-:Y:S01]  /*14ca0*/  FSEL R8, R8, -INF , P4 ;  /* 0xff80000008087808 */ /* 0x010fe20002000000 */
[----:B------:R-:W3:Y:S01]  /*14cb0*/  MUFU.TANH R49, R49 ;  /* 0x0000003100317308 */ /* 0x000ee20000002400 */
[----:B------:R-:W-:Y:S02]  /*14cc0*/  ISETP.GT.AND P4, PT, R6, 0x11, PT ;  /* 0x000000110600780c */ /* 0x000fe40003f84270 */
[----:B-----5:R-:W-:Y:S01]  /*14cd0*/  FSEL R62, R15, -INF , P5 ;  /* 0xff8000000f3e7808 */ /* 0x020fe20002800000 */
[----:B------:R-:W-:Y:S02]  /*14ce0*/  WARPGROUP.DEPBAR.LE gsb0, 0x0 ;  /* 0x00008000000079c5 */ /* 0x000fe40000010000 */
[----:B------:R-:W-:Y:S01]  /*14cf0*/  WARPGROUP.ARRIVE ;  /* 0x00000000000079c5 */ /* 0x000fe20000000000 */
[----:B------:R-:W-:Y:S01]  /*14d00*/  FMNMX.FTZ R11, R60, R11, !PT ;  /* 0x0000000b3c0b7209 */ /* 0x000fe20007810000 */
[----:B------:R-:W-:Y:S01]  /*14d10*/  FMUL.FTZ R53, R40, UR8 ;  /* 0x0000000828357c20 */ /* 0x000fe20008410000 */
[----:B------:R-:W-:Y:S01]  /*14d20*/  FSEL R7, R12, -INF , P2 ;  /* 0xff8000000c077808 */ /* 0x000fe20001000000 */
[----:B------:R-:W4:Y:S01]  /*14d30*/  MUFU.TANH R52, R52 ;  /* 0x0000003400347308 */ /* 0x000f220000002400 */
[----:B------:R-:W-:Y:S01]  /*14d40*/  ISETP.GT.AND P2, PT, R6, 0x18, PT ;  /* 0x000000180600780c */ /* 0x000fe20003f44270 */
[----:B------:R-:W-:Y:S01]  /*14d50*/  HGMMA.64x16x16.F32.BF16 R32, gdesc[UR4], R32, gsb0 ;  /* 0x00200000042079f0 */ /* 0x000fe20008001820 */
[----:B------:R-:W-:Y:S01]  /*14d60*/  R2UR UR6, R4 ;  /* 0x00000000040672ca */ /* 0x000fe200000e0000 */
[----:B------:R-:W-:Y:S01]  /*14d70*/  UMOV UR4, UR36 ;  /* 0x0000002400047c82 */ /* 0x000fe20008000000 */
[----:B------:R-:W-:Y:S01]  /*14d80*/  R2UR UR7, R5 ;  /* 0x00000000050772ca */ /* 0x000fe200000e0000 */
[----:B------:R-:W-:Y:S01]  /*14d90*/  UMOV UR5, UR37 ;  /* 0x0000002500057c82 */ /* 0x000fe20008000000 */
[----:B------:R-:W-:Y:S01]  /*14da0*/  FSEL R68, R21, -INF , P4 ;  /* 0xff80000015447808 */ /* 0x000fe20002000000 */
[----:B------:R5:W4:Y:S01]  /*14db0*/  MUFU.TANH R76, R63 ;  /* 0x0000003f004c7308 */ /* 0x000b220000002400 */
[----:B------:R-:W-:Y:S01]  /*14dc0*/  FMNMX.FTZ R13, R62, R11, !PT ;  /* 0x0000000b3e0d7209 */ /* 0x000fe20007810000 */
[----:B------:R-:W-:Y:S01]  /*14dd0*/  FMUL.FTZ R41, R41, UR8 ;  /* 0x0000000829297c20 */ /* 0x000fe20008410000 */
[----:B------:R-:W-:Y:S01]  /*14de0*/  FSEL R10, R20, -INF , P3 ;  /* 0xff800000140a7808 */ /* 0x000fe20001800000 */
[----:B------:R-:W-:Y:S01]  /*14df0*/  FMUL.FTZ R44, R44, UR8 ;  /* 0x000000082c2c7c20 */ /* 0x000fe20008410000 */
[----:B------:R-:W-:Y:S01]  /*14e00*/  ISETP.GT.AND P3, PT, R6, 0x19, PT ;  /* 0x000000190600780c */ /* 0x000fe20003f64270 */
[----:B------:R-:W-:Y:S01]  /*14e10*/  FMUL.FTZ R45, R45, UR8 ;  /* 0x000000082d2d7c20 */ /* 0x000fe20008410000 */
[----:B------:R-:W-:Y:S01]  /*14e20*/  FSEL R64, R64, -INF , P2 ;  /* 0xff80000040407808 */ /* 0x000fe20001000000 */
[----:B------:R-:W4:Y:S01]  /*14e30*/  MUFU.TANH R51, R51 ;  /* 0x0000003300337308 */ /* 0x000f220000002400 */
[----:B------:R-:W-:Y:S01]  /*14e40*/  FMNMX.FTZ R13, R68, R13, !PT ;  /* 0x0000000d440d7209 */ /* 0x000fe20007810000 */
[----:B-----5:R-:W-:Y:S01]  /*14e50*/  FMUL.FTZ R63, R42, UR8 ;  /* 0x000000082a3f7c20 */ /* 0x020fe20008410000 */
[----:B------:R-:W-:Y:S01]  /*14e60*/  FSEL R12, R14, -INF , P6 ;  /* 0xff8000000e0c7808 */ /* 0x000fe20003000000 */
[----:B------:R-:W-:Y:S01]  /*14e70*/  FMUL.FTZ R46, R46, UR8 ;  /* 0x000000082e2e7c20 */ /* 0x000fe20008410000 */
[----:B------:R-:W-:Y:S01]  /*14e80*/  ISETP.GT.AND P6, PT, R6, 0x20, PT ;  /* 0x000000200600780c */ /* 0x000fe20003fc4270 */
[----:B------:R-:W-:Y:S01]  /*14e90*/  FMUL.FTZ R43, R43, UR8 ;  /* 0x000000082b2b7c20 */ /* 0x000fe20008410000 */
[----:B------:R-:W-:Y:S01]  /*14ea0*/  FSEL R66, R66, -INF , P3 ;  /* 0xff80000042427808 */ /* 0x000fe20001800000 */
[----:B------:R-:W5:Y:S01]  /*14eb0*/  MUFU.TANH R53, R53 ;  /* 0x0000003500357308 */ /* 0x000f620000002400 */
[----:B------:R-:W-:Y:S01]  /*14ec0*/  FMNMX.FTZ R13, R64, R13, !PT ;  /* 0x0000000d400d7209 */ /* 0x000fe20007810000 */
[----:B------:R-:W-:Y:S01]  /*14ed0*/  FMUL.FTZ R47, R47, UR8 ;  /* 0x000000082f2f7c20 */ /* 0x000fe20008410000 */
[----:B------:R-:W-:-:S02]  /*14ee0*/  FSEL R14, R72, -INF , P5 ;  /* 0xff800000480e7808 */ /* 0x000fc40002800000 */
[----:B------:R-:W-:Y:S02]  /*14ef0*/  ISETP.GT.AND P5, PT, R6, 0x21, PT ;  /* 0x000000210600780c */ /* 0x000fe40003fa4270 */
[----:B------:R-:W-:Y:S01]  /*14f00*/  FSEL R74, R67, -INF , P6 ;  /* 0xff800000434a7808 */ /* 0x000fe20003000000 */
[----:B------:R-:W5:Y:S01]  /*14f10*/  MUFU.TANH R50, R50 ;  /* 0x0000003200327308 */ /* 0x000f620000002400 */
[----:B------:R-:W-:Y:S01]  /*14f20*/  FMNMX.FTZ R13, R66, R13, !PT ;  /* 0x0000000d420d7209 */ /* 0x000fe20007810000 */
[--C-:B------:R-:W-:Y:S01]  /*14f30*/  IMAD.MOV.U32 R67, RZ, RZ, R119.reuse ;  /* 0x000000ffff437224 */ /* 0x100fe200078e0077 */
[----:B------:R-:W-:Y:S01]  /*14f40*/  FSEL R20, R65, -INF , P4 ;  /* 0xff80000041147808 */ /* 0x000fe20002000000 */
[----:B------:R-:W-:Y:S01]  /*14f50*/  IMAD.MOV.U32 R65, RZ, RZ, R119 ;  /* 0x000000ffff417224 */ /* 0x000fe200078e0077 */
[----:B------:R-:W-:Y:S02]  /*14f60*/  ISETP.GT.AND P4, PT, R6, 0x28, PT ;  /* 0x000000280600780c */ /* 0x000fe40003f84270 */
[----:B------:R-:W-:Y:S01]  /*14f70*/  FSEL R78, R56, -INF , P5 ;  /* 0xff800000384e7808 */ /* 0x000fe20002800000 */
[----:B------:R3:W-:Y:S01]  /*14f80*/  MUFU.TANH R96, R44 ;  /* 0x0000002c00607308 */ /* 0x0007e20000002400 */
[----:B------:R-:W-:-:S02]  /*14f90*/  FMNMX.FTZ R15, R74, R13, !PT ;  /* 0x0000000d4a0f7209 */ /* 0x000fc40007810000 */
[----:B0-----:R-:W-:Y:S02]  /*14fa0*/  FSEL R40, R70, -INF , P2 ;  /* 0xff80000046287808 */ /* 0x001fe40001000000 */
[----:B------:R-:W-:Y:S02]  /*14fb0*/  ISETP.GT.AND P2, PT, R6, 0x29, PT ;  /* 0x000000290600780c */ /* 0x000fe40003f44270 */
[----:B------:R-:W-:Y:S01]  /*14fc0*/  FSEL R80, R59, -INF , P4 ;  /* 0xff8000003b507808 */ /* 0x000fe20002000000 */
[----:B------:R-:W0:Y:S01]  /*14fd0*/  MUFU.TANH R41, R41 ;  /* 0x0000002900297308 */ /* 0x000e220000002400 */
[----:B------:R-:W-:Y:S01]  /*14fe0*/  FMNMX.FTZ R15, R78, R15, !PT ;  /* 0x0000000f4e0f7209 */ /* 0x000fe20007810000 */
[--C-:B------:R-:W-:Y:S01]  /*14ff0*/  IMAD.MOV.U32 R59, RZ, RZ, R119.reuse ;  /* 0x000000ffff3b7224 */ /* 0x100fe200078e0077 */
[----:B-1----:R-:W-:Y:S01]  /*15000*/  FSEL R42, R71, -INF , P3 ;  /* 0xff800000472a7808 */ /* 0x002fe20001800000 */
[----:B------:R-:W-:Y:S01]  /*15010*/  IMAD.MOV.U32 R71, RZ, RZ, R119 ;  /* 0x000000ffff477224 */ /* 0x000fe200078e0077 */
[----:B------:R-:W-:Y:S01]  /*15020*/  ISETP.GT.AND P3, PT, R6, 0x30, PT ;  /* 0x000000300600780c */ /* 0x000fe20003f64270 */
[----:B------:R-:W-:-:S02]  /*15030*/  WARPGROUP.DEPBAR.LE gsb0, 0x0 ;  /* 0x00008000000079c5 */ /* 0x000fc40000010000 */
[----:B------:R-:W-:Y:S01]  /*15040*/  WARPGROUP.ARRIVE ;  /* 0x00000000000079c5 */ /* 0x000fe20000000000 */
[----:B------:R-:W-:Y:S01]  /*15050*/  FSEL R82, R57, -INF , P2 ;  /* 0xff80000039527808 */ /* 0x000fe20001000000 */
[----:B------:R-:W-:Y:S01]  /*15060*/  FMUL.FTZ R5, R32, UR8 ;  /* 0x0000000820057c20 */ /* 0x000fe20008410000 */
[----:B------:R-:W-:Y:S01]  /*15070*/  FMNMX.FTZ R15, R80, R15, !PT ;  /* 0x0000000f500f7209 */ /* 0x000fe20007810000 */
[----:B------:R-:W1:Y:S01]  /*15080*/  MUFU.TANH R61, R61 ;  /* 0x0000003d003d7308 */ /* 0x000e620000002400 */
[----:B------:R-:W-:Y:S01]  /*15090*/  FSEL R32, R69, -INF , P6 ;  /* 0xff80000045207808 */ /* 0x000fe20003000000 */
[----:B------:R-:W-:Y:S01]  /*150a0*/  HGMMA.64x16x16.F32.BF16 R24, gdesc[UR4], R24, gsb0 ;  /* 0x00200000041879f0 */ /* 0x000fe20008001818 */
[----:B------:R-:W-:Y:S01]  /*150b0*/  ISETP.GT.AND P6, PT, R6, 0x31, PT ;  /* 0x000000310600780c */ /* 0x000fe20003fc4270 */
[----:B------:R-:W-:Y:S01]  /*150c0*/  FMUL.FTZ R11, R34, UR8 ;  /* 0x00000008220b7c20 */ /* 0x000fe20008410000 */
[----:B--2---:R-:W-:Y:S01]  /*150d0*/  FSEL R84, R48, -INF , P3 ;  /* 0xff80000030547808 */ /* 0x004fe20001800000 */
[----:B------:R-:W-:Y:S01]  /*150e0*/  FMUL.FTZ R33, R33, UR8 ;  /* 0x0000000821217c20 */ /* 0x000fe20008410000 */
[----:B------:R-:W-:Y:S01]  /*150f0*/  FMNMX.FTZ R15, R82, R15, !PT ;  /* 0x0000000f520f7209 */ /* 0x000fe20007810000 */
[----:B------:R-:W2:Y:S01]  /*15100*/  MUFU.TANH R55, R55 ;  /* 0x0000003700377308 */ /* 0x000ea20000002400 */
[----:B---3--:R-:W-:Y:S01]  /*15110*/  FSEL R44, R73, -INF , P5 ;  /* 0xff800000492c7808 */ /* 0x008fe20002800000 */
[----:B------:R-:W-:Y:S01]  /*15120*/  FMUL.FTZ R13, R36, UR8 ;  /* 0x00000008240d7c20 */ /* 0x000fe20008410000 */
[----:B------:R-:W-:Y:S01]  /*15130*/  ISETP.GT.AND P5, PT, R6, 0x38, PT ;  /* 0x000000380600780c */ /* 0x000fe20003fa4270 */
[----:B------:R-:W-:Y:S01]  /*15140*/  FMUL.FTZ R37, R37, UR8 ;  /* 0x0000000825257c20 */ /* 0x000fe20008410000 */
[----:B------:R-:W-:Y:S01]  /*15150*/  FSEL R86, R49, -INF , P6 ;  /* 0xff80000031567808 */ /* 0x000fe20003000000 */
[----:B------:R-:W-:Y:S01]  /*15160*/  FMUL.FTZ R35, R35, UR8 ;  /* 0x0000000823237c20 */ /* 0x000fe20008410000 */
[----:B------:R-:W-:Y:S01]  /*15170*/  FMNMX.FTZ R21, R84, R15, !PT ;  /* 0x0000000f54157209 */ /* 0x000fe20007810000 */
[----:B------:R3:W-:Y:S01]  /*15180*/  MUFU.TANH R4, R46 ;  /* 0x0000002e00047308 */ /* 0x0007e20000002400 */
[----:B------:R-:W-:Y:S01]  /*15190*/  FSEL R34, R75, -INF , P4 ;  /* 0xff8000004b227808 */ /* 0x000fe20002000000 */
[----:B------:R-:W-:Y:S01]  /*151a0*/  FMUL.FTZ R15, R38, UR8 ;  /* 0x00000008260f7c20 */ /* 0x000fe20008410000 */
[----:B------:R-:W-:Y:S01]  /*151b0*/  ISETP.GT.AND P4, PT, R6, 0x39, PT ;  /* 0x000000390600780c */ /* 0x000fe20003f84270 */
[----:B------:R-:W-:Y:S01]  /*151c0*/  ULDC UR4, c[0x0][0x988] ;  /* 0x0002620000047ab9 */ /* 0x000fe20000000800 */
[----:B----4-:R-:W-:Y:S01]  /*151d0*/  FSEL R88, R52, -INF , P5 ;  /* 0xff80000034587808 */ /* 0x010fe20002800000 */
[----:B------:R-:W-:Y:S01]  /*151e0*/  FMUL.FTZ R39, R39, UR8 ;  /* 0x0000000827277c20 */ /* 0x000fe20008410000 */
[----:B------:R-:W-:Y:S01]  /*151f0*/  FMNMX.FTZ R21, R86, R21, !PT ;  /* 0x0000001556157209 */ /* 0x000fe20007810000 */
[----:B------:R-:W4:Y:S01]  /*15200*/  MUFU.TANH R45, R45 ;  /* 0x0000002d002d7308 */ /* 0x000f220000002400 */
[----:B---3--:R-:W-:Y:S01]  /*15210*/  FSEL R46, R76, -INF , P2 ;  /* 0xff8000004c2e7808 */ /* 0x008fe20001000000 */
[--C-:B------:R-:W-:Y:S01]  /*15220*/  IMAD.MOV.U32 R75, RZ, RZ, R119.reuse ;  /* 0x000000ffff4b7224 */ /* 0x100fe200078e0077 */
[----:B------:R-:W-:Y:S01]  /*15230*/  ISETP.GT.AND P2, PT, R6, 0x40, PT ;  /* 0x000000400600780c */ /* 0x000fe20003f44270 */
[--C-:B------:R-:W-:Y:S01]  /*15240*/  IMAD.MOV.U32 R73, RZ, RZ, R119.reuse ;  /* 0x000000ffff497224 */ /* 0x100fe200078e0077 */
[----:B------:R-:W-:Y:S01]  /*15250*/  FSEL R90, R51, -INF , P4 ;  /* 0xff800000335a7808 */ /* 0x000fe20002000000 */
[--C-:B------:R-:W-:Y:S01]  /*15260*/  IMAD.MOV.U32 R69, RZ, RZ, R119.reuse ;  /* 0x000000ffff457224 */ /* 0x100fe200078e0077 */
[----:B------:R-:W-:Y:S01]  /*15270*/  FMNMX.FTZ R49, R88, R21, !PT ;  /* 0x0000001558317209 */ /* 0x000fe20007810000 */
[----:B------:R-:W3:Y:S01]  /*15280*/  MUFU.TANH R43, R43 ;  /* 0x0000002b002b7308 */ /* 0x000ee20000002400 */
[----:B------:R-:W-:Y:S01]  /*15290*/  FSEL R36, R77, -INF , P3 ;  /* 0xff8000004d247808 */ /* 0x000fe20001800000 */
[--C-:B------:R-:W-:Y:S01]  /*152a0*/  IMAD.MOV.U32 R77, RZ, RZ, R119.reuse ;  /* 0x000000ffff4d7224 */ /* 0x100fe200078e0077 */
[----:B------:R-:W-:Y:S01]  /*152b0*/  ISETP.GT.AND P3, PT, R6, 0x41, PT ;  /* 0x000000410600780c */ /* 0x000fe20003f64270 */
[--C-:B------:R-:W-:Y:S01]  /*152c0*/  IMAD.MOV.U32 R57, RZ, RZ, R119.reuse ;  /* 0x000000ffff397224 */ /* 0x100fe200078e0077 */
[----:B-----5:R-:W-:Y:S01]  /*152d0*/  FSEL R92, R53, -INF , P2 ;  /* 0xff800000355c7808 */ /* 0x020fe20001000000 */
[--C-:B------:R-:W-:Y:S01]  /*152e0*/  IMAD.MOV.U32 R53, RZ, RZ, R119.reuse ;  /* 0x000000ffff357224 */ /* 0x100fe200078e0077 */
[----:B------:R-:W-:Y:S01]  /*152f0*/  FMNMX.FTZ R49, R90, R49, !PT ;  /* 0x000000315a317209 */ /* 0x000fe20007810000 */
[----:B------:R-:W5:Y:S01]  /*15300*/  MUFU.TANH R5, R5 ;  /* 0x0000000500057308 */ /* 0x000f620000002400 */
[----:B------:R-:W-:Y:S01]  /*15310*/  FSEL R48, R50, -INF , P6 ;  /* 0xff80000032307808 */ /* 0x000fe20003000000 */
[----:B------:R-:W-:Y:S01]  /*15320*/  IMAD.MOV.U32 R51, RZ, RZ, R119 ;  /* 0x000000ffff337224 */ /* 0x000fe200078e0077 */
[----:B------:R-:W-:-:S02]  /*15330*/  ISETP.GT.AND P6, PT, R6, 0x48, PT ;  /* 0x000000480600780c */ /* 0x000fc40003fc4270 */
[----:B0-----:R-:W-:Y:S02]  /*15340*/  FSEL R94, R41, -INF , P3 ;  /* 0xff800000295e7808 */ /* 0x001fe40001800000 */
[----:B------:R-:W-:Y:S01]  /*15350*/  FMNMX.FTZ R49, R92, R49, !PT ;  /* 0x000000315c317209 */ /* 0x000fe20007810000 */
[----:B------:R-:W0:Y:S01]  /*15360*/  MUFU.TANH R63, R63 ;  /* 0x0000003f003f7308 */ /* 0x000e220000002400 */
[----:B-1----:R-:W-:Y:S01]  /*15370*/  FSEL R50, R61, -INF , P5 ;  /* 0xff8000003d327808 */ /* 0x002fe20002800000 */
[--C-:B------:R-:W-:Y:S01]  /*15380*/  IMAD.MOV.U32 R61, RZ, RZ, R119.reuse ;  /* 0x000000ffff3d7224 */ /* 0x100fe200078e0077 */
[----:B------:R-:W-:Y:S02]  /*15390*/  ISETP.GT.AND P5, PT, R6, 0x49, PT ;  /* 0x000000490600780c */ /* 0x000fe40003fa4270 */
[----:B------:R-:W-:Y:S01]  /*153a0*/  FSEL R96, R96, -INF , P6 ;  /* 0xff80000060607808 */ /* 0x000fe20003000000 */
[----:B------:R-:W-:Y:S02]  /*153b0*/  WARPGROUP.DEPBAR.LE gsb0, 0x0 ;  /* 0x00008000000079c5 */ /* 0x000fe40000010000 */
[----:B------:R-:W1:Y:S01]  /*153c0*/  MUFU.TANH R33, R33 ;  /* 0x0000002100217308 */ /* 0x000e620000002400 */
[----:B------:R-:W-:Y:S01]  /*153d0*/  FMNMX.FTZ R49, R94, R49, !PT ;  /* 0x000000315e317209 */ /* 0x000fe20007810000 */
[----:B------:R-:W-:Y:S01]  /*153e0*/  FMUL.FTZ R21, R24, UR8 ;  /* 0x0000000818157c20 */ /* 0x000fe20008410000 */
[----:B--2---:R-:W-:Y:S01]  /*153f0*/  FSEL R38, R55, -INF , P4 ;  /* 0xff80000037267808 */ /* 0x004fe20002000000 */
[----:B------:R-:W-:Y:S01]  /*15400*/  FMUL.FTZ R25, R25, UR8 ;  /* 0x0000000819197c20 */ /* 0x000fe20008410000 */
[----:B------:R-:W-:Y:S01]  /*15410*/  ISETP.GT.AND P4, PT, R6, 0x50, PT ;  /* 0x000000500600780c */ /* 0x000fe20003f84270 */
[----:B------:R-:W-:Y:S01]  /*15420*/  FMUL.FTZ R41, R28, UR8 ;  /* 0x000000081c297c20 */ /* 0x000fe20008410000 */
[----:B----4-:R-:W-:Y:S01]  /*15430*/  FSEL R98, R45, -INF , P5 ;  /* 0xff8000002d627808 */ /* 0x010fe20002800000 */
[----:B------:R-:W2:Y:S01]  /*15440*/  MUFU.TANH R13, R13 ;  /* 0x0000000d000d7308 */ /* 0x000ea20000002400 */
[----:B------:R-:W-:Y:S01]  /*15450*/  FMNMX.FTZ R49, R96, R49, !PT ;  /* 0x0000003160317209 */ /* 0x000fe20007810000 */
[----:B------:R-:W-:Y:S01]  /*15460*/  FMUL.FTZ R29, R29, UR8 ;  /* 0x000000081d1d7c20 */ /* 0x000fe20008410000 */
[----:B---3--:R-:W-:Y:S01]  /*15470*/  FSEL R52, R43, -INF , P3 ;  /* 0xff8000002b347808 */ /* 0x008fe20001800000 */
[----:B------:R-:W-:Y:S01]  /*15480*/  FMUL.FTZ R26, R26, UR8 ;  /* 0x000000081a1a7c20 */ /* 0x000fe20008410000 */
[----:B------:R-:W-:Y:S01]  /*15490*/  ISETP.GT.AND P3, PT, R6, 0x51, PT ;  /* 0x000000510600780c */ /* 0x000fe20003f64270 */
[----:B------:R-:W-:Y:S01]  /*154a0*/  FMUL.FTZ R27, R27, UR8 ;  /* 0x000000081b1b7c20 */ /* 0x000fe20008410000 */
[----:B-----5:R-:W-:Y:S01]  /*154b0*/  FSEL R100, R5, -INF , P4 ;  /* 0xff80000005647808 */ /* 0x020fe20002000000 */
[----:B------:R-:W3:Y:S01]  /*154c0*/  MUFU.TANH R47, R47 ;  /* 0x0000002f002f7308 */ /* 0x000ee20000002400 */
[----:B------:R-:W-:Y:S01]  /*154d0*/  FMNMX.FTZ R49, R98, R49, !PT ;  /* 0x0000003162317209 */ /* 0x000fe20007810000 */
[----:B------:R-:W-:Y:S01]  /*154e0*/  IMAD.U32 R5, RZ, RZ, UR4 ;  /* 0x00000004ff057e24 */ /* 0x000fe2000f8e00ff */
[----:B0-----:R-:W-:Y:S01]  /*154f0*/  FSEL R24, R63, -INF , P2 ;  /* 0xff8000003f187808 */ /* 0x001fe20001000000 */
[----:B------:R-:W-:Y:S01]  /*15500*/  FMUL.FTZ R30, R30, UR8 ;  /* 0x000000081e1e7c20 */ /* 0x000fe20008410000 */
[----:B------:R-:W-:Y:S01]  /*15510*/  ISETP.GT.AND P2, PT, R6, 0x58, PT ;  /* 0x000000580600780c */ /* 0x000fe20003f44270 */
[----:B------:R-:W-:Y:S01]  /*15520*/  FMUL.FTZ R31, R31, UR8 ;  /* 0x000000081f1f7c20 */ /* 0x000fe20008410000 */
[----:B-1----:R-:W-:Y:S01]  /*15530*/  FSEL R102, R33, -INF , P3 ;  /* 0xff80000021667808 */ /* 0x002fe20001800000 */
[----:B------:R-:W0:Y:S01]  /*15540*/  MUFU.TANH R37, R37 ;  /* 0x0000002500257308 */ /* 0x000e220000002400 */
[----:B------:R-:W-:Y:S01]  /*15550*/  FMNMX.FTZ R49, R100, R49, !PT ;  /* 0x0000003164317209 */ /* 0x000fe20007810000 */
[--C-:B------:R-:W-:Y:S01]  /*15560*/  IMAD.MOV.U32 R63, RZ, RZ, R119.reuse ;  /* 0x000000ffff3f7224 */ /* 0x100fe200078e0077 */
[----:B------:R-:W-:Y:S01]  /*15570*/  FSEL R28, R4, -INF , P6 ;  /* 0xff800000041c7808 */ /* 0x000fe20003000000 */
[----:B------:R-:W-:Y:S01]  /*15580*/  IMAD.MOV.U32 R55, RZ, RZ, R119 ;  /* 0x000000ffff377224 */ /* 0x000fe200078e0077 */
[----:B------:R-:W-:-:S02]  /*15590*/  ISETP.GT.AND P6, PT, R6, 0x59, PT ;  /* 0x000000590600780c */ /* 0x000fc40003fc4270 */
[----:B--2---:R-:W-:Y:S01]  /*155a0*/  FSEL R104, R13, -INF , P2 ;  /* 0xff8000000d687808 */ /* 0x004fe20001000000 */
[----:B------:R-:W1:Y:S01]  /*155b0*/  MUFU.TANH R11, R11 ;  /* 0x0000000b000b7308 */ /* 0x000e620000002400 */
[----:B------:R-:W-:Y:S02]  /*155c0*/  FMNMX.FTZ R49, R102, R49, !PT ;  /* 0x0000003166317209 */ /* 0x000fe40007810000 */
[----:B---3--:R-:W-:Y:S01]  /*155d0*/  FSEL R56, R47, -INF , P5 ;  /* 0xff8000002f387808 */ /* 0x008fe20002800000 */
[----:B------:R-:W-:Y:S01]  /*155e0*/  IMAD.MOV.U32 R47, RZ, RZ, R119 ;  /* 0x000000ffff2f7224 */ /* 0x000fe200078e0077 */
[----:B------:R-:W-:Y:S02]  /*155f0*/  ISETP.GT.AND P5, PT, R6, 0x60, PT ;  /* 0x000000600600780c */ /* 0x000fe40003fa4270 */
[----:B------:R-:W-:Y:S01]  /*15600*/  FMNMX.FTZ R49, R104, R49, !PT ;  /* 0x0000003168317209 */ /* 0x000fe20007810000 */
[----:B------:R-:W2:Y:S01]  /*15610*/  MUFU.TANH R21, R21 ;  /* 0x0000001500157308 */ /* 0x000ea20000002400 */
[----:B0-----:R-:W-:-:S04]  /*15620*/  FSEL R106, R37, -INF , P6 ;  /* 0xff800000256a7808 */ /* 0x001fc80003000000 */
[----:B------:R-:W-:-:S03]  /*15630*/  FMNMX.FTZ R49, R106, R49, !PT ;  /* 0x000000316a317209 */ /* 0x000fc60007810000 */
[----:B------:R-:W0:Y:S01]  /*15640*/  MUFU.TANH R35, R35 ;  /* 0x0000002300237308 */ /* 0x000e220000002400 */
[----:B-1----:R-:W-:Y:S02]  /*15650*/  FSEL R70, R11, -INF , P4 ;  /* 0xff8000000b467808 */ /* 0x002fe40002000000 */
[----:B------:R-:W-:-:S05]  /*15660*/  ISETP.GT.AND P4, PT, R6, 0x61, PT ;  /* 0x000000610600780c */ /* 0x000fca0003f84270 */
[----:B------:R-:W1:Y:S01]  /*15670*/  MUFU.TANH R25, R25 ;  /* 0x0000001900197308 */ /* 0x000e620000002400 */
[----:B--2---:R-:W-:-:S04]  /*15680*/  FSEL R108, R21, -INF , P5 ;  /* 0xff800000156c7808 */ /* 0x004fc80002800000 */
[----:B------:R-:W-:-:S03]  /*15690*/  FMNMX.FTZ R49, R108, R49, !PT ;  /* 0x000000316c317209 */ /* 0x000fc60007810000 */
[----:B------:R-:W2:Y:S01]  /*156a0*/  MUFU.TANH R15, R15 ;  /* 0x0000000f000f7308 */ /* 0x000ea20000002400 */
[----:B0-----:R-:W-:Y:S02]  /*156b0*/  FSEL R72, R35, -INF , P3 ;  /* 0xff80000023487808 */ /* 0x001fe40001800000 */
[----:B------:R-:W-:-:S05]  /*156c0*/  ISETP.GT.AND P3, PT, R6, 0x68, PT ;  /* 0x000000680600780c */ /* 0x000fca0003f64270 */
[----:B------:R-:W0:Y:S01]  /*156d0*/  MUFU.TANH R41, R41 ;  /* 0x0000002900297308 */ /* 0x000e220000002400 */
[----:B-1----:R-:W-:-:S04]  /*156e0*/  FSEL R110, R25, -INF , P4 ;  /* 0xff800000196e7808 */ /* 0x002fc80002000000 */
[----:B------:R-:W-:-:S03]  /*156f0*/  FMNMX.FTZ R49, R110, R49, !PT ;  /* 0x000000316e317209 */ /* 0x000fc60007810000 */
[----:B------:R-:W1:Y:S01]  /*15700*/  MUFU.TANH R29, R29 ;  /* 0x0000001d001d7308 */ /* 0x000e620000002400 */
[----:B--2---:R-:W-:Y:S02]  /*15710*/  FSEL R76, R15, -INF , P2 ;  /* 0xff8000000f4c7808 */ /* 0x004fe40001000000 */
[----:B------:R-:W-:-:S05]  /*15720*/  ISETP.GT.AND P2, PT, R6, 0x69, PT ;  /* 0x000000690600780c */ /* 0x000fca0003f44270 */
[----:B------:R-:W2:Y:S01]  /*15730*/  MUFU.TANH R39, R39 ;  /* 0x0000002700277308 */ /* 0x000ea20000002400 */
[----:B0-----:R-:W-:-:S04]  /*15740*/  FSEL R112, R41, -INF , P3 ;  /* 0xff80000029707808 */ /* 0x001fc80001800000 */
[----:B------:R-:W-:-:S03]  /*15750*/  FMNMX.FTZ R49, R112, R49, !PT ;  /* 0x0000003170317209 */ /* 0x000fc60007810000 */
[----:B------:R2:W0:Y:S01]  /*15760*/  MUFU.TANH R6, R26 ;  /* 0x0000001a00067308 */ /* 0x0004220000002400 */
[----:B-1----:R-:W-:-:S04]  /*15770*/  FSEL R114, R29, -INF , P2 ;  /* 0xff8000001d727808 */ /* 0x002fc80001000000 */
[----:B------:R-:W-:-:S03]  /*15780*/  FMNMX.FTZ R49, R114, R49, !PT ;  /* 0x0000003172317209 */ /* 0x000fc60007810000 */
[----:B------:R-:W1:Y:S01]  /*15790*/  MUFU.TANH R27, R27 ;  /* 0x0000001b001b7308 */ /* 0x000e620000002400 */
[----:B--2---:R-:W-:Y:S01]  /*157a0*/  FSEL R26, R39, -INF , P6 ;  /* 0xff800000271a7808 */ /* 0x004fe20003000000 */
[----:B------:R-:W2:Y:S06]  /*157b0*/  SHFL.BFLY PT, R4, R49, 0x2, 0x1f ;  /* 0x0c401f0031047f89 */ /* 0x000eac00000e0000 */
[----:B------:R0:W3:Y:S08]  /*157c0*/  MUFU.TANH R29, R30 ;  /* 0x0000001e001d7308 */ /* 0x0000f00000002400 */
[----:B------:R-:W4:Y:S01]  /*157d0*/  MUFU.TANH R31, R31 ;  /* 0x0000001f001f7308 */ /* 0x000f220000002400 */
[----:B0-----:R-:W-:-:S02]  /*157e0*/  FSEL R30, R6, -INF , P5 ;  /* 0xff800000061e7808 */ /* 0x001fc40002800000 */
[----:B--2---:R-:W-:Y:S01]  /*157f0*/  FMNMX.FTZ R11, R49, R4, !PT ;  /* 0x00000004310b7209 */ /* 0x004fe20007810000 */
[----:B------:R-:W-:-:S04]  /*15800*/  IMAD.MOV.U32 R49, RZ, RZ, R119 ;  /* 0x000000ffff317224 */ /* 0x000fc800078e0077 */
[----:B------:R-:W0:Y:S02]  /*15810*/  SHFL.BFLY PT, R4, R11, 0x1, 0x1f ;  /* 0x0c201f000b047f89 */ /* 0x000e2400000e0000 */
[----:B0-----:R-:W-:-:S04]  /*15820*/  FMNMX.FTZ R4, R11, R4, !PT ;  /* 0x000000040b047209 */ /* 0x001fc80007810000 */
[C---:B------:R-:W-:Y:S01]  /*15830*/  FSETP.NEU.FTZ.AND P0, PT, R4.reuse, -INF , PT ;  /* 0xff8000000400780b */ /* 0x040fe20003f1d000 */
[----:B------:R-:W-:-:S05]  /*15840*/  FMUL.FTZ R13, R4, R5 ;  /* 0x00000005040d7220 */ /* 0x000fca0000410000 */
[----:B------:R-:W-:Y:S02]  /*15850*/  FSEL R13, R13, RZ, P0 ;  /* 0x000000ff0d0d7208 */ /* 0x000fe40000000000 */
[----:B------:R-:W-:-:S03]  /*15860*/  ISETP.NE.AND P0, PT, R3, RZ, PT ;  /* 0x000000ff0300720c */ /* 0x000fc60003f05270 */
[--C-:B------:R-:W-:Y:S01]  /*15870*/  FFMA.FTZ R3, R9, R5, -R13.reuse ;  /* 0x0000000509037223 */ /* 0x100fe2000001080d */
[----:B------:R-:W-:Y:S01]  /*15880*/  FMNMX.FTZ R9, R8, R7, !PT ;  /* 0x0000000708097209 */ /* 0x000fe20007810000 */
[-CC-:B------:R-:W-:Y:S01]  /*15890*/  FFMA.FTZ R200, R54, R5.reuse, -R13.reuse ;  /* 0x0000000536c87223 */ /* 0x180fe2000001080d */
[----:B-1----:R-:W-:Y:S01]  /*158a0*/  FSEL R54, R27, -INF , P4 ;  /* 0xff8000001b367808 */ /* 0x002fe20002000000 */
[--C-:B------:R-:W-:Y:S01]  /*158b0*/  FFMA.FTZ R202, R58, R5, -R13.reuse ;  /* 0x000000053aca7223 */ /* 0x100fe2000001080d */
[----:B------:R-:W-:Y:S01]  /*158c0*/  FMNMX.FTZ R9, R10, R9, !PT ;  /* 0x000000090a097209 */ /* 0x000fe20007810000 */
[--C-:B------:R-:W-:Y:S01]  /*158d0*/  FFMA.FTZ R60, R60, R5, -R13.reuse ;  /* 0x000000053c3c7223 */ /* 0x100fe2000001080d */
[----:B---3--:R-:W-:Y:S01]  /*158e0*/  FSEL R58, R29, -INF , P3 ;  /* 0xff8000001d3a7808 */ /* 0x008fe20001800000 */
[----:B------:R-:W-:Y:S01]  /*158f0*/  MUFU.EX2 R200, R200 ;  /* 0x000000c800c87308 */ /* 0x000fe20000000800 */
[----:B------:R-:W-:Y:S01]  /*15900*/  FMNMX.FTZ R9, R12, R9, !PT ;  /* 0x000000090c097209 */ /* 0x000fe20007810000 */
[-CC-:B------:R-:W-:Y:S01]  /*15910*/  FFMA.FTZ R196, R62, R5.reuse, -R13.reuse ;  /* 0x000000053ec47223 */ /* 0x180fe2000001080d */
[-CC-:B------:R-:W-:Y:S01]  /*15920*/  FFMA.FTZ R68, R68, R5.reuse, -R13.reuse ;  /* 0x0000000544447223 */ /* 0x180fe2000001080d */
[--C-:B------:R-:W-:Y:S01]  /*15930*/  FFMA.FTZ R198, R64, R5, -R13.reuse ;  /* 0x0000000540c67223 */ /* 0x100fe2000001080d */
[----:B------:R-:W-:Y:S01]  /*15940*/  FMNMX.FTZ R9, R14, R9, !PT ;  /* 0x000000090e097209 */ /* 0x000fe20007810000 */
[-CC-:B------:R-:W-:Y:S01]  /*15950*/  FFMA.FTZ R66, R66, R5.reuse, -R13.reuse ;  /* 0x0000000542427223 */ /* 0x180fe2000001080d */
[--C-:B------:R-:W-:Y:S01]  /*15960*/  FFMA.FTZ R192, R74, R5, -R13.reuse ;  /* 0x000000054ac07223 */ /* 0x100fe2000001080d */
[----:B------:R-:W0:Y:S01]  /*15970*/  MUFU.EX2 R3, R3 ;  /* 0x0000000300037308 */ /* 0x000e220000000800 */
[----:B------:R-:W-:Y:S01]  /*15980*/  FMNMX.FTZ R11, R20, R9, !PT ;  /* 0x00000009140b7209 */ /* 0x000fe20007810000 */
[-CC-:B------:R-:W-:Y:S01]  /*15990*/  FFMA.FTZ R78, R78, R5.reuse, -R13.reuse ;  /* 0x000000054e4e7223 */ /* 0x180fe2000001080d */
[-CC-:B------:R-:W-:Y:S01]  /*159a0*/  FFMA.FTZ R194, R80, R5.reuse, -R13.reuse ;  /* 0x0000000550c27223 */ /* 0x180fe2000001080d */
[--C-:B------:R-:W-:Y:S01]  /*159b0*/  FFMA.FTZ R82, R82, R5, -R13.reuse ;  /* 0x0000000552527223 */ /* 0x100fe2000001080d */
[----:B------:R-:W-:Y:S01]  /*159c0*/  FMNMX.FTZ R11, R40, R11, !PT ;  /* 0x0000000b280b7209 */ /* 0x000fe20007810000 */
[-CC-:B------:R-:W-:Y:S01]  /*159d0*/  FFMA.FTZ R188, R84, R5.reuse, -R13.reuse ;  /* 0x0000000554bc7223 */ /* 0x180fe2000001080d */
[--C-:B------:R-:W-:Y:S01]  /*159e0*/  FFMA.FTZ R27, R86, R5, -R13.reuse ;  /* 0x00000005561b7223 */ /* 0x100fe2000001080d */
[----:B------:R4:W-:Y:S01]  /*159f0*/  MUFU.EX2 R9, R60 ;  /* 0x0000003c00097308 */ /* 0x0009e20000000800 */
[----:B------:R-:W-:Y:S01]  /*15a00*/  FMNMX.FTZ R11, R42, R11, !PT ;  /* 0x0000000b2a0b7209 */ /* 0x000fe20007810000 */
[-CC-:B------:R-:W-:Y:S01]  /*15a10*/  FFMA.FTZ R190, R88, R5.reuse, -R13.reuse ;  /* 0x0000000558be7223 */ /* 0x180fe2000001080d */
[-CC-:B------:R-:W-:Y:S01]  /*15a20*/  FFMA.FTZ R29, R90, R5.reuse, -R13.reuse ;  /* 0x000000055a1d7223 */ /* 0x180fe2000001080d */
[--C-:B------:R-:W-:Y:S01]  /*15a30*/  FFMA.FTZ R184, R92, R5, -R13.reuse ;  /* 0x000000055cb87223 */ /* 0x100fe2000001080d */
[----:B------:R-:W-:Y:S01]  /*15a40*/  FMNMX.FTZ R11, R32, R11, !PT ;  /* 0x0000000b200b7209 */ /* 0x000fe20007810000 */
[-CC-:B------:R-:W-:Y:S01]  /*15a50*/  FFMA.FTZ R186, R96, R5.reuse, -R13.reuse ;  /* 0x0000000560ba7223 */ /* 0x180fe2000001080d */
[--C-:B------:R-:W-:Y:S01]  /*15a60*/  FFMA.FTZ R180, R100, R5, -R13.reuse ;  /* 0x0000000564b47223 */ /* 0x100fe2000001080d */
[----:B------:R-:W1:Y:S01]  /*15a70*/  MUFU.EX2 R202, R202 ;  /* 0x000000ca00ca7308 */ /* 0x000e620000000800 */
[----:B------:R-:W-:Y:S01]  /*15a80*/  FMNMX.FTZ R15, R44, R11, !PT ;  /* 0x0000000b2c0f7209 */ /* 0x000fe20007810000 */
[-CC-:B------:R-:W-:Y:S01]  /*15a90*/  FFMA.FTZ R182, R104, R5.reuse, -R13.reuse ;  /* 0x0000000568b67223 */ /* 0x180fe2000001080d */
[----:B----4-:R-:W-:Y:S01]  /*15aa0*/  FSEL R60, R31, -INF , P2 ;  /* 0xff8000001f3c7808 */ /* 0x010fe20001000000 */
[--C-:B------:R-:W-:Y:S01]  /*15ab0*/  FFMA.FTZ R31, R94, R5, -R13.reuse ;  /* 0x000000055e1f7223 */ /* 0x100fe2000001080d */
[----:B------:R-:W-:Y:S01]  /*15ac0*/  FMNMX.FTZ R15, R34, R15, !PT ;  /* 0x0000000f220f7209 */ /* 0x000fe20007810000 */
[-CC-:B------:R-:W-:Y:S01]  /*15ad0*/  FFMA.FTZ R37, R106, R5.reuse, -R13.reuse ;  /* 0x000000056a257223 */ /* 0x180fe2000001080d */
[--C-:B------:R-:W-:Y:S01]  /*15ae0*/  FFMA.FTZ R176, R108, R5, -R13.reuse ;  /* 0x000000056cb07223 */ /* 0x100fe2000001080d */
[----:B------:R-:W2:Y:S01]  /*15af0*/  MUFU.EX2 R196, R196 ;  /* 0x000000c400c47308 */ /* 0x000ea20000000800 */
[----:B------:R-:W-:Y:S01]  /*15b00*/  FMNMX.FTZ R15, R46, R15, !PT ;  /* 0x0000000f2e0f7209 */ /* 0x000fe20007810000 */
[-CC-:B------:R-:W-:Y:S01]  /*15b10*/  FFMA.FTZ R110, R110, R5.reuse, -R13.reuse ;  /* 0x000000056e6e7223 */ /* 0x180fe2000001080d */
[----:B------:R-:W-:Y:S01]  /*15b20*/  FFMA.FTZ R178, R112, R5, -R13 ;  /* 0x0000000570b27223 */ /* 0x000fe2000001080d */
[--C-:B------:R-:W-:Y:S01]  /*15b30*/  IMAD.MOV.U32 R112, RZ, RZ, R119.reuse ;  /* 0x000000ffff707224 */ /* 0x100fe200078e0077 */
[----:B------:R-:W-:Y:S01]  /*15b40*/  FMNMX.FTZ R15, R36, R15, !PT ;  /* 0x0000000f240f7209 */ /* 0x000fe20007810000 */
[----:B------:R-:W-:-:S02]  /*15b50*/  IMAD.MOV.U32 R108, RZ, RZ, R119 ;  /* 0x000000ffff6c7224 */ /* 0x000fc400078e0077 */
[----:B------:R3:W4:Y:S01]  /*15b60*/  MUFU.EX2 R11, R68 ;  /* 0x00000044000b7308 */ /* 0x0007220000000800 */
[----:B------:R-:W-:Y:S01]  /*15b70*/  FMNMX.FTZ R21, R48, R15, !PT ;  /* 0x0000000f30157209 */ /* 0x000fe20007810000 */
[--C-:B------:R-:W-:Y:S02]  /*15b80*/  IMAD.MOV.U32 R106, RZ, RZ, R119.reuse ;  /* 0x000000ffff6a7224 */ /* 0x100fe400078e0077 */
[--C-:B------:R-:W-:Y:S01]  /*15b90*/  IMAD.MOV.U32 R104, RZ, RZ, R119.reuse ;  /* 0x000000ffff687224 */ /* 0x100fe200078e0077 */
[----:B------:R-:W-:Y:S01]  /*15ba0*/  FMNMX.FTZ R21, R50, R21, !PT ;  /* 0x0000001532157209 */ /* 0x000fe20007810000 */
[--C-:B------:R-:W-:Y:S02]  /*15bb0*/  IMAD.MOV.U32 R100, RZ, RZ, R119.reuse ;  /* 0x000000ffff647224 */ /* 0x100fe400078e0077 */
[----:B------:R-:W5:Y:S01]  /*15bc0*/  MUFU.EX2 R198, R198 ;  /* 0x000000c600c67308 */ /* 0x000f620000000800 */
[----:B------:R-:W-:Y:S01]  /*15bd0*/  FMNMX.FTZ R21, R38, R21, !PT ;  /* 0x0000001526157209 */ /* 0x000fe20007810000 */
[----:B------:R-:W-:-:S02]  /*15be0*/  IMAD.MOV.U32 R96, RZ, RZ, R119 ;  /* 0x000000ffff607224 */ /* 0x000fc400078e0077 */
[--C-:B------:R-:W-:Y:S01]  /*15bf0*/  IMAD.MOV.U32 R94, RZ, RZ, R119.reuse ;  /* 0x000000ffff5e7224 */ /* 0x100fe200078e0077 */
[----:B------:R-:W-:Y:S01]  /*15c00*/  FMNMX.FTZ R21, R24, R21, !PT ;  /* 0x0000001518157209 */ /* 0x000fe20007810000 */
[--C-:B------:R-:W-:Y:S02]  /*15c10*/  IMAD.MOV.U32 R92, RZ, RZ, R119.reuse ;  /* 0x000000ffff5c7224 */ /* 0x100fe400078e0077 */
[----:B------:R0:W5:Y:S01]  /*15c20*/  MUFU.EX2 R15, R66 ;  /* 0x00000042000f7308 */ /* 0x0001620000000800 */
[----:B------:R-:W-:Y:S01]  /*15c30*/  FMNMX.FTZ R25, R52, R21, !PT ;  /* 0x0000001534197209 */ /* 0x000fe20007810000 */
[--C-:B------:R-:W-:Y:S02]  /*15c40*/  IMAD.MOV.U32 R90, RZ, RZ, R119.reuse ;  /* 0x000000ffff5a7224 */ /* 0x100fe400078e0077 */
[--C-:B------:R-:W-:Y:S01]  /*15c50*/  IMAD.MOV.U32 R88, RZ, RZ, R119.reuse ;  /* 0x000000ffff587224 */ /* 0x100fe200078e0077 */
[----:B------:R-:W-:Y:S01]  /*15c60*/  FMNMX.FTZ R25, R28, R25, !PT ;  /* 0x000000191c197209 */ /* 0x000fe20007810000 */
[----:B------:R-:W-:-:S02]  /*15c70*/  IMAD.MOV.U32 R86, RZ, RZ, R119 ;  /* 0x000000ffff567224 */ /* 0x000fc400078e0077 */
[----:B------:R-:W-:Y:S01]  /*15c80*/  MUFU.EX2 R192, R192 ;  /* 0x000000c000c07308 */ /* 0x000fe20000000800 */
[----:B------:R-:W-:Y:S01]  /*15c90*/  FMNMX.FTZ R25, R56, R25, !PT ;  /* 0x0000001938197209 */ /* 0x000fe20007810000 */
[--C-:B------:R-:W-:Y:S02]  /*15ca0*/  IMAD.MOV.U32 R84, RZ, RZ, R119.reuse ;  /* 0x000000ffff547224 */ /* 0x100fe400078e0077 */
[--C-:B------:R-:W-:Y:S01]  /*15cb0*/  IMAD.MOV.U32 R80, RZ, RZ, R119.reuse ;  /* 0x000000ffff507224 */ /* 0x100fe200078e0077 */
[----:B------:R-:W-:Y:S01]  /*15cc0*/  FMNMX.FTZ R25, R70, R25, !PT ;  /* 0x0000001946197209 */ /* 0x000fe20007810000 */
[--C-:B------:R-:W-:Y:S02]  /*15cd0*/  IMAD.MOV.U32 R74, RZ, RZ, R119.reuse ;  /* 0x000000ffff4a7224 */ /* 0x100fe400078e0077 */
[----:B------:R1:W-:Y:S01]  /*15ce0*/  MUFU.EX2 R21, R78 ;  /* 0x0000004e00157308 */ /* 0x0003e20000000800 */
[----:B------:R-:W-:Y:S01]  /*15cf0*/  FMNMX.FTZ R33, R72, R25, !PT ;  /* 0x0000001948217209 */ /* 0x000fe20007810000 */
[----:B---3--:R-:W-:-:S02]  /*15d00*/  IMAD.MOV.U32 R68, RZ, RZ, R119 ;  /* 0x000000ffff447224 */ /* 0x008fc400078e0077 */
[--C-:B0-----:R-:W-:Y:S01]  /*15d10*/  IMAD.MOV.U32 R66, RZ, RZ, R119.reuse ;  /* 0x000000ffff427224 */ /* 0x101fe200078e0077 */
[----:B------:R-:W-:Y:S01]  /*15d20*/  FMNMX.FTZ R33, R76, R33, !PT ;  /* 0x000000214c217209 */ /* 0x000fe20007810000 */
[--C-:B------:R-:W-:Y:S02]  /*15d30*/  IMAD.MOV.U32 R64, RZ, RZ, R119.reuse ;  /* 0x000000ffff407224 */ /* 0x100fe400078e0077 */
[----:B------:R-:W-:Y:S01]  /*15d40*/  MUFU.EX2 R194, R194 ;  /* 0x000000c200c27308 */ /* 0x000fe20000000800 */
[----:B------:R-:W-:Y:S01]  /*15d50*/  FMNMX.FTZ R33, R26, R33, !PT ;  /* 0x000000211a217209 */ /* 0x000fe20007810000 */
[--C-:B-1----:R-:W-:Y:S02]  /*15d60*/  IMAD.MOV.U32 R78, RZ, RZ, R119.reuse ;  /* 0x000000ffff4e7224 */ /* 0x102fe400078e0077 */
[----:B------:R-:W-:Y:S01]  /*15d70*/  IMAD.MOV.U32 R62, RZ, RZ, R119 ;  /* 0x000000ffff3e7224 */ /* 0x000fe200078e0077 */
[----:B------:R-:W-:-:S03]  /*15d80*/  FMNMX.FTZ R33, R30, R33, !PT ;  /* 0x000000211e217209 */ /* 0x000fc60007810000 */
[----:B------:R0:W-:Y:S01]  /*15d90*/  MUFU.EX2 R25, R82 ;  /* 0x0000005200197308 */ /* 0x0001e20000000800 */
[----:B------:R-:W-:-:S04]  /*15da0*/  FMNMX.FTZ R33, R54, R33, !PT ;  /* 0x0000002136217209 */ /* 0x000fc80007810000 */
[----:B------:R-:W-:-:S03]  /*15db0*/  FMNMX.FTZ R33, R58, R33, !PT ;  /* 0x000000213a217209 */ /* 0x000fc60007810000 */
[----:B------:R-:W-:Y:S01]  /*15dc0*/  MUFU.EX2 R188, R188 ;  /* 0x000000bc00bc7308 */ /* 0x000fe20000000800 */
[----:B------:R-:W-:Y:S01]  /*15dd0*/  FMNMX.FTZ R6, R60, R33, !PT ;  /* 0x000000213c067209 */ /* 0x000fe20007810000 */
[----:B------:R-:W-:Y:S01]  /*15de0*/  FFMA.FTZ R33, R98, R5, -R13 ;  /* 0x0000000562217223 */ /* 0x000fe2000001080d */
[--C-:B------:R-:W-:Y:S02]  /*15df0*/  IMAD.MOV.U32 R98, RZ, RZ, R119.reuse ;  /* 0x000000ffff627224 */ /* 0x100fe400078e0077 */
[----:B0-----:R-:W-:Y:S01]  /*15e00*/  IMAD.MOV.U32 R82, RZ, RZ, R119 ;  /* 0x000000ffff527224 */ /* 0x001fe200078e0077 */
[----:B------:R-:W0:Y:S02]  /*15e10*/  SHFL.BFLY PT, R35, R6, 0x2, 0x1f ;  /* 0x0c401f0006237f89 */ /* 0x000e2400000e0000 */
[----:B------:R-:W-:Y:S08]  /*15e20*/  MUFU.EX2 R27, R27 ;  /* 0x0000001b001b7308 */ /* 0x000ff00000000800 */
[----:B------:R-:W-:Y:S08]  /*15e30*/  MUFU.EX2 R190, R190 ;  /* 0x000000be00be7308 */ /* 0x000ff00000000800 */
[----:B------:R-:W-:Y:S01]  /*15e40*/  MUFU.EX2 R29, R29 ;  /* 0x0000001d001d7308 */ /* 0x000fe20000000800 */
[----:B0-----:R-:W-:Y:S01]  /*15e50*/  FMNMX.FTZ R39, R6, R35, !PT ;  /* 0x0000002306277209 */ /* 0x001fe20007810000 */
[----:B------:R-:W-:-:S06]  /*15e60*/  FFMA.FTZ R35, R102, R5, -R13 ;  /* 0x0000000566237223 */ /* 0x000fcc000001080d */
[----:B------:R-:W-:Y:S01]  /*15e70*/  MUFU.EX2 R184, R184 ;  /* 0x000000b800b87308 */ /* 0x000fe20000000800 */
[----:B------:R-:W-:Y:S01]  /*15e80*/  FFMA.FTZ R13, R114, R5, -R13 ;  /* 0x00000005720d7223 */ /* 0x000fe2000001080d */
[--C-:B------:R-:W-:Y:S01]  /*15e90*/  IMAD.MOV.U32 R114, RZ, RZ, R119.reuse ;  /* 0x000000ffff727224 */ /* 0x100fe200078e0077 */
[----:B------:R-:W0:Y:S01]  /*15ea0*/  SHFL.BFLY PT, R6, R39, 0x1, 0x1f ;  /* 0x0c201f0027067f89 */ /* 0x000e2200000e0000 */
[----:B------:R-:W-:-:S04]  /*15eb0*/  IMAD.MOV.U32 R102, RZ, RZ, R119 ;  /* 0x000000ffff667224 */ /* 0x000fc800078e0077 */
[----:B------:R-:W-:Y:S08]  /*15ec0*/  MUFU.EX2 R31, R31 ;  /* 0x0000001f001f7308 */ /* 0x000ff00000000800 */
[----:B------:R-:W-:Y:S08]  /*15ed0*/  MUFU.EX2 R186, R186 ;  /* 0x000000ba00ba7308 */ /* 0x000ff00000000800 */
[----:B------:R-:W-:Y:S01]  /*15ee0*/  MUFU.EX2 R33, R33 ;  /* 0x0000002100217308 */ /* 0x000fe20000000800 */
[----:B0-----:R-:W-:-:S04]  /*15ef0*/  FMNMX.FTZ R6, R39, R6, !PT ;  /* 0x0000000627067209 */ /* 0x001fc80007810000 */
[C---:B------:R-:W-:Y:S01]  /*15f00*/  FSETP.NEU.FTZ.AND P2, PT, R6.reuse, -INF , PT ;  /* 0xff8000000600780b */ /* 0x040fe20003f5d000 */
[----:B------:R-:W-:Y:S02]  /*15f10*/  FMUL.FTZ R41, R6, R5 ;  /* 0x0000000506297220 */ /* 0x000fe40000410000 */
[----:B------:R-:W-:Y:S03]  /*15f20*/  MUFU.EX2 R180, R180 ;  /* 0x000000b400b47308 */ /* 0x000fe60000000800 */
[----:B------:R-:W-:-:S05]  /*15f30*/  FSEL R41, R41, RZ, P2 ;  /* 0x000000ff29297208 */ /* 0x000fca0001000000 */
[----:B------:R-:W-:Y:S01]  /*15f40*/  MUFU.EX2 R35, R35 ;  /* 0x0000002300237308 */ /* 0x000fe20000000800 */
[-CC-:B------:R-:W-:Y:S01]  /*15f50*/  FFMA.FTZ R201, R8, R5.reuse, -R41.reuse ;  /* 0x0000000508c97223 */ /* 0x180fe20000010829 */
[-CC-:B------:R-:W-:Y:S01]  /*15f60*/  FFMA.FTZ R8, R7, R5.reuse, -R41.reuse ;  /* 0x0000000507087223 */ /* 0x180fe20000010829 */
[-C--:B------:R-:W-:Y:S01]  /*15f70*/  FFMA.FTZ R203, R10, R5.reuse, -R41 ;  /* 0x000000050acb7223 */ /* 0x080fe20000010829 */
[----:B------:R-:W-:Y:S01]  /*15f80*/  FADD.FTZ R7, R200, R3 ;  /* 0x00000003c8077221 */ /* 0x000fe20000010000 */
[-CC-:B------:R-:W-:Y:S01]  /*15f90*/  FFMA.FTZ R10, R12, R5.reuse, -R41.reuse ;  /* 0x000000050c0a7223 */ /* 0x180fe20000010829 */
[-CC-:B------:R-:W-:Y:S01]  /*15fa0*/  FFMA.FTZ R199, R40, R5.reuse, -R41.reuse ;  /* 0x0000000528c77223 */ /* 0x180fe20000010829 */
[-C--:B------:R-:W-:Y:S01]  /*15fb0*/  FFMA.FTZ R197, R14, R5.reuse, -R41 ;  /* 0x000000050ec57223 */ /* 0x080fe20000010829 */
[----:B------:R-:W-:Y:S01]  /*15fc0*/  MUFU.EX2 R201, R201 ;  /* 0x000000c900c97308 */ /* 0x000fe20000000800 */
[----:B------:R-:W-:Y:S01]  /*15fd0*/  FADD.FTZ R40, R202, R7 ;  /* 0x00000007ca287221 */ /* 0x000fe20000010000 */
[-CC-:B------:R-:W-:Y:S01]  /*15fe0*/  FFMA.FTZ R12, R20, R5.reuse, -R41.reuse ;  /* 0x00000005140c7223 */ /* 0x180fe20000010829 */
[-CC-:B------:R-:W-:Y:S01]  /*15ff0*/  FFMA.FTZ R189, R36, R5.reuse, -R41.reuse ;  /* 0x0000000524bd7223 */ /* 0x180fe20000010829 */
[-CC-:B------:R-:W-:Y:S01]  /*16000*/  FFMA.FTZ R36, R38, R5.reuse, -R41.reuse ;  /* 0x0000000526247223 */ /* 0x180fe20000010829 */
[----:B------:R-:W-:Y:S01]  /*16010*/  FADD.FTZ R7, R9, R40 ;  /* 0x0000002809077221 */ /* 0x000fe20000010000 */
[-CC-:B------:R-:W-:Y:S01]  /*16020*/  FFMA.FTZ R14, R42, R5.reuse, -R41.reuse ;  /* 0x000000052a0e7223 */ /* 0x180fe20000010829 */
[-C--:B------:R-:W-:Y:S01]  /*16030*/  FFMA.FTZ R193, R32, R5.reuse, -R41 ;  /* 0x0000000520c17223 */ /* 0x080fe20000010829 */
[----:B------:R-:W0:Y:S01]  /*16040*/  MUFU.EX2 R8, R8 ;  /* 0x0000000800087308 */ /* 0x000e220000000800 */
[----:B--2---:R-:W-:Y:S01]  /*16050*/  FADD.FTZ R38, R196, R7 ;  /* 0x00000007c4267221 */ /* 0x004fe20000010000 */
[-CC-:B------:R-:W-:Y:S01]  /*16060*/  FFMA.FTZ R20, R44, R5.reuse, -R41.reuse ;  /* 0x000000052c147223 */ /* 0x180fe20000010829 */
[-CC-:B------:R-:W-:Y:S01]  /*16070*/  FFMA.FTZ R195, R34, R5.reuse, -R41.reuse ;  /* 0x0000000522c37223 */ /* 0x180fe20000010829 */
[-CC-:B------:R-:W-:Y:S01]  /*16080*/  FFMA.FTZ R187, R28, R5.reuse, -R41.reuse ;  /* 0x000000051cbb7223 */ /* 0x180fe20000010829 */
[----:B----4-:R-:W-:Y:S01]  /*16090*/  FADD.FTZ R7, R11, R38 ;  /* 0x000000260b077221 */ /* 0x010fe20000010000 */
[-CC-:B------:R-:W-:Y:S01]  /*160a0*/  FFMA.FTZ R32, R46, R5.reuse, -R41.reuse ;  /* 0x000000052e207223 */ /* 0x180fe20000010829 */
[-C--:B------:R-:W-:Y:S01]  /*160b0*/  FFMA.FTZ R34, R48, R5.reuse, -R41 ;  /* 0x0000000530227223 */ /* 0x080fe20000010829 */
[----:B------:R-:W1:Y:S01]  /*160c0*/  MUFU.EX2 R203, R203 ;  /* 0x000000cb00cb7308 */ /* 0x000e620000000800 */
[----:B-----5:R-:W-:Y:S01]  /*160d0*/  FADD.FTZ R40, R198, R7 ;  /* 0x00000007c6287221 */ /* 0x020fe20000010000 */
[-CC-:B------:R-:W-:Y:S01]  /*160e0*/  FFMA.FTZ R191, R50, R5.reuse, -R41.reuse ;  /* 0x0000000532bf7223 */ /* 0x180fe20000010829 */
[-CC-:B------:R-:W-:Y:S01]  /*160f0*/  FFMA.FTZ R185, R24, R5.reuse, -R41.reuse ;  /* 0x0000000518b97223 */ /* 0x180fe20000010829 */
[-CC-:B------:R-:W-:Y:S01]  /*16100*/  FFMA.FTZ R24, R52, R5.reuse, -R41.reuse ;  /* 0x0000000534187223 */ /* 0x180fe20000010829 */
[----:B------:R-:W-:Y:S01]  /*16110*/  FADD.FTZ R43, R15, R40 ;  /* 0x000000280f2b7221 */ /* 0x000fe20000010000 */
[-C--:B------:R-:W-:Y:S01]  /*16120*/  FFMA.FTZ R56, R56, R5.reuse, -R41 ;  /* 0x0000000538387223 */ /* 0x080fe20000010829 */
[----:B------:R-:W-:Y:S01]  /*16130*/  F2FP.BF16.F32.PACK_AB R200, R3, R200 ;  /* 0x000000c803c8723e */ /* 0x000fe200000010ff */
[----:B------:R-:W2:Y:S01]  /*16140*/  MUFU.EX2 R10, R10 ;  /* 0x0000000a000a7308 */ /* 0x000ea20000000800 */
[----:B0-----:R-:W-:Y:S01]  /*16150*/  FADD.FTZ R38, R201, R8 ;  /* 0x00000008c9267221 */ /* 0x001fe20000010000 */
[----:B------:R-:W-:Y:S01]  /*16160*/  FADD.FTZ R40, R192, R43 ;  /* 0x0000002bc0287221 */ /* 0x000fe20000010000 */
[-CC-:B------:R-:W-:Y:S01]  /*16170*/  FFMA.FTZ R70, R70, R5.reuse, -R41.reuse ;  /* 0x0000000546467223 */ /* 0x180fe20000010829 */
[-CC-:B------:R-:W-:Y:S01]  /*16180*/  FFMA.FTZ R72, R72, R5.reuse, -R41.reuse ;  /* 0x0000000548487223 */ /* 0x180fe20000010829 */
[-CC-:B------:R-:W-:Y:S01]  /*16190*/  FFMA.FTZ R76, R76, R5.reuse, -R41.reuse ;  /* 0x000000054c4c7223 */ /* 0x180fe20000010829 */
[----:B------:R-:W-:Y:S01]  /*161a0*/  FADD.FTZ R43, R21, R40 ;  /* 0x00000028152b7221 */ /* 0x000fe20000010000 */
[-CC-:B------:R-:W-:Y:S01]  /*161b0*/  FFMA.FTZ R26, R26, R5.reuse, -R41.reuse ;  /* 0x000000051a1a7223 */ /* 0x180fe20000010829 */
[----:B------:R-:W0:Y:S01]  /*161c0*/  MUFU.EX2 R197, R197 ;  /* 0x000000c500c57308 */ /* 0x000e220000000800 */
[----:B-1----:R-:W-:Y:S01]  /*161d0*/  FADD.FTZ R7, R203, R38 ;  /* 0x00000026cb077221 */ /* 0x002fe20000010000 */
[-CC-:B------:R-:W-:Y:S01]  /*161e0*/  FFMA.FTZ R30, R30, R5.reuse, -R41.reuse ;  /* 0x000000051e1e7223 */ /* 0x180fe20000010829 */
[-CC-:B------:R-:W-:Y:S01]  /*161f0*/  FFMA.FTZ R54, R54, R5.reuse, -R41.reuse ;  /* 0x0000000536367223 */ /* 0x180fe20000010829 */
[-CC-:B------:R-:W-:Y:S01]  /*16200*/  FFMA.FTZ R58, R58, R5.reuse, -R41.reuse ;  /* 0x000000053a3a7223 */ /* 0x180fe20000010829 */
[----:B------:R-:W-:Y:S01]  /*16210*/  FFMA.FTZ R41, R60, R5, -R41 ;  /* 0x000000053c297223 */ /* 0x000fe20000010829 */
[----:B------:R-:W-:Y:S01]  /*16220*/  F2FP.BF16.F32.PACK_AB R201, R8, R201 ;  /* 0x000000c908c9723e */ /* 0x000fe200000010ff */
[----:B------:R-:W-:Y:S01]  /*16230*/  IMAD.MOV.U32 R60, RZ, RZ, R119 ;  /* 0x000000ffff3c7224 */ /* 0x000fe200078e0077 */
[----:B------:R-:W1:Y:S01]  /*16240*/  MUFU.EX2 R12, R12 ;  /* 0x0000000c000c7308 */ /* 0x000e620000000800 */
[----:B--2---:R-:W-:Y:S01]  /*16250*/  FADD.FTZ R38, R10, R7 ;  /* 0x000000070a267221 */ /* 0x004fe20000010000 */
[----:B------:R-:W-:Y:S01]  /*16260*/  F2FP.BF16.F32.PACK_AB R202, R9, R202 ;  /* 0x000000ca09ca723e */ /* 0x000fe200000010ff */
[--C-:B------:R-:W-:Y:S01]  /*16270*/  IMAD.MOV.U32 R52, RZ, RZ, R119.reuse ;  /* 0x000000ffff347224 */ /* 0x100fe200078e0077 */
[----:B------:R-:W-:Y:S01]  /*16280*/  F2FP.BF16.F32.PACK_AB R196, R11, R196 ;  /* 0x000000c40bc4723e */ /* 0x000fe200000010ff */
[--C-:B------:R-:W-:Y:S01]  /*16290*/  IMAD.MOV.U32 R50, RZ, RZ, R119.reuse ;  /* 0x000000ffff327224 */ /* 0x100fe200078e0077 */
[----:B------:R-:W-:Y:S01]  /*162a0*/  F2FP.BF16.F32.PACK_AB R198, R15, R198 ;  /* 0x000000c60fc6723e */ /* 0x000fe200000010ff */
[----:B------:R-:W-:Y:S01]  /*162b0*/  IMAD.MOV.U32 R48, RZ, RZ, R119 ;  /* 0x000000ffff307224 */ /* 0x000fe200078e0077 */
[----:B------:R-:W2:Y:S01]  /*162c0*/  MUFU.EX2 R199, R199 ;  /* 0x000000c700c77308 */ /* 0x000ea20000000800 */
[----:B0-----:R-:W-:Y:S01]  /*162d0*/  FADD.FTZ R7, R197, R38 ;  /* 0x00000026c5077221 */ /* 0x001fe20000010000 */
[----:B------:R-:W-:Y:S01]  /*162e0*/  FADD.FTZ R38, R194, R43 ;  /* 0x0000002bc2267221 */ /* 0x000fe20000010000 */
[----:B------:R-:W-:Y:S01]  /*162f0*/  F2FP.BF16.F32.PACK_AB R194, R25, R194 ;  /* 0x000000c219c2723e */ /* 0x000fe200000010ff */
[----:B------:R-:W-:Y:S01]  /*16300*/  IMAD.MOV.U32 R46, RZ, RZ, R119 ;  /* 0x000000ffff2e7224 */ /* 0x000fe200078e0077 */
[----:B------:R-:W-:Y:S01]  /*16310*/  F2FP.BF16.F32.PACK_AB R192, R21, R192 ;  /* 0x000000c015c0723e */ /* 0x000fe200000010ff */
[----:B------:R-:W-:Y:S01]  /*16320*/  FADD.FTZ R45, R25, R38 ;  /* 0x00000026192d7221 */ /* 0x000fe20000010000 */
[----:B------:R-:W-:Y:S01]  /*16330*/  F2FP.BF16.F32.PACK_AB R203, R10, R203 ;  /* 0x000000cb0acb723e */ /* 0x000fe200000010ff */
[----:B------:R-:W0:Y:S01]  /*16340*/  MUFU.EX2 R14, R14 ;  /* 0x0000000e000e7308 */ /* 0x000e220000000800 */
[----:B-1----:R-:W-:Y:S01]  /*16350*/  FADD.FTZ R28, R12, R7 ;  /* 0x000000070c1c7221 */ /* 0x002fe20000010000 */
[----:B------:R-:W-:-:S02]  /*16360*/  @!P1 VIADD R7, R0, 0x36840 ;  /* 0x0003684000079836 */ /* 0x000fc40000000000 */
[----:B------:R-:W-:Y:S01]  /*16370*/  FADD.FTZ R38, R188, R45 ;  /* 0x0000002dbc267221 */ /* 0x000fe20000010000 */
[C---:B------:R-:W-:Y:S01]  /*16380*/  F2FP.BF16.F32.PACK_AB R188, R27.reuse, R188 ;  /* 0x000000bc1bbc723e */ /* 0x040fe200000010ff */
[----:B------:R-:W-:Y:S01]  /*16390*/  IMAD.MOV.U32 R44, RZ, RZ, R119 ;  /* 0x000000ffff2c7224 */ /* 0x000fe200078e0077 */
[----:B------:R-:W-:Y:S01]  /*163a0*/  F2FP.BF16.F32.PACK_AB R197, R12, R197 ;  /* 0x000000c50cc5723e */ /* 0x000fe200000010ff */
[----:B------:R-:W-:Y:S01]  /*163b0*/  FADD.FTZ R45, R27, R38 ;  /* 0x000000261b2d7221 */ /* 0x000fe20000010000 */
[----:B------:R-:W1:Y:S01]  /*163c0*/  MUFU.EX2 R193, R193 ;  /* 0x000000c100c17308 */ /* 0x000e620000000800 */
[----:B--2---:R-:W-:Y:S01]  /*163d0*/  FADD.FTZ R43, R199, R28 ;  /* 0x0000001cc72b7221 */ /* 0x004fe20000010000 */
[----:B------:R-:W-:Y:S01]  /*163e0*/  @!P1 PRMT R7, RZ, 0x654, R7 ;  /* 0x00000654ff079816 */ /* 0x000fe20000000007 */
[----:B------:R-:W-:Y:S01]  /*163f0*/  FADD.FTZ R38, R190, R45 ;  /* 0x0000002dbe267221 */ /* 0x000fe20000010000 */
[----:B------:R-:W-:Y:S01]  /*16400*/  F2FP.BF16.F32.PACK_AB R190, R29, R190 ;  /* 0x000000be1dbe723e */ /* 0x000fe200000010ff */
[--C-:B------:R-:W-:Y:S01]  /*16410*/  IMAD.MOV.U32 R45, RZ, RZ, R119.reuse ;  /* 0x000000ffff2d7224 */ /* 0x100fe200078e0077 */
[----:B------:R2:W-:Y:S01]  /*16420*/  @!P1 SYNCS.ARRIVE.TRANS64.RED.A1T0 RZ, [R7+URZ], RZ ;  /* 0x000000ff07ff99a7 */ /* 0x0005e2000810043f */
[----:B------:R-:W-:Y:S01]  /*16430*/  IMAD.MOV.U32 R42, RZ, RZ, R119 ;  /* 0x000000ffff2a7224 */ /* 0x000fe200078e0077 */
[----:B------:R-:W3:Y:S01]  /*16440*/  MUFU.EX2 R20, R20 ;  /* 0x0000001400147308 */ /* 0x000ee20000000800 */
[C---:B0-----:R-:W-:Y:S01]  /*16450*/  FADD.FTZ R28, R14.reuse, R43 ;  /* 0x0000002b0e1c7221 */ /* 0x041fe20000010000 */
[----:B------:R-:W-:Y:S01]  /*16460*/  F2FP.BF16.F32.PACK_AB R199, R14, R199 ;  /* 0x000000c70ec7723e */ /* 0x000fe200000010ff */
[----:B------:R-:W-:-:S02]  /*16470*/  IMAD.MOV.U32 R40, RZ, RZ, R119 ;  /* 0x000000ffff287224 */ /* 0x000fc400078e0077 */
[--C-:B------:R-:W-:Y:S02]  /*16480*/  IMAD.MOV.U32 R27, RZ, RZ, R119.reuse ;  /* 0x000000ffff1b7224 */ /* 0x100fe400078e0077 */
[----:B------:R-:W-:Y:S01]  /*16490*/  IMAD.MOV.U32 R25, RZ, RZ, R119 ;  /* 0x000000ffff197224 */ /* 0x000fe200078e0077 */
[----:B------:R-:W2:Y:S01]  /*164a0*/  MUFU.EX2 R195, R195 ;  /* 0x000000c300c37308 */ /* 0x000ea20000000800 */
[----:B-1----:R-:W-:-:S07]  /*164b0*/  FADD.FTZ R43, R193, R28 ;  /* 0x0000001cc12b7221 */ /* 0x002fce0000010000 */
[----:B------:R-:W0:Y:S01]  /*164c0*/  MUFU.EX2 R32, R32 ;  /* 0x0000002000207308 */ /* 0x000e220000000800 */
[C---:B---3--:R-:W-:Y:S01]  /*164d0*/  FADD.FTZ R28, R20.reuse, R43 ;  /* 0x0000002b141c7221 */ /* 0x048fe20000010000 */
[----:B------:R-:W-:Y:S01]  /*164e0*/  FADD.FTZ R43, R29, R38 ;  /* 0x000000261d2b7221 */ /* 0x000fe20000010000 */
[----:B------:R-:W-:Y:S01]  /*164f0*/  F2FP.BF16.F32.PACK_AB R193, R20, R193 ;  /* 0x000000c114c1723e */ /* 0x000fe200000010ff */
[----:B------:R-:W-:Y:S02]  /*16500*/  IMAD.MOV.U32 R29, RZ, RZ, R119 ;  /* 0x000000ffff1d7224 */ /* 0x000fe400078e0077 */
[----:B------:R-:W-:Y:S01]  /*16510*/  FADD.FTZ R38, R184, R43 ;  /* 0x0000002bb8267221 */ /* 0x000fe20000010000 */
[----:B------:R-:W-:Y:S01]  /*16520*/  F2FP.BF16.F32.PACK_AB R184, R31, R184 ;  /* 0x000000b81fb8723e */ /* 0x000fe200000010ff */
[----:B------:R-:W1:Y:S01]  /*16530*/  MUFU.EX2 R189, R189 ;  /* 0x000000bd00bd7308 */ /* 0x000e620000000800 */
[----:B--2---:R-:W-:Y:S01]  /*16540*/  FADD.FTZ R7, R195, R28 ;  /* 0x0000001cc3077221 */ /* 0x004fe20000010000 */
[----:B------:R-:W-:Y:S01]  /*16550*/  FADD.FTZ R43, R31, R38 ;  /* 0x000000261f2b7221 */ /* 0x000fe20000010000 */
[----:B------:R-:W-:-:S03]  /*16560*/  IMAD.MOV.U32 R31, RZ, RZ, R119 ;  /* 0x000000ffff1f7224 */ /* 0x000fc600078e0077 */
[----:B------:R-:W-:Y:S01]  /*16570*/  FADD.FTZ R38, R186, R43 ;  /* 0x0000002bba267221 */ /* 0x000fe20000010000 */
[----:B------:R-:W-:Y:S01]  /*16580*/  F2FP.BF16.F32.PACK_AB R186, R33, R186 ;  /* 0x000000ba21ba723e */ /* 0x000fe200000010ff */
[----:B------:R-:W2:Y:S01]  /*16590*/  MUFU.EX2 R34, R34 ;  /* 0x0000002200227308 */ /* 0x000ea20000000800 */
[C---:B0-----:R-:W-:Y:S01]  /*165a0*/  FADD.FTZ R28, R32.reuse, R7 ;  /* 0x00000007201c7221 */ /* 0x041fe20000010000 */
[----:B------:R-:W-:Y:S01]  /*165b0*/  F2FP.BF16.F32.PACK_AB R195, R32, R195 ;  /* 0x000000c320c3723e */ /* 0x000fe200000010ff */
[--C-:B------:R-:W-:Y:S02]  /*165c0*/  IMAD.MOV.U32 R43, RZ, RZ, R119.reuse ;  /* 0x000000ffff2b7224 */ /* 0x100fe400078e0077 */
[----:B------:R-:W-:-:S03]  /*165d0*/  IMAD.MOV.U32 R32, RZ, RZ, R119 ;  /* 0x000000ffff207224 */ /* 0x000fc600078e0077 */
[----:B------:R-:W0:Y:S01]  /*165e0*/  MUFU.EX2 R191, R191 ;  /* 0x000000bf00bf7308 */ /* 0x000e220000000800 */
[----:B-1----:R-:W-:-:S07]  /*165f0*/  FADD.FTZ R7, R189, R28 ;  /* 0x0000001cbd077221 */ /* 0x002fce0000010000 */
[----:B------:R-:W1:Y:S01]  /*16600*/  MUFU.EX2 R36, R36 ;  /* 0x0000002400247308 */ /* 0x000e620000000800 */
[C---:B--2---:R-:W-:Y:S01]  /*16610*/  FADD.FTZ R28, R34.reuse, R7 ;  /* 0x00000007221c7221 */ /* 0x044fe20000010000 */
[----:B------:R-:W-:Y:S01]  /*16620*/  FADD.FTZ R7, R33, R38 ;  /* 0x0000002621077221 */ /* 0x000fe20000010000 */
[----:B------:R-:W-:Y:S01]  /*16630*/  F2FP.BF16.F32.PACK_AB R189, R34, R189 ;  /* 0x000000bd22bd723e */ /* 0x000fe200000010ff */
[----:B------:R-:W-:Y:S02]  /*16640*/  IMAD.MOV.U32 R34, RZ, RZ, R119 ;  /* 0x000000ffff227224 */ /* 0x000fe400078e0077 */
[----:B------:R-:W-:Y:S01]  /*16650*/  FADD.FTZ R38, R180, R7 ;  /* 0x00000007b4267221 */ /* 0x000fe20000010000 */
[----:B------:R-:W-:Y:S01]  /*16660*/  F2FP.BF16.F32.PACK_AB R180, R35, R180 ;  /* 0x000000b423b4723e */ /* 0x000fe200000010ff */
[----:B------:R-:W2:Y:S01]  /*16670*/  MUFU.EX2 R185, R185 ;  /* 0x000000b900b97308 */ /* 0x000ea20000000800 */
[----:B0-----:R-:W-:Y:S01]  /*16680*/  FADD.FTZ R3, R191, R28 ;  /* 0x0000001cbf037221 */ /* 0x001fe20000010000 */
[----:B------:R-:W-:Y:S01]  /*16690*/  FADD.FTZ R7, R35, R38 ;  /* 0x0000002623077221 */ /* 0x000fe20000010000 */
[----:B------:R-:W-:-:S02]  /*166a0*/  IMAD.MOV.U32 R35, RZ, RZ, R119 ;  /* 0x000000ffff237224 */ /* 0x000fc400078e0077 */
[----:B------:R-:W-:-:S03]  /*166b0*/  IMAD.MOV.U32 R33, RZ, RZ, R119 ;  /* 0x000000ffff217224 */ /* 0x000fc600078e0077 */
[----:B------:R-:W0:Y:S01]  /*166c0*/  MUFU.EX2 R24, R24 ;  /* 0x0000001800187308 */ /* 0x000e220000000800 */
[C---:B-1----:R-:W-:Y:S01]  /*166d0*/  FADD.FTZ R28, R36.reuse, R3 ;  /* 0x00000003241c7221 */ /* 0x042fe20000010000 */
[----:B------:R-:W-:Y:S01]  /*166e0*/  F2FP.BF16.F32.PACK_AB R191, R36, R191 ;  /* 0x000000bf24bf723e */ /* 0x000fe200000010ff */
[----:B------:R-:W-:-:S05]  /*166f0*/  IMAD.MOV.U32 R36, RZ, RZ, R119 ;  /* 0x000000ffff247224 */ /* 0x000fca00078e0077 */
[----:B------:R-:W1:Y:S01]  /*16700*/  MUFU.EX2 R182, R182 ;  /* 0x000000b600b67308 */ /* 0x000e620000000800 */
[----:B--2---:R-:W-:-:S07]  /*16710*/  FADD.FTZ R3, R185, R28 ;  /* 0x0000001cb9037221 */ /* 0x004fce0000010000 */
[----:B------:R-:W2:Y:S01]  /*16720*/  MUFU.EX2 R187, R187 ;  /* 0x000000bb00bb7308 */ /* 0x000ea20000000800 */
[C---:B0-----:R-:W-:Y:S01]  /*16730*/  FADD.FTZ R28, R24.reuse, R3 ;  /* 0x00000003181c7221 */ /* 0x041fe20000010000 */
[----:B------:R-:W-:Y:S01]  /*16740*/  F2FP.BF16.F32.PACK_AB R185, R24, R185 ;  /* 0x000000b918b9723e */ /* 0x000fe200000010ff */
[----:B------:R-:W-:-:S05]  /*16750*/  IMAD.MOV.U32 R24, RZ, RZ, R119 ;  /* 0x000000ffff187224 */ /* 0x000fca00078e0077 */
[----:B------:R-:W0:Y:S01]  /*16760*/  MUFU.EX2 R37, R37 ;  /* 0x0000002500257308 */ /* 0x000e220000000800 */
[----:B-1----:R-:W-:-:S07]  /*16770*/  FADD.FTZ R38, R182, R7 ;  /* 0x00000007b6267221 */ /* 0x002fce0000010000 */
[----:B------:R1:W3:Y:S01]  /*16780*/  MUFU.EX2 R0, R56 ;  /* 0x0000003800007308 */ /* 0x0002e20000000800 */
[----:B--2---:R-:W-:-:S07]  /*16790*/  FADD.FTZ R3, R187, R28 ;  /* 0x0000001cbb037221 */ /* 0x004fce0000010000 */
[----:B------:R-:W2:Y:S01]  /*167a0*/  MUFU.EX2 R176, R176 ;  /* 0x000000b000b07308 */ /* 0x000ea20000000800 */
[C---:B0-----:R-:W-:Y:S01]  /*167b0*/  FADD.FTZ R7, R37.reuse, R38 ;  /* 0x0000002625077221 */ /* 0x041fe20000010000 */
[----:B------:R-:W-:Y:S01]  /*167c0*/  F2FP.BF16.F32.PACK_AB R182, R37, R182 ;  /* 0x000000b625b6723e */ /* 0x000fe200000010ff */
[--C-:B-1----:R-:W-:Y:S02]  /*167d0*/  IMAD.MOV.U32 R56, RZ, RZ, R119.reuse ;  /* 0x000000ffff387224 */ /* 0x102fe400078e0077 */
[--C-:B------:R-:W-:Y:S02]  /*167e0*/  IMAD.MOV.U32 R38, RZ, RZ, R119.reuse ;  /* 0x000000ffff267224 */ /* 0x100fe400078e0077 */
[----:B------:R-:W-:Y:S01]  /*167f0*/  IMAD.MOV.U32 R37, RZ, RZ, R119 ;  /* 0x000000ffff257224 */ /* 0x000fe200078e0077 */
[----:B------:R-:W-:Y:S01]  /*16800*/  MUFU.EX2 R70, R70 ;  /* 0x0000004600467308 */ /* 0x000fe20000000800 */
[C---:B---3--:R-:W-:Y:S01]  /*16810*/  FADD.FTZ R3, R0.reuse, R3 ;  /* 0x0000000300037221 */ /* 0x048fe20000010000 */
[----:B------:R-:W-:-:S06]  /*16820*/  F2FP.BF16.F32.PACK_AB R187, R0, R187 ;  /* 0x000000bb00bb723e */ /* 0x000fcc00000010ff */
[----:B------:R0:W1:Y:S01]  /*16830*/  MUFU.EX2 R39, R110 ;  /* 0x0000006e00277308 */ /* 0x0000620000000800 */
[----:B--2---:R-:W-:-:S07]  /*16840*/  FADD.FTZ R28, R176, R7 ;  /* 0x00000007b01c7221 */ /* 0x004fce0000010000 */
[----:B------:R2:W-:Y:S01]  /*16850*/  MUFU.EX2 R181, R72 ;  /* 0x0000004800b57308 */ /* 0x0005e20000000800 */
[----:B0-----:R-:W-:-:S07]  /*16860*/  IMAD.MOV.U32 R110, RZ, RZ, R119 ;  /* 0x000000ffff6e7224 */ /* 0x001fce00078e0077 */
[----:B------:R-:W0:Y:S01]  /*16870*/  MUFU.EX2 R178, R178 ;  /* 0x000000b200b27308 */ /* 0x000e220000000800 */
[C---:B-1----:R-:W-:Y:S01]  /*16880*/  FADD.FTZ R7, R39.reuse, R28 ;  /* 0x0000001c27077221 */ /* 0x042fe20000010000 */
[----:B------:R-:W-:Y:S01]  /*16890*/  F2FP.BF16.F32.PACK_AB R176, R39, R176 ;  /* 0x000000b027b0723e */ /* 0x000fe200000010ff */
[--C-:B--2---:R-:W-:Y:S02]  /*168a0*/  IMAD.MOV.U32 R72, RZ, RZ, R119.reuse ;  /* 0x000000ffff487224 */ /* 0x104fe400078e0077 */
[--C-:B------:R-:W-:Y:S02]  /*168b0*/  IMAD.MOV.U32 R39, RZ, RZ, R119.reuse ;  /* 0x000000ffff277224 */ /* 0x100fe400078e0077 */
[----:B------:R-:W-:Y:S01]  /*168c0*/  IMAD.MOV.U32 R28, RZ, RZ, R119 ;  /* 0x000000ffff1c7224 */ /* 0x000fe200078e0077 */
[----:B------:R-:W1:Y:S08]  /*168d0*/  MUFU.EX2 R76, R76 ;  /* 0x0000004c004c7308 */ /* 0x000e700000000800 */
[----:B------:R2:W3:Y:S01]  /*168e0*/  MUFU.EX2 R183, R26 ;  /* 0x0000001a00b77308 */ /* 0x0004e20000000800 */
[----:B0-----:R-:W-:Y:S01]  /*168f0*/  FADD.FTZ R212, R178, R7 ;  /* 0x00000007b2d47221 */ /* 0x001fe20000010000 */
[----:B------:R-:W-:-:S05]  /*16900*/  VIADD R7, R154, 0xfffffffe ;  /* 0xfffffffe9a077836 */ /* 0x000fca0000000000 */
[----:B------:R-:W-:Y:S01]  /*16910*/  ISETP.GE.AND P2, PT, R7, R220, PT ;  /* 0x000000dc0700720c */ /* 0x000fe20003f46270 */
[----:B------:R-:W0:Y:S01]  /*16920*/  MUFU.EX2 R30, R30 ;  /* 0x0000001e001e7308 */ /* 0x000e220000000800 */
[----:B--2---:R-:W-:-:S04]  /*16930*/  FADD.FTZ R26, R70, R3 ;  /* 0x00000003461a7221 */ /* 0x004fc80000010000 */
[C---:B------:R-:W-:Y:S01]  /*16940*/  FADD.FTZ R3, R181.reuse, R26 ;  /* 0x0000001ab5037221 */ /* 0x040fe20000010000 */
[----:B------:R-:W-:Y:S01]  /*16950*/  F2FP.BF16.F32.PACK_AB R181, R181, R70 ;  /* 0x00000046b5b5723e */ /* 0x000fe200000010ff */
[----:B------:R-:W-:Y:S01]  /*16960*/  IMAD.MOV.U32 R70, RZ, RZ, R119 ;  /* 0x000000ffff467224 */ /* 0x000fe200078e0077 */
[----:B------:R2:W4:Y:S01]  /*16970*/  MUFU.EX2 R177, R54 ;  /* 0x0000003600b17308 */ /* 0x0005220000000800 */
[----:B-1----:R-:W-:-:S04]  /*16980*/  FADD.FTZ R26, R76, R3 ;  /* 0x000000034c1a7221 */ /* 0x002fc80000010000 */
[C---:B---3--:R-:W-:Y:S01]  /*16990*/  FADD.FTZ R3, R183.reuse, R26 ;  /* 0x0000001ab7037221 */ /* 0x048fe20000010000 */
[----:B------:R-:W-:Y:S01]  /*169a0*/  F2FP.BF16.F32.PACK_AB R183, R183, R76 ;  /* 0x0000004cb7b7723e */ /* 0x000fe200000010ff */
[----:B------:R-:W-:Y:S01]  /*169b0*/  IMAD.MOV.U32 R76, RZ, RZ, R119 ;  /* 0x000000ffff4c7224 */ /* 0x000fe200078e0077 */
[----:B------:R-:W1:Y:S01]  /*169c0*/  MUFU.EX2 R58, R58 ;  /* 0x0000003a003a7308 */ /* 0x000e620000000800 */
[----:B0-----:R-:W-:Y:S01]  /*169d0*/  FADD.FTZ R8, R30, R3 ;  /* 0x000000031e087221 */ /* 0x001fe20000010000 */
[--C-:B--2---:R-:W-:Y:S02]  /*169e0*/  IMAD.MOV.U32 R54, RZ, RZ, R119.reuse ;  /* 0x000000ffff367224 */ /* 0x104fe400078e0077 */
[----:B------:R-:W-:-:S04]  /*169f0*/  IMAD.MOV.U32 R26, RZ, RZ, R119 ;  /* 0x000000ffff1a7224 */ /* 0x000fc800078e0077 */
[----:B------:R-:W0:Y:S01]  /*16a00*/  MUFU.EX2 R41, R41 ;  /* 0x0000002900297308 */ /* 0x000e220000000800 */
[C---:B----4-:R-:W-:Y:S01]  /*16a10*/  FADD.FTZ R3, R177.reuse, R8 ;  /* 0x00000008b1037221 */ /* 0x050fe20000010000 */
[----:B------:R-:W-:Y:S01]  /*16a20*/  F2FP.BF16.F32.PACK_AB R177, R177, R30 ;  /* 0x0000001eb1b1723e */ /* 0x000fe200000010ff */
[----:B------:R-:W-:-:S05]  /*16a30*/  IMAD.MOV.U32 R30, RZ, RZ, R119 ;  /* 0x000000ffff1e7224 */ /* 0x000fca00078e0077 */
[----:B------:R-:W2:Y:S01]  /*16a40*/  MUFU.EX2 R13, R13 ;  /* 0x0000000d000d7308 */ /* 0x000ea20000000800 */
[----:B-1----:R-:W-:Y:S01]  /*16a50*/  FADD.FTZ R0, R58, R3 ;  /* 0x000000033a007221 */ /* 0x002fe20000010000 */
[----:B------:R-:W-:-:S03]  /*16a60*/  IMAD.MOV.U32 R3, RZ, RZ, 0x3f800000 ;  /* 0x3f800000ff037424 */ /* 0x000fc600078e00ff */
[C---:B0-----:R-:W-:Y:S01]  /*16a70*/  FADD.FTZ R211, R41.reuse, R0 ;  /* 0x0000000029d37221 */ /* 0x041fe20000010000 */
[----:B------:R-:W-:Y:S01]  /*16a80*/  F2FP.BF16.F32.PACK_AB R179, R41, R58 ;  /* 0x0000003a29b3723e */ /* 0x000fe200000010ff */
[----:B------:R-:W-:Y:S02]  /*16a90*/  IMAD.MOV.U32 R0, RZ, RZ, 0x3f800000 ;  /* 0x3f800000ff007424 */ /* 0x000fe400078e00ff */
[--C-:B------:R-:W-:Y:S02]  /*16aa0*/  IMAD.MOV.U32 R58, RZ, RZ, R119.reuse ;  /* 0x000000ffff3a7224 */ /* 0x100fe400078e0077 */
[----:B------:R-:W-:Y:S02]  /*16ab0*/  IMAD.MOV.U32 R41, RZ, RZ, R119 ;  /* 0x000000ffff297224 */ /* 0x000fe400078e0077 */
[C---:B--2---:R-:W-:Y:S01]  /*16ac0*/  FADD.FTZ R212, R13.reuse, R212 ;  /* 0x000000d40dd47221 */ /* 0x044fe20000010000 */
[----:B------:R-:W-:Y:S01]  /*16ad0*/  F2FP.BF16.F32.PACK_AB R178, R13, R178 ;  /* 0x000000b20db2723e */ /* 0x000fe200000010ff */
[----:B------:R-:W-:Y:S06]  /*16ae0*/  @!P2 BRA `(.L_x_603) ;  /* 0x0000005400e8a947 */ /* 0x000fec0003800000 */
[----:B------:R-:W-:Y:S01]  /*16af0*/  IMAD.MOV.U32 R8, RZ, RZ, R6 ;  /* 0x000000ffff087224 */ /* 0x000fe200078e0006 */
        /* <DEDUP_REMOVED lines=51> */
[----:B------:R-:W-:-:S07]  /*16e30*/  CS2R R24, SRZ ;  /* 0x0000000000187805 */ /* 0x000fce000001ff00 */
.L_x_614:
[----:B------:R-:W-:-:S05]  /*16e40*/  VIADD R4, R11, 0x1 ;  /* 0x000000010b047836 */ /* 0x000fca0000000000 */
[----:B------:R-:W-:-:S04]  /*16e50*/  ISETP.NE.AND P2, PT, R4, 0x2, PT ;  /* 0x000000020400780c */ /* 0x000fc80003f45270 */
[----:B------:R-:W-:Y:S02]  /*16e60*/  SEL R219, RZ, 0x1, P2 ;  /* 0x00000001ffdb7807 */ /* 0x000fe40001000000 */
[----:B------:R-:W-:Y:S02]  /*16e70*/  SEL R218, R4, RZ, P2 ;  /* 0x000000ff04da7207 */ /* 0x000fe40001000000 */
[----:B------:R-:W-:Y:S01]  /*16e80*/  LOP3.LUT R219, R10, R219, RZ, 0x3c, !PT ;  /* 0x000000db0adb7212 */ /* 0x000fe200078e3cff */
[----:B------:R-:W-:Y:S06]  /*16e90*/  @!P0 BRA `(.L_x_604) ;  /* 0x0000000000048947 */ /* 0x000fec0003800000 */
[----:B------:R-:W-:Y:S01]  /*16ea0*/  BPT.TRAP 0x1 ;  /* 0x000000040000795c */ /* 0x000fe20000300000 */
.L_x_604:
[----:B------:R-:W-:Y:S01]  /*16eb0*/  IMAD R12, R218, 0x8, R2 ;  /* 0x00000008da0c7824 */ /* 0x000fe200078e0202 */
[----:B------:R-:W-:-:S04]  /*16ec0*/  SHF.L.U32 R4, R219, 0x1f, RZ ;  /* 0x0000001fdb047819 */ /* 0x000fc800000006ff */
[----:B------:R0:W1:Y:S01]  /*16ed0*/  SYNCS.PHASECHK.TRANS64.TRYWAIT P2, [R12+URZ+0x36830], R4 ;  /* 0x036830040c0075a7 */ /* 0x000062000804017f */
[----:B------:R-:W-:Y:S05]  /*16ee0*/  @!P0 BRA `(.L_x_605) ;  /* 0x0000000000048947 */ /* 0x000fea0003800000 */
[----:B------:R-:W-:Y:S01]  /*16ef0*/  BPT.TRAP 0x1 ;  /* 0x000000040000795c */ /* 0x000fe20000300000 */
.L_x_605:
[----:B------:R-:W-:Y:S01]  /*16f00*/  IMAD R6, R218, 0xa80, R221 ;  /* 0x00000a80da067824 */ /* 0x000fe200078e02dd */
[----:B------:R-:W-:Y:S03]  /*16f10*/  BSSY B1, `(.L_x_606) ;  /* 0x0000006000017945 */ /* 0x000fe60003800000 */
[C---:B------:R-:W-:Y:S02]  /*16f20*/  VIADD R120, R6.reuse, 0x80 ;  /* 0x0000008006787836 */ /* 0x040fe40000000000 */
[----:B------:R-:W-:Y:S01]  /*16f30*/  VIADD R15, R6, 0x100 ;  /* 0x00000100060f7836 */ /* 0x000fe20000000000 */
[----:B-1----:R-:W-:Y:S06]  /*16f40*/  @P2 BRA `(.L_x_607) ;  /* 0x0000000000082947 */ /* 0x002fec0003800000 */
[----:B------:R-:W1:Y:S02]  /*16f50*/  SYNCS.PHASECHK.TRANS64.TRYWAIT P2, [R12+URZ+0x36830], R4 ;  /* 0x036830040c0075a7 */ /* 0x000e64000804017f */
[----:B-1----:R-:W-:Y:S05]  /*16f60*/  @!P2 BRA `(.L_x_608) ;  /* 0x0000012c005ca947 */ /* 0x002fea0003800000 */
.L_x_607:
[----:B------:R-:W-:Y:S05]  /*16f70*/  BSYNC B1 ;  /* 0x0000000000017941 */ /* 0x000fea0003800000 */
.L_x_606:
[----:B------:R-:W2:Y:S04]  /*16f80*/  LDL.64 R20, [R1+0x48] ;  /* 0x0000480001147983 */ /* 0x000ea80000100a00 */
[----:B------:R-:W3:Y:S01]  /*16f90*/  LDL.64 R124, [R1+0x50] ;  /* 0x00005000017c7983 */ /* 0x000ee20000100a00 */
[----:B------:R-:W-:Y:S01]  /*16fa0*/  WARPGROUP.ARRIVE ;  /* 0x00000000000079c5 */ /* 0x000fe20000000000 */
[----:B------:R-:W-:Y:S01]  /*16fb0*/  IMAD.MOV.U32 R121, RZ, RZ, 0x40000040 ;  /* 0x40000040ff797424 */ /* 0x000fe200078e00ff */
[----:B------:R-:W-:-:S04]  /*16fc0*/  R2UR UR22, R120 ;  /* 0x00000000781672ca */ /* 0x000fc800000e0000 */
[C---:B------:R-:W-:Y:S01]  /*16fd0*/  R2UR UR23, R121.reuse ;  /* 0x00000000791772ca */ /* 0x040fe200000e0000 */
[----:B------:R-:W-:Y:S01]  /*16fe0*/  IMAD.MOV.U32 R120, RZ, RZ, R15 ;  /* 0x000000ffff787224 */ /* 0x000fe200078e000f */
[----:B------:R-:W-:-:S04]  /*16ff0*/  R2UR UR27, R121 ;  /* 0x00000000791b72ca */ /* 0x000fc800000e0000 */
[----:B------:R-:W-:Y:S01]  /*17000*/  R2UR UR26, R120 ;  /* 0x00000000781a72ca */ /* 0x000fe200000e0000 */
[----:B------:R-:W-:Y:S02]  /*17010*/  VIADD R122, R6, 0x200 ;  /* 0x00000200067a7836 */ /* 0x000fe40000000000 */
[----:B------:R-:W-:-:S03]  /*17020*/  IMAD.MOV.U32 R123, RZ, RZ, 0x40000040 ;  /* 0x40000040ff7b7424 */ /* 0x000fc600078e00ff */
[----:B------:R-:W-:Y:S02]  /*17030*/  R2UR UR34, R122 ;  /* 0x000000007a2272ca */ /* 0x000fe400000e0000 */
[----:B------:R-:W-:Y:S02]  /*17040*/  R2UR UR35, R123 ;  /* 0x000000007b2372ca */ /* 0x000fe400000e0000 */
[----:B--2---:R-:W-:Y:S01]  /*17050*/  R2UR UR42, R20 ;  /* 0x00000000142a72ca */ /* 0x004fe200000e0000 */
[----:B------:R-:W-:Y:S01]  /*17060*/  IMAD.MOV.U32 R20, RZ, RZ, R6 ;  /* 0x000000ffff147224 */ /* 0x000fe200078e0006 */
[----:B------:R-:W-:Y:S01]  /*17070*/  R2UR UR43, R21 ;  /* 0x00000000152b72ca */ /* 0x000fe200000e0000 */
[----:B------:R-:W-:Y:S01]  /*17080*/  IMAD.MOV.U32 R21, RZ, RZ, 0x40000040 ;  /* 0x40000040ff157424 */ /* 0x000fe200078e00ff */
[----:B---3--:R-:W-:Y:S02]  /*17090*/  R2UR UR4, R124 ;  /* 0x000000007c0472ca */ /* 0x008fe400000e0000 */
[----:B------:R-:W-:-:S02]  /*170a0*/  R2UR UR5, R125 ;  /* 0x000000007d0572ca */ /* 0x000fc400000e0000 */
[----:B------:R-:W-:Y:S02]  /*170b0*/  R2UR UR18, R20 ;  /* 0x00000000141272ca */ /* 0x000fe400000e0000 */
[----:B------:R-:W-:-:S07]  /*170c0*/  R2UR UR19, R21 ;  /* 0x00000000151372ca */ /* 0x000fce00000e0000 */
[----:B------:R-:W-:Y:S02]  /*170d0*/  UMOV UR16, UR4 ;  /* 0x0000000400107c82 */ /* 0x000fe40008000000 */
[----:B------:R-:W-:-:S04]  /*170e0*/  UMOV UR17, UR5 ;  /* 0x0000000500117c82 */ /* 0x000fc80008000000 */
[----:B------:R-:W-:Y:S01]  /*170f0*/  HGMMA.64x16x16.F32.BF16 R168, gdesc[UR16], RZ, !UPT, gsb0 ;  /* 0x0020000010a879f0 */ /* 0x000fe2000c0018ff */
[----:B------:R-:W-:Y:S01]  /*17100*/  UMOV UR20, UR4 ;  /* 0x0000000400147c82 */ /* 0x000fe20008000000 */
[----:B------:R-:W-:Y:S01]  /*17110*/  UMOV UR21, UR5 ;  /* 0x0000000500157c82 */ /* 0x000fe20008000000 */
[----:B------:R-:W-:Y:S02]  /*17120*/  WARPGROUP.DEPBAR.LE gsb0, 0x0 ;  /* 0x00008000000079c5 */ /* 0x000fe40000010000 */
[----:B------:R-:W-:-:S06]  /*17130*/  WARPGROUP.ARRIVE ;  /* 0x00000000000079c5 */ /* 0x000fcc0000000000 */
[----:B------:R-:W-:Y:S01]  /*17140*/  HGMMA.64x16x16.F32.BF16 R160, gdesc[UR20], RZ, !UPT, gsb0 ;  /* 0x0020000014a079f0 */ /* 0x000fe2000c0018ff */
[----:B------:R-:W-:Y:S01]  /*17150*/  UMOV UR24, UR4 ;  /* 0x0000000400187c82 */ /* 0x000fe20008000000 */
[----:B------:R-:W-:Y:S01]  /*17160*/  UMOV UR25, UR5 ;  /* 0x0000000500197c82 */ /* 0x000fe20008000000 */
[----:B------:R-:W-:Y:S01]  /*17170*/  VIADD R20, R6, 0x180 ;  /* 0x0000018006147836 */ /* 0x000fe20000000000 */
[----:B------:R-:W-:Y:S02]  /*17180*/  WARPGROUP.DEPBAR.LE gsb0, 0x0 ;  /* 0x00008000000079c5 */ /* 0x000fe40000010000 */
[----:B------:R-:W-:-:S06]  /*17190*/  WARPGROUP.ARRIVE ;  /* 0x00000000000079c5 */ /* 0x000fcc0000000000 */
[----:B------:R-:W-:Y:S01]  /*171a0*/  HGMMA.64x16x16.F32.BF16 R152, gdesc[UR24], RZ, !UPT, gsb0 ;  /* 0x00200000189879f0 */ /* 0x000fe2000c0018ff */
[----:B------:R-:W-:Y:S02]  /*171b0*/  R2UR UR30, R20 ;  /* 0x00000000141e72ca */ /* 0x000fe400000e0000 */
[----:B------:R-:W-:Y:S01]  /*171c0*/  R2UR UR31, R21 ;  /* 0x00000000151f72ca */ /* 0x000fe200000e0000 */
[----:B------:R-:W-:Y:S01]  /*171d0*/  UMOV UR28, UR4 ;  /* 0x00000004001c7c82 */ /* 0x000fe20008000000 */
[----:B------:R-:W-:Y:S01]  /*171e0*/  UMOV UR29, UR5 ;  /* 0x00000005001d7c82 */ /* 0x000fe20008000000 */
[----:B------:R-:W-:Y:S02]  /*171f0*/  WARPGROUP.DEPBAR.LE gsb0, 0x0 ;  /* 0x00008000000079c5 */ /* 0x000fe40000010000 */
[----:B------:R-:W-:-:S08]  /*17200*/  WARPGROUP.ARRIVE ;  /* 0x00000000000079c5 */ /* 0x000fd00000000000 */
        /* <DEDUP_REMOVED lines=8> */
[C---:B------:R-:W-:Y:S01]  /*17290*/  R2UR UR55, R121.reuse ;  /* 0x00000000793772ca */ /* 0x040fe200000e0000 */
[----:B------:R-:W-:Y:S01]  /*172a0*/  UMOV UR52, UR4 ;  /* 0x0000000400347c82 */ /* 0x000fe20008000000 */
[----:B------:R-:W-:Y:S01]  /*172b0*/  UMOV UR53, UR5 ;  /* 0x0000000500357c82 */ /* 0x000fe20008000000 */
[----:B------:R-:W-:Y:S01]  /*172c0*/  VIADD R120, R6, 0x2 ;  /* 0x0000000206787836 */ /* 0x000fe20000000000 */
[----:B------:R-:W-:Y:S01]  /*172d0*/  R2UR UR7, R121 ;  /* 0x00000000790772ca */ /* 0x000fe200000e0000 */
[----:B------:R-:W-:-:S03]  /*172e0*/  IMAD.MOV.U32 R121, RZ, RZ, 0x40000040 ;  /* 0x40000040ff797424 */ /* 0x000fc600078e00ff */
[----:B------:R-:W-:Y:S01]  /*172f0*/  R2UR UR6, R120 ;  /* 0x00000000780672ca */ /* 0x000fe200000e0000 */
[----:B------:R-:W-:Y:S02]  /*17300*/  WARPGROUP.DEPBAR.LE gsb0, 0x0 ;  /* 0x00008000000079c5 */ /* 0x000fe40000010000 */
[----:B------:R-:W-:-:S06]  /*17310*/  WARPGROUP.ARRIVE ;  /* 0x00000000000079c5 */ /* 0x000fcc0000000000 */
[----:B------:R-:W-:Y:S01]  /*17320*/  HGMMA.64x16x16.F32.BF16 R128, gdesc[UR52], RZ, !UPT, gsb0 ;  /* 0x00200000348079f0 */ /* 0x000fe2000c0018ff */
[C---:B------:R-:W-:Y:S01]  /*17330*/  VIADD R120, R6.reuse, 0x182 ;  /* 0x0000018206787836 */ /* 0x040fe20000000000 */
[----:B------:R-:W-:Y:S01]  /*17340*/  R2UR UR19, R121 ;  /* 0x00000000791372ca */ /* 0x000fe200000e0000 */
[----:B------:R-:W-:Y:S02]  /*17350*/  VIADD R20, R6, 0x300 ;  /* 0x0000030006147836 */ /* 0x000fe40000000000 */
[----:B------:R-:W-:Y:S01]  /*17360*/  IMAD.MOV.U32 R121, RZ, RZ, 0x40000040 ;  /* 0x40000040ff797424 */ /* 0x000fe200078e00ff */
[----:B------:R-:W-:Y:S01]  /*17370*/  R2UR UR18, R120 ;  /* 0x00000000781272ca */ /* 0x000fe200000e0000 */
[----:B------:R-:W-:Y:S01]  /*17380*/  VIADD R120, R6, 0x282 ;  /* 0x0000028206787836 */ /* 0x000fe20000000000 */
[----:B------:R-:W-:Y:S01]  /*17390*/  R2UR UR58, R20 ;  /* 0x00000000143a72ca */ /* 0x000fe200000e0000 */
[----:B------:R-:W-:Y:S01]  /*173a0*/  VIADD R122, R6, 0x82 ;  /* 0x00000082067a7836 */ /* 0x000fe20000000000 */
[----:B------:R-:W-:-:S02]  /*173b0*/  R2UR UR59, R21 ;  /* 0x00000000153b72ca */ /* 0x000fc400000e0000 */
[----:B------:R-:W-:Y:S01]  /*173c0*/  R2UR UR46, R120 ;  /* 0x00000000782e72ca */ /* 0x000fe200000e0000 */
[----:B------:R-:W-:Y:S01]  /*173d0*/  VIADD R120, R6, 0x4 ;  /* 0x0000000406787836 */ /* 0x000fe20000000000 */
[----:B------:R-:W-:Y:S01]  /*173e0*/  R2UR UR47, R121 ;  /* 0x00000000792f72ca */ /* 0x000fe200000e0000 */
[----:B------:R-:W-:Y:S01]  /*173f0*/  IMAD.MOV.U32 R121, RZ, RZ, 0x40000040 ;  /* 0x40000040ff797424 */ /* 0x000fe200078e00ff */
[----:B------:R-:W-:Y:S02]  /*17400*/  R2UR UR10, R122 ;  /* 0x000000007a0a72ca */ /* 0x000fe400000e0000 */
[----:B------:R-:W-:Y:S02]  /*17410*/  R2UR UR11, R123 ;  /* 0x000000007b0b72ca */ /* 0x000fe400000e0000 */
[----:B------:R-:W-:Y:S02]  /*17420*/  R2UR UR30, R120 ;  /* 0x00000000781e72ca */ /* 0x000fe400000e0000 */
[----:B------:R-:W-:Y:S01]  /*17430*/  R2UR UR31, R121 ;  /* 0x00000000791f72ca */ /* 0x000fe200000e0000 */
[----:B------:R-:W-:Y:S01]  /*17440*/  UMOV UR56, UR4 ;  /* 0x0000000400387c82 */ /* 0x000fe20008000000 */
[----:B------:R-:W-:Y:S01]  /*17450*/  UMOV UR57, UR5 ;  /* 0x0000000500397c82 */ /* 0x000fe20008000000 */
[----:B------:R-:W-:-:S02]  /*17460*/  WARPGROUP.DEPBAR.LE gsb0, 0x0 ;  /* 0x00008000000079c5 */ /* 0x000fc40000010000 */
[----:B------:R-:W-:-:S06]  /*17470*/  WARPGROUP.ARRIVE ;  /* 0x00000000000079c5 */ /* 0x000fcc0000000000 */
[----:B------:R-:W-:Y:S01]  /*17480*/  HGMMA.64x16x16.F32.BF16 R120, gdesc[UR56], RZ, !UPT, gsb0 ;  /* 0x00200000387879f0 */ /* 0x000fe2000c0018ff */
[----:B------:R-:W-:Y:S01]  /*17490*/  UMOV UR4, UR42 ;  /* 0x0000002a00047c82 */ /* 0x000fe20008000000 */
[----:B------:R-:W-:Y:S01]  /*174a0*/  UMOV UR5, UR43 ;  /* 0x0000002b00057c82 */ /* 0x000fe20008000000 */
[----:B------:R-:W-:Y:S02]  /*174b0*/  WARPGROUP.DEPBAR.LE gsb0, 0x0 ;  /* 0x00008000000079c5 */ /* 0x000fe40000010000 */
[----:B------:R-:W-:-:S06]  /*174c0*/  WARPGROUP.ARRIVE ;  /* 0x00000000000079c5 */ /* 0x000fcc0000000000 */
[----:B------:R-:W-:Y:S01]  /*174d0*/  HGMMA.64x16x16.F32.BF16 R168, gdesc[UR4], R168, gsb0 ;  /* 0x0020000004a879f0 */ /* 0x000fe200080018a8 */
[----:B------:R-:W-:Y:S01]  /*174e0*/  UMOV UR8, UR42 ;  /* 0x0000002a00087c82 */ /* 0x000fe20008000000 */
[----:B------:R-:W-:Y:S01]  /*174f0*/  UMOV UR9, UR43 ;  /* 0x0000002b00097c82 */ /* 0x000fe20008000000 */
[----:B------:R2:W-:Y:S01]  /*17500*/  STL.64 [R1+0x80], R8 ;  /* 0x0000800801007387 */ /* 0x0005e20000100a00 */
[----:B------:R-:W-:Y:S01]  /*17510*/  VIADD R20, R6, 0x102 ;  /* 0x0000010206147836 */ /* 0x000fe20000000000 */
[----:B------:R-:W-:Y:S02]  /*17520*/  R2UR UR15, R21 ;  /* 0x00000000150f72ca */ /* 0x000fe400000e0000 */
[----:B--2---:R-:W2:Y:S01]  /*17530*/  LDL.64 R8, [R1+0x40] ;  /* 0x0000400001087983 */ /* 0x004ea20000100a00 */
[----:B------:R-:W-:Y:S02]  /*17540*/  WARPGROUP.DEPBAR.LE gsb0, 0x0 ;  /* 0x00008000000079c5 */ /* 0x000fe40000010000 */
[----:B------:R-:W-:-:S06]  /*17550*/  WARPGROUP.ARRIVE ;  /* 0x00000000000079c5 */ /* 0x000fcc0000000000 */
[----:B------:R-:W-:Y:S01]  /*17560*/  HGMMA.64x16x16.F32.BF16 R160, gdesc[UR8], R160, gsb0 ;  /* 0x0020000008a079f0 */ /* 0x000fe200080018a0 */
[----:B------:R-:W-:Y:S01]  /*17570*/  R2UR UR14, R20 ;  /* 0x00000000140e72ca */ /* 0x000fe200000e0000 */
[----:B------:R-:W-:Y:S01]  /*17580*/  UMOV UR12, UR42 ;  /* 0x0000002a000c7c82 */ /* 0x000fe20008000000 */
[----:B------:R-:W-:Y:S01]  /*17590*/  UMOV UR13, UR43 ;  /* 0x0000002b000d7c82 */ /* 0x000fe20008000000 */
[----:B------:R-:W-:Y:S02]  /*175a0*/  WARPGROUP.DEPBAR.LE gsb0, 0x0 ;  /* 0x00008000000079c5 */ /* 0x000fe40000010000 */
[----:B------:R-:W-:-:S08]  /*175b0*/  WARPGROUP.ARRIVE ;  /* 0x00000000000079c5 */ /* 0x000fd00000000000 */
[----:B------:R-:W-:Y:S01]  /*175c0*/  HGMMA.64x16x16.F32.BF16 R152, gdesc[UR12], R152, gsb0 ;  /* 0x002000000c9879f0 */ /* 0x000fe20008001898 */
[----:B------:R-:W-:Y:S01]  /*175d0*/  UMOV UR16, UR42 ;  /* 0x0000002a00107c82 */ /* 0x000fe20008000000 */
[----:B------:R-:W-:Y:S01]  /*175e0*/  UMOV UR17, UR43 ;  /* 0x0000002b00117c82 */ /* 0x000fe20008000000 */
[----:B------:R-:W-:Y:S01]  /*175f0*/  VIADD R20, R6, 0x202 ;  /* 0x0000020206147836 */ /* 0x000fe20000000000 */
[----:B------:R-:W-:Y:S02]  /*17600*/  WARPGROUP.DEPBAR.LE gsb0, 0x0 ;  /* 0x00008000000079c5 */ /* 0x000fe40000010000 */
[----:B------:R-:W-:-:S06]  /*17610*/  WARPGROUP.ARRIVE ;  /* 0x00000000000079c5 */ /* 0x000fcc0000000000 */
[----:B------:R-:W-:Y:S01]  /*17620*/  HGMMA.64x16x16.F32.BF16 R144, gdesc[UR16], R144, gsb0 ;  /* 0x00200000109079f0 */ /* 0x000fe20008001890 */
[----:B------:R-:W-:Y:S01]  /*17630*/  IMAD.MOV.U32 R21, RZ, RZ, 0x40000040 ;  /* 0x40000040ff157424 */ /* 0x000fe200078e00ff */
[----:B------:R-:W-:-:S04]  /*17640*/  R2UR UR22, R20 ;  /* 0x00000000141672ca */ /* 0x000fc800000e0000 */
[----:B------:R-:W-:Y:S01]  /*17650*/  R2UR UR23, R21 ;  /* 0x00000000151772ca */ /* 0x000fe200000e0000 */
[----:B------:R-:W-:Y:S01]  /*17660*/  UMOV UR20, UR42 ;  /* 0x0000002a00147c82 */ /* 0x000fe20008000000 */
[----:B------:R-:W-:Y:S01]  /*17670*/  UMOV UR21, UR43 ;  /* 0x0000002b00157c82 */ /* 0x000fe20008000000 */
[----:B------:R-:W-:Y:S02]  /*17680*/  WARPGROUP.DEPBAR.LE gsb0, 0x0 ;  /* 0x00008000000079c5 */ /* 0x000fe40000010000 */
[----:B------:R-:W-:-:S08]  /*17690*/  WARPGROUP.ARRIVE ;  /* 0x00000000000079c5 */ /* 0x000fd00000000000 */
[----:B------:R-:W-:Y:S01]  /*176a0*/  HGMMA.64x16x16.F32.BF16 R136, gdesc[UR20], R136, gsb0 ;  /* 0x00200000148879f0 */ /* 0x000fe20008001888 */
[----:B------:R-:W-:Y:S01]  /*176b0*/  MOV R14, UR45 ;  /* 0x0000002d000e7c02 */ /* 0x000fe20008000f00 */
[----:B------:R-:W-:Y:S01]  /*176c0*/  UMOV UR45, UR43 ;  /* 0x0000002b002d7c82 */ /* 0x000fe20008000000 */
[----:B01----:R-:W-:Y:S01]  /*176d0*/  MOV R4, UR44 ;  /* 0x0000002c00047c02 */ /* 0x003fe20008000f00 */
[----:B------:R-:W-:Y:S01]  /*176e0*/  UMOV UR44, UR42 ;  /* 0x0000002a002c7c82 */ /* 0x000fe20008000000 */
[----:B------:R-:W-:Y:S02]  /*176f0*/  WARPGROUP.DEPBAR.LE gsb0, 0x0 ;  /* 0x00008000000079c5 */ /* 0x000fe40000010000 */
[----:B------:R-:W-:-:S06]  /*17700*/  WARPGROUP.ARRIVE ;  /* 0x00000000000079c5 */ /* 0x000fcc0000000000 */
[----:B------:R-:W-:Y:S01]  /*17710*/  HGMMA.64x16x16.F32.BF16 R128, gdesc[UR44], R128, gsb0 ;  /* 0x002000002c8079f0 */ /* 0x000fe20008001880 */
[----:B------:R-:W-:Y:S02]  /*17720*/  VIADD R20, R6, 0x302 ;  /* 0x0000030206147836 */ /* 0x000fe40000000000 */
[----:B------:R-:W-:-:S03]  /*17730*/  IMAD.MOV.U32 R21, RZ, RZ, 0x40000040 ;  /* 0x40000040ff157424 */ /* 0x000fc600078e00ff */
[----:B------:R-:W-:Y:S02]  /*17740*/  R2UR UR26, R20 ;  /* 0x00000000141a72ca */ /* 0x000fe400000e0000 */
[----:B------:R-:W-:Y:S01]  /*17750*/  R2UR UR27, R21 ;  /* 0x00000000151b72ca */ /* 0x000fe200000e0000 */
[----:B------:R-:W-:Y:S01]  /*17760*/  UMOV UR24, UR42 ;  /* 0x0000002a00187c82 */ /* 0x000fe20008000000 */
[----:B------:R-:W-:Y:S01]  /*17770*/  UMOV UR25, UR43 ;  /* 0x0000002b00197c82 */ /* 0x000fe20008000000 */
[----:B------:R-:W-:Y:S02]  /*17780*/  WARPGROUP.DEPBAR.LE gsb0, 0x0 ;  /* 0x00008000000079c5 */ /* 0x000fe40000010000 */
[----:B------:R-:W-:-:S08]  /*17790*/  WARPGROUP.ARRIVE ;  /* 0x00000000000079c5 */ /* 0x000fd00000000000 */
[----:B------:R-:W-:Y:S01]  /*177a0*/  HGMMA.64x16x16.F32.BF16 R120, gdesc[UR24], R120, gsb0 ;  /* 0x00200000187879f0 */ /* 0x000fe20008001878 */
[----:B--2---:R-:W-:Y:S02]  /*177b0*/  R2UR UR38, R8 ;  /* 0x00000000082672ca */ /* 0x004fe400000e0000 */
[----:B------:R-:W-:Y:S01]  /*177c0*/  R2UR UR39, R9 ;  /* 0x00000000092772ca */ /* 0x000fe200000e0000 */
[----:B------:R-:W-:Y:S01]  /*177d0*/  VIADD R20, R6, 0x84 ;  /* 0x0000008406147836 */ /* 0x000fe20000000000 */
[----:B------:R-:W2:Y:S09]  /*177e0*/  LDL.64 R8, [R1+0x38] ;  /* 0x0000380001087983 */ /* 0x000eb20000100a00 */
[----:B------:R-:W-:-:S02]  /*177f0*/  UMOV UR28, UR38 ;  /* 0x00000026001c7c82 */ /* 0x000fc40008000000 */
[----:B------:R-:W-:Y:S01]  /*17800*/  UMOV UR29, UR39 ;  /* 0x00000027001d7c82 */ /* 0x000fe20008000000 */
        /* <DEDUP_REMOVED lines=57> */
[----:B------:R-:W-:Y:S01]  /*17ba0*/  IMAD.MOV.U32 R21, RZ, RZ, 0x40000040 ;  /* 0x40000040ff157424 */ /* 0x000fe200078e00ff */
[----:B------:R-:W-:Y:S02]  /*17bb0*/  MOV R13, UR41 ;  /* 0x00000029000d7c02 */ /* 0x000fe40008000f00 */
[----:B------:R-:W-:Y:S02]  /*17bc0*/  MOV R5, UR40 ;  /* 0x0000002800057c02 */ /* 0x000fe40008000f00 */
[----:B--2---:R-:W-:Y:S02]  /*17bd0*/  R2UR UR40, R8 ;  /* 0x00000000082872ca */ /* 0x004fe400000e0000 */
[----:B------:R-:W-:-:S02]  /*17be0*/  R2UR UR41, R9 ;  /* 0x00000000092972ca */ /* 0x000fc400000e0000 */
[----:B------:R-:W-:Y:S01]  /*17bf0*/  R2UR UR18, R20 ;  /* 0x00000000141272ca */ /* 0x000fe200000e0000 */
[----:B------:R-:W2:Y:S01]  /*17c00*/  LDL.64 R8, [R1+0x30] ;  /* 0x0000300001087983 */ /* 0x000ea20000100a00 */
[----:B------:R-:W-:-:S07]  /*17c10*/  R2UR UR19, R21 ;  /* 0x00000000151372ca */ /* 0x000fce00000e0000 */
[----:B------:R-:W-:Y:S02]  /*17c20*/  UMOV UR16, UR40 ;  /* 0x0000002800107c82 */ /* 0x000fe40008000000 */
        /* <DEDUP_REMOVED lines=60> */
[----:B--2---:R-:W-:Y:S02]  /*17ff0*/  R2UR UR38, R8 ;  /* 0x00000000082672ca */ /* 0x004fe400000e0000 */
[----:B------:R-:W-:Y:S02]  /*18000*/  R2UR UR39, R9 ;  /* 0x00000000092772ca */ /* 0x000fe400000e0000 */
        /* <DEDUP_REMOVED lines=67> */
[----:B------:R0:W5:Y:S01]  /*18440*/  LDL.LU.64 R8, [R1+0x80] ;  /* 0x0000800001087983 */ /* 0x0001620000300a00 */
        /* <DEDUP_REMOVED lines=10> */
[----:B------:R-:W-:Y:S02]  /*184f0*/  VIADD R20, R6, 0x482 ;  /* 0x0000048206147836 */ /* 0x000fe40000000000 */
[----:B------:R-:W-:Y:S01]  /*18500*/  IMAD.MOV.U32 R21, RZ, RZ, 0x40000040 ;  /* 0x40000040ff157424 */ /* 0x000fe200078e00ff */
[----:B------:R-:W-:Y:S02]  /*18510*/  UMOV UR28, UR40 ;  /* 0x00000028001c7c82 */ /* 0x000fe40008000000 */
[----:B------:R-:W-:Y:S01]  /*18520*/  R2UR UR34, R20 ;  /* 0x00000000142272ca */ /* 0x000fe200000e0000 */
[----:B------:R-:W-:Y:S01]  /*18530*/  VIADD R20, R6, 0x502 ;  /* 0x0000050206147836 */ /* 0x000fe20000000000 */
[----:B------:R-:W-:Y:S01]  /*18540*/  R2UR UR35, R21 ;  /* 0x00000000152372ca */ /* 0x000fe200000e0000 */
[----:B------:R-:W-:Y:S01]  /*18550*/  IMAD.MOV.U32 R21, RZ, RZ, 0x40000040 ;  /* 0x40000040ff157424 */ /* 0x000fe200078e00ff */
[----:B------:R-:W-:-:S02]  /*18560*/  UMOV UR29, UR41 ;  /* 0x00000029001d7c82 */ /* 0x000fc40008000000 */
[----:B------:R-:W-:Y:S01]  /*18570*/  R2UR UR54, R20 ;  /* 0x00000000143672ca */ /* 0x000fe200000e0000 */
[----:B------:R-:W-:Y:S01]  /*18580*/  VIADD R20, R6, 0x582 ;  /* 0x0000058206147836 */ /* 0x000fe20000000000 */
[----:B------:R-:W-:Y:S01]  /*18590*/  R2UR UR55, R21 ;  /* 0x00000000153772ca */ /* 0x000fe200000e0000 */
        /* <DEDUP_REMOVED lines=9> */
[----:B------:R-:W-:Y:S01]  /*18630*/  VIADD R20, R6, 0x682 ;  /* 0x0000068206147836 */ /* 0x000fe20000000000 */
[----:B------:R-:W-:Y:S01]  /*18640*/  R2UR UR7, R21 ;  /* 0x00000000150772ca */ /* 0x000fe200000e0000 */
[----:B------:R-:W-:-:S03]  /*18650*/  IMAD.MOV.U32 R21, RZ, RZ, 0x40000040 ;  /* 0x40000040ff157424 */ /* 0x000fc600078e00ff */
        /* <DEDUP_REMOVED lines=12> */
[----:B------:R-:W-:Y:S02]  /*18720*/  R2UR UR22, R20 ;  /* 0x00000000141672ca */ /* 0x000fe400000e0000 */
[----:B------:R-:W-:Y:S02]  /*18730*/  R2UR UR23, R21 ;  /* 0x00000000151772ca */ /* 0x000fe400000e0000 */
[----:B------:R-:W2:Y:S01]  /*18740*/  LDL.64 R20, [R1+0x20] ;  /* 0x0000200001147983 */ /* 0x000ea20000100a00 */
[----:B------:R-:W-:Y:S01]  /*18750*/  UMOV UR32, UR40 ;  /* 0x0000002800207c82 */ /* 0x000fe20008000000 */
[----:B------:R-:W-:Y:S01]  /*18760*/  UMOV UR33, UR41 ;  /* 0x0000002900217c82 */ /* 0x000fe20008000000 */
        /* <DEDUP_REMOVED lines=23> */
[----:B--2---:R-:W-:Y:S02]  /*188e0*/  R2UR UR38, R20 ;  /* 0x00000000142672ca */ /* 0x004fe400000e0000 */
[----:B------:R-:W-:Y:S02]  /*188f0*/  R2UR UR39, R21 ;  /* 0x00000000152772ca */ /* 0x000fe400000e0000 */
[----:B------:R-:W2:Y:S09]  /*18900*/  LDL.64 R20, [R1] ;  /* 0x0000000001147983 */ /* 0x000eb20000100a00 */
[----:B------:R-:W-:-:S02]  /*18910*/  UMOV UR12, UR38 ;  /* 0x00000026000c7c82 */ /* 0x000fc40008000000 */
        /* <DEDUP_REMOVED lines=11> */
[----:B------:R-:W-:Y:S01]  /*189d0*/  R2UR UR45, R14 ;  /* 0x000000000e2d72ca */ /* 0x000fe200000e0000 */
        /* <DEDUP_REMOVED lines=43> */
[----:B------:R-:W-:Y:S02]  /*18c90*/  R2UR UR54, R14 ;  /* 0x000000000e3672ca */ /* 0x000fe400000e0000 */
        /* <DEDUP_REMOVED lines=55> */
[----:B------:R-:W-:Y:S02]  /*19010*/  WARPGROUP.DEPBAR.LE gsb0, 0x0 ;  /* 0x00008000000079c5 */ /* 0x000fe40000010000 */
[----:B------:R-:W-:-:S10]  /*19020*/  WARPGROUP.ARRIVE ;  /* 0x00000000000079c5 */ /* 0x000fd40000000000 */
[----:B------:R-:W-:Y:S01]  /*19030*/  HGMMA.64x16x16.F32.BF16 R120, gdesc[UR20], R120, gsb0 ;  /* 0x00200000147879f0 */ /* 0x000fe20008001878 */
[----:B------:R-:W-:Y:S01]  /*19040*/  R2UR UR44, R4 ;  /* 0x00000000042c72ca */ /* 0x000fe200000e0000 */
[----:B------:R-:W-:Y:S01]  /*19050*/  VIADD R4, R6, 0x700 ;  /* 0x0000070006047836 */ /* 0x000fe20000000000 */
[----:B------:R-:W-:Y:S01]  /*19060*/  R2UR UR40, R5 ;  /* 0x00000000052872ca */ /* 0x000fe200000e0000 */
[----:B------:R-:W-:-:S03]  /*19070*/  IMAD.MOV.U32 R5, RZ, RZ, 0x40000040 ;  /* 0x40000040ff057424 */ /* 0x000fc600078e00ff */
[----:B------:R-:W-:Y:S02]  /*19080*/  R2UR UR50, R4 ;  /* 0x00000000043272ca */ /* 0x000fe400000e0000 */
[----:B------:R-:W-:Y:S01]  /*19090*/  R2UR UR51, R5 ;  /* 0x00000000053372ca */ /* 0x000fe200000e0000 */
[----:B------:R-:W-:Y:S02]  /*190a0*/  WARPGROUP.DEPBAR.LE gsb0, 0x0 ;  /* 0x00008000000079c5 */ /* 0x000fe40000010000 */
[----:B------:R-:W-:-:S10]  /*190b0*/  WARPGROUP.ARRIVE ;  /* 0x00000000000079c5 */ /* 0x000fd40000000000 */
        /* <DEDUP_REMOVED lines=118> */
[----:B------:R-:W-:Y:S02]  /*19820*/  R2UR UR41, R13 ;  /* 0x000000000d2972ca */ /* 0x000fe400000e0000 */
[----:B------:R-:W-:Y:S02]  /*19830*/  R2UR UR34, R4 ;  /* 0x00000000042272ca */ /* 0x000fe400000e0000 */
[----:B------:R-:W-:Y:S01]  /*19840*/  R2UR UR35, R5 ;  /* 0x00000000052372ca */ /* 0x000fe200000e0000 */
[----:B------:R-:W-:-:S08]  /*19850*/  UMOV UR32, UR40 ;  /* 0x0000002800207c82 */ /* 0x000fd00008000000 */
        /* <DEDUP_REMOVED lines=165> */
[----:B------:R-:W-:Y:S01]  /*1a2b0*/  FMUL.FTZ R26, R26, R0 ;  /* 0x000000001a1a7220 */ /* 0x000fe20000410000 */
[----:B------:R-:W-:-:S02]  /*1a2c0*/  WARPGROUP.DEPBAR.LE gsb0, 0x0 ;  /* 0x00008000000079c5 */ /* 0x000fc40000010000 */
        /* <DEDUP_REMOVED lines=47> */
[----:B0-----:R-:W-:Y:S06]  /*1a5c0*/  @!P0 BRA `(.L_x_609) ;  /* 0x0000000000048947 */ /* 0x001fec0003800000 */
[----:B------:R-:W-:Y:S01]  /*1a5d0*/  BPT.TRAP 0x1 ;  /* 0x000000040000795c */ /* 0x000fe20000300000 */
.L_x_609:
[----:B------:R-:W-:Y:S01]  /*1a5e0*/  SHF.L.U32 R0, R10, 0x1f, RZ ;  /* 0x0000001f0a007819 */ /* 0x000fe200000006ff */
[----:B------:R-:W-:-:S04]  /*1a5f0*/  IMAD R13, R11, 0x8, R2 ;  /* 0x000000080b0d7824 */ /* 0x000fc800078e0202 */
[----:B------:R0:W1:Y:S01]  /*1a600*/  SYNCS.PHASECHK.TRANS64.TRYWAIT P2, [R13+URZ+0x36850], R0 ;  /* 0x036850000d0075a7 */ /* 0x000062000804017f */
[----:B------:R-:W-:Y:S05]  /*1a610*/  @!P0 BRA `(.L_x_610) ;  /* 0x0000000000048947 */ /* 0x000fea0003800000 */
[----:B------:R-:W-:Y:S01]  /*1a620*/  BPT.TRAP 0x1 ;  /* 0x000000040000795c */ /* 0x000fe20000300000 */
.L_x_610:
[----:B------:R-:W-:Y:S04]  /*1a630*/  BSSY B1, `(.L_x_611) ;  /* 0x0000004000017945 */ /* 0x000fe80003800000 */
[----:B-1----:R-:W-:Y:S05]  /*1a640*/  @P2 BRA `(.L_x_612) ;  /* 0x0000000000082947 */ /* 0x002fea0003800000 */
[----:B------:R-:W1:Y:S02]  /*1a650*/  SYNCS.PHASECHK.TRANS64.TRYWAIT P2, [R13+URZ+0x36850], R0 ;  /* 0x036850000d0075a7 */ /* 0x000e64000804017f */
[----:B-1----:R-:W-:Y:S05]  /*1a660*/  @!P2 BRA `(.L_x_613) ;  /* 0x000000f400b0a947 */ /* 0x002fea0003800000 */
.L_x_612:
[----:B------:R-:W-:Y:S05]  /*1a670*/  BSYNC B1 ;  /* 0x0000000000017941 */ /* 0x000fea0003800000 */
.L_x_611:
[----:B01----:R-:W-:Y:S01]  /*1a680*/  VIADD R0, R2, 0x400 ;  /* 0x0000040002007836 */ /* 0x003fe20000000000 */
[----:B------:R-:W-:Y:S01]  /*1a690*/  WARPGROUP.ARRIVE ;  /* 0x00000000000079c5 */ /* 0x000fe20000000000 */
[----:B------:R-:W-:Y:S01]  /*1a6a0*/  IMAD.MOV.U32 R5, RZ, RZ, 0x40000040 ;  /* 0x40000040ff057424 */ /* 0x000fe200078e00ff */
[----:B------:R-:W-:Y:S01]  /*1a6b0*/  ULDC UR5, c[0x0][0x9d8] ;  /* 0x0002760000057ab9 */ /* 0x000fe20000000800 */
[----:B------:R-:W-:Y:S01]  /*1a6c0*/  ULDC UR4, c[0x0][0x988] ;  /* 0x0002620000047ab9 */ /* 0x000fe20000000800 */
[----:B------:R-:W-:Y:S01]  /*1a6d0*/  SHF.R.U32.HI R0, RZ, 0x4, R0 ;  /* 0x00000004ff007819 */ /* 0x000fe20000011600 */
[----:B------:R-:W-:Y:S01]  /*1a6e0*/  FMUL.FTZ R6, R169, UR5 ;  /* 0x00000005a9067c20 */ /* 0x000fe20008410000 */
[----:B------:R-:W-:Y:S01]  /*1a6f0*/  FMUL.FTZ R20, R172, UR5 ;  /* 0x00000005ac147c20 */ /* 0x000fe20008410000 */
[----:B------:R-:W-:Y:S01]  /*1a700*/  FMUL.FTZ R21, R173, UR5 ;  /* 0x00000005ad157c20 */ /* 0x000fe20008410000 */
[----:B------:R-:W-:Y:S01]  /*1a710*/  LOP3.LUT R0, R0, 0x3fff, RZ, 0xc0, !PT ;  /* 0x00003fff00007812 */ /* 0x000fe200078ec0ff */
[----:B------:R-:W-:Y:S01]  /*1a720*/  FMUL.FTZ R169, R160, UR5 ;  /* 0x00000005a0a97c20 */ /* 0x000fe20008410000 */
[----:B------:R-:W-:Y:S01]  /*1a730*/  FMUL.FTZ R161, R161, UR5 ;  /* 0x00000005a1a17c20 */ /* 0x000fe20008410000 */
[----:B------:R-:W-:Y:S01]  /*1a740*/  MUFU.TANH R6, R6 ;  /* 0x0000000600067308 */ /* 0x000fe20000002400 */
[----:B------:R-:W-:Y:S01]  /*1a750*/  LOP3.LUT R0, R0, 0x3800000, RZ, 0xfc, !PT ;  /* 0x0380000000007812 */ /* 0x000fe200078efcff */
[----:B------:R-:W-:Y:S01]  /*1a760*/  FMUL.FTZ R164, R164, UR5 ;  /* 0x00000005a4a47c20 */ /* 0x000fe20008410000 */
[----:B------:R-:W-:Y:S01]  /*1a770*/  FMUL.FTZ R160, R162, UR5 ;  /* 0x00000005a2a07c20 */ /* 0x000fe20008410000 */
[----:B------:R-:W-:Y:S01]  /*1a780*/  FMUL.FTZ R165, R165, UR5 ;  /* 0x00000005a5a57c20 */ /* 0x000fe20008410000 */
[----:B------:R-:W-:Y:S01]  /*1a790*/  FMUL.FTZ R162, R163, UR5 ;  /* 0x00000005a3a27c20 */ /* 0x000fe20008410000 */
[----:B------:R-:W-:-:S02]  /*1a7a0*/  IMAD R10, R11, 0xa80, R0 ;  /* 0x00000a800b0a7824 */ /* 0x000fc400078e0200 */
[----:B------:R-:W-:Y:S01]  /*1a7b0*/  FMUL.FTZ R0, R168, UR5 ;  /* 0x00000005a8007c20 */ /* 0x000fe20008410000 */
[----:B------:R-:W-:Y:S01]  /*1a7c0*/  IMAD.MOV.U32 R11, RZ, RZ, 0x40000040 ;  /* 0x40000040ff0b7424 */ /* 0x000fe200078e00ff */
[----:B------:R-:W-:Y:S01]  /*1a7d0*/  MUFU.TANH R20, R20 ;  /* 0x0000001400147308 */ /* 0x000fe20000002400 */
[C---:B------:R-:W-:Y:S01]  /*1a7e0*/  VIADD R4, R10.reuse, 0x80 ;  /* 0x000000800a047836 */ /* 0x040fe20000000000 */
[----:B------:R-:W-:Y:S01]  /*1a7f0*/  R2UR UR6, R10 ;  /* 0x000000000a0672ca */ /* 0x000fe200000e0000 */
        /* <DEDUP_REMOVED lines=8> */
[----:B------:R-:W-:Y:S01]  /*1a880*/  FMUL.FTZ R157, R157, UR5 ;  /* 0x000000059d9d7c20 */ /* 0x000fe20008410000 */
[----:B------:R-:W-:Y:S01]  /*1a890*/  FMUL.FTZ R154, R155, UR5 ;  /* 0x000000059b9a7c20 */ /* 0x000fe20008410000 */
[----:B------:R-:W-:Y:S01]  /*1a8a0*/  FMUL.FTZ R155, R158, UR5 ;  /* 0x000000059e9b7c20 */ /* 0x000fe20008410000 */
[----:B------:R-:W-:Y:S01]  /*1a8b0*/  FMUL.FTZ R158, R159, UR5 ;  /* 0x000000059f9e7c20 */ /* 0x000fe20008410000 */
[----:B------:R-:W-:Y:S01]  /*1a8c0*/  FMUL.FTZ R159, R144, UR5 ;  /* 0x00000005909f7c20 */ /* 0x000fe20008410000 */
[----:B------:R-:W1:Y:S01]  /*1a8d0*/  MUFU.TANH R21, R21 ;  /* 0x0000001500157308 */ /* 0x000e620000002400 */
[----:B------:R-:W-:Y:S01]  /*1a8e0*/  HGMMA.64x192x16.F32.BF16 R24, R200, gdesc[UR4].tnspB, R24, gsb0 ;  /* 0x42e00004c8187df0 */ /* 0x000fe20008001818 */
[----:B------:R-:W-:Y:S01]  /*1a8f0*/  R2UR UR6, R4 ;  /* 0x00000000040672ca */ /* 0x000fe200000e0000 */
[----:B------:R-:W-:Y:S01]  /*1a900*/  VIADD R4, R10, 0x100 ;  /* 0x000001000a047836 */ /* 0x000fe20000000000 */
[----:B------:R-:W-:Y:S01]  /*1a910*/  R2UR UR7, R5 ;  /* 0x00000000050772ca */ /* 0x000fe200000e0000 */
[----:B------:R-:W-:-:S02]  /*1a920*/  IMAD.MOV.U32 R5, RZ, RZ, 0x40000040 ;  /* 0x40000040ff057424 */ /* 0x000fc400078e00ff */
[----:B------:R-:W-:Y:S01]  /*1a930*/  FMUL.FTZ R11, R170, UR5 ;  /* 0x00000005aa0b7c20 */ /* 0x000fe20008410000 */
[----:B------:R-:W-:Y:S01]  /*1a940*/  FMUL.FTZ R170, R145, UR5 ;  /* 0x0000000591aa7c20 */ /* 0x000fe20008410000 */
[----:B------:R-:W2:Y:S01]  /*1a950*/  MUFU.TANH R169, R169 ;  /* 0x000000a900a97308 */ /* 0x000ea20000002400 */
[----:B0----5:R-:W-:Y:S01]  /*1a960*/  FMNMX.FTZ R3, R0, R9, !PT ;  /* 0x0000000900037209 */ /* 0x021fe20007810000 */
[----:B------:R-:W-:Y:S01]  /*1a970*/  FMUL.FTZ R145, R147, UR5 ;  /* 0x0000000593917c20 */ /* 0x000fe20008410000 */
[----:B------:R-:W-:Y:S01]  /*1a980*/  FMUL.FTZ R147, R148, UR5 ;  /* 0x0000000594937c20 */ /* 0x000fe20008410000 */
[----:B------:R-:W-:Y:S01]  /*1a990*/  FMUL.FTZ R148, R149, UR5 ;  /* 0x0000000595947c20 */ /* 0x000fe20008410000 */
[----:B------:R-:W-:Y:S01]  /*1a9a0*/  FMNMX.FTZ R3, R6, R3, !PT ;  /* 0x0000000306037209 */ /* 0x000fe20007810000 */
[----:B------:R-:W-:Y:S01]  /*1a9b0*/  FMUL.FTZ R136, R136, UR5 ;  /* 0x0000000588887c20 */ /* 0x000fe20008410000 */
[----:B------:R-:W-:Y:S01]  /*1a9c0*/  FMUL.FTZ R137, R137, UR5 ;  /* 0x0000000589897c20 */ /* 0x000fe20008410000 */
[----:B------:R-:W0:Y:S01]  /*1a9d0*/  MUFU.TANH R161, R161 ;  /* 0x000000a100a17308 */ /* 0x000e220000002400 */
[----:B------:R-:W-:Y:S01]  /*1a9e0*/  FMNMX.FTZ R3, R20, R3, !PT ;  /* 0x0000000314037209 */ /* 0x000fe20007810000 */
[----:B------:R-:W-:Y:S01]  /*1a9f0*/  FMUL.FTZ R140, R140, UR5 ;  /* 0x000000058c8c7c20 */ /* 0x000fe20008410000 */
[----:B------:R-:W-:Y:S01]  /*1aa00*/  FMUL.FTZ R141, R141, UR5 ;  /* 0x000000058d8d7c20 */ /* 0x000fe20008410000 */
[----:B------:R-:W-:Y:S01]  /*1aa10*/  FMUL.FTZ R128, R128, UR5 ;  /* 0x0000000580807c20 */ /* 0x000fe20008410000 */
[----:B-1----:R-:W-:Y:S01]  /*1aa20*/  FMNMX.FTZ R3, R21, R3, !PT ;  /* 0x0000000315037209 */ /* 0x002fe20007810000 */
[----:B------:R-:W-:Y:S01]  /*1aa30*/  FMUL.FTZ R129, R129, UR5 ;  /* 0x0000000581817c20 */ /* 0x000fe20008410000 */
[----:B------:R-:W-:Y:S01]  /*1aa40*/  FMUL.FTZ R132, R132, UR5 ;  /* 0x0000000584847c20 */ /* 0x000fe20008410000 */
        /* <DEDUP_REMOVED lines=15> */
[----:B------:R-:W-:Y:S01]  /*1ab40*/  VIADD R120, R10, 0x280 ;  /* 0x000002800a787836 */ /* 0x000fe20000000000 */
[----:B------:R-:W0:Y:S01]  /*1ab50*/  MUFU.TANH R167, R167 ;  /* 0x000000a700a77308 */ /* 0x000e220000002400 */
[----:B-1----:R-:W-:Y:S01]  /*1ab60*/  FMNMX.FTZ R3, R164, R3, !PT ;  /* 0x00000003a4037209 */ /* 0x002fe20007810000 */
[----:B------:R-:W-:-:S02]  /*1ab70*/  IMAD.MOV.U32 R121, RZ, RZ, 0x40000040 ;  /* 0x40000040ff797424 */ /* 0x000fc400078e00ff */
        /* <DEDUP_REMOVED lines=16> */
[----:B------:R-:W-:Y:S01]  /*1ac80*/  @!P1 VIADD R12, R12, 0x36840 ;  /* 0x000368400c0c9836 */ /* 0x000fe20000000000 */
[----:B------:R-:W-:Y:S01]  /*1ac90*/  ISETP.GT.AND P2, PT, R7, R220, PT ;  /* 0x000000dc0700720c */ /* 0x000fe20003f44270 */
[----:B------:R-:W-:-:S02]  /*1aca0*/  @!P1 VIADD R13, R13, 0x36860 ;  /* 0x000368600d0d9836 */ /* 0x000fc40000000000 */
[----:B------:R-:W-:Y:S01]  /*1acb0*/  VIADD R7, R7, 0xffffffff ;  /* 0xffffffff07077836 */ /* 0x000fe20000000000 */
[----:B------:R-:W0:Y:S01]  /*1acc0*/  MUFU.TANH R157, R157 ;  /* 0x0000009d009d7308 */ /* 0x000e220000002400 */
[----:B-1----:R-:W-:Y:S02]  /*1acd0*/  FMNMX.FTZ R3, R153, R3, !PT ;  /* 0x0000000399037209 */ /* 0x002fe40007810000 */
[----:B------:R-:W-:Y:S02]  /*1ace0*/  @!P1 PRMT R12, RZ, 0x654, R12 ;  /* 0x00000654ff0c9816 */ /* 0x000fe4000000000c */
[----:B------:R-:W-:-:S03]  /*1acf0*/  @!P1 PRMT R13, RZ, 0x654, R13 ;  /* 0x00000654ff0d9816 */ /* 0x000fc6000000000d */
        /* <DEDUP_REMOVED lines=35> */
[----:B------:R-:W-:-:S04]  /*1af30*/  WARPGROUP.ARRIVE ;  /* 0x00000000000079c5 */ /* 0x000fc80000000000 */
[----:B------:R-:W0:Y:S02]  /*1af40*/  MUFU.TANH R14, R14 ;  /* 0x0000000e000e7308 */ /* 0x000e240000002400 */
[----:B------:R-:W-:Y:S01]  /*1af50*/  HGMMA.64x192x16.F32.BF16 R24, R196, gdesc[UR4].tnspB, R24, gsb0 ;  /* 0x42e00004c4187df0 */ /* 0x000fe20008001818 */
[----:B------:R-:W-:Y:S01]  /*1af60*/  R2UR UR6, R4 ;  /* 0x00000000040672ca */ /* 0x000fe200000e0000 */
[----:B------:R-:W-:Y:S01]  /*1af70*/  VIADD R4, R10, 0x180 ;  /* 0x000001800a047836 */ /* 0x000fe20000000000 */
[----:B------:R-:W-:Y:S01]  /*1af80*/  R2UR UR7, R5 ;  /* 0x00000000050772ca */ /* 0x000fe200000e0000 */
[----:B------:R-:W-:Y:S02]  /*1af90*/  IMAD.MOV.U32 R5, RZ, RZ, 0x40000040 ;  /* 0x40000040ff057424 */ /* 0x000fe400078e00ff */
[----:B------:R-:W3:Y:S08]  /*1afa0*/  MUFU.TANH R15, R15 ;  /* 0x0000000f000f7308 */ /* 0x000ef00000002400 */
[----:B------:R-:W4:Y:S08]  /*1afb0*/  MUFU.TANH R168, R168 ;  /* 0x000000a800a87308 */ /* 0x000f300000002400 */
[----:B------:R-:W4:Y:S08]  /*1afc0*/  MUFU.TANH R160, R160 ;  /* 0x000000a000a07308 */ /* 0x000f300000002400 */
[----:B------:R-:W4:Y:S08]  /*1afd0*/  MUFU.TANH R162, R162 ;  /* 0x000000a200a27308 */ /* 0x000f300000002400 */
[----:B------:R-:W4:Y:S08]  /*1afe0*/  MUFU.TANH R163, R163 ;  /* 0x000000a300a37308 */ /* 0x000f300000002400 */
[----:B------:R-:W4:Y:S08]  /*1aff0*/  MUFU.TANH R166, R166 ;  /* 0x000000a600a67308 */ /* 0x000f300000002400 */
        /* <DEDUP_REMOVED lines=20> */
[----:B------:R-:W-:-:S06]  /*1b140*/  WARPGROUP.ARRIVE ;  /* 0x00000000000079c5 */ /* 0x000fcc0000000000 */
        /* <DEDUP_REMOVED lines=9> */
[----:B------:R-:W-:Y:S02]  /*1b1e0*/  R2UR UR6, R4 ;  /* 0x00000000040672ca */ /* 0x000fe400000e0000 */
[----:B------:R-:W-:Y:S01]  /*1b1f0*/  R2UR UR7, R5 ;  /* 0x00000000050772ca */ /* 0x000fe200000e0000 */
[----:B------:R-:W-:Y:S01]  /*1b200*/  IMAD.U32 R5, RZ, RZ, UR4 ;  /* 0x00000004ff057e24 */ /* 0x000fe2000f8e00ff */
[----:B-1----:R-:W-:-:S05]  /*1b210*/  FMNMX.FTZ R4, R171, R3, !PT ;  /* 0x00000003ab047209 */ /* 0x002fca0007810000 */
[----:B------:R-:W1:Y:S02]  /*1b220*/  SHFL.BFLY PT, R3, R4, 0x2, 0x1f ;  /* 0x0c401f0004037f89 */ /* 0x000e6400000e0000 */
[----:B-1----:R-:W-:-:S05]  /*1b230*/  FMNMX.FTZ R4, R4, R3, !PT ;  /* 0x0000000304047209 */ /* 0x002fca0007810000 */
[----:B------:R-:W1:Y:S02]  /*1b240*/  SHFL.BFLY PT, R3, R4, 0x1, 0x1f ;  /* 0x0c201f0004037f89 */ /* 0x000e6400000e0000 */
[----:B-1----:R-:W-:-:S05]  /*1b250*/  FMNMX.FTZ R4, R4, R3, !PT ;  /* 0x0000000304047209 */ /* 0x002fca0007810000 */
[C---:B------:R-:W-:Y:S01]  /*1b260*/  FMUL.FTZ R172, R4.reuse, R5 ;  /* 0x0000000504ac7220 */ /* 0x040fe20000410000 */
[----:B------:R-:W-:-:S03]  /*1b270*/  FADD.FTZ R3, -R4, R9 ;  /* 0x0000000904037221 */ /* 0x000fc60000010100 */
[-CC-:B------:R-:W-:Y:S01]  /*1b280*/  FFMA.FTZ R200, R0, R5.reuse, -R172.reuse ;  /* 0x0000000500c87223 */ /* 0x180fe200000108ac */
[----:B--2---:R-:W-:Y:S01]  /*1b290*/  FMNMX.FTZ R0, R11, R8, !PT ;  /* 0x000000080b007209 */ /* 0x004fe20007810000 */
[-CC-:B------:R-:W-:Y:S01]  /*1b2a0*/  FFMA.FTZ R173, R6, R5.reuse, -R172.reuse ;  /* 0x0000000506ad7223 */ /* 0x180fe200000108ac */
[-C--:B------:R-:W-:Y:S01]  /*1b2b0*/  FMUL.FTZ R3, R3, R5.reuse ;  /* 0x0000000503037220 */ /* 0x080fe20000410000 */
[-CC-:B------:R-:W-:Y:S01]  /*1b2c0*/  FFMA.FTZ R202, R20, R5.reuse, -R172.reuse ;  /* 0x0000000514ca7223 */ /* 0x180fe200000108ac */
[----:B0-----:R-:W-:Y:S01]  /*1b2d0*/  FMNMX.FTZ R0, R14, R0, !PT ;  /* 0x000000000e007209 */ /* 0x001fe20007810000 */
[----:B------:R-:W-:Y:S01]  /*1b2e0*/  MUFU.EX2 R200, R200 ;  /* 0x000000c800c87308 */ /* 0x000fe20000000800 */
[-CC-:B------:R-:W-:Y:S01]  /*1b2f0*/  FFMA.FTZ R174, R21, R5.reuse, -R172.reuse ;  /* 0x0000000515ae7223 */ /* 0x180fe200000108ac */
[-CC-:B------:R-:W-:Y:S01]  /*1b300*/  FFMA.FTZ R196, R169, R5.reuse, -R172.reuse ;  /* 0x00000005a9c47223 */ /* 0x180fe200000108ac */
[----:B---3--:R-:W-:Y:S01]  /*1b310*/  FMNMX.FTZ R0, R15, R0, !PT ;  /* 0x000000000f007209 */ /* 0x008fe20007810000 */
[-CC-:B------:R-:W-:Y:S01]  /*1b320*/  FFMA.FTZ R21, R161, R5.reuse, -R172.reuse ;  /* 0x00000005a1157223 */ /* 0x180fe200000108ac */
[-CC-:B------:R-:W-:Y:S01]  /*1b330*/  FFMA.FTZ R198, R164, R5.reuse, -R172.reuse ;  /* 0x00000005a4c67223 */ /* 0x180fe200000108ac */
[-CC-:B------:R-:W-:Y:S01]  /*1b340*/  FFMA.FTZ R151, R165, R5.reuse, -R172.reuse ;  /* 0x00000005a5977223 */ /* 0x180fe200000108ac */
[----:B----4-:R-:W-:Y:S01]  /*1b350*/  FMNMX.FTZ R0, R168, R0, !PT ;  /* 0x00000000a8007209 */ /* 0x010fe20007810000 */
[----:B------:R-:W0:Y:S01]  /*1b360*/  MUFU.EX2 R3, R3 ;  /* 0x0000000300037308 */ /* 0x000e220000000800 */
[-CC-:B------:R-:W-:Y:S01]  /*1b370*/  FFMA.FTZ R192, R167, R5.reuse, -R172.reuse ;  /* 0x00000005a7c07223 */ /* 0x180fe200000108ac */
[-CC-:B------:R-:W-:Y:S01]  /*1b380*/  FFMA.FTZ R161, R153, R5.reuse, -R172.reuse ;  /* 0x0000000599a17223 */ /* 0x180fe200000108ac */
[----:B------:R-:W-:Y:S01]  /*1b390*/  FMNMX.FTZ R0, R160, R0, !PT ;  /* 0x00000000a0007209 */ /* 0x000fe20007810000 */
[-CC-:B------:R-:W-:Y:S01]  /*1b3a0*/  FFMA.FTZ R194, R156, R5.reuse, -R172.reuse ;  /* 0x000000059cc27223 */ /* 0x180fe200000108ac */
[-CC-:B------:R-:W-:Y:S01]  /*1b3b0*/  FFMA.FTZ R153, R170, R5.reuse, -R172.reuse ;  /* 0x00000005aa997223 */ /* 0x180fe200000108ac */
[-CC-:B------:R-:W-:Y:S01]  /*1b3c0*/  FFMA.FTZ R20, R148, R5.reuse, -R172.reuse ;  /* 0x0000000594147223 */ /* 0x180fe200000108ac */
[----:B------:R-:W-:Y:S01]  /*1b3d0*/  FMNMX.FTZ R0, R162, R0, !PT ;  /* 0x00000000a2007209 */ /* 0x000fe20007810000 */
[----:B------:R-:W1:Y:S01]  /*1b3e0*/  MUFU.EX2 R173, R173 ;  /* 0x000000ad00ad7308 */ /* 0x000e620000000800 */
[-CC-:B------:R-:W-:Y:S01]  /*1b3f0*/  FFMA.FTZ R9, R149, R5.reuse, -R172.reuse ;  /* 0x0000000595097223 */ /* 0x180fe200000108ac */
[-CC-:B------:R-:W-:Y:S01]  /*1b400*/  FFMA.FTZ R124, R124, R5.reuse, -R172.reuse ;  /* 0x000000057c7c7223 */ /* 0x180fe200000108ac */
[----:B------:R-:W-:Y:S01]  /*1b410*/  FMNMX.FTZ R0, R163, R0, !PT ;  /* 0x00000000a3007209 */ /* 0x000fe20007810000 */
[----:B------:R-:W-:-:S03]  /*1b420*/  FFMA.FTZ R171, R171, R5, -R172 ;  /* 0x00000005abab7223 */ /* 0x000fc600000108ac */
[----:B------:R-:W-:Y:S01]  /*1b430*/  FMNMX.FTZ R0, R166, R0, !PT ;  /* 0x00000000a6007209 */ /* 0x000fe20007810000 */
[----:B------:R-:W2:Y:S01]  /*1b440*/  MUFU.EX2 R202, R202 ;  /* 0x000000ca00ca7308 */ /* 0x000ea20000000800 */
[----:B0-----:R-:W-:Y:S02]  /*1b450*/  FFMA.FTZ R212, R3, R212, R200 ;  /* 0x000000d403d47223 */ /* 0x001fe400000100c8 */
[----:B------:R-:W-:-:S04]  /*1b460*/  FMNMX.FTZ R0, R152, R0, !PT ;  /* 0x0000000098007209 */ /* 0x000fc80007810000 */
[----:B------:R-:W-:Y:S01]  /*1b470*/  FMNMX.FTZ R0, R154, R0, !PT ;  /* 0x000000009a007209 */ /* 0x000fe20007810000 */
[----:B------:R-:W0:Y:S01]  /*1b480*/  MUFU.EX2 R174, R174 ;  /* 0x000000ae00ae7308 */ /* 0x000e220000000800 */
[C---:B-1----:R-:W-:Y:S01]  /*1b490*/  FADD.FTZ R212, R173.reuse, R212 ;  /* 0x000000d4add47221 */ /* 0x042fe20000010000 */
[----:B------:R-:W-:Y:S02]  /*1b4a0*/  F2FP.BF16.F32.PACK_AB R200, R173, R200 ;  /* 0x000000c8adc8723e */ /* 0x000fe400000010ff */
[----:B------:R-:W-:-:S04]  /*1b4b0*/  FMNMX.FTZ R0, R155, R0, !PT ;  /* 0x000000009b007209 */ /* 0x000fc80007810000 */
[----:B------:R-:W-:Y:S01]  /*1b4c0*/  FMNMX.FTZ R0, R158, R0, !PT ;  /* 0x000000009e007209 */ /* 0x000fe20007810000 */
[----:B------:R-:W1:Y:S01]  /*1b4d0*/  MUFU.EX2 R196, R196 ;  /* 0x000000c400c47308 */ /* 0x000e620000000800 */
[----:B--2---:R-:W-:Y:S02]  /*1b4e0*/  FADD.FTZ R212, R202, R212 ;  /* 0x000000d4cad47221 */ /* 0x004fe40000010000 */
[----:B------:R-:W-:-:S04]  /*1b4f0*/  FMNMX.FTZ R0, R144, R0, !PT ;  /* 0x0000000090007209 */ /* 0x000fc80007810000 */
[----:B------:R-:W-:Y:S01]  /*1b500*/  FMNMX.FTZ R0, R145, R0, !PT ;  /* 0x0000000091007209 */ /* 0x000fe20007810000 */
[----:B------:R-:W2:Y:S01]  /*1b510*/  MUFU.EX2 R21, R21 ;  /* 0x0000001500157308 */ /* 0x000ea20000000800 */
[C---:B0-----:R-:W-:Y:S01]  /*1b520*/  FADD.FTZ R212, R174.reuse, R212 ;  /* 0x000000d4aed47221 */ /* 0x041fe20000010000 */
[----:B------:R-:W-:Y:S02]  /*1b530*/  F2FP.BF16.F32.PACK_AB R202, R174, R202 ;  /* 0x000000caaeca723e */ /* 0x000fe400000010ff */
[----:B------:R-:W-:-:S04]  /*1b540*/  FMNMX.FTZ R0, R146, R0, !PT ;  /* 0x0000000092007209 */ /* 0x000fc80007810000 */
[----:B------:R-:W-:Y:S01]  /*1b550*/  FMNMX.FTZ R0, R125, R0, !PT ;  /* 0x000000007d007209 */ /* 0x000fe20007810000 */
[----:B------:R-:W0:Y:S01]  /*1b560*/  MUFU.EX2 R198, R198 ;  /* 0x000000c600c67308 */ /* 0x000e220000000800 */
[----:B-1----:R-:W-:Y:S02]  /*1b570*/  FADD.FTZ R212, R196, R212 ;  /* 0x000000d4c4d47221 */ /* 0x002fe40000010000 */
[----:B------:R-:W-:-:S04]  /*1b580*/  FMNMX.FTZ R0, R138, R0, !PT ;  /* 0x000000008a007209 */ /* 0x000fc80007810000 */
[----:B------:R-:W-:Y:S01]  /*1b590*/  FMNMX.FTZ R0, R139, R0, !PT ;  /* 0x000000008b007209 */ /* 0x000fe20007810000 */
[----:B------:R-:W1:Y:S01]  /*1b5a0*/  MUFU.EX2 R151, R151 ;  /* 0x0000009700977308 */ /* 0x000e620000000800 */
[C---:B--2---:R-:W-:Y:S01]  /*1b5b0*/  FADD.FTZ R212, R21.reuse, R212 ;  /* 0x000000d415d47221 */ /* 0x044fe20000010000 */
[----:B------:R-:W-:Y:S02]  /*1b5c0*/  F2FP.BF16.F32.PACK_AB R196, R21, R196 ;  /* 0x000000c415c4723e */ /* 0x000fe400000010ff */
[----:B------:R-:W-:-:S04]  /*1b5d0*/  FMNMX.FTZ R0, R142, R0, !PT ;  /* 0x000000008e007209 */ /* 0x000fc80007810000 */
[----:B------:R-:W-:Y:S01]  /*1b5e0*/  FMNMX.FTZ R0, R143, R0, !PT ;  /* 0x000000008f007209 */ /* 0x000fe20007810000 */
[----:B------:R-:W2:Y:S01]  /*1b5f0*/  MUFU.EX2 R192, R192 ;  /* 0x000000c000c07308 */ /* 0x000ea20000000800 */
[----:B0-----:R-:W-:Y:S02]  /*1b600*/  FADD.FTZ R212, R198, R212 ;  /* 0x000000d4c6d47221 */ /* 0x001fe40000010000 */
        /* <DEDUP_REMOVED lines=11> */
[----:B------:R-:W-:Y:S01]  /*1b6c0*/  MUFU.EX2 R153, R153 ;  /* 0x0000009900997308 */ /* 0x000fe20000000800 */
[C---:B0-----:R-:W-:Y:S01]  /*1b6d0*/  FADD.FTZ R212, R161.reuse, R212 ;  /* 0x000000d4a1d47221 */ /* 0x041fe20000010000 */
[----:B------:R-:W-:Y:S02]  /*1b6e0*/  F2FP.BF16.F32.PACK_AB R192, R161, R192 ;  /* 0x000000c0a1c0723e */ /* 0x000fe400000010ff */
[----:B------:R-:W-:-:S04]  /*1b6f0*/  FMNMX.FTZ R0, R126, R0, !PT ;  /* 0x000000007e007209 */ /* 0x000fc80007810000 */
[----:B------:R-:W-:Y:S01]  /*1b700*/  MUFU.EX2 R20, R20 ;  /* 0x0000001400147308 */ /* 0x000fe20000000800 */
[----:B-1----:R-:W-:-:S07]  /*1b710*/  FADD.FTZ R212, R194, R212 ;  /* 0x000000d4c2d47221 */ /* 0x002fce0000010000 */
[----:B------:R-:W-:Y:S08]  /*1b720*/  MUFU.EX2 R9, R9 ;  /* 0x0000000900097308 */ /* 0x000ff00000000800 */
[----:B------:R-:W-:Y:S01]  /*1b730*/  MUFU.EX2 R124, R124 ;  /* 0x0000007c007c7308 */ /* 0x000fe20000000800 */
[----:B------:R-:W-:Y:S02]  /*1b740*/  WARPGROUP.DEPBAR.LE gsb0, 0x0 ;  /* 0x00008000000079c5 */ /* 0x000fe40000010000 */
[----:B------:R-:W-:Y:S01]  /*1b750*/  WARPGROUP.ARRIVE ;  /* 0x00000000000079c5 */ /* 0x000fe20000000000 */
[-CC-:B------:R-:W-:Y:S01]  /*1b760*/  FFMA.FTZ R190, R147, R5.reuse, -R172.reuse ;  /* 0x0000000593be7223 */ /* 0x180fe200000108ac */
[----:B------:R-:W-:-:S04]  /*1b770*/  FFMA.FTZ R188, R159, R5, -R172 ;  /* 0x000000059fbc7223 */ /* 0x000fc800000108ac */
[----:B------:R-:W-:Y:S01]  /*1b780*/  HGMMA.64x192x16.F32.BF16 R24, R184, gdesc[UR4].tnspB, R24, gsb0 ;  /* 0x42e00004b8187df0 */ /* 0x000fe20008001818 */
[----:B------:R-:W-:Y:S01]  /*1b790*/  R2UR UR6, R120 ;  /* 0x00000000780672ca */ /* 0x000fe200000e0000 */
[----:B------:R-:W-:Y:S01]  /*1b7a0*/  MUFU.EX2 R188, R188 ;  /* 0x000000bc00bc7308 */ /* 0x000fe20000000800 */
[----:B------:R-:W-:Y:S01]  /*1b7b0*/  R2UR UR7, R121 ;  /* 0x00000000790772ca */ /* 0x000fe200000e0000 */
[----:B------:R-:W-:-:S06]  /*1b7c0*/  FFMA.FTZ R121, R157, R5, -R172 ;  /* 0x000000059d797223 */ /* 0x000fcc00000108ac */
[----:B------:R0:W1:Y:S08]  /*1b7d0*/  MUFU.TANH R120, R127 ;  /* 0x0000007f00787308 */ /* 0x0000700000002400 */
[----:B------:R-:W2:Y:S01]  /*1b7e0*/  MUFU.EX2 R121, R121 ;  /* 0x0000007900797308 */ /* 0x000ea20000000800 */
[----:B0-----:R-:W-:-:S07]  /*1b7f0*/  FFMA.FTZ R127, R137, R5, -R172 ;  /* 0x00000005897f7223 */ /* 0x001fce00000108ac */
[----:B------:R-:W0:Y:S01]  /*1b800*/  MUFU.EX2 R190, R190 ;  /* 0x000000be00be7308 */ /* 0x000e220000000800 */
[----:B-1----:R-:W-:-:S05]  /*1b810*/  FMNMX.FTZ R0, R120, R0, !PT ;  /* 0x0000000078007209 */ /* 0x002fca0007810000 */
[----:B------:R-:W1:Y:S02]  /*1b820*/  SHFL.BFLY PT, R6, R0, 0x2, 0x1f ;  /* 0x0c401f0000067f89 */ /* 0x000e6400000e0000 */
[----:B------:R-:W-:Y:S01]  /*1b830*/  MUFU.EX2 R127, R127 ;  /* 0x0000007f007f7308 */ /* 0x000fe20000000800 */
[C---:B--2---:R-:W-:Y:S01]  /*1b840*/  FADD.FTZ R212, R121.reuse, R212 ;  /* 0x000000d479d47221 */ /* 0x044fe20000010000 */
[----:B------:R-:W-:-:S03]  /*1b850*/  F2FP.BF16.F32.PACK_AB R194, R121, R194 ;  /* 0x000000c279c2723e */ /* 0x000fc600000010ff */
[----:B------:R-:W-:Y:S01]  /*1b860*/  FADD.FTZ R212, R188, R212 ;  /* 0x000000d4bcd47221 */ /* 0x000fe20000010000 */
[----:B------:R-:W-:-:S03]  /*1b870*/  F2FP.BF16.F32.PACK_AB R188, R153, R188 ;  /* 0x000000bc99bc723e */ /* 0x000fc600000010ff */
[----:B------:R-:W-:-:S04]  /*1b880*/  FADD.FTZ R212, R153, R212 ;  /* 0x000000d499d47221 */ /* 0x000fc80000010000 */
[----:B0-----:R-:W-:Y:S01]  /*1b890*/  FADD.FTZ R212, R190, R212 ;  /* 0x000000d4bed47221 */ /* 0x001fe20000010000 */
[----:B------:R-:W-:-:S03]  /*1b8a0*/  F2FP.BF16.F32.PACK_AB R190, R20, R190 ;  /* 0x000000be14be723e */ /* 0x000fc600000010ff */
[----:B------:R-:W-:Y:S01]  /*1b8b0*/  FADD.FTZ R212, R20, R212 ;  /* 0x000000d414d47221 */ /* 0x000fe20000010000 */
[----:B-1----:R-:W-:-:S05]  /*1b8c0*/  FMNMX.FTZ R0, R0, R6, !PT ;  /* 0x0000000600007209 */ /* 0x002fca0007810000 */
[----:B------:R-:W0:Y:S02]  /*1b8d0*/  SHFL.BFLY PT, R6, R0, 0x1, 0x1f ;  /* 0x0c201f0000067f89 */ /* 0x000e2400000e0000 */
[----:B0-----:R-:W-:-:S05]  /*1b8e0*/  FMNMX.FTZ R6, R0, R6, !PT ;  /* 0x0000000600067209 */ /* 0x001fca0007810000 */
[----:B------:R-:W-:Y:S02]  /*1b8f0*/  FADD.FTZ R0, -R6, R8 ;  /* 0x0000000806007221 */ /* 0x000fe40000010100 */
[----:B------:R-:W-:Y:S02]  /*1b900*/  MUFU.EX2 R8, R171 ;  /* 0x000000ab00087308 */ /* 0x000fe40000000800 */
[----:B------:R-:W-:-:S06]  /*1b910*/  FMUL.FTZ R0, R0, R5 ;  /* 0x0000000500007220 */ /* 0x000fcc0000410000 */
[----:B------:R-:W-:Y:S01]  /*1b920*/  MUFU.EX2 R0, R0 ;  /* 0x0000000000007308 */ /* 0x000fe20000000800 */
[----:B------:R-:W-:Y:S02]  /*1b930*/  WARPGROUP.DEPBAR.LE gsb0, 0x0 ;  /* 0x00008000000079c5 */ /* 0x000fe40000010000 */
[----:B------:R-:W-:Y:S01]  /*1b940*/  WARPGROUP.ARRIVE ;  /* 0x00000000000079c5 */ /* 0x000fe20000000000 */
[-CC-:B------:R-:W-:Y:S01]  /*1b950*/  FFMA.FTZ R186, R140, R5.reuse, -R172.reuse ;  /* 0x000000058cba7223 */ /* 0x180fe200000108ac */
[-C--:B------:R-:W-:Y:S01]  /*1b960*/  FMUL.FTZ R140, R6, R5.reuse ;  /* 0x00000005068c7220 */ /* 0x080fe20000410000 */
[-CC-:B------:R-:W-:Y:S01]  /*1b970*/  FFMA.FTZ R184, R136, R5.reuse, -R172.reuse ;  /* 0x0000000588b87223 */ /* 0x180fe200000108ac */
[-C--:B------:R-:W-:Y:S02]  /*1b980*/  FFMA.FTZ R136, R141, R5.reuse, -R172 ;  /* 0x000000058d887223 */ /* 0x080fe400000108ac */
[----:B------:R-:W-:Y:S01]  /*1b990*/  HGMMA.64x192x16.F32.BF16 R24, R180, gdesc[UR4].tnspB, R24, gsb0 ;  /* 0x42e00004b4187df0 */ /* 0x000fe20008001818 */
[-CC-:B------:R-:W-:Y:S01]  /*1b9a0*/  FFMA.FTZ R201, R11, R5.reuse, -R140.reuse ;  /* 0x000000050bc97223 */ /* 0x180fe2000001088c */
[----:B------:R-:W-:Y:S01]  /*1b9b0*/  IMAD.MOV.U32 R11, RZ, RZ, 0x40000040 ;  /* 0x40000040ff0b7424 */ /* 0x000fe200078e00ff */
[----:B------:R-:W-:Y:S01]  /*1b9c0*/  R2UR UR6, R10 ;  /* 0x000000000a0672ca */ /* 0x000fe200000e0000 */
[-CC-:B------:R-:W-:Y:S01]  /*1b9d0*/  FFMA.FTZ R14, R14, R5.reuse, -R140.reuse ;  /* 0x000000050e0e7223 */ /* 0x180fe2000001088c */
[-CC-:B------:R-:W-:Y:S01]  /*1b9e0*/  FFMA.FTZ R203, R15, R5.reuse, -R140.reuse ;  /* 0x000000050fcb7223 */ /* 0x180fe2000001088c */
[-CC-:B------:R-:W-:Y:S01]  /*1b9f0*/  FFMA.FTZ R141, R168, R5.reuse, -R140.reuse ;  /* 0x00000005a88d7223 */ /* 0x180fe2000001088c */
[----:B------:R-:W-:Y:S01]  /*1ba00*/  R2UR UR7, R11 ;  /* 0x000000000b0772ca */ /* 0x000fe200000e0000 */
        /* <DEDUP_REMOVED lines=15> */
[--C-:B------:R-:W-:Y:S01]  /*1bb00*/  FFMA.FTZ R131, R131, R5, -R140.reuse ;  /* 0x0000000583837223 */ /* 0x100fe2000001088c */
[----:B------:R-:W2:Y:S01]  /*1bb10*/  MUFU.EX2 R203, R203 ;  /* 0x000000cb00cb7308 */ /* 0x000ea20000000800 */
[----:B0-----:R-:W-:Y:S01]  /*1bb20*/  FFMA.FTZ R211, R0, R211, R201 ;  /* 0x000000d300d37223 */ /* 0x001fe200000100c9 */
[-CC-:B------:R-:W-:Y:S01]  /*1bb30*/  FFMA.FTZ R125, R122, R5.reuse, -R140.reuse ;  /* 0x000000057a7d7223 */ /* 0x180fe2000001088c */
[-CC-:B------:R-:W-:Y:S01]  /*1bb40*/  FFMA.FTZ R135, R135, R5.reuse, -R140.reuse ;  /* 0x0000000587877223 */ /* 0x180fe2000001088c */
[-CC-:B------:R-:W-:Y:S01]  /*1bb50*/  FFMA.FTZ R123, R123, R5.reuse, -R140.reuse ;  /* 0x000000057b7b7223 */ /* 0x180fe2000001088c */
[-CC-:B------:R-:W-:Y:S01]  /*1bb60*/  FFMA.FTZ R126, R126, R5.reuse, -R140.reuse ;  /* 0x000000057e7e7223 */ /* 0x180fe2000001088c */
[----:B------:R-:W-:-:S02]  /*1bb70*/  FFMA.FTZ R120, R120, R5, -R140 ;  /* 0x0000000578787223 */ /* 0x000fc4000001088c */
[----:B------:R-:W0:Y:S01]  /*1bb80*/  MUFU.EX2 R141, R141 ;  /* 0x0000008d008d7308 */ /* 0x000e220000000800 */
[C---:B-1----:R-:W-:Y:S01]  /*1bb90*/  FADD.FTZ R211, R14.reuse, R211 ;  /* 0x000000d30ed37221 */ /* 0x042fe20000010000 */
[----:B------:R-:W-:-:S06]  /*1bba0*/  F2FP.BF16.F32.PACK_AB R201, R14, R201 ;  /* 0x000000c90ec9723e */ /* 0x000fcc00000010ff */
[----:B------:R-:W1:Y:S01]  /*1bbb0*/  MUFU.EX2 R197, R197 ;  /* 0x000000c500c57308 */ /* 0x000e620000000800 */
[----:B--2---:R-:W-:-:S07]  /*1bbc0*/  FADD.FTZ R211, R203, R211 ;  /* 0x000000d3cbd37221 */ /* 0x004fce0000010000 */
[----:B------:R-:W-:Y:S01]  /*1bbd0*/  MUFU.EX2 R199, R199 ;  /* 0x000000c700c77308 */ /* 0x000fe20000000800 */
[C---:B0-----:R-:W-:Y:S01]  /*1bbe0*/  FADD.FTZ R211, R141.reuse, R211 ;  /* 0x000000d38dd37221 */ /* 0x041fe20000010000 */
[----:B------:R-:W-:-:S06]  /*1bbf0*/  F2FP.BF16.F32.PACK_AB R203, R141, R203 ;  /* 0x000000cb8dcb723e */ /* 0x000fcc00000010ff */
[----:B------:R-:W-:Y:S01]  /*1bc00*/  MUFU.EX2 R147, R147 ;  /* 0x0000009300937308 */ /* 0x000fe20000000800 */
[----:B-1----:R-:W-:-:S07]  /*1bc10*/  FADD.FTZ R211, R197, R211 ;  /* 0x000000d3c5d37221 */ /* 0x002fce0000010000 */
        /* <DEDUP_REMOVED lines=10> */
[----:B------:R-:W1:Y:S01]  /*1bcc0*/  MUFU.EX2 R186, R186 ;  /* 0x000000ba00ba7308 */ /* 0x000e620000000800 */
[----:B0-----:R-:W-:Y:S01]  /*1bcd0*/  FADD.FTZ R212, R184, R212 ;  /* 0x000000d4b8d47221 */ /* 0x001fe20000010000 */
[----:B------:R-:W-:-:S03]  /*1bce0*/  F2FP.BF16.F32.PACK_AB R184, R127, R184 ;  /* 0x000000b87fb8723e */ /* 0x000fc600000010ff */
[----:B------:R-:W-:-:S03]  /*1bcf0*/  FADD.FTZ R212, R127, R212 ;  /* 0x000000d47fd47221 */ /* 0x000fc60000010000 */
[----:B------:R-:W-:Y:S08]  /*1bd00*/  MUFU.EX2 R187, R187 ;  /* 0x000000bb00bb7308 */ /* 0x000ff00000000800 */
[----:B------:R-:W0:Y:S01]  /*1bd10*/  MUFU.EX2 R136, R136 ;  /* 0x0000008800887308 */ /* 0x000e220000000800 */
[----:B-1----:R-:W-:-:S07]  /*1bd20*/  FADD.FTZ R212, R186, R212 ;  /* 0x000000d4bad47221 */ /* 0x002fce0000010000 */
[----:B------:R-:W-:Y:S08]  /*1bd30*/  MUFU.EX2 R122, R131 ;  /* 0x00000083007a7308 */ /* 0x000ff00000000800 */
[----:B------:R-:W-:Y:S01]  /*1bd40*/  MUFU.EX2 R135, R135 ;  /* 0x0000008700877308 */ /* 0x000fe20000000800 */
[C---:B0-----:R-:W-:Y:S01]  /*1bd50*/  FADD.FTZ R212, R136.reuse, R212 ;  /* 0x000000d488d47221 */ /* 0x041fe20000010000 */
[----:B------:R-:W-:-:S06]  /*1bd60*/  F2FP.BF16.F32.PACK_AB R186, R136, R186 ;  /* 0x000000ba88ba723e */ /* 0x000fcc00000010ff */
[----:B------:R-:W-:Y:S08]  /*1bd70*/  MUFU.EX2 R125, R125 ;  /* 0x0000007d007d7308 */ /* 0x000ff00000000800 */
[----:B------:R-:W-:Y:S08]  /*1bd80*/  MUFU.EX2 R123, R123 ;  /* 0x0000007b007b7308 */ /* 0x000ff00000000800 */
[----:B------:R-:W-:Y:S01]  /*1bd90*/  MUFU.EX2 R126, R126 ;  /* 0x0000007e007e7308 */ /* 0x000fe20000000800 */
[----:B------:R-:W-:-:S02]  /*1bda0*/  WARPGROUP.DEPBAR.LE gsb0, 0x0 ;  /* 0x00008000000079c5 */ /* 0x000fc40000010000 */
[----:B------:R-:W-:Y:S01]  /*1bdb0*/  WARPGROUP.ARRIVE ;  /* 0x00000000000079c5 */ /* 0x000fe20000000000 */
[-CC-:B------:R-:W-:Y:S01]  /*1bdc0*/  FFMA.FTZ R180, R128, R5.reuse, -R172.reuse ;  /* 0x0000000580b47223 */ /* 0x180fe200000108ac */
[-CC-:B------:R-:W-:Y:S01]  /*1bdd0*/  FFMA.FTZ R128, R129, R5.reuse, -R172.reuse ;  /* 0x0000000581807223 */ /* 0x180fe200000108ac */
[-C--:B------:R-:W-:Y:S01]  /*1bde0*/  FFMA.FTZ R129, R133, R5.reuse, -R172 ;  /* 0x0000000585817223 */ /* 0x080fe200000108ac */
[-CC-:B------:R-:W-:Y:S01]  /*1bdf0*/  FFMA.FTZ R133, R162, R5.reuse, -R140.reuse ;  /* 0x00000005a2857223 */ /* 0x180fe2000001088c */
[-C--:B------:R-:W-:Y:S01]  /*1be00*/  FFMA.FTZ R181, R130, R5.reuse, -R140 ;  /* 0x0000000582b57223 */ /* 0x080fe2000001088c */
[----:B------:R-:W-:Y:S01]  /*1be10*/  HGMMA.64x192x16.F32.BF16 R24, R176, gdesc[UR4].tnspB, R24, gsb0 ;  /* 0x42e00004b0187df0 */ /* 0x000fe20008001818 */
[----:B------:R-:W0:Y:S01]  /*1be20*/  MUFU.EX2 R180, R180 ;  /* 0x000000b400b47308 */ /* 0x000e220000000800 */
[-C--:B------:R-:W-:Y:S01]  /*1be30*/  FFMA.FTZ R182, R132, R5.reuse, -R172 ;  /* 0x0000000584b67223 */ /* 0x080fe200000108ac */
[-C--:B------:R-:W-:Y:S01]  /*1be40*/  FFMA.FTZ R183, R134, R5.reuse, -R140 ;  /* 0x0000000586b77223 */ /* 0x080fe2000001088c */
[----:B------:R-:W-:-:S05]  /*1be50*/  FFMA.FTZ R132, R150, R5, -R172 ;  /* 0x0000000596847223 */ /* 0x000fca00000108ac */
[----:B------:R-:W1:Y:S08]  /*1be60*/  MUFU.EX2 R133, R133 ;  /* 0x0000008500857308 */ /* 0x000e700000000800 */
[----:B------:R-:W-:Y:S01]  /*1be70*/  MUFU.EX2 R181, R181 ;  /* 0x000000b500b57308 */ /* 0x000fe20000000800 */
[----:B0-----:R-:W-:-:S07]  /*1be80*/  FADD.FTZ R212, R180, R212 ;  /* 0x000000d4b4d47221 */ /* 0x001fce0000010000 */
[----:B------:R-:W0:Y:S01]  /*1be90*/  MUFU.EX2 R128, R128 ;  /* 0x0000008000807308 */ /* 0x000e220000000800 */
[C---:B-1----:R-:W-:Y:S01]  /*1bea0*/  FADD.FTZ R211, R133.reuse, R211 ;  /* 0x000000d385d37221 */ /* 0x042fe20000010000 */
[----:B------:R-:W-:-:S03]  /*1beb0*/  F2FP.BF16.F32.PACK_AB R197, R133, R197 ;  /* 0x000000c585c5723e */ /* 0x000fc600000010ff */
[----:B------:R-:W-:Y:S01]  /*1bec0*/  FADD.FTZ R211, R199, R211 ;  /* 0x000000d3c7d37221 */ /* 0x000fe20000010000 */
[C---:B------:R-:W-:Y:S02]  /*1bed0*/  F2FP.BF16.F32.PACK_AB R199, R147.reuse, R199 ;  /* 0x000000c793c7723e */ /* 0x040fe400000010ff */
[----:B------:R-:W1:Y:S01]  /*1bee0*/  MUFU.EX2 R182, R182 ;  /* 0x000000b600b67308 */ /* 0x000e620000000800 */
[----:B------:R-:W-:-:S04]  /*1bef0*/  FADD.FTZ R211, R147, R211 ;  /* 0x000000d393d37221 */ /* 0x000fc80000010000 */
[----:B------:R-:W-:Y:S01]  /*1bf00*/  FADD.FTZ R211, R193, R211 ;  /* 0x000000d3c1d37221 */ /* 0x000fe20000010000 */
[C---:B------:R-:W-:Y:S02]  /*1bf10*/  F2FP.BF16.F32.PACK_AB R193, R15.reuse, R193 ;  /* 0x000000c10fc1723e */ /* 0x040fe400000010ff */
[----:B------:R-:W-:Y:S01]  /*1bf20*/  MUFU.EX2 R183, R183 ;  /* 0x000000b700b77308 */ /* 0x000fe20000000800 */
[----:B------:R-:W-:Y:S01]  /*1bf30*/  FADD.FTZ R211, R15, R211 ;  /* 0x000000d30fd37221 */ /* 0x000fe20000010000 */
[C---:B0-----:R-:W-:Y:S01]  /*1bf40*/  FADD.FTZ R212, R128.reuse, R212 ;  /* 0x000000d480d47221 */ /* 0x041fe20000010000 */
[----:B------:R-:W-:Y:S02]  /*1bf50*/  F2FP.BF16.F32.PACK_AB R180, R128, R180 ;  /* 0x000000b480b4723e */ /* 0x000fe400000010ff */
[----:B------:R-:W-:Y:S01]  /*1bf60*/  FADD.FTZ R211, R195, R211 ;  /* 0x000000d3c3d37221 */ /* 0x000fe20000010000 */
[C---:B------:R-:W-:Y:S02]  /*1bf70*/  F2FP.BF16.F32.PACK_AB R195, R137.reuse, R195 ;  /* 0x000000c389c3723e */ /* 0x040fe400000010ff */
[----:B------:R-:W0:Y:S01]  /*1bf80*/  MUFU.EX2 R129, R129 ;  /* 0x0000008100817308 */ /* 0x000e220000000800 */
[----:B------:R-:W-:Y:S01]  /*1bf90*/  FADD.FTZ R211, R137, R211 ;  /* 0x000000d389d37221 */ /* 0x000fe20000010000 */
[----:B-1----:R-:W-:-:S03]  /*1bfa0*/  FADD.FTZ R212, R182, R212 ;  /* 0x000000d4b6d47221 */ /* 0x002fc60000010000 */
[----:B------:R-:W-:Y:S01]  /*1bfb0*/  FADD.FTZ R211, R189, R211 ;  /* 0x000000d3bdd37221 */ /* 0x000fe20000010000 */
[C---:B------:R-:W-:Y:S02]  /*1bfc0*/  F2FP.BF16.F32.PACK_AB R189, R10.reuse, R189 ;  /* 0x000000bd0abd723e */ /* 0x040fe400000010ff */
[----:B------:R-:W1:Y:S01]  /*1bfd0*/  MUFU.EX2 R132, R132 ;  /* 0x0000008400847308 */ /* 0x000e620000000800 */
[----:B------:R-:W-:Y:S01]  /*1bfe0*/  FADD.FTZ R211, R10, R211 ;  /* 0x000000d30ad37221 */ /* 0x000fe20000010000 */
[----:B------:R-:W-:-:S03]  /*1bff0*/  IMAD.MOV.U32 R10, RZ, RZ, R219 ;  /* 0x000000ffff0a7224 */ /* 0x000fc600078e00db */
[----:B------:R-:W-:Y:S01]  /*1c000*/  FADD.FTZ R211, R191, R211 ;  /* 0x000000d3bfd37221 */ /* 0x000fe20000010000 */
[C---:B------:R-:W-:Y:S02]  /*1c010*/  F2FP.BF16.F32.PACK_AB R191, R11.reuse, R191 ;  /* 0x000000bf0bbf723e */ /* 0x040fe400000010ff */
[----:B------:R-:W2:Y:S01]  /*1c020*/  MUFU.EX2 R120, R120 ;  /* 0x0000007800787308 */ /* 0x000ea20000000800 */
[----:B------:R-:W-:Y:S01]  /*1c030*/  FADD.FTZ R211, R11, R211 ;  /* 0x000000d30bd37221 */ /* 0x000fe20000010000 */
[C---:B0-----:R-:W-:Y:S01]  /*1c040*/  FADD.FTZ R212, R129.reuse, R212 ;  /* 0x000000d481d47221 */ /* 0x041fe20000010000 */
[----:B------:R-:W-:Y:S01]  /*1c050*/  F2FP.BF16.F32.PACK_AB R182, R129, R182 ;  /* 0x000000b681b6723e */ /* 0x000fe200000010ff */
[----:B------:R-:W-:Y:S02]  /*1c060*/  IMAD.MOV.U32 R11, RZ, RZ, R218 ;  /* 0x000000ffff0b7224 */ /* 0x000fe400078e00da */
[----:B------:R-:W-:Y:S01]  /*1c070*/  FADD.FTZ R211, R185, R211 ;  /* 0x000000d3b9d37221 */ /* 0x000fe20000010000 */
[----:B------:R-:W-:-:S04]  /*1c080*/  FADD.FTZ R212, R9, R212 ;  /* 0x000000d409d47221 */ /* 0x000fc80000010000 */
[----:B-1----:R-:W-:-:S04]  /*1c090*/  FADD.FTZ R212, R132, R212 ;  /* 0x000000d484d47221 */ /* 0x002fc80000010000 */
[----:B------:R-:W-:-:S04]  /*1c0a0*/  FADD.FTZ R212, R124, R212 ;  /* 0x000000d47cd47221 */ /* 0x000fc80000010000 */
[----:B------:R-:W-:Y:S01]  /*1c0b0*/  FADD.FTZ R212, R8, R212 ;  /* 0x000000d408d47221 */ /* 0x000fe20000010000 */
[----:B------:R-:W-:Y:S02]  /*1c0c0*/  WARPGROUP.DEPBAR.LE gsb0, 0x0 ;  /* 0x00008000000079c5 */ /* 0x000fe40000010000 */
[----:B------:R0:W-:Y:S01]  /*1c0d0*/  @!P1 SYNCS.ARRIVE.TRANS64.RED.A1T0 RZ, [R12+URZ], RZ ;  /* 0x000000ff0cff99a7 */ /* 0x0001e2000810043f */
[----:B------:R-:W-:Y:S01]  /*1c0e0*/  F2FP.BF16.F32.PACK_AB R176, R132, R9 ;  /* 0x0000000984b0723e */ /* 0x000fe200000010ff */
[----:B------:R-:W-:Y:S01]  /*1c0f0*/  IMAD.MOV.U32 R9, RZ, RZ, R4 ;  /* 0x000000ffff097224 */ /* 0x000fe200078e0004 */
[----:B------:R-:W-:Y:S01]  /*1c100*/  F2FP.BF16.F32.PACK_AB R178, R8, R124 ;  /* 0x0000007c08b2723e */ /* 0x000fe200000010ff */
[----:B------:R-:W-:Y:S01]  /*1c110*/  IMAD.MOV.U32 R8, RZ, RZ, R6 ;  /* 0x000000ffff087224 */ /* 0x000fe200078e0006 */
[----:B------:R-:W-:Y:S02]  /*1c120*/  F2FP.BF16.F32.PACK_AB R177, R123, R125 ;  /* 0x0000007d7bb1723e */ /* 0x000fe400000010ff */
[----:B--2---:R-:W-:Y:S01]  /*1c130*/  F2FP.BF16.F32.PACK_AB R179, R120, R126 ;  /* 0x0000007e78b3723e */ /* 0x004fe200000010ff */
[-CC-:B0-----:R-:W-:Y:S01]  /*1c140*/  FFMA.FTZ R12, R139, R5.reuse, -R140.reuse ;  /* 0x000000058b0c7223 */ /* 0x181fe2000001088c */
[----:B------:R0:W-:Y:S05]  /*1c150*/  @!P1 SYNCS.ARRIVE.TRANS64.RED.A1T0 RZ, [R13+URZ], RZ ;  /* 0x000000ff0dff99a7 */ /* 0x0001ea000810043f */
[----:B------:R-:W1:Y:S01]  /*1c160*/  MUFU.EX2 R12, R12 ;  /* 0x0000000c000c7308 */ /* 0x000e620000000800 */
[----:B0-----:R-:W-:-:S07]  /*1c170*/  FFMA.FTZ R13, R143, R5, -R140 ;  /* 0x000000058f0d7223 */ /* 0x001fce000001088c */
[----:B------:R-:W0:Y:S01]  /*1c180*/  MUFU.EX2 R13, R13 ;  /* 0x0000000d000d7308 */ /* 0x000e220000000800 */
[C---:B-1----:R-:W-:Y:S01]  /*1c190*/  FADD.FTZ R211, R12.reuse, R211 ;  /* 0x000000d30cd37221 */ /* 0x042fe20000010000 */
[----:B------:R-:W-:-:S03]  /*1c1a0*/  F2FP.BF16.F32.PACK_AB R185, R12, R185 ;  /* 0x000000b90cb9723e */ /* 0x000fc600000010ff */
[----:B------:R-:W-:-:S04]  /*1c1b0*/  FADD.FTZ R211, R187, R211 ;  /* 0x000000d3bbd37221 */ /* 0x000fc80000010000 */
[C---:B0-----:R-:W-:Y:S01]  /*1c1c0*/  FADD.FTZ R211, R13.reuse, R211 ;  /* 0x000000d30dd37221 */ /* 0x041fe20000010000 */
[----:B------:R-:W-:-:S03]  /*1c1d0*/  F2FP.BF16.F32.PACK_AB R187, R13, R187 ;  /* 0x000000bb0dbb723e */ /* 0x000fc600000010ff */
[----:B------:R-:W-:Y:S01]  /*1c1e0*/  FADD.FTZ R211, R181, R211 ;  /* 0x000000d3b5d37221 */ /* 0x000fe20000010000 */
[----:B------:R-:W-:-:S03]  /*1c1f0*/  F2FP.BF16.F32.PACK_AB R181, R122, R181 ;  /* 0x000000b57ab5723e */ /* 0x000fc600000010ff */
[----:B------:R-:W-:-:S04]  /*1c200*/  FADD.FTZ R211, R122, R211 ;  /* 0x000000d37ad37221 */ /* 0x000fc80000010000 */
[----:B------:R-:W-:Y:S01]  /*1c210*/  FADD.FTZ R211, R183, R211 ;  /* 0x000000d3b7d37221 */ /* 0x000fe20000010000 */
[----:B------:R-:W-:-:S03]  /*1c220*/  F2FP.BF16.F32.PACK_AB R183, R135, R183 ;  /* 0x000000b787b7723e */ /* 0x000fc600000010ff */
[----:B------:R-:W-:-:S04]  /*1c230*/  FADD.FTZ R211, R135, R211 ;  /* 0x000000d387d37221 */ /* 0x000fc80000010000 */
[----:B------:R-:W-:-:S04]  /*1c240*/  FADD.FTZ R211, R125, R211 ;  /* 0x000000d37dd37221 */ /* 0x000fc80000010000 */
[----:B------:R-:W-:-:S04]  /*1c250*/  FADD.FTZ R211, R123, R211 ;  /* 0x000000d37bd37221 */ /* 0x000fc80000010000 */
[----:B------:R-:W-:-:S04]  /*1c260*/  FADD.FTZ R211, R126, R211 ;  /* 0x000000d37ed37221 */ /* 0x000fc80000010000 */
[----:B------:R-:W-:Y:S01]  /*1c270*/  FADD.FTZ R211, R120, R211 ;  /* 0x000000d378d37221 */ /* 0x000fe20000010000 */
[----:B------:R-:W-:Y:S06]  /*1c280*/  @P2 BRA `(.L_x_614) ;  /* 0xffffffa800ec2947 */ /* 0x000fec000383ffff */
.L_x_603:
[----:B------:R-:W-:Y:S05]  /*1c290*/  BSYNC B0 ;  /* 0x0000000000007941 */ /* 0x000fea0003800000 */
.L_x_602:
        /* <DEDUP_REMOVED lines=99> */
.L_x_615:
[----:B------:R-:W-:Y:S01]  /*1c8d0*/  IMAD R0, R218, 0x8, R2 ;  /* 0x00000008da007824 */ /* 0x000fe200078e0202 */
[----:B------:R-:W-:-:S04]  /*1c8e0*/  SHF.L.U32 R3, R219, 0x1f, RZ ;  /* 0x0000001fdb037819 */ /* 0x000fc800000006ff */
[----:B------:R0:W1:Y:S01]  /*1c8f0*/  SYNCS.PHASECHK.TRANS64.TRYWAIT P2, [R0+URZ+0x36850], R3 ;  /* 0x03685003000075a7 */ /* 0x000062000804017f */
[----:B------:R-:W-:Y:S05]  /*1c900*/  @!P0 BRA `(.L_x_616) ;  /* 0x0000000000048947 */ /* 0x000fea0003800000 */
[----:B------:R-:W-:Y:S01]  /*1c910*/  BPT.TRAP 0x1 ;  /* 0x000000040000795c */ /* 0x000fe20000300000 */
.L_x_616:
[----:B------:R-:W-:Y:S01]  /*1c920*/  VIADD R2, R2, 0x400 ;  /* 0x0000040002027836 */ /* 0x000fe20000000000 */
[----:B------:R-:W-:Y:S04]  /*1c930*/  BSSY B0, `(.L_x_617) ;  /* 0x0000008000007945 */ /* 0x000fe80003800000 */
[----:B------:R-:W-:-:S04]  /*1c940*/  SHF.R.U32.HI R2, RZ, 0x4, R2 ;  /* 0x00000004ff027819 */ /* 0x000fc80000011602 */
[----:B------:R-:W-:-:S04]  /*1c950*/  LOP3.LUT R2, R2, 0x3fff, RZ, 0xc0, !PT ;  /* 0x00003fff02027812 */ /* 0x000fc800078ec0ff */
[----:B------:R-:W-:-:S05]  /*1c960*/  LOP3.LUT R7, R2, 0x3800000, RZ, 0xfc, !PT ;  /* 0x0380000002077812 */ /* 0x000fca00078efcff */
[----:B------:R-:W-:Y:S01]  /*1c970*/  IMAD R7, R218, 0xa80, R7 ;  /* 0x00000a80da077824 */ /* 0x000fe200078e0207 */
[----:B-1----:R-:W-:Y:S06]  /*1c980*/  @P2 BRA `(.L_x_618) ;  /* 0x0000000000082947 */ /* 0x002fec0003800000 */
[----:B------:R-:W1:Y:S02]  /*1c990*/  SYNCS.PHASECHK.TRANS64.TRYWAIT P0, [R0+URZ+0x36850], R3 ;  /* 0x03685003000075a7 */ /* 0x000e64000800017f */
[----:B-1----:R-:W-:Y:S05]  /*1c9a0*/  @!P0 BRA `(.L_x_619) ;  /* 0x000000d000f48947 */ /* 0x002fea0003800000 */
.L_x_618:
[----:B------:R-:W-:Y:S05]  /*1c9b0*/  BSYNC B0 ;  /* 0x0000000000007941 */ /* 0x000fea0003800000 */
.L_x_617:
[----:B------:R-:W-:Y:S01]  /*1c9c0*/  IMAD.MOV.U32 R2, RZ, RZ, R7 ;  /* 0x000000ffff027224 */ /* 0x000fe200078e0007 */
[----:B------:R-:W-:Y:S01]  /*1c9d0*/  WARPGROUP.ARRIVE ;  /* 0x00000000000079c5 */ /* 0x000fe20000000000 */
[----:B01----:R-:W-:Y:S02]  /*1c9e0*/  IMAD.MOV.U32 R3, RZ, RZ, 0x40000040 ;  /* 0x40000040ff037424 */ /* 0x003fe400078e00ff */
[----:B------:R-:W-:Y:S01]  /*1c9f0*/  VIADD R218, R218, 0x1 ;  /* 0x00000001dada7836 */ /* 0x000fe20000000000 */
[----:B------:R-:W-:Y:S01]  /*1ca00*/  R2UR UR6, R2 ;  /* 0x00000000020672ca */ /* 0x000fe200000e0000 */
[----:B------:R-:W-:Y:S01]  /*1ca10*/  VIADD R2, R7, 0x80 ;  /* 0x0000008007027836 */ /* 0x000fe20000000000 */
[----:B------:R-:W-:Y:S01]  /*1ca20*/  R2UR UR7, R3 ;  /* 0x00000000030772ca */ /* 0x000fe200000e0000 */
[----:B------:R-:W-:Y:S01]  /*1ca30*/  IMAD.MOV.U32 R3, RZ, RZ, 0x40000040 ;  /* 0x40000040ff037424 */ /* 0x000fe200078e00ff */
[----:B------:R-:W-:Y:S01]  /*1ca40*/  ISETP.NE.AND P2, PT, R218, 0x2, PT ;  /* 0x00000002da00780c */ /* 0x000fe20003f45270 */
[----:B------:R-:W-:-:S03]  /*1ca50*/  VIADD R228, R228, 0x1 ;  /* 0x00000001e4e47836 */ /* 0x000fc60000000000 */
[----:B------:R-:W-:-:S07]  /*1ca60*/  SEL R218, R218, RZ, P2 ;  /* 0x000000ffdada7207 */ /* 0x000fce0001000000 */
        /* <DEDUP_REMOVED lines=36> */
[----:B------:R-:W-:Y:S02]  /*1ccb0*/  R2UR UR6, R2 ;  /* 0x00000000020672ca */ /* 0x000fe400000e0000 */
[----:B------:R-:W-:Y:S01]  /*1ccc0*/  R2UR UR7, R3 ;  /* 0x00000000030772ca */ /* 0x000fe200000e0000 */
[----:B------:R-:W0:Y:S04]  /*1ccd0*/  SHFL.BFLY PT, R2, R211, 0x2, 0x1f ;  /* 0x0c401f00d3027f89 */ /* 0x000e2800000e0000 */
[----:B------:R-:W1:Y:S01]  /*1cce0*/  SHFL.BFLY PT, R3, R212, 0x2, 0x1f ;  /* 0x0c401f00d4037f89 */ /* 0x000e6200000e0000 */
[----:B0-----:R-:W-:Y:S01]  /*1ccf0*/  FADD.FTZ R8, R2, R211 ;  /* 0x000000d302087221 */ /* 0x001fe20000010000 */
[----:B-1----:R-:W-:-:S04]  /*1cd00*/  FADD.FTZ R3, R3, R212 ;  /* 0x000000d403037221 */ /* 0x002fc80000010000 */
[----:B------:R-:W0:Y:S04]  /*1cd10*/  SHFL.BFLY PT, R7, R8, 0x1, 0x1f ;  /* 0x0c201f0008077f89 */ /* 0x000e2800000e0000 */
[----:B------:R-:W1:Y:S01]  /*1cd20*/  SHFL.BFLY PT, R2, R3, 0x1, 0x1f ;  /* 0x0c201f0003027f89 */ /* 0x000e6200000e0000 */
[----:B0-----:R-:W-:Y:S01]  /*1cd30*/  FADD.FTZ R13, R8, R7 ;  /* 0x00000007080d7221 */ /* 0x001fe20000010000 */
[----:B------:R-:W-:Y:S02]  /*1cd40*/  @!P1 VIADD R8, R0, 0x36860 ;  /* 0x0003686000089836 */ /* 0x000fe40000000000 */
[----:B------:R-:W-:Y:S02]  /*1cd50*/  IMAD.MOV.U32 R7, RZ, RZ, RZ ;  /* 0x000000ffff077224 */ /* 0x000fe400078e00ff */
[----:B-1----:R-:W-:Y:S01]  /*1cd60*/  FADD.FTZ R12, R3, R2 ;  /* 0x00000002030c7221 */ /* 0x002fe20000010000 */
[----:B------:R-:W-:Y:S01]  /*1cd70*/  FSETP.NE.FTZ.AND P3, PT, R13, RZ, PT ;  /* 0x000000ff0d00720b */ /* 0x000fe20003f75000 */
[----:B------:R-:W-:Y:S01]  /*1cd80*/  IMAD.MOV.U32 R3, RZ, RZ, -0x800000 ;  /* 0xff800000ff037424 */ /* 0x000fe200078e00ff */
[----:B------:R-:W-:Y:S01]  /*1cd90*/  SEL R2, RZ, 0x1, P2 ;  /* 0x00000001ff027807 */ /* 0x000fe20001000000 */
[----:B------:R-:W-:Y:S01]  /*1cda0*/  IMAD.MOV.U32 R0, RZ, RZ, -0x800000 ;  /* 0xff800000ff007424 */ /* 0x000fe200078e00ff */
[----:B------:R-:W-:-:S02]  /*1cdb0*/  FSETP.NE.FTZ.AND P0, PT, R12, RZ, PT ;  /* 0x000000ff0c00720b */ /* 0x000fc40003f15000 */
[----:B------:R-:W-:Y:S01]  /*1cdc0*/  LOP3.LUT R219, R219, R2, RZ, 0x3c, !PT ;  /* 0x00000002dbdb7212 */ /* 0x000fe200078e3cff */
[----:B------:R-:W-:Y:S01]  /*1cdd0*/  IMAD.MOV.U32 R2, RZ, RZ, RZ ;  /* 0x000000ffff027224 */ /* 0x000fe200078e00ff */
[----:B------:R-:W-:-:S05]  /*1cde0*/  @!P1 PRMT R8, RZ, 0x654, R8 ;  /* 0x00000654ff089816 */ /* 0x000fca0000000008 */
[----:B------:R-:W0:Y:S01]  /*1cdf0*/  @P3 MUFU.LG2 R11, R13 ;  /* 0x0000000d000b3308 */ /* 0x000e220000000c00 */
[----:B------:R-:W-:-:S03]  /*1ce00*/  @P3 FMUL.FTZ R14, R5, 0.69314718246459960938 ;  /* 0x3f317218050e3820 */ /* 0x000fc60000410000 */
[----:B------:R-:W-:-:S04]  /*1ce10*/  @P0 FMUL.FTZ R9, R5, 0.69314718246459960938 ;  /* 0x3f31721805090820 */ /* 0x000fc80000410000 */
[----:B------:R-:W1:Y:S08]  /*1ce20*/  @P0 MUFU.LG2 R10, R12 ;  /* 0x0000000c000a0308 */ /* 0x000e700000000c00 */
[----:B------:R-:W2:Y:S01]  /*1ce30*/  @P0 MUFU.RCP R7, R12 ;  /* 0x0000000c00070308 */ /* 0x000ea20000001000 */
[----:B0-----:R-:W-:-:S04]  /*1ce40*/  @P3 FMUL.FTZ R11, R11, 0.69314718246459960938 ;  /* 0x3f3172180b0b3820 */ /* 0x001fc80000410000 */
[----:B------:R-:W-:-:S03]  /*1ce50*/  @P3 FFMA.FTZ R0, R14, R6, R11 ;  /* 0x000000060e003223 */ /* 0x000fc6000001000b */
[----:B------:R-:W0:Y:S01]  /*1ce60*/  @P3 MUFU.RCP R2, R13 ;  /* 0x0000000d00023308 */ /* 0x000e220000001000 */
[----:B-1----:R-:W-:-:S04]  /*1ce70*/  @P0 FMUL.FTZ R10, R10, 0.69314718246459960938 ;  /* 0x3f3172180a0a0820 */ /* 0x002fc80000410000 */
[----:B------:R-:W-:Y:S01]  /*1ce80*/  @P0 FFMA.FTZ R3, R9, R4, R10 ;  /* 0x0000000409030223 */ /* 0x000fe2000001000a */
[----:B------:R-:W-:Y:S01]  /*1ce90*/  PLOP3.LUT P0, PT, PT, PT, PT, 0x8, 0x0 ;  /* 0x000000000000781c */ /* 0x000fe20003f0e170 */
[----:B------:R-:W-:Y:S02]  /*1cea0*/  WARPGROUP.DEPBAR.LE gsb0, 0x0 ;  /* 0x00008000000079c5 */ /* 0x000fe40000010000 */
[----:B------:R-:W-:-:S06]  /*1ceb0*/  WARPGROUP.ARRIVE ;  /* 0x00000000000079c5 */ /* 0x000fcc0000000000 */
        /* <DEDUP_REMOVED lines=99> */
.L_x_545:
[----:B------:R-:W0:Y:S08]  /*1d4f0*/  S2UR UR5, SR_CgaCtaId ;  /* 0x00000000000579c3 */ /* 0x000e300000008800 */
[----:B------:R-:W-:Y:S06]  /*1d500*/  BAR.SYNC.DEFER_BLOCKING 0x5, 0x180 ;  /* 0x0146000000007b1d */ /* 0x000fec0000010000 */
[----:B------:R-:W-:Y:S01]  /*1d510*/  UMOV UR4, 0x400 ;  /* 0x0000040000047882 */ /* 0x000fe20000000000 */
[----:B------:R-:W-:Y:S01]  /*1d520*/  BSSY B0, `(.L_x_620) ;  /* 0x00003c6000007945 */ /* 0x000fe20003800000 */
[----:B0-----:R-:W-:-:S06]  /*1d530*/  ULEA UR4, UR5, UR4, 0x18 ;  /* 0x0000000405047291 */ /* 0x001fcc000f8ec03f */
[----:B------:R-:W-:-:S05]  /*1d540*/  IMAD.U32 R2, RZ, RZ, UR4 ;  /* 0x00000004ff027e24 */ /* 0x000fca000f8e00ff */
[----:B------:R0:W1:Y:S01]  /*1d550*/  LDS.128 R148, [R2+0x368d0] ;  /* 0x0368d00002947984 */ /* 0x0000620000000c00 */
[----:B------:R-:W-:Y:S06]  /*1d560*/  BAR.ARV 0x4, 0x180 ;  /* 0x0106000000007b1d */ /* 0x000fec0000002000 */
[----:B------:R-:W-:Y:S05]  /*1d570*/  @P0 BRA `(.L_x_621) ;  /* 0x0000002c00a80947 */ /* 0x000fea0003800000 */
[----:B------:R-:W2:Y:S01]  /*1d580*/  LDL R4, [R1+0x7c] ;  /* 0x00007c0001047983 */ /* 0x000ea20000100800 */
[----:B------:R-:W-:Y:S01]  /*1d590*/  ULDC.64 UR6, c[0x0][0xc00] ;  /* 0x0003000000067ab9 */ /* 0x000fe20000000a00 */
[----:B------:R-:W-:Y:S01]  /*1d5a0*/  ULDC.64 UR4, c[0x0][0xc08] ;  /* 0x0003020000047ab9 */ /* 0x000fe20000000a00 */
[----:B------:R-:W3:Y:S01]  /*1d5b0*/  S2R R5, SR_SWINHI ;  /* 0x0000000000057919 */ /* 0x000ee20000002f00 */
[----:B------:R-:W4:Y:S04]  /*1d5c0*/  LDL.LU R142, [R1+0x6c] ;  /* 0x00006c00018e7983 */ /* 0x000f280000300800 */
[----:B------:R-:W4:Y:S01]  /*1d5d0*/  LDL R141, [R1+0x78] ;  /* 0x00007800018d7983 */ /* 0x000f220000100800 */
[----:B------:R-:W-:Y:S02]  /*1d5e0*/  MOV R134, R2 ;  /* 0x0000000200867202 */ /* 0x000fe40000000f00 */
[----:B---3--:R-:W-:Y:S01]  /*1d5f0*/  MOV R135, R5 ;  /* 0x0000000500877202 */ /* 0x008fe20000000f00 */
[----:B------:R-:W-:Y:S02]  /*1d600*/  BAR.SYNC.DEFER_BLOCKING 0x1, 0x100 ;  /* 0x0044000000007b1d */ /* 0x000fe40000010000 */
[----:B--2---:R-:W-:-:S03]  /*1d610*/  IMAD.WIDE R4, R4, 0x2, R134 ;  /* 0x0000000204047825 */ /* 0x004fc600078e0286 */
[C---:B------:R-:W-:Y:S02]  /*1d620*/  IADD3 R12, P1, R4.reuse, 0x40, RZ ;  /* 0x00000040040c7810 */ /* 0x040fe40007f3e0ff */
[C---:B------:R-:W-:Y:S02]  /*1d630*/  IADD3 R14, P6, R4.reuse, 0x60, RZ ;  /* 0x00000060040e7810 */ /* 0x040fe40007fde0ff */
[----:B------:R-:W-:Y:S02]  /*1d640*/  IADD3 R80, P5, R4, 0x4000, RZ ;  /* 0x0000400004507810 */ /* 0x000fe40007fbe0ff */
[----:B------:R-:W-:Y:S02]  /*1d650*/  LOP3.LUT R95, R12, 0x380, RZ, 0xc0, !PT ;  /* 0x000003800c5f7812 */ /* 0x000fe400078ec0ff */
[----:B------:R-:W-:Y:S02]  /*1d660*/  LOP3.LUT R82, R14, 0x380, RZ, 0xc0, !PT ;  /* 0x000003800e527812 */ /* 0x000fe400078ec0ff */
[----:B------:R-:W-:-:S02]  /*1d670*/  IADD3 R10, P2, R4, 0x20, RZ ;  /* 0x00000020040a7810 */ /* 0x000fc40007f5e0ff */
[----:B------:R-:W-:Y:S02]  /*1d680*/  LOP3.LUT R88, R80, 0x380, RZ, 0xc0, !PT ;  /* 0x0000038050587812 */ /* 0x000fe400078ec0ff */
[----:B------:R-:W-:Y:S02]  /*1d690*/  SHF.R.U64 R95, R95, 0x3, RZ ;  /* 0x000000035f5f7819 */ /* 0x000fe400000012ff */
[----:B------:R-:W-:Y:S02]  /*1d6a0*/  IADD3 R6, P0, R4, 0x4020, RZ ;  /* 0x0000402004067810 */ /* 0x000fe40007f1e0ff */
[----:B------:R-:W-:Y:S01]  /*1d6b0*/  SHF.R.U64 R82, R82, 0x3, RZ ;  /* 0x0000000352527819 */ /* 0x000fe200000012ff */
[----:B------:R-:W-:Y:S01]  /*1d6c0*/  IMAD.X R11, RZ, RZ, R5, P2 ;  /* 0x000000ffff0b7224 */ /* 0x000fe200010e0605 */
[----:B------:R-:W-:Y:S02]  /*1d6d0*/  IADD3 R86, P3, R4, 0x4060, RZ ;  /* 0x0000406004567810 */ /* 0x000fe40007f7e0ff */
[----:B------:R-:W-:-:S02]  /*1d6e0*/  SHF.R.U64 R88, R88, 0x3, RZ ;  /* 0x0000000358587819 */ /* 0x000fc400000012ff */
[C---:B------:R-:W-:Y:S02]  /*1d6f0*/  LOP3.LUT R9, R4.reuse, 0x380, RZ, 0xc0, !PT ;  /* 0x0000038004097812 */ /* 0x040fe400078ec0ff */
[----:B------:R-:W-:Y:S02]  /*1d700*/  IADD3 R7, P2, R4, 0x8000, RZ ;  /* 0x0000800004077810 */ /* 0x000fe40007f5e0ff */
[----:B------:R-:W-:Y:S02]  /*1d710*/  LOP3.LUT R12, R95, R12, RZ, 0x3c, !PT ;  /* 0x0000000c5f0c7212 */ /* 0x000fe400078e3cff */
[----:B------:R-:W-:Y:S02]  /*1d720*/  LOP3.LUT R14, R82, R14, RZ, 0x3c, !PT ;  /* 0x0000000e520e7212 */ /* 0x000fe400078e3cff */
[----:B------:R-:W-:Y:S02]  /*1d730*/  LOP3.LUT R95, R6, 0x380, RZ, 0xc0, !PT ;  /* 0x00000380065f7812 */ /* 0x000fe400078ec0ff */
[----:B------:R-:W-:-:S02]  /*1d740*/  LOP3.LUT R82, R86, 0x380, RZ, 0xc0, !PT ;  /* 0x0000038056527812 */ /* 0x000fc400078ec0ff */
[----:B------:R-:W-:Y:S01]  /*1d750*/  LOP3.LUT R80, R88, R80, RZ, 0x3c, !PT ;  /* 0x0000005058507212 */ /* 0x000fe200078e3cff */
[--C-:B------:R-:W-:Y:S01]  /*1d760*/  IMAD.X R13, RZ, RZ, R5.reuse, P1 ;  /* 0x000000ffff0d7224 */ /* 0x100fe200008e0605 */
[----:B------:R-:W-:Y:S02]  /*1d770*/  SHF.R.U64 R9, R9, 0x3, RZ ;  /* 0x0000000309097819 */ /* 0x000fe400000012ff */
[----:B------:R-:W-:Y:S01]  /*1d780*/  LOP3.LUT R88, R7, 0x380, RZ, 0xc0, !PT ;  /* 0x0000038007587812 */ /* 0x000fe200078ec0ff */
[--C-:B------:R-:W-:Y:S01]  /*1d790*/  IMAD.X R15, RZ, RZ, R5.reuse, P6 ;  /* 0x000000ffff0f7224 */ /* 0x100fe200030e0605 */
[C---:B------:R-:W-:Y:S01]  /*1d7a0*/  IADD3 R84, P4, R4.reuse, 0x4040, RZ ;  /* 0x0000404004547810 */ /* 0x040fe20007f9e0ff */
[----:B------:R-:W-:Y:S01]  /*1d7b0*/  IMAD.X R81, RZ, RZ, R5, P5 ;  /* 0x000000ffff517224 */ /* 0x000fe200028e0605 */
[----:B------:R-:W-:Y:S02]  /*1d7c0*/  SHF.R.U64 R95, R95, 0x3, RZ ;  /* 0x000000035f5f7819 */ /* 0x000fe400000012ff */
[----:B------:R-:W-:-:S02]  /*1d7d0*/  IADD3 R8, P1, R4, 0x8020, RZ ;  /* 0x0000802004087810 */ /* 0x000fc40007f3e0ff */
[----:B------:R-:W-:Y:S02]  /*1d7e0*/  SHF.R.U64 R139, R82, 0x3, RZ ;  /* 0x00000003528b7819 */ /* 0x000fe400000012ff */
[C---:B------:R-:W-:Y:S02]  /*1d7f0*/  IADD3 R92, P6, R4.reuse, 0x8040, RZ ;  /* 0x00008040045c7810 */ /* 0x040fe40007fde0ff */
[----:B------:R-:W-:Y:S02]  /*1d800*/  IADD3 R94, P5, R4, 0x8060, RZ ;  /* 0x00008060045e7810 */ /* 0x000fe40007fbe0ff */
[----:B------:R-:W-:Y:S02]  /*1d810*/  LOP3.LUT R4, R9, R4, RZ, 0x3c, !PT ;  /* 0x0000000409047212 */ /* 0x000fe400078e3cff */
[----:B------:R-:W-:Y:S02]  /*1d820*/  LOP3.LUT R90, R10, 0x380, RZ, 0xc0, !PT ;  /* 0x000003800a5a7812 */ /* 0x000fe400078ec0ff */
[----:B------:R-:W-:-:S02]  /*1d830*/  SHF.R.U64 R88, R88, 0x3, RZ ;  /* 0x0000000358587819 */ /* 0x000fc400000012ff */
[----:B------:R-:W-:Y:S02]  /*1d840*/  LOP3.LUT R137, R84, 0x380, RZ, 0xc0, !PT ;  /* 0x0000038054897812 */ /* 0x000fe400078ec0ff */
[----:B------:R-:W-:Y:S02]  /*1d850*/  LOP3.LUT R82, R95, R6, RZ, 0x3c, !PT ;  /* 0x000000065f527212 */ /* 0x000fe400078e3cff */
[----:B------:R-:W-:Y:S02]  /*1d860*/  LOP3.LUT R86, R139, R86, RZ, 0x3c, !PT ;  /* 0x000000568b567212 */ /* 0x000fe400078e3cff */
[----:B------:R-:W-:Y:S01]  /*1d870*/  LOP3.LUT R95, R8, 0x380, RZ, 0xc0, !PT ;  /* 0x00000380085f7812 */ /* 0x000fe200078ec0ff */
[--C-:B------:R-:W-:Y:S01]  /*1d880*/  IMAD.X R83, RZ, RZ, R5.reuse, P0 ;  /* 0x000000ffff537224 */ /* 0x100fe200000e0605 */
[----:B------:R-:W-:Y:S01]  /*1d890*/  LOP3.LUT R139, R94, 0x380, RZ, 0xc0, !PT ;  /* 0x000003805e8b7812 */ /* 0x000fe200078ec0ff */
[--C-:B------:R-:W-:Y:S01]  /*1d8a0*/  IMAD.X R85, RZ, RZ, R5.reuse, P4 ;  /* 0x000000ffff557224 */ /* 0x100fe200020e0605 */
[----:B------:R-:W-:Y:S01]  /*1d8b0*/  SHF.R.U64 R90, R90, 0x3, RZ ;  /* 0x000000035a5a7819 */ /* 0x000fe200000012ff */
[--C-:B------:R-:W-:Y:S01]  /*1d8c0*/  IMAD.X R87, RZ, RZ, R5.reuse, P3 ;  /* 0x000000ffff577224 */ /* 0x100fe200018e0605 */
[----:B------:R-:W-:Y:S01]  /*1d8d0*/  LOP3.LUT R88, R88, R7, RZ, 0x3c, !PT ;  /* 0x0000000758587212 */ /* 0x000fe200078e3cff */
[--C-:B------:R-:W-:Y:S01]  /*1d8e0*/  IMAD.X R89, RZ, RZ, R5.reuse, P2 ;  /* 0x000000ffff597224 */ /* 0x100fe200010e0605 */
[----:B------:R-:W-:Y:S01]  /*1d8f0*/  MOV R138, R4 ;  /* 0x00000004008a7202 */ /* 0x000fe20000000f00 */
[--C-:B------:R-:W-:Y:S01]  /*1d900*/  IMAD.X R91, RZ, RZ, R5.reuse, P1 ;  /* 0x000000ffff5b7224 */ /* 0x100fe200008e0605 */
[----:B------:R-:W-:Y:S01]  /*1d910*/  SHF.R.U64 R137, R137, 0x3, RZ ;  /* 0x0000000389897819 */ /* 0x000fe200000012ff */
[--C-:B------:R-:W-:Y:S01]  /*1d920*/  IMAD.X R93, RZ, RZ, R5.reuse, P6 ;  /* 0x000000ffff5d7224 */ /* 0x100fe200030e0605 */
[----:B------:R-:W-:Y:S01]  /*1d930*/  F2FP.BF16.F32.PACK_AB R4, R25, R24 ;  /* 0x000000181904723e */ /* 0x000fe200000010ff */
[----:B------:R-:W-:Y:S01]  /*1d940*/  IMAD.X R9, RZ, RZ, R5, P5 ;  /* 0x000000ffff097224 */ /* 0x000fe200028e0605 */
[----:B------:R-:W-:-:S02]  /*1d950*/  F2FP.BF16.F32.PACK_AB R5, R27, R26 ;  /* 0x0000001a1b05723e */ /* 0x000fc400000010ff */
[----:B------:R-:W-:Y:S02]  /*1d960*/  F2FP.BF16.F32.PACK_AB R6, R29, R28 ;  /* 0x0000001c1d06723e */ /* 0x000fe400000010ff */
[----:B------:R-:W-:Y:S02]  /*1d970*/  F2FP.BF16.F32.PACK_AB R7, R31, R30 ;  /* 0x0000001e1f07723e */ /* 0x000fe400000010ff */
[----:B------:R-:W-:Y:S02]  /*1d980*/  SHF.R.U64 R95, R95, 0x3, RZ ;  /* 0x000000035f5f7819 */ /* 0x000fe400000012ff */
[----:B------:R-:W-:Y:S02]  /*1d990*/  SHF.R.U64 R139, R139, 0x3, RZ ;  /* 0x000000038b8b7819 */ /* 0x000fe400000012ff */
[----:B------:R-:W-:Y:S01]  /*1d9a0*/  LOP3.LUT R10, R90, R10, RZ, 0x3c, !PT ;  /* 0x0000000a5a0a7212 */ /* 0x000fe200078e3cff */
[----:B------:R2:W-:Y:S01]  /*1d9b0*/  STSM.16.M88.4 [R138], R4 ;  /* 0x000000048a007844 */ /* 0x0005e20000000200 */
[----:B------:R-:W-:-:S02]  /*1d9c0*/  LOP3.LUT R84, R137, R84, RZ, 0x3c, !PT ;  /* 0x0000005489547212 */ /* 0x000fc400078e3cff */
[----:B------:R-:W-:Y:S02]  /*1d9d0*/  LOP3.LUT R90, R95, R8, RZ, 0x3c, !PT ;  /* 0x000000085f5a7212 */ /* 0x000fe400078e3cff */
[----:B------:R-:W-:Y:S02]  /*1d9e0*/  LOP3.LUT R8, R139, R94, RZ, 0x3c, !PT ;  /* 0x0000005e8b087212 */ /* 0x000fe400078e3cff */
[----:B------:R-:W-:Y:S02]  /*1d9f0*/  MOV R10, R10 ;  /* 0x0000000a000a7202 */ /* 0x000fe40000000f00 */
[----:B------:R-:W-:Y:S02]  /*1da00*/  MOV R94, R80 ;  /* 0x00000050005e7202 */ /* 0x000fe40000000f00 */
[----:B------:R-:W-:Y:S02]  /*1da10*/  MOV R95, R82 ;  /* 0x00000052005f7202 */ /* 0x000fe40000000f00 */
[----:B------:R-:W-:-:S02]  /*1da20*/  MOV R139, R84 ;  /* 0x00000054008b7202 */ /* 0x000fc40000000f00 */
[----:B--2---:R-:W-:Y:S02]  /*1da30*/  MOV R4, R12 ;  /* 0x0000000c00047202 */ /* 0x004fe40000000f00 */
[----:B------:R-:W-:Y:S02]  /*1da40*/  MOV R5, R14 ;  /* 0x0000000e00057202 */ /* 0x000fe40000000f00 */
[----:B------:R-:W-:Y:S02]  /*1da50*/  F2FP.BF16.F32.PACK_AB R12, R33, R32 ;  /* 0x00000020210c723e */ /* 0x000fe400000010ff */
[----:B------:R-:W-:Y:S02]  /*1da60*/  F2FP.BF16.F32.PACK_AB R13, R35, R34 ;  /* 0x00000022230d723e */ /* 0x000fe400000010ff */
[----:B------:R-:W-:Y:S02]  /*1da70*/  F2FP.BF16.F32.PACK_AB R14, R37, R36 ;  /* 0x00000024250e723e */ /* 0x000fe400000010ff */
[----:B------:R-:W-:-:S02]  /*1da80*/  F2FP.BF16.F32.PACK_AB R15, R39, R38 ;  /* 0x00000026270f723e */ /* 0x000fc400000010ff */
[----:B------:R-:W-:Y:S02]  /*1da90*/  MOV R140, R86 ;  /* 0x00000056008c7202 */ /* 0x000fe40000000f00 */
[----:B------:R-:W-:Y:S02]  /*1daa0*/  F2FP.BF16.F32.PACK_AB R80, R41, R40 ;  /* 0x000000282950723e */ /* 0x000fe400000010ff */
[----:B------:R-:W-:Y:S02]  /*1dab0*/  F2FP.BF16.F32.PACK_AB R81, R43, R42 ;  /* 0x0000002a2b51723e */ /* 0x000fe400000010ff */
[----:B------:R-:W-:Y:S02]  /*1dac0*/  F2FP.BF16.F32.PACK_AB R82, R45, R44 ;  /* 0x0000002c2d52723e */ /* 0x000fe400000010ff */
[----:B------:R-:W-:Y:S02]  /*1dad0*/  F2FP.BF16.F32.PACK_AB R83, R47, R46 ;  /* 0x0000002e2f53723e */ /* 0x000fe400000010ff */
[----:B------:R-:W-:-:S02]  /*1dae0*/  F2FP.BF16.F32.PACK_AB R84, R49, R48 ;  /* 0x000000303154723e */ /* 0x000fc400000010ff */
[----:B------:R-:W-:Y:S02]  /*1daf0*/  F2FP.BF16.F32.PACK_AB R85, R51, R50 ;  /* 0x000000323355723e */ /* 0x000fe400000010ff */
[----:B------:R-:W-:Y:S02]  /*1db00*/  F2FP.BF16.F32.PACK_AB R86, R53, R52 ;  /* 0x000000343556723e */ /* 0x000fe400000010ff */
[----:B------:R-:W-:Y:S01]  /*1db10*/  F2FP.BF16.F32.PACK_AB R87, R55, R54 ;  /* 0x000000363757723e */ /* 0x000fe200000010ff */
[----:B------:R2:W-:Y:S01]  /*1db20*/  STSM.16.M88.4 [R10], R12 ;  /* 0x0000000c0a007844 */ /* 0x0005e20000000200 */
[----:B------:R-:W-:-:S03]  /*1db30*/  LOP3.LUT R137, R92, 0x380, RZ, 0xc0, !PT ;  /* 0x000003805c897812 */ /* 0x000fc600078ec0ff */
[----:B------:R3:W-:Y:S01]  /*1db40*/  STSM.16.M88.4 [R4], R80 ;  /* 0x0000005004007844 */ /* 0x0007e20000000200 */
[----:B------:R-:W-:Y:S02]  /*1db50*/  MOV R138, R8 ;  /* 0x00000008008a7202 */ /* 0x000fe40000000f00 */
[----:B------:R-:W-:Y:S01]  /*1db60*/  F2FP.BF16.F32.PACK_AB R6, R61, R60 ;  /* 0x0000003c3d06723e */ /* 0x000fe200000010ff */
[----:B------:R0:W-:Y:S01]  /*1db70*/  STSM.16.M88.4 [R5], R84 ;  /* 0x0000005405007844 */ /* 0x0001e20000000200 */
[----:B------:R-:W-:Y:S02]  /*1db80*/  F2FP.BF16.F32.PACK_AB R7, R63, R62 ;  /* 0x0000003e3f07723e */ /* 0x000fe400000010ff */
[----:B------:R-:W-:Y:S02]  /*1db90*/  F2FP.BF16.F32.PACK_AB R8, R65, R64 ;  /* 0x000000404108723e */ /* 0x000fe400000010ff */
[----:B------:R-:W-:Y:S02]  /*1dba0*/  F2FP.BF16.F32.PACK_AB R9, R67, R66 ;  /* 0x000000424309723e */ /* 0x000fe400000010ff */
[----:B------:R-:W-:-:S02]  /*1dbb0*/  F2FP.BF16.F32.PACK_AB R11, R71, R70 ;  /* 0x00000046470b723e */ /* 0x000fc400000010ff */
[----:B--2---:R-:W-:Y:S02]  /*1dbc0*/  F2FP.BF16.F32.PACK_AB R10, R69, R68 ;  /* 0x00000044450a723e */ /* 0x004fe400000010ff */
[----:B---3--:R-:W-:Y:S02]  /*1dbd0*/  F2FP.BF16.F32.PACK_AB R4, R57, R56 ;  /* 0x000000383904723e */ /* 0x008fe400000010ff */
[----:B------:R-:W-:Y:S02]  /*1dbe0*/  SHF.R.U64 R137, R137, 0x3, RZ ;  /* 0x0000000389897819 */ /* 0x000fe400000012ff */
[----:B0-----:R-:W-:Y:S02]  /*1dbf0*/  F2FP.BF16.F32.PACK_AB R5, R59, R58 ;  /* 0x0000003a3b05723e */ /* 0x001fe400000010ff */
[----:B------:R-:W-:Y:S02]  /*1dc00*/  F2FP.BF16.F32.PACK_AB R12, R73, R72 ;  /* 0x00000048490c723e */ /* 0x000fe400000010ff */
[----:B------:R-:W-:-:S02]  /*1dc10*/  F2FP.BF16.F32.PACK_AB R13, R75, R74 ;  /* 0x0000004a4b0d723e */ /* 0x000fc400000010ff */
[----:B------:R-:W-:Y:S02]  /*1dc20*/  F2FP.BF16.F32.PACK_AB R14, R77, R76 ;  /* 0x0000004c4d0e723e */ /* 0x000fe400000010ff */
[----:B------:R-:W-:Y:S02]  /*1dc30*/  F2FP.BF16.F32.PACK_AB R15, R79, R78 ;  /* 0x0000004e4f0f723e */ /* 0x000fe400000010ff */
[----:B------:R-:W-:Y:S02]  /*1dc40*/  F2FP.BF16.F32.PACK_AB R80, R21, R20 ;  /* 0x000000141550723e */ /* 0x000fe400000010ff */
[----:B------:R-:W-:Y:S02]  /*1dc50*/  F2FP.BF16.F32.PACK_AB R81, R127, R126 ;  /* 0x0000007e7f51723e */ /* 0x000fe400000010ff */
[----:B------:R-:W-:Y:S02]  /*1dc60*/  F2FP.BF16.F32.PACK_AB R82, R121, R120 ;  /* 0x000000787952723e */ /* 0x000fe400000010ff */
[----:B------:R-:W-:Y:S01]  /*1dc70*/  F2FP.BF16.F32.PACK_AB R83, R129, R128 ;  /* 0x000000808153723e */ /* 0x000fe200000010ff */
[----:B------:R-:W-:Y:S01]  /*1dc80*/  STSM.16.M88.4 [R94], R4 ;  /* 0x000000045e007844 */ /* 0x000fe20000000200 */
[----:B------:R-:W-:-:S02]  /*1dc90*/  MOV R88, R88 ;  /* 0x0000005800587202 */ /* 0x000fc40000000f00 */
[----:B------:R-:W-:Y:S02]  /*1dca0*/  F2FP.BF16.F32.PACK_AB R84, R123, R122 ;  /* 0x0000007a7b54723e */ /* 0x000fe400000010ff */
[----:B------:R-:W-:Y:S02]  /*1dcb0*/  F2FP.BF16.F32.PACK_AB R85, R131, R130 ;  /* 0x000000828355723e */ /* 0x000fe400000010ff */
[----:B------:R-:W-:Y:S02]  /*1dcc0*/  F2FP.BF16.F32.PACK_AB R86, R125, R124 ;  /* 0x0000007c7d56723e */ /* 0x000fe400000010ff */
[----:B------:R-:W-:Y:S01]  /*1dcd0*/  F2FP.BF16.F32.PACK_AB R87, R133, R132 ;  /* 0x000000848557723e */ /* 0x000fe200000010ff */
[----:B------:R-:W-:Y:S01]  /*1dce0*/  STSM.16.M88.4 [R95], R8 ;  /* 0x000000085f007844 */ /* 0x000fe20000000200 */
[----:B------:R-:W-:-:S03]  /*1dcf0*/  LOP3.LUT R92, R137, R92, RZ, 0x3c, !PT ;  /* 0x0000005c895c7212 */ /* 0x000fc600078e3cff */
[----:B------:R0:W-:Y:S01]  /*1dd00*/  STSM.16.M88.4 [R139], R12 ;  /* 0x0000000c8b007844 */ /* 0x0001e20000000200 */
[----:B------:R-:W-:-:S03]  /*1dd10*/  MOV R136, R90 ;  /* 0x0000005a00887202 */ /* 0x000fc60000000f00 */
[----:B------:R-:W-:Y:S01]  /*1dd20*/  STSM.16.M88.4 [R140], R80 ;  /* 0x000000508c007844 */ /* 0x000fe20000000200 */
[----:B------:R-:W-:Y:S02]  /*1dd30*/  MOV R137, R92 ;  /* 0x0000005c00897202 */ /* 0x000fe40000000f00 */
[----:B------:R-:W-:Y:S01]  /*1dd40*/  F2FP.BF16.F32.PACK_AB R89, R99, R98 ;  /* 0x000000626359723e */ /* 0x000fe200000010ff */
[----:B------:R2:W-:Y:S01]  /*1dd50*/  STSM.16.M88.4 [R88], R84 ;  /* 0x0000005458007844 */ /* 0x0005e20000000200 */
[----:B------:R-:W-:Y:S02]  /*1dd60*/  F2FP.BF16.F32.PACK_AB R90, R101, R100 ;  /* 0x00000064655a723e */ /* 0x000fe400000010ff */
[----:B------:R-:W-:Y:S02]  /*1dd70*/  F2FP.BF16.F32.PACK_AB R91, R103, R102 ;  /* 0x00000066675b723e */ /* 0x000fe400000010ff */
[----:B------:R-:W-:Y:S02]  /*1dd80*/  F2FP.BF16.F32.PACK_AB R92, R105, R104 ;  /* 0x00000068695c723e */ /* 0x000fe400000010ff */
[----:B------:R-:W-:Y:S01]  /*1dd90*/  F2FP.BF16.F32.PACK_AB R93, R107, R106 ;  /* 0x0000006a6b5d723e */ /* 0x000fe200000010ff */
[----:B0-----:R-:W0:Y:S01]  /*1dda0*/  LDC.64 R14, c[0x0][0xba8] ;  /* 0x0002ea00ff0e7b82 */ /* 0x001e220000000a00 */
[----:B------:R-:W-:-:S02]  /*1ddb0*/  F2FP.BF16.F32.PACK_AB R94, R109, R108 ;  /* 0x0000006c6d5e723e */ /* 0x000fc400000010ff */
[----:B------:R-:W-:Y:S02]  /*1ddc0*/  F2FP.BF16.F32.PACK_AB R95, R111, R110 ;  /* 0x0000006e6f5f723e */ /* 0x000fe400000010ff */
[----:B------:R-:W-:Y:S02]  /*1ddd0*/  F2FP.BF16.F32.PACK_AB R4, R113, R112 ;  /* 0x000000707104723e */ /* 0x000fe400000010ff */
[----:B--2---:R-:W-:Y:S02]  /*1dde0*/  F2FP.BF16.F32.PACK_AB R88, R97, R96 ;  /* 0x000000606158723e */ /* 0x004fe400000010ff */
[----:B------:R-:W-:Y:S02]  /*1ddf0*/  F2FP.BF16.F32.PACK_AB R5, R115, R114 ;  /* 0x000000727305723e */ /* 0x000fe400000010ff */
[----:B------:R-:W-:Y:S02]  /*1de00*/  F2FP.BF16.F32.PACK_AB R6, R117, R116 ;  /* 0x000000747506723e */ /* 0x000fe400000010ff */
[----:B------:R-:W-:Y:S01]  /*1de10*/  F2FP.BF16.F32.PACK_AB R7, R119, R118 ;  /* 0x000000767707723e */ /* 0x000fe200000010ff */
[----:B------:R-:W-:Y:S01]  /*1de20*/  STSM.16.M88.4 [R136], R88 ;  /* 0x0000005888007844 */ /* 0x000fe20000000200 */
[----:B------:R-:W-:-:S02]  /*1de30*/  ISETP.NE.U32.AND P0, PT, RZ, UR6, PT ;  /* 0x00000006ff007c0c */ /* 0x000fc4000bf05070 */
[----:B------:R-:W-:Y:S01]  /*1de40*/  IADD3 R8, P1, R226, UR6, RZ ;  /* 0x00000006e2087c10 */ /* 0x000fe2000ff3e0ff */
[----:B------:R-:W-:Y:S01]  /*1de50*/  STSM.16.M88.4 [R137], R92 ;  /* 0x0000005c89007844 */ /* 0x000fe20000000200 */
[----:B------:R-:W-:Y:S01]  /*1de60*/  IMAD.MOV.U32 R80, RZ, RZ, RZ ;  /* 0x000000ffff507224 */ /* 0x000fe200078e00ff */
[----:B------:R-:W2:Y:S02]  /*1de70*/  LDC R83, c[0x0][0xbe8] ;  /* 0x0002fa00ff537b82 */ /* 0x000ea40000000800 */
[----:B------:R3:W-:Y:S06]  /*1de80*/  STSM.16.M88.4 [R138], R4 ;  /* 0x000000048a007844 */ /* 0x0007ec0000000200 */
[----:B------:R-:W-:Y:S01]  /*1de90*/  BAR.SYNC.DEFER_BLOCKING 0x1, 0x100 ;  /* 0x0044000000007b1d */ /* 0x000fe20000010000 */
[----:B------:R-:W-:-:S02]  /*1dea0*/  ISETP.NE.AND.EX P0, PT, RZ, UR7, PT, P0 ;  /* 0x00000007ff007c0c */ /* 0x000fc4000bf05300 */
[----:B------:R-:W-:Y:S02]  /*1deb0*/  IADD3.X R9, R227, UR7, RZ, P1, !PT ;  /* 0x00000007e3097c10 */ /* 0x000fe40008ffe4ff */
[----:B------:R-:W-:-:S09]  /*1dec0*/  ISETP.NE.U32.AND P1, PT, RZ, UR4, PT ;  /* 0x00000004ff007c0c */ /* 0x000fd2000bf25070 */
[----:B------:R-:W4:Y:S01]  /*1ded0*/  @P0 LDG.E R80, desc[UR60][R8.64] ;  /* 0x0000003c08500981 */ /* 0x000f22000c1e1900 */
[----:B------:R-:W-:-:S13]  /*1dee0*/  ISETP.NE.AND.EX P1, PT, RZ, UR5, PT, P1 ;  /* 0x00000005ff007c0c */ /* 0x000fda000bf25310 */
[----:B------:R-:W-:Y:S01]  /*1def0*/  @P1 IADD3 R226, P2, R226, UR4, RZ ;  /* 0x00000004e2e21c10 */ /* 0x000fe2000ff5e0ff */
[----:B------:R-:W-:Y:S02]  /*1df00*/  ULDC UR4, c[0x0][0xa88] ;  /* 0x0002a20000047ab9 */ /* 0x000fe40000000800 */
[----:B------:R-:W-:Y:S01]  /*1df10*/  IMAD.U32 R82, RZ, RZ, UR4 ;  /* 0x00000004ff527e24 */ /* 0x000fe2000f8e00ff */
[----:B------:R-:W-:Y:S01]  /*1df20*/  @P1 IADD3.X R227, R227, UR5, RZ, P2, !PT ;  /* 0x00000005e3e31c10 */ /* 0x000fe200097fe4ff */
[----:B------:R-:W-:-:S04]  /*1df30*/  ULDC UR4, c[0x0][0xad4] ;  /* 0x0002b50000047ab9 */ /* 0x000fc80000000800 */
[----:B------:R0:W5:Y:S01]  /*1df40*/  @P1 LDG.E R82, desc[UR60][R226.64] ;  /* 0x0000003ce2521981 */ /* 0x000162000c1e1900 */
[----:B------:R-:W-:Y:S01]  /*1df50*/  ISETP.NE.AND P2, PT, R224, RZ, PT ;  /* 0x000000ffe000720c */ /* 0x000fe20003f45270 */
[----:B------:R-:W-:-:S03]  /*1df60*/  IMAD.MOV.U32 R86, RZ, RZ, 0x9b8 ;  /* 0x000009b8ff567424 */ /* 0x000fc600078e00ff */
[----:B------:R-:W-:-:S04]  /*1df70*/  SEL R224, R224, UR4, P2 ;  /* 0x00000004e0e07c07 */ /* 0x000fc80009000000 */
[----:B------:R-:W-:-:S04]  /*1df80*/  ISETP.GT.AND P3, PT, R224, 0x1, PT ;  /* 0x00000001e000780c */ /* 0x000fc80003f64270 */
[----:B------:R-:W-:-:S04]  /*1df90*/  SEL R86, R86, 0x978, P3 ;  /* 0x0000097856567807 */ /* 0x000fc80001800000 */
[----:B---3--:R-:W3:Y:S08]  /*1dfa0*/  LDC.64 R6, c[0x0][R86+0x220] ;  /* 0x0000880056067b82 */ /* 0x008ef00000000a00 */
[----:B------:R-:W1:Y:S01]  /*1dfb0*/  LDC.64 R10, c[0x0][R86+0x218] ;  /* 0x00008600560a7b82 */ /* 0x000e620000000a00 */
[----:B--2---:R-:W-:-:S07]  /*1dfc0*/  ISETP.NE.AND P4, PT, R83, 0x1, PT ;  /* 0x000000015300780c */ /* 0x004fce0003f85270 */
[----:B------:R-:W2:Y:S01]  /*1dfd0*/  LDC.64 R12, c[0x0][R86+0x228] ;  /* 0x00008a00560c7b82 */ /* 0x000ea20000000a00 */
[----:B------:R-:W-:-:S07]  /*1dfe0*/  ISETP.NE.U32.AND P2, PT, RZ, UR6, PT ;  /* 0x00000006ff007c0c */ /* 0x000fce000bf45070 */
[----:B------:R-:W2:Y:S01]  /*1dff0*/  LDC.64 R4, c[0x0][R86+0x210] ;  /* 0x0000840056047b82 */ /* 0x000ea20000000a00 */
[----:B------:R-:W-:-:S07]  /*1e000*/  ISETP.NE.AND.EX P2, PT, RZ, UR7, PT, P2 ;  /* 0x00000007ff007c0c */ /* 0x000fce000bf45320 */
[----:B------:R-:W2:Y:S01]  /*1e010*/  @P4 LDC R89, c[0x0][0xbec] ;  /* 0x0002fb00ff594b82 */ /* 0x000ea20000000800 */
[----:B------:R-:W-:-:S07]  /*1e020*/  SEL R225, R225, RZ, !P2 ;  /* 0x000000ffe1e17207 */ /* 0x000fce0005000000 */
[----:B------:R-:W2:Y:S01]  /*1e030*/  @P4 LDC R91, c[0x0][0xbf0] ;  /* 0x0002fc00ff5b4b82 */ /* 0x000ea20000000800 */
[----:B----4-:R-:W-:Y:S01]  /*1e040*/  SEL R81, R142, RZ, !P2 ;  /* 0x000000ff8e517207 */ /* 0x010fe20005000000 */
[----:B---3--:R-:W-:-:S06]  /*1e050*/  IMAD R7, R7, R225, RZ ;  /* 0x000000e107077224 */ /* 0x008fcc00078e02ff */
[----:B0-----:R-:W0:Y:S01]  /*1e060*/  @!P3 LDC R14, c[0x0][0xb50] ;  /* 0x0002d400ff0ebb82 */ /* 0x001e220000000800 */
[C---:B------:R-:W-:Y:S02]  /*1e070*/  IMAD R87, R6.reuse, R81, R7 ;  /* 0x0000005106577224 */ /* 0x040fe400078e0207 */
[----:B------:R-:W-:-:S05]  /*1e080*/  IMAD.WIDE.U32 R6, R6, R225, RZ ;  /* 0x000000e106067225 */ /* 0x000fca00078e00ff */
[----:B------:R-:W3:Y:S01]  /*1e090*/  @!P3 LDC R15, c[0x0][0xb54] ;  /* 0x0002d500ff0fbb82 */ /* 0x000ee20000000800 */
[-C--:B-1----:R-:W-:Y:S02]  /*1e0a0*/  IMAD R81, R11, R222.reuse, RZ ;  /* 0x000000de0b517224 */ /* 0x082fe400078e02ff */
[----:B------:R-:W-:-:S04]  /*1e0b0*/  IMAD.WIDE.U32 R10, R10, R222, RZ ;  /* 0x000000de0a0a7225 */ /* 0x000fc800078e00ff */
[----:B------:R-:W-:Y:S01]  /*1e0c0*/  IMAD R84, R232, 0x80, R141 ;  /* 0x00000080e8547824 */ /* 0x000fe200078e028d */
[----:B------:R-:W-:Y:S01]  /*1e0d0*/  SEL R85, R233, RZ, P3 ;  /* 0x000000ffe9557207 */ /* 0x000fe20001800000 */
[----:B------:R-:W-:Y:S02]  /*1e0e0*/  IMAD.IADD R88, R11, 0x1, R81 ;  /* 0x000000010b587824 */ /* 0x000fe400078e0251 */
[----:B------:R-:W-:Y:S02]  /*1e0f0*/  IMAD.IADD R11, R7, 0x1, R87 ;  /* 0x00000001070b7824 */ /* 0x000fe400078e0257 */
[----:B------:R-:W-:Y:S02]  /*1e100*/  IMAD.MOV.U32 R7, RZ, RZ, R84 ;  /* 0x000000ffff077224 */ /* 0x000fe400078e0054 */
[-C--:B--2---:R-:W-:Y:S02]  /*1e110*/  IMAD R87, R13, R85.reuse, RZ ;  /* 0x000000550d577224 */ /* 0x084fe400078e02ff */
[----:B------:R-:W-:-:S04]  /*1e120*/  IMAD.WIDE.U32 R12, R12, R85, RZ ;  /* 0x000000550c0c7225 */ /* 0x000fc800078e00ff */
[----:B------:R-:W-:Y:S01]  /*1e130*/  IMAD.IADD R87, R13, 0x1, R87 ;  /* 0x000000010d577824 */ /* 0x000fe200078e0257 */
[--C-:B------:R-:W-:Y:S01]  /*1e140*/  IADD3 R10, P2, P5, R6, R10, R80.reuse ;  /* 0x0000000a060a7210 */ /* 0x100fe20007d5e050 */
[----:B------:R-:W-:Y:S01]  /*1e150*/  @P4 IMAD.HI.U32 R6, R84, R89, RZ ;  /* 0x0000005954064227 */ /* 0x000fe200078e00ff */
[----:B------:R-:W-:-:S04]  /*1e160*/  SHF.R.S32.HI R81, RZ, 0x1f, R80 ;  /* 0x0000001fff517819 */ /* 0x000fc80000011450 */
[----:B------:R-:W-:Y:S02]  /*1e170*/  @P4 SHF.R.U32.HI R7, RZ, R91, R6 ;  /* 0x0000005bff074219 */ /* 0x000fe40000011606 */
[----:B------:R-:W-:-:S03]  /*1e180*/  IADD3.X R11, R11, R88, R81, P2, P5 ;  /* 0x000000580b0b7210 */ /* 0x000fc600017ea451 */
[--C-:B------:R-:W-:Y:S01]  /*1e190*/  IMAD.MOV R85, RZ, RZ, -R7.reuse ;  /* 0x000000ffff557224 */ /* 0x100fe200078e0a07 */
[----:B------:R-:W-:Y:S02]  /*1e1a0*/  IADD3 R12, P2, P5, R7, R10, R12 ;  /* 0x0000000a070c7210 */ /* 0x000fe40007d5e00c */
[----:B------:R-:W-:Y:S01]  /*1e1b0*/  SHF.R.S32.HI R6, RZ, 0x1f, R7 ;  /* 0x0000001fff067819 */ /* 0x000fe20000011407 */
[----:B------:R-:W-:-:S03]  /*1e1c0*/  IMAD R7, R83, R85, R84 ;  /* 0x0000005553077224 */ /* 0x000fc600078e0254 */
[----:B------:R-:W-:Y:S01]  /*1e1d0*/  IADD3.X R13, R6, R11, R87, P2, P5 ;  /* 0x0000000b060d7210 */ /* 0x000fe200017ea457 */
[-C--:B------:R-:W-:Y:S01]  /*1e1e0*/  IMAD R5, R5, R7.reuse, RZ ;  /* 0x0000000705057224 */ /* 0x080fe200078e02ff */
[----:B------:R-:W-:Y:S01]  /*1e1f0*/  SHF.R.S32.HI R11, RZ, 0x1f, R7 ;  /* 0x0000001fff0b7819 */ /* 0x000fe20000011407 */
[----:B------:R-:W-:-:S04]  /*1e200*/  IMAD.WIDE.U32 R12, R4, R7, R12 ;  /* 0x00000007040c7225 */ /* 0x000fc800078e000c */
[----:B------:R-:W-:Y:S01]  /*1e210*/  IMAD R5, R4, R11, R5 ;  /* 0x0000000b04057224 */ /* 0x000fe200078e0205 */
[----:B0-----:R-:W-:-:S03]  /*1e220*/  LEA R14, P2, R12, R14, 0x2 ;  /* 0x0000000e0c0e7211 */ /* 0x001fc600078410ff */
[----:B------:R-:W-:-:S05]  /*1e230*/  IMAD.IADD R4, R13, 0x1, R5 ;  /* 0x000000010d047824 */ /* 0x000fca00078e0205 */
[----:B---3--:R-:W-:Y:S01]  /*1e240*/  LEA.HI.X R15, R12, R15, R4, 0x2, P2 ;  /* 0x0000000f0c0f7211 */ /* 0x008fe200010f1404 */
[----:B------:R-:W-:Y:S06]  /*1e250*/  @P1 BRA `(.L_x_622) ;  /* 0x0000000000101947 */ /* 0x000fec0003800000 */
[----:B------:R-:W-:Y:S05]  /*1e260*/  @!P0 BRA `(.L_x_622) ;  /* 0x00000000000c8947 */ /* 0x000fea0003800000 */
[----:B------:R-:W2:Y:S04]  /*1e270*/  LDG.E R5, desc[UR60][R8.64] ;  /* 0x0000003c08057981 */ /* 0x000ea8000c1e1900 */
[----:B-----5:R-:W2:Y:S02]  /*1e280*/  LDG.E R82, desc[UR60][R8.64+0x4] ;  /* 0x0000043c08527981 */ /* 0x020ea4000c1e1900 */
[----:B--2---:R-:W-:-:S07]  /*1e290*/  IMAD.IADD R82, R82, 0x1, -R5 ;  /* 0x0000000152527824 */ /* 0x004fce00078e0a05 */
.L_x_622:
[----:B------:R-:W2:Y:S04]  /*1e2a0*/  LDL R9, [R1+0x74] ;  /* 0x0000740001097983 */ /* 0x000ea80000100800 */
[----:B------:R-:W3:Y:S01]  /*1e2b0*/  LDL R8, [R1+0x70] ;  /* 0x0000700001087983 */ /* 0x000ee20000100800 */
[----:B-----5:R-:W-:-:S03]  /*1e2c0*/  IMAD R82, R82, R83, RZ ;  /* 0x0000005352527224 */ /* 0x020fc600078e02ff */
[----:B------:R-:W-:Y:S04]  /*1e2d0*/  SHFL.IDX PT, R4, R14, RZ, 0x1c1f ;  /* 0x001c1fff0e047589 */ /* 0x000fe800000e0000 */
[----:B------:R-:W0:Y:S04]  /*1e2e0*/  SHFL.IDX PT, R5, R15, RZ, 0x1c1f ;  /* 0x001c1fff0f057589 */ /* 0x000e2800000e0000 */
[----:B------:R-:W-:Y:S04]  /*1e2f0*/  SHFL.IDX PT, R6, R14, 0x1, 0x1c1f ;  /* 0x003c1f000e067f89 */ /* 0x000fe800000e0000 */
[----:B------:R-:W1:Y:S01]  /*1e300*/  SHFL.IDX PT, R7, R15, 0x1, 0x1c1f ;  /* 0x003c1f000f077f89 */ /* 0x000e6200000e0000 */
[----:B--2---:R-:W-:Y:S01]  /*1e310*/  IMAD R9, R232, 0x80, R9 ;  /* 0x00000080e8097824 */ /* 0x004fe200078e0209 */
[----:B---3--:R-:W-:-:S03]  /*1e320*/  LOP3.LUT P0, RZ, R8, 0x3, RZ, 0xc0, !PT ;  /* 0x0000000308ff7812 */ /* 0x008fc6000780c0ff */
[C---:B------:R-:W-:Y:S01]  /*1e330*/  VIADD R12, R9.reuse, 0x8 ;  /* 0x00000008090c7836 */ /* 0x040fe20000000000 */
[----:B------:R-:W-:-:S04]  /*1e340*/  ISETP.GE.OR P1, PT, R9, R82, P0 ;  /* 0x000000520900720c */ /* 0x000fc80000726670 */
[----:B------:R-:W-:-:S09]  /*1e350*/  ISETP.GE.OR P0, PT, R12, R82, P0 ;  /* 0x000000520c00720c */ /* 0x000fd20000706670 */
[----:B0-----:R0:W-:Y:S04]  /*1e360*/  @!P1 ST.E desc[UR60][R4.64], R3 ;  /* 0x0000000304009985 */ /* 0x0011e8000c10193c */
[----:B-1----:R0:W-:Y:S01]  /*1e370*/  @!P0 ST.E desc[UR60][R6.64], R0 ;  /* 0x0000000006008985 */ /* 0x0021e2000c10193c */
[----:B------:R-:W-:Y:S05]  /*1e380*/  @P3 BRA `(.L_x_623) ;  /* 0x0000000c00503947 */ /* 0x000fea0003800000 */
[----:B0-----:R-:W0:Y:S01]  /*1e390*/  S2R R0, SR_TID.X ;  /* 0x0000000000007919 */ /* 0x001e220000002100 */
[----:B------:R-:W1:Y:S01]  /*1e3a0*/  @P4 LDC R63, c[0x0][0xbec] ;  /* 0x0002fb00ff3f4b82 */ /* 0x000e620000000800 */
[----:B------:R-:W-:-:S07]  /*1e3b0*/  ULDC.64 UR4, c[0x0][0xaa0] ;  /* 0x0002a80000047ab9 */ /* 0x000fce0000000a00 */
[----:B------:R-:W2:Y:S01]  /*1e3c0*/  @P4 LDC R65, c[0x0][0xbf0] ;  /* 0x0002fc00ff414b82 */ /* 0x000ea20000000800 */
[----:B0-----:R-:W-:-:S05]  /*1e3d0*/  VIADD R0, R0, 0xffffff80 ;  /* 0xffffff8000007836 */ /* 0x001fca0000000000 */
[----:B------:R-:W-:-:S04]  /*1e3e0*/  SHF.R.S32.HI R3, RZ, 0x1f, R0 ;  /* 0x0000001fff037819 */ /* 0x000fc80000011400 */
[----:B------:R-:W-:-:S04]  /*1e3f0*/  LEA.HI R3, R3, R0, RZ, 0x3 ;  /* 0x0000000003037211 */ /* 0x000fc800078f18ff */
[----:B------:R-:W-:Y:S02]  /*1e400*/  LOP3.LUT R5, R3, 0xfffffff8, RZ, 0xc0, !PT ;  /* 0xfffffff803057812 */ /* 0x000fe400078ec0ff */
[----:B------:R-:W-:-:S03]  /*1e410*/  SHF.R.S32.HI R3, RZ, 0x3, R3 ;  /* 0x00000003ff037819 */ /* 0x000fc60000011403 */
[----:B------:R-:W-:-:S04]  /*1e420*/  IMAD.IADD R20, R0, 0x1, -R5 ;  /* 0x0000000100147824 */ /* 0x000fc800078e0a05 */
[----:B------:R-:W-:-:S04]  /*1e430*/  IMAD.SHL.U32 R0, R20, 0x8, RZ ;  /* 0x0000000814007824 */ /* 0x000fc800078e00ff */
[----:B------:R-:W-:Y:S02]  /*1e440*/  IMAD R5, R3, 0x40, R0 ;  /* 0x0000004003057824 */ /* 0x000fe400078e0200 */
[----:B------:R-:W-:Y:S02]  /*1e450*/  IMAD R81, R81, UR4, RZ ;  /* 0x0000000451517c24 */ /* 0x000fe4000f8e02ff */
[----:B------:R-:W-:-:S04]  /*1e460*/  IMAD.WIDE R134, R5, 0x2, R134 ;  /* 0x0000000205867825 */ /* 0x000fc800078e0286 */
[----:B------:R-:W-:Y:S01]  /*1e470*/  IMAD R21, R80, UR5, R81 ;  /* 0x0000000550157c24 */ /* 0x000fe2000f8e0251 */
[----:B------:R-:W-:Y:S01]  /*1e480*/  IADD3 R9, P3, R134, 0x1000, RZ ;  /* 0x0000100086097810 */ /* 0x000fe20007f7e0ff */
[----:B------:R-:W-:Y:S01]  /*1e490*/  IMAD.WIDE.U32 R80, R80, UR4, RZ ;  /* 0x0000000450507c25 */ /* 0x000fe2000f8e00ff */
[C---:B------:R-:W-:Y:S01]  /*1e4a0*/  IADD3 R13, P2, R134.reuse, 0x2000, RZ ;  /* 0x00002000860d7810 */ /* 0x040fe20007f5e0ff */
[----:B------:R-:W-:Y:S01]  /*1e4b0*/  ULDC.64 UR4, c[0x0][0xae8] ;  /* 0x0002ba0000047ab9 */ /* 0x000fe20000000a00 */
[----:B------:R-:W-:Y:S01]  /*1e4c0*/  IADD3 R25, P6, R134, 0x3000, RZ ;  /* 0x0000300086197810 */ /* 0x000fe20007fde0ff */
[----:B------:R-:W-:Y:S01]  /*1e4d0*/  IMAD R61, R20, 0x20, R3 ;  /* 0x00000020143d7824 */ /* 0x000fe200078e0203 */
[C---:B------:R-:W-:Y:S02]  /*1e4e0*/  IADD3 R29, P5, R134.reuse, 0x4000, RZ ;  /* 0x00004000861d7810 */ /* 0x040fe40007fbe0ff */
[----:B------:R-:W-:Y:S01]  /*1e4f0*/  IADD3 R33, P1, R134, 0x5000, RZ ;  /* 0x0000500086217810 */ /* 0x000fe20007f3e0ff */
[----:B------:R-:W-:Y:S01]  /*1e500*/  IMAD.IADD R81, R81, 0x1, R21 ;  /* 0x0000000151517824 */ /* 0x000fe200078e0215 */
[----:B------:R-:W-:Y:S01]  /*1e510*/  LOP3.LUT R8, R9, 0x380, RZ, 0xc0, !PT ;  /* 0x0000038009087812 */ /* 0x000fe200078ec0ff */
[----:B------:R-:W-:Y:S01]  /*1e520*/  IMAD R64, R232, 0x80, R61 ;  /* 0x00000080e8407824 */ /* 0x000fe200078e023d */
[----:B------:R-:W-:-:S02]  /*1e530*/  LOP3.LUT R12, R13, 0x380, RZ, 0xc0, !PT ;  /* 0x000003800d0c7812 */ /* 0x000fc400078ec0ff */
[----:B------:R-:W-:Y:S02]  /*1e540*/  LOP3.LUT R24, R25, 0x380, RZ, 0xc0, !PT ;  /* 0x0000038019187812 */ /* 0x000fe400078ec0ff */
[----:B------:R-:W-:Y:S02]  /*1e550*/  LOP3.LUT R28, R29, 0x380, RZ, 0xc0, !PT ;  /* 0x000003801d1c7812 */ /* 0x000fe400078ec0ff */
[----:B------:R-:W-:Y:S01]  /*1e560*/  LOP3.LUT R32, R33, 0x380, RZ, 0xc0, !PT ;  /* 0x0000038021207812 */ /* 0x000fe200078ec0ff */
[----:B------:R-:W-:Y:S01]  /*1e570*/  IMAD.WIDE.U32 R20, R222, UR4, R80 ;  /* 0x00000004de147c25 */ /* 0x000fe2000f8e0050 */
[----:B------:R-:W-:Y:S02]  /*1e580*/  SHF.R.U64 R8, R8, 0x3, RZ ;  /* 0x0000000308087819 */ /* 0x000fe400000012ff */
[----:B------:R-:W-:Y:S01]  /*1e590*/  SHF.R.U64 R12, R12, 0x3, RZ ;  /* 0x000000030c0c7819 */ /* 0x000fe200000012ff */
[----:B-1----:R-:W-:Y:S01]  /*1e5a0*/  @P4 IMAD.HI.U32 R60, R64, R63, RZ ;  /* 0x0000003f403c4227 */ /* 0x002fe200078e00ff */
[----:B------:R-:W-:-:S02]  /*1e5b0*/  SHF.R.U64 R24, R24, 0x3, RZ ;  /* 0x0000000318187819 */ /* 0x000fc400000012ff */
[----:B------:R-:W-:Y:S02]  /*1e5c0*/  SHF.R.U64 R28, R28, 0x3, RZ ;  /* 0x000000031c1c7819 */ /* 0x000fe400000012ff */
[----:B------:R-:W-:Y:S02]  /*1e5d0*/  SHF.R.U64 R32, R32, 0x3, RZ ;  /* 0x0000000320207819 */ /* 0x000fe400000012ff */
[----:B------:R-:W-:Y:S01]  /*1e5e0*/  SHF.R.S32.HI R62, RZ, 0x1f, R225 ;  /* 0x0000001fff3e7819 */ /* 0x000fe200000114e1 */
[----:B------:R-:W-:Y:S01]  /*1e5f0*/  IMAD R21, R222, UR5, R21 ;  /* 0x00000005de157c24 */ /* 0x000fe2000f8e0215 */
[----:B------:R-:W-:Y:S01]  /*1e600*/  LOP3.LUT R8, R8, R9, RZ, 0x3c, !PT ;  /* 0x0000000908087212 */ /* 0x000fe200078e3cff */
[----:B------:R-:W-:Y:S01]  /*1e610*/  ULDC.64 UR4, c[0x0][0xaf0] ;  /* 0x0002bc0000047ab9 */ /* 0x000fe20000000a00 */
        /* <DEDUP_REMOVED lines=8> */
[C---:B------:R-:W-:Y:S01]  /*1e6a0*/  IADD3 R37, P0, R134.reuse, 0x6000, RZ ;  /* 0x0000600086257810 */ /* 0x040fe20007f1e0ff */
[----:B------:R-:W-:Y:S01]  /*1e6b0*/  IMAD.MOV.U32 R61, RZ, RZ, R64 ;  /* 0x000000ffff3d7224 */ /* 0x000fe200078e0040 */
[C---:B------:R-:W-:Y:S01]  /*1e6c0*/  IADD3 R41, P3, R134.reuse, 0x7000, RZ ;  /* 0x0000700086297810 */ /* 0x040fe20007f7e0ff */
[----:B------:R-:W-:Y:S01]  /*1e6d0*/  IMAD.X R33, RZ, RZ, R135, P1 ;  /* 0x000000ffff217224 */ /* 0x000fe200008e0687 */
[----:B------:R-:W-:Y:S01]  /*1e6e0*/  IADD3 R45, P2, R134, 0x8000, RZ ;  /* 0x00008000862d7810 */ /* 0x000fe20007f5e0ff */
[----:B------:R-:W-:Y:S01]  /*1e6f0*/  IMAD R62, R62, UR4, RZ ;  /* 0x000000043e3e7c24 */ /* 0x000fe2000f8e02ff */
[C---:B------:R-:W-:Y:S01]  /*1e700*/  IADD3 R49, P6, R134.reuse, 0x9000, RZ ;  /* 0x0000900086317810 */ /* 0x040fe20007fde0ff */
[----:B------:R-:W-:Y:S01]  /*1e710*/  IMAD.WIDE.U32 R20, R225, UR4, R20 ;  /* 0x00000004e1147c25 */ /* 0x000fe2000f8e0014 */
[----:B------:R-:W-:Y:S01]  /*1e720*/  IADD3 R53, P5, R134, 0xa000, RZ ;  /* 0x0000a00086357810 */ /* 0x000fe20007fbe0ff */
[----:B------:R-:W5:Y:S01]  /*1e730*/  LD.E.128 R8, desc[UR60][R8.64] ;  /* 0x0000003c08087980 */ /* 0x000f62000c101d00 */
[----:B--2---:R-:W-:-:S02]  /*1e740*/  @P4 SHF.R.U32.HI R61, RZ, R65, R60 ;  /* 0x00000041ff3d4219 */ /* 0x004fc4000001163c */
[----:B------:R-:W-:Y:S01]  /*1e750*/  IADD3 R5, P1, R134, 0xb000, RZ ;  /* 0x0000b00086057810 */ /* 0x000fe20007f3e0ff */
[----:B------:R-:W-:Y:S01]  /*1e760*/  IMAD R63, R225, UR5, R62 ;  /* 0x00000005e13f7c24 */ /* 0x000fe2000f8e023e */
[----:B------:R-:W-:Y:S01]  /*1e770*/  LOP3.LUT R36, R37, 0x380, RZ, 0xc0, !PT ;  /* 0x0000038025247812 */ /* 0x000fe200078ec0ff */
[----:B------:R-:W-:Y:S01]  /*1e780*/  IMAD.MOV R62, RZ, RZ, -R61 ;  /* 0x000000ffff3e7224 */ /* 0x000fe200078e0a3d */
[----:B------:R-:W-:Y:S01]  /*1e790*/  LOP3.LUT R40, R41, 0x380, RZ, 0xc0, !PT ;  /* 0x0000038029287812 */ /* 0x000fe200078ec0ff */
[----:B------:R-:W-:Y:S01]  /*1e7a0*/  ULDC.64 UR4, c[0x0][0xae0] ;  /* 0x0002b80000047ab9 */ /* 0x000fe20000000a00 */
[----:B------:R-:W-:Y:S01]  /*1e7b0*/  LOP3.LUT R44, R45, 0x380, RZ, 0xc0, !PT ;  /* 0x000003802d2c7812 */ /* 0x000fe200078ec0ff */
[----:B------:R-:W-:Y:S01]  /*1e7c0*/  IMAD.X R57, RZ, RZ, R135, P1 ;  /* 0x000000ffff397224 */ /* 0x000fe200008e0687 */
[----:B------:R-:W-:Y:S01]  /*1e7d0*/  LOP3.LUT R48, R49, 0x380, RZ, 0xc0, !PT ;  /* 0x0000038031307812 */ /* 0x000fe200078ec0ff */
[----:B------:R-:W5:Y:S01]  /*1e7e0*/  LD.E.128 R12, desc[UR60][R12.64] ;  /* 0x0000003c0c0c7980 */ /* 0x000f62000c101d00 */
[----:B------:R-:W-:-:S02]  /*1e7f0*/  LOP3.LUT R52, R53, 0x380, RZ, 0xc0, !PT ;  /* 0x0000038035347812 */ /* 0x000fc400078ec0ff */
[----:B------:R-:W-:Y:S01]  /*1e800*/  SHF.R.S32.HI R60, RZ, 0x1f, R61 ;  /* 0x0000001fff3c7819 */ /* 0x000fe2000001143d */
[----:B------:R-:W5:Y:S01]  /*1e810*/  LD.E.128 R24, desc[UR60][R24.64] ;  /* 0x0000003c18187980 */ /* 0x000f62000c101d00 */
[----:B------:R-:W-:Y:S02]  /*1e820*/  LOP3.LUT R4, R5, 0x380, RZ, 0xc0, !PT ;  /* 0x0000038005047812 */ /* 0x000fe400078ec0ff */
[----:B------:R-:W-:Y:S01]  /*1e830*/  LOP3.LUT R7, R134, 0x380, RZ, 0xc0, !PT ;  /* 0x0000038086077812 */ /* 0x000fe200078ec0ff */
[----:B------:R-:W-:Y:S01]  /*1e840*/  IMAD.IADD R21, R21, 0x1, R63 ;  /* 0x0000000115157824 */ /* 0x000fe200078e023f */
[----:B------:R-:W-:Y:S01]  /*1e850*/  SHF.R.U64 R36, R36, 0x3, RZ ;  /* 0x0000000324247819 */ /* 0x000fe200000012ff */
[----:B------:R-:W-:Y:S01]  /*1e860*/  IMAD R60, R60, UR4, RZ ;  /* 0x000000043c3c7c24 */ /* 0x000fe2000f8e02ff */
[----:B------:R-:W-:Y:S01]  /*1e870*/  SHF.R.U64 R40, R40, 0x3, RZ ;  /* 0x0000000328287819 */ /* 0x000fe200000012ff */
[----:B------:R-:W-:Y:S01]  /*1e880*/  IMAD R83, R83, R62, R64 ;  /* 0x0000003e53537224 */ /* 0x000fe200078e0240 */
[----:B------:R-:W-:Y:S01]  /*1e890*/  SHF.R.U64 R44, R44, 0x3, RZ ;  /* 0x000000032c2c7819 */ /* 0x000fe200000012ff */
[----:B------:R-:W5:Y:S01]  /*1e8a0*/  LD.E.128 R28, desc[UR60][R28.64] ;  /* 0x0000003c1c1c7980 */ /* 0x000f62000c101d00 */
[----:B------:R-:W-:-:S02]  /*1e8b0*/  SHF.R.U64 R48, R48, 0x3, RZ ;  /* 0x0000000330307819 */ /* 0x000fc400000012ff */
[----:B------:R-:W-:Y:S01]  /*1e8c0*/  SHF.R.U64 R52, R52, 0x3, RZ ;  /* 0x0000000334347819 */ /* 0x000fe200000012ff */
[----:B------:R-:W5:Y:S01]  /*1e8d0*/  LD.E.128 R32, desc[UR60][R32.64] ;  /* 0x0000003c20207980 */ /* 0x000f62000c101d00 */
[----:B------:R-:W-:Y:S02]  /*1e8e0*/  SHF.R.U64 R4, R4, 0x3, RZ ;  /* 0x0000000304047819 */ /* 0x000fe400000012ff */
[----:B------:R-:W-:Y:S01]  /*1e8f0*/  SHF.R.U64 R7, R7, 0x3, RZ ;  /* 0x0000000307077819 */ /* 0x000fe200000012ff */
[----:B------:R-:W-:Y:S01]  /*1e900*/  IMAD.WIDE.U32 R20, R61, UR4, R20 ;  /* 0x000000043d147c25 */ /* 0x000fe2000f8e0014 */
[----:B------:R-:W-:Y:S02]  /*1e910*/  LOP3.LUT R36, R36, R37, RZ, 0x3c, !PT ;  /* 0x0000002524247212 */ /* 0x000fe400078e3cff */
        /* <DEDUP_REMOVED lines=11> */
[----:B------:R-:W-:Y:S01]  /*1e9d0*/  IMAD R61, R61, UR5, R60 ;  /* 0x000000053d3d7c24 */ /* 0x000fe2000f8e023c */
[----:B------:R-:W-:Y:S01]  /*1e9e0*/  SHF.R.S32.HI R60, RZ, 0x1f, R83 ;  /* 0x0000001fff3c7819 */ /* 0x000fe20000011453 */
[----:B------:R-:W-:Y:S01]  /*1e9f0*/  ULDC.64 UR4, c[0x0][0xad8] ;  /* 0x0002b60000047ab9 */ /* 0x000fe20000000a00 */
[----:B------:R-:W5:Y:S01]  /*1ea00*/  LD.E.128 R36, desc[UR60][R36.64] ;  /* 0x0000003c24247980 */ /* 0x000f62000c101d00 */
[----:B------:R-:W-:-:S02]  /*1ea10*/  IMAD.IADD R21, R21, 0x1, R61 ;  /* 0x0000000115157824 */ /* 0x000fc400078e023d */
[----:B------:R-:W-:Y:S01]  /*1ea20*/  IMAD R60, R60, UR4, RZ ;  /* 0x000000043c3c7c24 */ /* 0x000fe2000f8e02ff */
[----:B------:R0:W5:Y:S01]  /*1ea30*/  LD.E.128 R4, desc[UR60][R134.64] ;  /* 0x0000003c86047980 */ /* 0x000162000c101d00 */
[----:B------:R-:W-:-:S03]  /*1ea40*/  IMAD R67, R232, 0x80, R3 ;  /* 0x00000080e8437824 */ /* 0x000fc600078e0203 */
[----:B------:R-:W5:Y:S04]  /*1ea50*/  LD.E.128 R40, desc[UR60][R40.64] ;  /* 0x0000003c28287980 */ /* 0x000f68000c101d00 */
[----:B------:R-:W5:Y:S04]  /*1ea60*/  LD.E.128 R44, desc[UR60][R44.64] ;  /* 0x0000003c2c2c7980 */ /* 0x000f68000c101d00 */
[----:B------:R-:W5:Y:S04]  /*1ea70*/  LD.E.128 R48, desc[UR60][R48.64] ;  /* 0x0000003c30307980 */ /* 0x000f68000c101d00 */
[----:B------:R-:W5:Y:S04]  /*1ea80*/  LD.E.128 R52, desc[UR60][R52.64] ;  /* 0x0000003c34347980 */ /* 0x000f68000c101d00 */
[----:B------:R-:W5:Y:S01]  /*1ea90*/  LD.E.128 R56, desc[UR60][R56.64] ;  /* 0x0000003c38387980 */ /* 0x000f62000c101d00 */
[C---:B------:R-:W-:Y:S01]  /*1eaa0*/  IMAD R3, R83.reuse, UR5, R60 ;  /* 0x0000000553037c24 */ /* 0x040fe2000f8e023c */
[----:B------:R-:W-:Y:S01]  /*1eab0*/  @!PT LDS RZ, [RZ] ;  /* 0x00000000fffff984 */ /* 0x000fe20000000800 */
[----:B------:R-:W-:Y:S01]  /*1eac0*/  @!PT LDS RZ, [RZ] ;  /* 0x00000000fffff984 */ /* 0x000fe20000000800 */
[----:B------:R-:W-:Y:S01]  /*1ead0*/  @!PT LDS RZ, [RZ] ;  /* 0x00000000fffff984 */ /* 0x000fe20000000800 */
[----:B------:R-:W-:Y:S01]  /*1eae0*/  @!PT LDS RZ, [RZ] ;  /* 0x00000000fffff984 */ /* 0x000fe20000000800 */
[----:B------:R1:W-:Y:S06]  /*1eaf0*/  MEMBAR.ALL.CTA ;  /* 0x0000000000007992 */ /* 0x0003ec0000008000 */
[----:B-1----:R-:W1:Y:S01]  /*1eb00*/  FENCE.VIEW.ASYNC.S ;  /* 0x00000000000073c6 */ /* 0x002e620000000000 */
[----:B------:R-:W-:Y:S01]  /*1eb10*/  IMAD.WIDE.U32 R20, R83, UR4, R20 ;  /* 0x0000000453147c25 */ /* 0x000fe2000f8e0014 */
[----:B------:R-:W-:-:S03]  /*1eb20*/  ULDC.64 UR4, c[0x0][0xa80] ;  /* 0x0002a00000047ab9 */ /* 0x000fc60000000a00 */
[----:B------:R-:W-:Y:S01]  /*1eb30*/  IMAD.IADD R21, R21, 0x1, R3 ;  /* 0x0000000115157824 */ /* 0x000fe200078e0203 */
[----:B------:R-:W-:Y:S01]  /*1eb40*/  LEA R64, P2, R20, UR4, 0x1 ;  /* 0x0000000414407c11 */ /* 0x000fe2000f8408ff */
[----:B------:R-:W-:-:S03]  /*1eb50*/  VIADD R3, R2, 0x36820 ;  /* 0x0003682002037836 */ /* 0x000fc60000000000 */
[----:B------:R-:W-:Y:S02]  /*1eb60*/  LEA.HI.X R65, R20, UR5, R21, 0x1, P2 ;  /* 0x0000000514417c11 */ /* 0x000fe400090f0c15 */
[CC--:B------:R-:W-:Y:S01]  /*1eb70*/  ISETP.GE.AND P2, PT, R67.reuse, R82.reuse, PT ;  /* 0x000000524300720c */ /* 0x0c0fe20003f46270 */
[C---:B------:R-:W-:Y:S01]  /*1eb80*/  VIADD R63, R67.reuse, 0x40 ;  /* 0x00000040433f7836 */ /* 0x040fe20000000000 */
[----:B------:R-:W-:Y:S01]  /*1eb90*/  PRMT R3, RZ, 0x654, R3 ;  /* 0x00000654ff037816 */ /* 0x000fe20000000003 */
[----:B------:R-:W-:Y:S02]  /*1eba0*/  VIADD R61, R67, 0x20 ;  /* 0x00000020433d7836 */ /* 0x000fe40000000000 */
[C---:B------:R-:W-:Y:S01]  /*1ebb0*/  VIADD R66, R0.reuse, 0x40 ;  /* 0x0000004000427836 */ /* 0x040fe20000000000 */
[-C--:B------:R-:W-:Y:S01]  /*1ebc0*/  ISETP.GE.AND P0, PT, R63, R82.reuse, PT ;  /* 0x000000523f00720c */ /* 0x080fe20003f06270 */
[----:B------:R-:W-:Y:S01]  /*1ebd0*/  VIADD R70, R0, 0x80 ;  /* 0x0000008000467836 */ /* 0x000fe20000000000 */
[----:B-1----:R0:W1:Y:S01]  /*1ebe0*/  SHFL.IDX PT, R63, R64, RZ, 0x181f ;  /* 0x00181fff403f7589 */ /* 0x00206200000e0000 */
[----:B------:R-:W-:Y:S01]  /*1ebf0*/  BSSY B1, `(.L_x_624) ;  /* 0x0000015000017945 */ /* 0x000fe20003800000 */
[----:B------:R2:W-:Y:S01]  /*1ec00*/  SYNCS.ARRIVE.TRANS64.RED.A1T0 RZ, [R3+URZ], RZ ;  /* 0x000000ff03ff79a7 */ /* 0x0005e2000810043f */
[----:B------:R-:W-:-:S02]  /*1ec10*/  ISETP.GE.AND P1, PT, R61, R82, PT ;  /* 0x000000523d00720c */ /* 0x000fc40003f26270 */
[----:B------:R-:W-:Y:S02]  /*1ec20*/  SHF.R.S32.HI R69, RZ, 0x1f, R0 ;  /* 0x0000001fff457819 */ /* 0x000fe40000011400 */
[----:B------:R-:W-:Y:S01]  /*1ec30*/  SHF.R.S32.HI R68, RZ, 0x1f, R66 ;  /* 0x0000001fff447819 */ /* 0x000fe20000011442 */
[----:B--2---:R0:W2:Y:S01]  /*1ec40*/  SHFL.IDX PT, R3, R65, RZ, 0x181f ;  /* 0x00181fff41037589 */ /* 0x0040a200000e0000 */
[----:B------:R-:W-:Y:S01]  /*1ec50*/  SHF.R.S32.HI R71, RZ, 0x1f, R70 ;  /* 0x0000001fff477819 */ /* 0x000fe20000011446 */
[----:B------:R-:W-:Y:S06]  /*1ec60*/  @P2 BRA `(.L_x_625) ;  /* 0x0000000000342947 */ /* 0x000fec0003800000 */
[----:B------:R-:W-:Y:S02]  /*1ec70*/  ULDC UR4, c[0x0][0xac8] ;  /* 0x0002b20000047ab9 */ /* 0x000fe40000000800 */
        /* <DEDUP_REMOVED lines=12> */
.L_x_625:
[----:B------:R-:W-:Y:S05]  /*1ed40*/  BSYNC B1 ;  /* 0x0000000000017941 */ /* 0x000fea0003800000 */
.L_x_624:
[----:B--2---:R2:W4:Y:S01]  /*1ed50*/  SHFL.IDX PT, R3, R65, 0x1, 0x181f ;  /* 0x00381f0041037f89 */ /* 0x00452200000e0000 */
[----:B------:R-:W-:Y:S03]  /*1ed60*/  BSSY B1, `(.L_x_626) ;  /* 0x0000010000017945 */ /* 0x000fe60003800000 */
[----:B---3--:R2:W3:Y:S01]  /*1ed70*/  SHFL.IDX PT, R21, R64, 0x1, 0x181f ;  /* 0x00381f0040157f89 */ /* 0x0084e200000e0000 */
[----:B------:R-:W-:Y:S05]  /*1ed80*/  @P1 BRA `(.L_x_627) ;  /* 0x0000000000341947 */ /* 0x000fea0003800000 */
[----:B------:R-:W-:Y:S02]  /*1ed90*/  ULDC UR4, c[0x0][0xac8] ;  /* 0x0002b20000047ab9 */ /* 0x000fe40000000800 */
[----:B------:R-:W-:Y:S02]  /*1eda0*/  ISETP.GE.AND P4, PT, R0, UR4, PT ;  /* 0x0000000400007c0c */ /* 0x000fe4000bf86270 */
[----:B------:R-:W-:Y:S02]  /*1edb0*/  ISETP.GE.AND P5, PT, R66, UR4, PT ;  /* 0x0000000442007c0c */ /* 0x000fe4000bfa6270 */
[----:B------:R-:W-:-:S09]  /*1edc0*/  ISETP.GE.AND P6, PT, R70, UR4, PT ;  /* 0x0000000446007c0c */ /* 0x000fd2000bfc6270 */
[-C--:B---3-5:R-:W-:Y:S02]  /*1edd0*/  @!P4 LEA R4, P1, R0, R21.reuse, 0x1 ;  /* 0x000000150004c211 */ /* 0x0a8fe400078208ff */
[-C--:B------:R-:W-:Y:S02]  /*1ede0*/  @!P5 LEA R6, P2, R66, R21.reuse, 0x1 ;  /* 0x000000154206d211 */ /* 0x080fe400078408ff */
[----:B------:R-:W-:Y:S02]  /*1edf0*/  @!P6 LEA R20, P3, R70, R21, 0x1 ;  /* 0x000000154614e211 */ /* 0x000fe400078608ff */
[-C--:B----4-:R-:W-:Y:S02]  /*1ee00*/  @!P4 LEA.HI.X R5, R0, R3.reuse, R69, 0x1, P1 ;  /* 0x000000030005c211 */ /* 0x090fe400008f0c45 */
[-C--:B------:R-:W-:Y:S02]  /*1ee10*/  @!P5 LEA.HI.X R7, R66, R3.reuse, R68, 0x1, P2 ;  /* 0x000000034207d211 */ /* 0x080fe400010f0c44 */
[----:B------:R-:W-:Y:S01]  /*1ee20*/  @!P6 LEA.HI.X R21, R70, R3, R71, 0x1, P3 ;  /* 0x000000034615e211 */ /* 0x000fe200018f0c47 */
[----:B------:R3:W-:Y:S04]  /*1ee30*/  @!P4 ST.E.128 desc[UR60][R4.64], R8 ;  /* 0x000000080400c985 */ /* 0x0007e8000c101d3c */
[----:B------:R3:W-:Y:S04]  /*1ee40*/  @!P5 ST.E.128 desc[UR60][R6.64], R32 ;  /* 0x000000200600d985 */ /* 0x0007e8000c101d3c */
[----:B------:R3:W-:Y:S02]  /*1ee50*/  @!P6 ST.E.128 desc[UR60][R20.64], R48 ;  /* 0x000000301400e985 */ /* 0x0007e4000c101d3c */
.L_x_627:
[----:B------:R-:W-:Y:S05]  /*1ee60*/  BSYNC B1 ;  /* 0x0000000000017941 */ /* 0x000fea0003800000 */
.L_x_626:
[----:B----4-:R4:W0:Y:S01]  /*1ee70*/  SHFL.IDX PT, R3, R65, 0x2, 0x181f ;  /* 0x00581f0041037f89 */ /* 0x01082200000e0000 */
[----:B------:R-:W-:Y:S03]  /*1ee80*/  BSSY B1, `(.L_x_628) ;  /* 0x0000010000017945 */ /* 0x000fe60003800000 */
[----:B---3-5:R4:W3:Y:S01]  /*1ee90*/  SHFL.IDX PT, R9, R64, 0x2, 0x181f ;  /* 0x00581f0040097f89 */ /* 0x0288e200000e0000 */
[----:B------:R-:W-:Y:S05]  /*1eea0*/  @P0 BRA `(.L_x_629) ;  /* 0x0000000000340947 */ /* 0x000fea0003800000 */
[----:B------:R-:W-:Y:S02]  /*1eeb0*/  ULDC UR4, c[0x0][0xac8] ;  /* 0x0002b20000047ab9 */ /* 0x000fe40000000800 */
[----:B------:R-:W-:Y:S02]  /*1eec0*/  ISETP.GE.AND P3, PT, R0, UR4, PT ;  /* 0x0000000400007c0c */ /* 0x000fe4000bf66270 */
[----:B------:R-:W-:Y:S02]  /*1eed0*/  ISETP.GE.AND P4, PT, R66, UR4, PT ;  /* 0x0000000442007c0c */ /* 0x000fe4000bf86270 */
[----:B------:R-:W-:-:S09]  /*1eee0*/  ISETP.GE.AND P5, PT, R70, UR4, PT ;  /* 0x0000000446007c0c */ /* 0x000fd2000bfa6270 */
[-C--:B---3--:R-:W-:Y:S02]  /*1eef0*/  @!P3 LEA R4, P0, R0, R9.reuse, 0x1 ;  /* 0x000000090004b211 */ /* 0x088fe400078008ff */
        /* <DEDUP_REMOVED lines=8> */
.L_x_629:
[----:B------:R-:W-:Y:S05]  /*1ef80*/  BSYNC B1 ;  /* 0x0000000000017941 */ /* 0x000fea0003800000 */
.L_x_628:
[----:B0-----:R-:W-:Y:S01]  /*1ef90*/  VIADD R3, R67, 0x60 ;  /* 0x0000006043037836 */ /* 0x001fe20000000000 */
[----:B--2-4-:R-:W4:Y:S04]  /*1efa0*/  SHFL.IDX PT, R65, R65, 0x3, 0x181f ;  /* 0x00781f0041417f89 */ /* 0x014f2800000e0000 */
[----:B------:R-:W-:Y:S01]  /*1efb0*/  ISETP.GE.AND P0, PT, R3, R82, PT ;  /* 0x000000520300720c */ /* 0x000fe20003f06270 */
[----:B---3--:R3:W0:-:S12]  /*1efc0*/  SHFL.IDX PT, R9, R64, 0x3, 0x181f ;  /* 0x00781f0040097f89 */ /* 0x00861800000e0000 */
[----:B---3--:R-:W-:Y:S05]  /*1efd0*/  @P0 BRA `(.L_x_630) ;  /* 0x0000002000680947 */ /* 0x008fea0003800000 */
[----:B------:R-:W-:Y:S02]  /*1efe0*/  ULDC UR4, c[0x0][0xac8] ;  /* 0x0002b20000047ab9 */ /* 0x000fe40000000800 */
[----:B------:R-:W-:Y:S02]  /*1eff0*/  ISETP.GE.AND P2, PT, R0, UR4, PT ;  /* 0x0000000400007c0c */ /* 0x000fe4000bf46270 */
[----:B------:R-:W-:-:S11]  /*1f000*/  ISETP.GE.AND P3, PT, R66, UR4, PT ;  /* 0x0000000442007c0c */ /* 0x000fd6000bf66270 */
[-C--:B0-----:R-:W-:Y:S02]  /*1f010*/  @!P2 LEA R4, P0, R0, R9.reuse, 0x1 ;  /* 0x000000090004a211 */ /* 0x081fe400078008ff */
[----:B------:R-:W-:Y:S02]  /*1f020*/  @!P3 LEA R6, P1, R66, R9, 0x1 ;  /* 0x000000094206b211 */ /* 0x000fe400078208ff */
[-C--:B----4-:R-:W-:Y:S02]  /*1f030*/  @!P2 LEA.HI.X R5, R0, R65.reuse, R69, 0x1, P0 ;  /* 0x000000410005a211 */ /* 0x090fe400000f0c45 */
[----:B------:R-:W-:Y:S02]  /*1f040*/  @!P3 LEA.HI.X R7, R66, R65, R68, 0x1, P1 ;  /* 0x000000414207b211 */ /* 0x000fe400008f0c44 */
[----:B------:R-:W-:Y:S01]  /*1f050*/  ISETP.GE.AND P0, PT, R70, UR4, PT ;  /* 0x0000000446007c0c */ /* 0x000fe2000bf06270 */
[----:B------:R3:W-:Y:S04]  /*1f060*/  @!P2 ST.E.128 desc[UR60][R4.64], R24 ;  /* 0x000000180400a985 */ /* 0x0007e8000c101d3c */
[----:B------:R3:W-:Y:S08]  /*1f070*/  @!P3 ST.E.128 desc[UR60][R6.64], R40 ;  /* 0x000000280600b985 */ /* 0x0007f0000c101d3c */
[----:B------:R-:W-:Y:S05]  /*1f080*/  @P0 BRA `(.L_x_630) ;  /* 0x00000020003c0947 */ /* 0x000fea0003800000 */
[----:B---3--:R-:W-:-:S04]  /*1f090*/  LEA R4, P0, R70, R9, 0x1 ;  /* 0x0000000946047211 */ /* 0x008fc800078008ff */
[----:B------:R-:W-:-:S05]  /*1f0a0*/  LEA.HI.X R5, R70, R65, R71, 0x1, P0 ;  /* 0x0000004146057211 */ /* 0x000fca00000f0c47 */
[----:B------:R0:W-:Y:S01]  /*1f0b0*/  ST.E.128 desc[UR60][R4.64], R56 ;  /* 0x0000003804007985 */ /* 0x0001e2000c101d3c */
[----:B------:R-:W-:Y:S05]  /*1f0c0*/  BRA `(.L_x_630) ;  /* 0x00000020002c7947 */ /* 0x000fea0003800000 */
.L_x_623:
[----:B------:R-:W-:Y:S01]  /*1f0d0*/  ULDC.64 UR4, c[0x0][0xb08] ;  /* 0x0002c20000047ab9 */ /* 0x000fe20000000a00 */
[----:B0-----:R-:W0:Y:S01]  /*1f0e0*/  @P4 LDC R3, c[0x0][0xbec] ;  /* 0x0002fb00ff034b82 */ /* 0x001e220000000800 */
[----:B------:R-:W-:Y:S01]  /*1f0f0*/  IMAD R81, R81, UR4, RZ ;  /* 0x0000000451517c24 */ /* 0x000fe2000f8e02ff */
[----:B------:R-:W-:Y:S01]  /*1f100*/  SHF.R.S32.HI R0, RZ, 0x1f, R225 ;  /* 0x0000001fff007819 */ /* 0x000fe200000114e1 */
[C---:B------:R-:W-:Y:S01]  /*1f110*/  IMAD.WIDE.U32 R4, R80.reuse, UR4, RZ ;  /* 0x0000000450047c25 */ /* 0x040fe2000f8e00ff */
[----:B------:R-:W-:Y:S01]  /*1f120*/  ULDC.64 UR6, c[0x0][0xb30] ;  /* 0x0002cc0000067ab9 */ /* 0x000fe20000000a00 */
[----:B------:R-:W-:Y:S01]  /*1f130*/  ISETP.GE.AND P0, PT, R9, R82, PT ;  /* 0x000000520900720c */ /* 0x000fe20003f06270 */
[----:B------:R-:W-:Y:S01]  /*1f140*/  BSSY B1, `(.L_x_631) ;  /* 0x00000c0000017945 */ /* 0x000fe20003800000 */
[----:B------:R-:W-:Y:S01]  /*1f150*/  IMAD R81, R80, UR5, R81 ;  /* 0x0000000550517c24 */ /* 0x000fe2000f8e0251 */
[----:B------:R-:W1:Y:S01]  /*1f160*/  @P4 LDC R11, c[0x0][0xbf0] ;  /* 0x0002fc00ff0b4b82 */ /* 0x000e620000000800 */
[----:B------:R-:W-:Y:S01]  /*1f170*/  ULDC.64 UR4, c[0x0][0xb38] ;  /* 0x0002ce0000047ab9 */ /* 0x000fe20000000a00 */
[----:B------:R-:W-:Y:S01]  /*1f180*/  VIADD R90, R223, 0x78 ;  /* 0x00000078df5a7836 */ /* 0x000fe20000000000 */
[----:B------:R-:W-:Y:S01]  /*1f190*/  SHF.R.S32.HI R85, RZ, 0x1f, R234 ;  /* 0x0000001fff557819 */ /* 0x000fe200000114ea */
[----:B------:R-:W-:Y:S01]  /*1f1a0*/  IMAD.IADD R5, R5, 0x1, R81 ;  /* 0x0000000105057824 */ /* 0x000fe200078e0251 */
[----:B------:R-:W-:Y:S01]  /*1f1b0*/  SHF.R.S32.HI R86, RZ, 0x1f, R235 ;  /* 0x0000001fff567819 */ /* 0x000fe200000114eb */
[----:B------:R-:W-:Y:S01]  /*1f1c0*/  VIADD R92, R223, 0x70 ;  /* 0x00000070df5c7836 */ /* 0x000fe20000000000 */
[----:B------:R-:W-:Y:S01]  /*1f1d0*/  SHF.R.S32.HI R87, RZ, 0x1f, R236 ;  /* 0x0000001fff577819 */ /* 0x000fe200000114ec */
[----:B------:R-:W-:Y:S01]  /*1f1e0*/  IMAD.WIDE.U32 R4, R222, UR4, R4 ;  /* 0x00000004de047c25 */ /* 0x000fe2000f8e0004 */
[----:B------:R-:W-:-:S02]  /*1f1f0*/  SHF.R.S32.HI R88, RZ, 0x1f, R237 ;  /* 0x0000001fff587819 */ /* 0x000fc400000114ed */
[----:B------:R-:W-:Y:S01]  /*1f200*/  SHF.R.S32.HI R90, RZ, 0x1f, R90 ;  /* 0x0000001fff5a7819 */ /* 0x000fe2000001145a */
[----:B------:R-:W-:Y:S01]  /*1f210*/  IMAD R5, R222, UR5, R5 ;  /* 0x00000005de057c24 */ /* 0x000fe2000f8e0205 */
[----:B------:R-:W-:Y:S01]  /*1f220*/  ULDC.64 UR4, c[0x0][0xb40] ;  /* 0x0002d00000047ab9 */ /* 0x000fe20000000a00 */
[----:B------:R-:W-:Y:S01]  /*1f230*/  VIADD R94, R223, 0x68 ;  /* 0x00000068df5e7836 */ /* 0x000fe20000000000 */
[----:B------:R-:W-:Y:S01]  /*1f240*/  SHF.R.S32.HI R92, RZ, 0x1f, R92 ;  /* 0x0000001fff5c7819 */ /* 0x000fe2000001145c */
[----:B------:R-:W-:Y:S02]  /*1f250*/  IMAD R0, R0, UR4, RZ ;  /* 0x0000000400007c24 */ /* 0x000fe4000f8e02ff */
[----:B------:R-:W-:Y:S01]  /*1f260*/  IMAD.WIDE.U32 R4, R225, UR4, R4 ;  /* 0x00000004e1047c25 */ /* 0x000fe2000f8e0004 */
[----:B------:R-:W-:-:S03]  /*1f270*/  SHF.R.S32.HI R94, RZ, 0x1f, R94 ;  /* 0x0000001fff5e7819 */ /* 0x000fc6000001145e */
[----:B------:R-:W-:Y:S01]  /*1f280*/  IMAD R7, R225, UR5, R0 ;  /* 0x00000005e1077c24 */ /* 0x000fe2000f8e0200 */
[----:B------:R-:W-:Y:S01]  /*1f290*/  ULDC.64 UR4, c[0x0][0xb48] ;  /* 0x0002d20000047ab9 */ /* 0x000fe20000000a00 */
[----:B0-----:R-:W-:-:S04]  /*1f2a0*/  @P4 IMAD.HI.U32 R0, R84, R3, RZ ;  /* 0x0000000354004227 */ /* 0x001fc800078e00ff */
[----:B------:R-:W-:Y:S01]  /*1f2b0*/  IMAD.MOV.U32 R3, RZ, RZ, R84 ;  /* 0x000000ffff037224 */ /* 0x000fe200078e0054 */
[----:B-1----:R-:W-:Y:S01]  /*1f2c0*/  @P4 SHF.R.U32.HI R3, RZ, R11, R0 ;  /* 0x0000000bff034219 */ /* 0x002fe20000011600 */
[----:B------:R-:W-:Y:S02]  /*1f2d0*/  IMAD.IADD R5, R5, 0x1, R7 ;  /* 0x0000000105057824 */ /* 0x000fe400078e0207 */
[----:B------:R-:W-:Y:S01]  /*1f2e0*/  VIADD R134, R223, 0x60 ;  /* 0x00000060df867836 */ /* 0x000fe20000000000 */
[--C-:B------:R-:W-:Y:S01]  /*1f2f0*/  SHF.R.S32.HI R0, RZ, 0x1f, R3.reuse ;  /* 0x0000001fff007819 */ /* 0x100fe20000011403 */
[----:B------:R-:W-:Y:S02]  /*1f300*/  IMAD.MOV R6, RZ, RZ, -R3 ;  /* 0x000000ffff067224 */ /* 0x000fe400078e0a03 */
[----:B------:R-:W-:Y:S01]  /*1f310*/  IMAD.WIDE.U32 R4, R233, UR4, R4 ;  /* 0x00000004e9047c25 */ /* 0x000fe2000f8e0004 */
[----:B------:R-:W-:-:S03]  /*1f320*/  SHF.R.S32.HI R134, RZ, 0x1f, R134 ;  /* 0x0000001fff867819 */ /* 0x000fc60000011486 */
[----:B------:R-:W-:Y:S02]  /*1f330*/  IMAD R83, R83, R6, R84 ;  /* 0x0000000653537224 */ /* 0x000fe400078e0254 */
[----:B------:R-:W-:Y:S02]  /*1f340*/  IMAD R0, R0, UR6, RZ ;  /* 0x0000000600007c24 */ /* 0x000fe4000f8e02ff */
[----:B------:R-:W-:Y:S01]  /*1f350*/  IMAD R5, R233, UR5, R5 ;  /* 0x00000005e9057c24 */ /* 0x000fe2000f8e0205 */
[----:B------:R-:W-:Y:S01]  /*1f360*/  ULDC.64 UR4, c[0x0][0xb28] ;  /* 0x0002ca0000047ab9 */ /* 0x000fe20000000a00 */
[C---:B------:R-:W-:Y:S01]  /*1f370*/  IMAD R7, R3.reuse, UR7, R0 ;  /* 0x0000000703077c24 */ /* 0x040fe2000f8e0200 */
[----:B------:R-:W-:Y:S01]  /*1f380*/  SHF.R.S32.HI R0, RZ, 0x1f, R83 ;  /* 0x0000001fff007819 */ /* 0x000fe20000011453 */
[----:B------:R-:W-:-:S04]  /*1f390*/  IMAD.WIDE.U32 R4, R3, UR6, R4 ;  /* 0x0000000603047c25 */ /* 0x000fc8000f8e0004 */
[----:B------:R-:W-:Y:S02]  /*1f3a0*/  IMAD R0, R0, UR4, RZ ;  /* 0x0000000400007c24 */ /* 0x000fe4000f8e02ff */
[----:B------:R-:W-:Y:S02]  /*1f3b0*/  IMAD.IADD R5, R5, 0x1, R7 ;  /* 0x0000000105057824 */ /* 0x000fe400078e0207 */
[C---:B------:R-:W-:Y:S02]  /*1f3c0*/  IMAD R3, R83.reuse, UR5, R0 ;  /* 0x0000000553037c24 */ /* 0x040fe4000f8e0200 */
[----:B------:R-:W-:Y:S01]  /*1f3d0*/  IMAD.WIDE.U32 R4, R83, UR4, R4 ;  /* 0x0000000453047c25 */ /* 0x000fe2000f8e0004 */
[----:B------:R-:W-:-:S03]  /*1f3e0*/  ULDC.64 UR4, c[0x0][0xb00] ;  /* 0x0002c00000047ab9 */ /* 0x000fc60000000a00 */
[----:B------:R-:W-:Y:S01]  /*1f3f0*/  IMAD.IADD R3, R5, 0x1, R3 ;  /* 0x0000000105037824 */ /* 0x000fe200078e0203 */
[----:B------:R-:W-:Y:S01]  /*1f400*/  LEA R0, P1, R4, UR4, 0x2 ;  /* 0x0000000404007c11 */ /* 0x000fe2000f8210ff */
[----:B------:R-:W-:Y:S02]  /*1f410*/  VIADD R6, R2, 0x36820 ;  /* 0x0003682002067836 */ /* 0x000fe40000000000 */
[C---:B------:R-:W-:Y:S01]  /*1f420*/  VIADD R136, R223.reuse, 0x58 ;  /* 0x00000058df887836 */ /* 0x040fe20000000000 */
[----:B------:R-:W-:Y:S01]  /*1f430*/  LEA.HI.X R3, R4, UR5, R3, 0x2, P1 ;  /* 0x0000000504037c11 */ /* 0x000fe200088f1403 */
[C---:B------:R-:W-:Y:S01]  /*1f440*/  VIADD R138, R223.reuse, 0x50 ;  /* 0x00000050df8a7836 */ /* 0x040fe20000000000 */
[----:B------:R-:W-:Y:S01]  /*1f450*/  PRMT R6, RZ, 0x654, R6 ;  /* 0x00000654ff067816 */ /* 0x000fe20000000006 */
[C---:B------:R-:W-:Y:S01]  /*1f460*/  VIADD R140, R223.reuse, 0x48 ;  /* 0x00000048df8c7836 */ /* 0x040fe20000000000 */
[----:B------:R0:W1:Y:S01]  /*1f470*/  SHFL.IDX PT, R4, R0, RZ, 0x1c1f ;  /* 0x001c1fff00047589 */ /* 0x00006200000e0000 */
[C---:B------:R-:W-:Y:S01]  /*1f480*/  VIADD R142, R223.reuse, 0x40 ;  /* 0x00000040df8e7836 */ /* 0x040fe20000000000 */
[----:B------:R0:W-:Y:S01]  /*1f490*/  SYNCS.ARRIVE.TRANS64.RED.A1T0 RZ, [R6+URZ], RZ ;  /* 0x000000ff06ff79a7 */ /* 0x0001e2000810043f */
[C---:B------:R-:W-:Y:S01]  /*1f4a0*/  VIADD R144, R223.reuse, 0x38 ;  /* 0x00000038df907836 */ /* 0x040fe20000000000 */
[----:B------:R0:W2:Y:S01]  /*1f4b0*/  SHFL.IDX PT, R5, R3, RZ, 0x1c1f ;  /* 0x001c1fff03057589 */ /* 0x0000a200000e0000 */
        /* <DEDUP_REMOVED lines=23> */
[C---:B------:R-:W-:Y:S02]  /*1f630*/  VIADD R139, R223.reuse, 0x48 ;  /* 0x00000048df8b7836 */ /* 0x040fe40000000000 */
[C---:B------:R-:W-:Y:S02]  /*1f640*/  VIADD R141, R223.reuse, 0x40 ;  /* 0x00000040df8d7836 */ /* 0x040fe40000000000 */
[C---:B------:R-:W-:Y:S02]  /*1f650*/  VIADD R143, R223.reuse, 0x38 ;  /* 0x00000038df8f7836 */ /* 0x040fe40000000000 */
[C---:B------:R-:W-:Y:S02]  /*1f660*/  VIADD R145, R223.reuse, 0x30 ;  /* 0x00000030df917836 */ /* 0x040fe40000000000 */
[C---:B------:R-:W-:Y:S02]  /*1f670*/  VIADD R147, R223.reuse, 0x28 ;  /* 0x00000028df937836 */ /* 0x040fe40000000000 */
[----:B------:R-:W-:-:S02]  /*1f680*/  VIADD R152, R223, 0x20 ;  /* 0x00000020df987836 */ /* 0x000fc40000000000 */
[C---:B------:R-:W-:Y:S02]  /*1f690*/  VIADD R154, R223.reuse, 0x18 ;  /* 0x00000018df9a7836 */ /* 0x040fe40000000000 */
[C---:B------:R-:W-:Y:S02]  /*1f6a0*/  VIADD R156, R223.reuse, 0x10 ;  /* 0x00000010df9c7836 */ /* 0x040fe40000000000 */
[----:B------:R-:W-:Y:S01]  /*1f6b0*/  VIADD R158, R223, 0x8 ;  /* 0x00000008df9e7836 */ /* 0x000fe20000000000 */
[----:B012---:R-:W-:Y:S06]  /*1f6c0*/  @P0 BRA `(.L_x_632) ;  /* 0x00000004009c0947 */ /* 0x007fec0003800000 */
[----:B------:R-:W-:Y:S01]  /*1f6d0*/  ULDC UR4, c[0x0][0xac8] ;  /* 0x0002b20000047ab9 */ /* 0x000fe20000000800 */
[----:B------:R-:W-:Y:S02]  /*1f6e0*/  SHF.R.S32.HI R13, RZ, 0x1f, R231 ;  /* 0x0000001fff0d7819 */ /* 0x000fe400000114e7 */
[----:B------:R-:W-:Y:S02]  /*1f6f0*/  ISETP.GE.AND P0, PT, R223, UR4, PT ;  /* 0x00000004df007c0c */ /* 0x000fe4000bf06270 */
[----:B------:R-:W-:Y:S02]  /*1f700*/  ISETP.GE.AND P5, PT, R158, UR4, PT ;  /* 0x000000049e007c0c */ /* 0x000fe4000bfa6270 */
[----:B------:R-:W-:Y:S02]  /*1f710*/  ISETP.GE.AND P4, PT, R156, UR4, PT ;  /* 0x000000049c007c0c */ /* 0x000fe4000bf86270 */
[----:B------:R-:W-:-:S07]  /*1f720*/  ISETP.GE.AND P3, PT, R154, UR4, PT ;  /* 0x000000049a007c0c */ /* 0x000fce000bf66270 */
[----:B------:R-:W-:-:S04]  /*1f730*/  @!P0 IMAD.WIDE R6, R223, 0x4, R4 ;  /* 0x00000004df068825 */ /* 0x000fc800078e0204 */
[-C--:B------:R-:W-:Y:S01]  /*1f740*/  @!P4 LEA R8, P2, R156, R4.reuse, 0x2 ;  /* 0x000000049c08c211 */ /* 0x080fe200078410ff */
[----:B------:R0:W-:Y:S01]  /*1f750*/  @!P0 ST.E.64 desc[UR60][R6.64], R24 ;  /* 0x0000001806008985 */ /* 0x0001e2000c101b3c */
[----:B------:R-:W-:Y:S02]  /*1f760*/  ISETP.GE.AND P0, PT, R152, UR4, PT ;  /* 0x0000000498007c0c */ /* 0x000fe4000bf06270 */
[----:B------:R-:W-:Y:S02]  /*1f770*/  @!P3 LEA R10, P6, R154, R4, 0x2 ;  /* 0x000000049a0ab211 */ /* 0x000fe400078c10ff */
[-C--:B------:R-:W-:Y:S02]  /*1f780*/  @!P4 LEA.HI.X R9, R156, R5.reuse, R157, 0x2, P2 ;  /* 0x000000059c09c211 */ /* 0x080fe400010f149d */
[----:B------:R-:W-:Y:S02]  /*1f790*/  ISETP.GE.AND P2, PT, R145, UR4, PT ;  /* 0x0000000491007c0c */ /* 0x000fe4000bf46270 */
[----:B------:R-:W-:-:S02]  /*1f7a0*/  @!P3 LEA.HI.X R11, R154, R5, R155, 0x2, P6 ;  /* 0x000000059a0bb211 */ /* 0x000fc400030f149b */
[----:B0-----:R-:W-:Y:S01]  /*1f7b0*/  @!P5 LEA R6, P1, R158, R4, 0x2 ;  /* 0x000000049e06d211 */ /* 0x001fe200078210ff */
[----:B------:R-:W-:-:S03]  /*1f7c0*/  VIADD R25, R223, 0xa8 ;  /* 0x000000a8df197836 */ /* 0x000fc60000000000 */
[----:B------:R-:W-:Y:S02]  /*1f7d0*/  @!P5 LEA.HI.X R7, R158, R5, R159, 0x2, P1 ;  /* 0x000000059e07d211 */ /* 0x000fe400008f149f */
[----:B------:R-:W-:-:S03]  /*1f7e0*/  ISETP.GE.AND P1, PT, R147, UR4, PT ;  /* 0x0000000493007c0c */ /* 0x000fc6000bf26270 */
[----:B------:R0:W-:Y:S04]  /*1f7f0*/  @!P5 ST.E.64 desc[UR60][R6.64], R28 ;  /* 0x0000001c0600d985 */ /* 0x0001e8000c101b3c */
[----:B------:R1:W-:Y:S01]  /*1f800*/  @!P4 ST.E.64 desc[UR60][R8.64], R32 ;  /* 0x000000200800c985 */ /* 0x0003e2000c101b3c */
[----:B------:R-:W-:-:S03]  /*1f810*/  ISETP.GE.AND P4, PT, R141, UR4, PT ;  /* 0x000000048d007c0c */ /* 0x000fc6000bf86270 */
[----:B------:R2:W-:Y:S01]  /*1f820*/  @!P3 ST.E.64 desc[UR60][R10.64], R36 ;  /* 0x000000240a00b985 */ /* 0x0005e2000c101b3c */
[----:B------:R-:W-:Y:S02]  /*1f830*/  ISETP.GE.AND P3, PT, R143, UR4, PT ;  /* 0x000000048f007c0c */ /* 0x000fe4000bf66270 */
[CC--:B0-----:R-:W-:Y:S01]  /*1f840*/  @!P0 LEA R6, P6, R152.reuse, R4.reuse, 0x2 ;  /* 0x0000000498068211 */ /* 0x0c1fe200078c10ff */
[----:B------:R-:W-:Y:S01]  /*1f850*/  VIADD R29, R223, 0xb8 ;  /* 0x000000b8df1d7836 */ /* 0x000fe20000000000 */
[-C--:B-1----:R-:W-:Y:S01]  /*1f860*/  @!P1 LEA R8, P5, R147, R4.reuse, 0x2 ;  /* 0x0000000493089211 */ /* 0x082fe200078a10ff */
[----:B------:R-:W-:Y:S01]  /*1f870*/  VIADD R33, R223, 0xb0 ;  /* 0x000000b0df217836 */ /* 0x000fe20000000000 */
[-C--:B------:R-:W-:Y:S02]  /*1f880*/  @!P0 LEA.HI.X R7, R152, R5.reuse, R153, 0x2, P6 ;  /* 0x0000000598078211 */ /* 0x080fe400030f1499 */
[----:B------:R-:W-:Y:S02]  /*1f890*/  @!P1 LEA.HI.X R9, R147, R5, R148, 0x2, P5 ;  /* 0x0000000593099211 */ /* 0x000fe400028f1494 */
[----:B------:R-:W-:Y:S01]  /*1f8a0*/  ISETP.GE.AND P5, PT, R139, UR4, PT ;  /* 0x000000048b007c0c */ /* 0x000fe2000bfa6270 */
[----:B------:R0:W-:Y:S01]  /*1f8b0*/  @!P0 ST.E.64 desc[UR60][R6.64], R40 ;  /* 0x0000002806008985 */ /* 0x0001e2000c101b3c */
[----:B--2---:R-:W-:-:S02]  /*1f8c0*/  @!P2 LEA R10, P6, R145, R4, 0x2 ;  /* 0x00000004910aa211 */ /* 0x004fc400078c10ff */
[----:B------:R-:W-:Y:S01]  /*1f8d0*/  ISETP.GE.AND P0, PT, R137, UR4, PT ;  /* 0x0000000489007c0c */ /* 0x000fe2000bf06270 */
[----:B------:R1:W-:Y:S01]  /*1f8e0*/  @!P1 ST.E.64 desc[UR60][R8.64], R44 ;  /* 0x0000002c08009985 */ /* 0x0003e2000c101b3c */
[----:B------:R-:W-:Y:S02]  /*1f8f0*/  @!P2 LEA.HI.X R11, R145, R5, R146, 0x2, P6 ;  /* 0x00000005910ba211 */ /* 0x000fe400030f1492 */
[----:B------:R-:W-:-:S03]  /*1f900*/  ISETP.GE.AND P1, PT, R135, UR4, PT ;  /* 0x0000000487007c0c */ /* 0x000fc6000bf26270 */
[----:B------:R2:W-:Y:S01]  /*1f910*/  @!P2 ST.E.64 desc[UR60][R10.64], R48 ;  /* 0x000000300a00a985 */ /* 0x0005e2000c101b3c */
[-C--:B0-----:R-:W-:Y:S02]  /*1f920*/  @!P3 LEA R6, P6, R143, R4.reuse, 0x2 ;  /* 0x000000048f06b211 */ /* 0x081fe400078c10ff */
[-C--:B-1----:R-:W-:Y:S02]  /*1f930*/  @!P4 LEA R8, P2, R141, R4.reuse, 0x2 ;  /* 0x000000048d08c211 */ /* 0x082fe400078410ff */
[-C--:B------:R-:W-:Y:S02]  /*1f940*/  @!P3 LEA.HI.X R7, R143, R5.reuse, R144, 0x2, P6 ;  /* 0x000000058f07b211 */ /* 0x080fe400030f1490 */
[----:B------:R-:W-:Y:S02]  /*1f950*/  @!P4 LEA.HI.X R9, R141, R5, R142, 0x2, P2 ;  /* 0x000000058d09c211 */ /* 0x000fe400010f148e */
[----:B--2---:R-:W-:Y:S01]  /*1f960*/  @!P5 LEA R10, P6, R139, R4, 0x2 ;  /* 0x000000048b0ad211 */ /* 0x004fe200078c10ff */
[----:B------:R0:W-:Y:S01]  /*1f970*/  @!P3 ST.E.64 desc[UR60][R6.64], R52 ;  /* 0x000000340600b985 */ /* 0x0001e2000c101b3c */
[----:B------:R-:W-:-:S02]  /*1f980*/  ISETP.GE.AND P2, PT, R95, UR4, PT ;  /* 0x000000045f007c0c */ /* 0x000fc4000bf46270 */
[----:B------:R-:W-:Y:S01]  /*1f990*/  @!P5 LEA.HI.X R11, R139, R5, R140, 0x2, P6 ;  /* 0x000000058b0bd211 */ /* 0x000fe200030f148c */
[----:B------:R1:W-:Y:S04]  /*1f9a0*/  @!P4 ST.E.64 desc[UR60][R8.64], R56 ;  /* 0x000000380800c985 */ /* 0x0003e8000c101b3c */
[----:B------:R2:W-:Y:S01]  /*1f9b0*/  @!P5 ST.E.64 desc[UR60][R10.64], R60 ;  /* 0x0000003c0a00d985 */ /* 0x0005e2000c101b3c */
[----:B------:R-:W-:Y:S02]  /*1f9c0*/  ISETP.GE.AND P5, PT, R93, UR4, PT ;  /* 0x000000045d007c0c */ /* 0x000fe4000bfa6270 */
[-C--:B0-----:R-:W-:Y:S02]  /*1f9d0*/  @!P0 LEA R6, P4, R137, R4.reuse, 0x2 ;  /* 0x0000000489068211 */ /* 0x081fe400078810ff */
[----:B-1----:R-:W-:-:S02]  /*1f9e0*/  @!P1 LEA R8, P3, R135, R4, 0x2 ;  /* 0x0000000487089211 */ /* 0x002fc400078610ff */
[-C--:B------:R-:W-:Y:S02]  /*1f9f0*/  @!P0 LEA.HI.X R7, R137, R5.reuse, R138, 0x2, P4 ;  /* 0x0000000589078211 */ /* 0x080fe400020f148a */
[----:B------:R-:W-:Y:S02]  /*1fa00*/  ISETP.GE.AND P4, PT, R91, UR4, PT ;  /* 0x000000045b007c0c */ /* 0x000fe4000bf86270 */
[----:B------:R-:W-:Y:S01]  /*1fa10*/  @!P1 LEA.HI.X R9, R135, R5, R136, 0x2, P3 ;  /* 0x0000000587099211 */ /* 0x000fe200018f1488 */
[----:B------:R0:W-:Y:S01]  /*1fa20*/  @!P0 ST.E.64 desc[UR60][R6.64], R64 ;  /* 0x0000004006008985 */ /* 0x0001e2000c101b3c */
[----:B------:R-:W-:Y:S02]  /*1fa30*/  ISETP.GE.AND P3, PT, R89, UR4, PT ;  /* 0x0000000459007c0c */ /* 0x000fe4000bf66270 */
[----:B--2---:R-:W-:Y:S01]  /*1fa40*/  @!P2 LEA R10, P6, R95, R4, 0x2 ;  /* 0x000000045f0aa211 */ /* 0x004fe200078c10ff */
[----:B------:R1:W-:Y:S01]  /*1fa50*/  @!P1 ST.E.64 desc[UR60][R8.64], R68 ;  /* 0x0000004408009985 */ /* 0x0003e2000c101b3c */
[----:B------:R-:W-:-:S02]  /*1fa60*/  ISETP.GE.AND P0, PT, R237, UR4, PT ;  /* 0x00000004ed007c0c */ /* 0x000fc4000bf06270 */
[----:B------:R-:W-:Y:S02]  /*1fa70*/  @!P2 LEA.HI.X R11, R95, R5, R134, 0x2, P6 ;  /* 0x000000055f0ba211 */ /* 0x000fe400030f1486 */
[----:B------:R-:W-:-:S03]  /*1fa80*/  ISETP.GE.AND P1, PT, R236, UR4, PT ;  /* 0x00000004ec007c0c */ /* 0x000fc6000bf26270 */
[----:B------:R2:W-:Y:S01]  /*1fa90*/  @!P2 ST.E.64 desc[UR60][R10.64], R72 ;  /* 0x000000480a00a985 */ /* 0x0005e2000c101b3c */
[-C--:B0-----:R-:W-:Y:S02]  /*1faa0*/  @!P5 LEA R6, P6, R93, R4.reuse, 0x2 ;  /* 0x000000045d06d211 */ /* 0x081fe400078c10ff */
[----:B-1----:R-:W-:Y:S02]  /*1fab0*/  @!P4 LEA R8, P2, R91, R4, 0x2 ;  /* 0x000000045b08c211 */ /* 0x002fe400078410ff */
[-C--:B------:R-:W-:Y:S02]  /*1fac0*/  @!P5 LEA.HI.X R7, R93, R5.reuse, R94, 0x2, P6 ;  /* 0x000000055d07d211 */ /* 0x080fe400030f145e */
[----:B------:R-:W-:-:S03]  /*1fad0*/  @!P4 LEA.HI.X R9, R91, R5, R92, 0x2, P2 ;  /* 0x000000055b09c211 */ /* 0x000fc600010f145c */
[----:B------:R0:W-:Y:S01]  /*1fae0*/  @!P5 ST.E.64 desc[UR60][R6.64], R76 ;  /* 0x0000004c0600d985 */ /* 0x0001e2000c101b3c */
[----:B--2---:R-:W-:-:S03]  /*1faf0*/  @!P3 LEA R10, P6, R89, R4, 0x2 ;  /* 0x00000004590ab211 */ /* 0x004fc600078c10ff */
[----:B------:R1:W-:Y:S01]  /*1fb00*/  @!P4 ST.E.64 desc[UR60][R8.64], R20 ;  /* 0x000000140800c985 */ /* 0x0003e2000c101b3c */
[----:B------:R-:W-:Y:S02]  /*1fb10*/  @!P3 LEA.HI.X R11, R89, R5, R90, 0x2, P6 ;  /* 0x00000005590bb211 */ /* 0x000fe400030f145a */
[----:B------:R-:W-:-:S03]  /*1fb20*/  ISETP.GE.AND P4, PT, R235, UR4, PT ;  /* 0x00000004eb007c0c */ /* 0x000fc6000bf86270 */
[----:B------:R2:W-:Y:S01]  /*1fb30*/  @!P3 ST.E.64 desc[UR60][R10.64], R120 ;  /* 0x000000780a00b985 */ /* 0x0005e2000c101b3c */
[----:B------:R-:W-:Y:S02]  /*1fb40*/  ISETP.GE.AND P3, PT, R234, UR4, PT ;  /* 0x00000004ea007c0c */ /* 0x000fe4000bf66270 */
[CC--:B0-----:R-:W-:Y:S02]  /*1fb50*/  @!P0 LEA R6, P2, R237.reuse, R4.reuse, 0x2 ;  /* 0x00000004ed068211 */ /* 0x0c1fe400078410ff */
[CC--:B-1----:R-:W-:Y:S02]  /*1fb60*/  @!P1 LEA R8, P5, R236.reuse, R4.reuse, 0x2 ;  /* 0x00000004ec089211 */ /* 0x0c2fe400078a10ff */
[-C--:B------:R-:W-:Y:S02]  /*1fb70*/  @!P0 LEA.HI.X R7, R237, R5.reuse, R88, 0x2, P2 ;  /* 0x00000005ed078211 */ /* 0x080fe400010f1458 */
[----:B------:R-:W-:Y:S02]  /*1fb80*/  @!P1 LEA.HI.X R9, R236, R5, R87, 0x2, P5 ;  /* 0x00000005ec099211 */ /* 0x000fe400028f1457 */
[----:B------:R-:W-:Y:S01]  /*1fb90*/  ISETP.GE.AND P2, PT, R231, UR4, PT ;  /* 0x00000004e7007c0c */ /* 0x000fe2000bf46270 */
[----:B------:R0:W-:Y:S01]  /*1fba0*/  @!P0 ST.E.64 desc[UR60][R6.64], R122 ;  /* 0x0000007a06008985 */ /* 0x0001e2000c101b3c */
[----:B------:R-:W-:-:S02]  /*1fbb0*/  @!P4 LEA R20, P5, R235, R4, 0x2 ;  /* 0x00000004eb14c211 */ /* 0x000fc400078a10ff */
[CC--:B------:R-:W-:Y:S01]  /*1fbc0*/  @!P3 LEA R14, P6, R234.reuse, R4.reuse, 0x2 ;  /* 0x00000004ea0eb211 */ /* 0x0c0fe200078c10ff */
[----:B------:R1:W-:Y:S01]  /*1fbd0*/  @!P1 ST.E.64 desc[UR60][R8.64], R124 ;  /* 0x0000007c08009985 */ /* 0x0003e2000c101b3c */
[----:B------:R-:W-:Y:S02]  /*1fbe0*/  ISETP.GE.AND P1, PT, R25, UR4, PT ;  /* 0x0000000419007c0c */ /* 0x000fe4000bf26270 */
[----:B------:R-:W-:Y:S02]  /*1fbf0*/  ISETP.GE.AND P0, PT, R33, UR4, PT ;  /* 0x0000000421007c0c */ /* 0x000fe4000bf06270 */
[-C--:B------:R-:W-:Y:S02]  /*1fc00*/  @!P4 LEA.HI.X R21, R235, R5.reuse, R86, 0x2, P5 ;  /* 0x00000005eb15c211 */ /* 0x080fe400028f1456 */
[----:B------:R-:W-:Y:S02]  /*1fc10*/  @!P3 LEA.HI.X R15, R234, R5, R85, 0x2, P6 ;  /* 0x00000005ea0fb211 */ /* 0x000fe400030f1455 */
[----:B--2---:R-:W-:Y:S01]  /*1fc20*/  @!P2 LEA R10, P5, R231, R4, 0x2 ;  /* 0x00000004e70aa211 */ /* 0x004fe200078a10ff */
[----:B------:R2:W-:Y:S01]  /*1fc30*/  @!P4 ST.E.64 desc[UR60][R20.64], R96 ;  /* 0x000000601400c985 */ /* 0x0005e2000c101b3c */
[----:B------:R-:W-:-:S02]  /*1fc40*/  ISETP.GE.AND P6, PT, R29, UR4, PT ;  /* 0x000000041d007c0c */ /* 0x000fc4000bfc6270 */
[-C--:B------:R-:W-:Y:S01]  /*1fc50*/  @!P2 LEA.HI.X R11, R231, R5.reuse, R13, 0x2, P5 ;  /* 0x00000005e70ba211 */ /* 0x080fe200028f140d */
[----:B------:R2:W-:Y:S01]  /*1fc60*/  @!P3 ST.E.64 desc[UR60][R14.64], R100 ;  /* 0x000000640e00b985 */ /* 0x0005e2000c101b3c */
[----:B0-----:R-:W-:Y:S02]  /*1fc70*/  SHF.R.S32.HI R6, RZ, 0x1f, R25 ;  /* 0x0000001fff067819 */ /* 0x001fe40000011419 */
[CC--:B-1----:R-:W-:Y:S01]  /*1fc80*/  @!P1 LEA R8, P5, R25.reuse, R4.reuse, 0x2 ;  /* 0x0000000419089211 */ /* 0x0c2fe200078a10ff */
[----:B------:R2:W-:Y:S01]  /*1fc90*/  @!P2 ST.E.64 desc[UR60][R10.64], R104 ;  /* 0x000000680a00a985 */ /* 0x0005e2000c101b3c */
[----:B------:R-:W-:Y:S02]  /*1fca0*/  SHF.R.S32.HI R7, RZ, 0x1f, R33 ;  /* 0x0000001fff077819 */ /* 0x000fe40000011421 */
[----:B------:R-:W-:Y:S02]  /*1fcb0*/  @!P1 LEA.HI.X R9, R25, R5, R6, 0x2, P5 ;  /* 0x0000000519099211 */ /* 0x000fe400028f1406 */
[----:B------:R-:W-:-:S02]  /*1fcc0*/  @!P0 LEA R6, P5, R33, R4, 0x2 ;  /* 0x0000000421068211 */ /* 0x000fc400078a10ff */
[----:B------:R-:W-:Y:S01]  /*1fcd0*/  SHF.R.S32.HI R13, RZ, 0x1f, R29 ;  /* 0x0000001fff0d7819 */ /* 0x000fe2000001141d */
[----:B------:R2:W-:Y:S01]  /*1fce0*/  @!P1 ST.E.64 desc[UR60][R8.64], R108 ;  /* 0x0000006c08009985 */ /* 0x0005e2000c101b3c */
[----:B------:R-:W-:Y:S02]  /*1fcf0*/  @!P0 LEA.HI.X R7, R33, R5, R7, 0x2, P5 ;  /* 0x0000000521078211 */ /* 0x000fe400028f1407 */
[----:B------:R-:W-:-:S03]  /*1fd00*/  @!P6 LEA R4, P5, R29, R4, 0x2 ;  /* 0x000000041d04e211 */ /* 0x000fc600078a10ff */
[----:B------:R2:W-:Y:S01]  /*1fd10*/  @!P0 ST.E.64 desc[UR60][R6.64], R112 ;  /* 0x0000007006008985 */ /* 0x0005e2000c101b3c */
[----:B------:R-:W-:-:S05]  /*1fd20*/  @!P6 LEA.HI.X R5, R29, R5, R13, 0x2, P5 ;  /* 0x000000051d05e211 */ /* 0x000fca00028f140d */
[----:B------:R2:W-:Y:S04]  /*1fd30*/  @!P6 ST.E.64 desc[UR60][R4.64], R116 ;  /* 0x000000740400e985 */ /* 0x0005e8000c101b3c */
.L_x_632:
[----:B------:R-:W-:Y:S05]  /*1fd40*/  BSYNC B1 ;  /* 0x0000000000017941 */ /* 0x000fea0003800000 */
.L_x_631:
[----:B------:R-:W-:Y:S01]  /*1fd50*/  ISETP.GE.AND P0, PT, R12, R82, PT ;  /* 0x000000520c00720c */ /* 0x000fe20003f06270 */
[----:B--2---:R0:W1:Y:S04]  /*1fd60*/  SHFL.IDX PT, R5, R3, 0x1, 0x1c1f ;  /* 0x003c1f0003057f89 */ /* 0x00406800000e0000 */
[----:B------:R0:W2:Y:S08]  /*1fd70*/  SHFL.IDX PT, R4, R0, 0x1, 0x1c1f ;  /* 0x003c1f0000047f89 */ /* 0x0000b000000e0000 */
[----:B0-----:R-:W-:Y:S05]  /*1fd80*/  @P0 BRA `(.L_x_630) ;  /* 0x0000001000fc0947 */ /* 0x001fea0003800000 */
[----:B------:R-:W-:Y:S01]  /*1fd90*/  ULDC UR4, c[0x0][0xac8] ;  /* 0x0002b20000047ab9 */ /* 0x000fe20000000800 */
[C---:B------:R-:W-:Y:S01]  /*1fda0*/  VIADD R3, R223.reuse, 0xa8 ;  /* 0x000000a8df037836 */ /* 0x040fe20000000000 */
[----:B------:R-:W-:Y:S02]  /*1fdb0*/  ISETP.GE.AND P4, PT, R158, UR4, PT ;  /* 0x000000049e007c0c */ /* 0x000fe4000bf86270 */
[----:B------:R-:W-:Y:S02]  /*1fdc0*/  ISETP.GE.AND P3, PT, R156, UR4, PT ;  /* 0x000000049c007c0c */ /* 0x000fe4000bf66270 */
[----:B------:R-:W-:Y:S02]  /*1fdd0*/  ISETP.GE.AND P5, PT, R223, UR4, PT ;  /* 0x00000004df007c0c */ /* 0x000fe4000bfa6270 */
[----:B------:R-:W-:Y:S02]  /*1fde0*/  ISETP.GE.AND P1, PT, R152, UR4, PT ;  /* 0x0000000498007c0c */ /* 0x000fe4000bf26270 */
[----:B------:R-:W-:-:S02]  /*1fdf0*/  ISETP.GE.AND P0, PT, R154, UR4, PT ;  /* 0x000000049a007c0c */ /* 0x000fc4000bf06270 */
[----:B------:R-:W-:-:S03]  /*1fe00*/  SHF.R.S32.HI R0, RZ, 0x1f, R3 ;  /* 0x0000001fff007819 */ /* 0x000fc60000011403 */
[-C--:B--2---:R-:W-:Y:S02]  /*1fe10*/  @!P4 LEA R8, P2, R158, R4.reuse, 0x2 ;  /* 0x000000049e08c211 */ /* 0x084fe400078410ff */
[-C--:B------:R-:W-:Y:S02]  /*1fe20*/  @!P3 LEA R10, P6, R156, R4.reuse, 0x2 ;  /* 0x000000049c0ab211 */ /* 0x080fe400078c10ff */
[----:B-1----:R-:W-:Y:S01]  /*1fe30*/  @!P5 IMAD.WIDE R6, R223, 0x4, R4 ;  /* 0x00000004df06d825 */ /* 0x002fe200078e0204 */
[-C--:B------:R-:W-:Y:S02]  /*1fe40*/  @!P4 LEA.HI.X R9, R158, R5.reuse, R159, 0x2, P2 ;  /* 0x000000059e09c211 */ /* 0x080fe400010f149f */
[----:B------:R-:W-:Y:S02]  /*1fe50*/  ISETP.GE.AND P2, PT, R147, UR4, PT ;  /* 0x0000000493007c0c */ /* 0x000fe4000bf46270 */
[----:B------:R-:W-:Y:S01]  /*1fe60*/  @!P3 LEA.HI.X R11, R156, R5, R157, 0x2, P6 ;  /* 0x000000059c0bb211 */ /* 0x000fe200030f149d */
[----:B------:R0:W-:Y:S01]  /*1fe70*/  @!P5 ST.E.64 desc[UR60][R6.64], R26 ;  /* 0x0000001a0600d985 */ /* 0x0001e2000c101b3c */
[----:B------:R-:W-:-:S02]  /*1fe80*/  @!P1 LEA R14, P5, R152, R4, 0x2 ;  /* 0x00000004980e9211 */ /* 0x000fc400078a10ff */
[-C--:B------:R-:W-:Y:S01]  /*1fe90*/  @!P0 LEA R12, P6, R154, R4.reuse, 0x2 ;  /* 0x000000049a0c8211 */ /* 0x080fe200078c10ff */
[----:B------:R1:W-:Y:S01]  /*1fea0*/  @!P4 ST.E.64 desc[UR60][R8.64], R30 ;  /* 0x0000001e0800c985 */ /* 0x0003e2000c101b3c */
[----:B------:R-:W-:Y:S02]  /*1feb0*/  ISETP.GE.AND P4, PT, R143, UR4, PT ;  /* 0x000000048f007c0c */ /* 0x000fe4000bf86270 */
[-C--:B------:R-:W-:Y:S01]  /*1fec0*/  @!P1 LEA.HI.X R15, R152, R5.reuse, R153, 0x2, P5 ;  /* 0x00000005980f9211 */ /* 0x080fe200028f1499 */
[----:B------:R2:W-:Y:S01]  /*1fed0*/  @!P3 ST.E.64 desc[UR60][R10.64], R34 ;  /* 0x000000220a00b985 */ /* 0x0005e2000c101b3c */
[----:B------:R-:W-:Y:S02]  /*1fee0*/  ISETP.GE.AND P3, PT, R145, UR4, PT ;  /* 0x0000000491007c0c */ /* 0x000fe4000bf66270 */
[----:B------:R-:W-:Y:S02]  /*1fef0*/  ISETP.GE.AND P5, PT, R141, UR4, PT ;  /* 0x000000048d007c0c */ /* 0x000fe4000bfa6270 */
[----:B------:R-:W-:Y:S01]  /*1ff00*/  @!P0 LEA.HI.X R13, R154, R5, R155, 0x2, P6 ;  /* 0x000000059a0d8211 */ /* 0x000fe200030f149b */
[----:B0-----:R-:W-:Y:S01]  /*1ff10*/  VIADD R27, R223, 0xb0 ;  /* 0x000000b0df1b7836 */ /* 0x001fe20000000000 */
[----:B------:R-:W-:-:S03]  /*1ff20*/  @!P2 LEA R20, P6, R147, R4, 0x2 ;  /* 0x000000049314a211 */ /* 0x000fc600078c10ff */
[----:B------:R-:W-:Y:S01]  /*1ff30*/  @!P0 ST.E.64 desc[UR60][R12.64], R38 ;  /* 0x000000260c008985 */ /* 0x000fe2000c101b3c */
[-C--:B------:R-:W-:Y:S02]  /*1ff40*/  @!P2 LEA.HI.X R21, R147, R5.reuse, R148, 0x2, P6 ;  /* 0x000000059315a211 */ /* 0x080fe400030f1494 */
[----:B------:R-:W-:Y:S01]  /*1ff50*/  ISETP.GE.AND P0, PT, R139, UR4, PT ;  /* 0x000000048b007c0c */ /* 0x000fe2000bf06270 */
[----:B------:R0:W-:Y:S01]  /*1ff60*/  @!P1 ST.E.64 desc[UR60][R14.64], R42 ;  /* 0x0000002a0e009985 */ /* 0x0001e2000c101b3c */
[-C--:B------:R-:W-:Y:S02]  /*1ff70*/  @!P3 LEA R6, P6, R145, R4.reuse, 0x2 ;  /* 0x000000049106b211 */ /* 0x080fe400078c10ff */
[----:B------:R-:W-:Y:S01]  /*1ff80*/  ISETP.GE.AND P1, PT, R137, UR4, PT ;  /* 0x0000000489007c0c */ /* 0x000fe2000bf26270 */
[----:B------:R3:W-:Y:S01]  /*1ff90*/  @!P2 ST.E.64 desc[UR60][R20.64], R46 ;  /* 0x0000002e1400a985 */ /* 0x0007e2000c101b3c */
[----:B-1----:R-:W-:Y:S02]  /*1ffa0*/  @!P4 LEA R8, P2, R143, R4, 0x2 ;  /* 0x000000048f08c211 */ /* 0x002fe400078410ff */
[----:B------:R-:W-:-:S02]  /*1ffb0*/  @!P3 LEA.HI.X R7, R145, R5, R146, 0x2, P6 ;  /* 0x000000059107b211 */ /* 0x000fc400030f1492 */
[-C--:B--2---:R-:W-:Y:S02]  /*1ffc0*/  @!P5 LEA R10, P6, R141, R4.reuse, 0x2 ;  /* 0x000000048d0ad211 */ /* 0x084fe400078c10ff */
[-C--:B------:R-:W-:Y:S01]  /*1ffd0*/  @!P4 LEA.HI.X R9, R143, R5.reuse, R144, 0x2, P2 ;  /* 0x000000058f09c211 */ /* 0x080fe200010f1490 */
[----:B------:R1:W-:Y:S01]  /*1ffe0*/  @!P3 ST.E.64 desc[UR60][R6.64], R50 ;  /* 0x000000320600b985 */ /* 0x0003e2000c101b3c */
[----:B------:R-:W-:Y:S02]  /*1fff0*/  @!P5 LEA.HI.X R11, R141, R5, R142, 0x2, P6 ;  /* 0x000000058d0bd211 */ /* 0x000fe400030f148e */
[----:B------:R-:W-:Y:S01]  /*20000*/  ISETP.GE.AND P2, PT, R135, UR4, PT ;  /* 0x0000000487007c0c */ /* 0x000fe2000bf46270 */
[----:B------:R2:W-:Y:S01]  /*20010*/  @!P4 ST.E.64 desc[UR60][R8.64], R54 ;  /* 0x000000360800c985 */ /* 0x0005e2000c101b3c */
[----:B------:R-:W-:Y:S02]  /*20020*/  ISETP.GE.AND P3, PT, R95, UR4, PT ;  /* 0x000000045f007c0c */ /* 0x000fe4000bf66270 */
[-C--:B0-----:R-:W-:Y:S01]  /*20030*/  @!P1 LEA R14, P4, R137, R4.reuse, 0x2 ;  /* 0x00000004890e9211 */ /* 0x081fe200078810ff */
[----:B------:R0:W-:Y:S01]  /*20040*/  @!P5 ST.E.64 desc[UR60][R10.64], R58 ;  /* 0x0000003a0a00d985 */ /* 0x0001e2000c101b3c */
[----:B------:R-:W-:-:S02]  /*20050*/  @!P0 LEA R12, P5, R139, R4, 0x2 ;  /* 0x000000048b0c8211 */ /* 0x000fc400078a10ff */
[-C--:B------:R-:W-:Y:S02]  /*20060*/  @!P1 LEA.HI.X R15, R137, R5.reuse, R138, 0x2, P4 ;  /* 0x00000005890f9211 */ /* 0x080fe400020f148a */
[-C--:B------:R-:W-:Y:S02]  /*20070*/  @!P0 LEA.HI.X R13, R139, R5.reuse, R140, 0x2, P5 ;  /* 0x000000058b0d8211 */ /* 0x080fe400028f148c */
[----:B------:R-:W-:Y:S02]  /*20080*/  ISETP.GE.AND P5, PT, R93, UR4, PT ;  /* 0x000000045d007c0c */ /* 0x000fe4000bfa6270 */
[----:B---3--:R-:W-:Y:S01]  /*20090*/  @!P2 LEA R20, P6, R135, R4, 0x2 ;  /* 0x000000048714a211 */ /* 0x008fe200078c10ff */
[----:B------:R3:W-:Y:S01]  /*200a0*/  @!P0 ST.E.64 desc[UR60][R12.64], R62 ;  /* 0x0000003e0c008985 */ /* 0x0007e2000c101b3c */
[----:B------:R-:W-:Y:S02]  /*200b0*/  ISETP.GE.AND P4, PT, R91, UR4, PT ;  /* 0x000000045b007c0c */ /* 0x000fe4000bf86270 */
[----:B------:R-:W-:Y:S01]  /*200c0*/  @!P2 LEA.HI.X R21, R135, R5, R136, 0x2, P6 ;  /* 0x000000058715a211 */ /* 0x000fe200030f1488 */
[----:B------:R4:W-:Y:S01]  /*200d0*/  @!P1 ST.E.64 desc[UR60][R14.64], R66 ;  /* 0x000000420e009985 */ /* 0x0009e2000c101b3c */
[----:B------:R-:W-:-:S02]  /*200e0*/  ISETP.GE.AND P1, PT, R89, UR4, PT ;  /* 0x0000000459007c0c */ /* 0x000fc4000bf26270 */
[-C--:B-1----:R-:W-:Y:S01]  /*200f0*/  @!P3 LEA R6, P6, R95, R4.reuse, 0x2 ;  /* 0x000000045f06b211 */ /* 0x082fe200078c10ff */
[----:B------:R1:W-:Y:S01]  /*20100*/  @!P2 ST.E.64 desc[UR60][R20.64], R70 ;  /* 0x000000461400a985 */ /* 0x0003e2000c101b3c */
[----:B------:R-:W-:Y:S02]  /*20110*/  ISETP.GE.AND P2, PT, R237, UR4, PT ;  /* 0x00000004ed007c0c */ /* 0x000fe4000bf46270 */
[-C--:B--2---:R-:W-:Y:S02]  /*20120*/  @!P5 LEA R8, P0, R93, R4.reuse, 0x2 ;  /* 0x000000045d08d211 */ /* 0x084fe400078010ff */
[-C--:B------:R-:W-:Y:S02]  /*20130*/  @!P3 LEA.HI.X R7, R95, R5.reuse, R134, 0x2, P6 ;  /* 0x000000055f07b211 */ /* 0x080fe400030f1486 */
[----:B------:R-:W-:Y:S02]  /*20140*/  @!P5 LEA.HI.X R9, R93, R5, R94, 0x2, P0 ;  /* 0x000000055d09d211 */ /* 0x000fe400000f145e */
[----:B------:R-:W-:Y:S01]  /*20150*/  ISETP.GE.AND P0, PT, R236, UR4, PT ;  /* 0x00000004ec007c0c */ /* 0x000fe2000bf06270 */
[----:B------:R2:W-:Y:S01]  /*20160*/  @!P3 ST.E.64 desc[UR60][R6.64], R74 ;  /* 0x0000004a0600b985 */ /* 0x0005e2000c101b3c */
[----:B0-----:R-:W-:-:S02]  /*20170*/  @!P4 LEA R10, P6, R91, R4, 0x2 ;  /* 0x000000045b0ac211 */ /* 0x001fc400078c10ff */
[-C--:B---3--:R-:W-:Y:S01]  /*20180*/  @!P1 LEA R12, P3, R89, R4.reuse, 0x2 ;  /* 0x00000004590c9211 */ /* 0x088fe200078610ff */
[----:B------:R0:W-:Y:S01]  /*20190*/  @!P5 ST.E.64 desc[UR60][R8.64], R78 ;  /* 0x0000004e0800d985 */ /* 0x0001e2000c101b3c */
[-C--:B------:R-:W-:Y:S02]  /*201a0*/  @!P4 LEA.HI.X R11, R91, R5.reuse, R92, 0x2, P6 ;  /* 0x000000055b0bc211 */ /* 0x080fe400030f145c */
[----:B------:R-:W-:Y:S02]  /*201b0*/  @!P1 LEA.HI.X R13, R89, R5, R90, 0x2, P3 ;  /* 0x00000005590d9211 */ /* 0x000fe400018f145a */
[-C--:B----4-:R-:W-:Y:S01]  /*201c0*/  @!P2 LEA R14, P6, R237, R4.reuse, 0x2 ;  /* 0x00000004ed0ea211 */ /* 0x090fe200078c10ff */
[----:B------:R3:W-:Y:S01]  /*201d0*/  @!P4 ST.E.64 desc[UR60][R10.64], R126 ;  /* 0x0000007e0a00c985 */ /* 0x0007e2000c101b3c */
[----:B------:R-:W-:Y:S02]  /*201e0*/  ISETP.GE.AND P3, PT, R235, UR4, PT ;  /* 0x00000004eb007c0c */ /* 0x000fe4000bf66270 */
[----:B------:R-:W-:Y:S01]  /*201f0*/  ISETP.GE.AND P4, PT, R3, UR4, PT ;  /* 0x0000000403007c0c */ /* 0x000fe2000bf86270 */
[----:B------:R4:W-:Y:S01]  /*20200*/  @!P1 ST.E.64 desc[UR60][R12.64], R128 ;  /* 0x000000800c009985 */ /* 0x0009e2000c101b3c */
[----:B-1----:R-:W-:-:S02]  /*20210*/  @!P0 LEA R20, P5, R236, R4, 0x2 ;  /* 0x00000004ec148211 */ /* 0x002fc400078a10ff */
[-C--:B------:R-:W-:Y:S02]  /*20220*/  @!P2 LEA.HI.X R15, R237, R5.reuse, R88, 0x2, P6 ;  /* 0x00000005ed0fa211 */ /* 0x080fe400030f1458 */
[----:B------:R-:W-:Y:S02]  /*20230*/  ISETP.GE.AND P1, PT, R234, UR4, PT ;  /* 0x00000004ea007c0c */ /* 0x000fe4000bf26270 */
[----:B------:R-:W-:Y:S01]  /*20240*/  @!P0 LEA.HI.X R21, R236, R5, R87, 0x2, P5 ;  /* 0x00000005ec158211 */ /* 0x000fe200028f1457 */
[----:B------:R1:W-:Y:S01]  /*20250*/  @!P2 ST.E.64 desc[UR60][R14.64], R130 ;  /* 0x000000820e00a985 */ /* 0x0003e2000c101b3c */
[----:B------:R-:W-:Y:S02]  /*20260*/  ISETP.GE.AND P5, PT, R231, UR4, PT ;  /* 0x00000004e7007c0c */ /* 0x000fe4000bfa6270 */
[----:B------:R-:W-:Y:S01]  /*20270*/  ISETP.GE.AND P2, PT, R27, UR4, PT ;  /* 0x000000041b007c0c */ /* 0x000fe2000bf46270 */
[----:B------:R1:W-:Y:S01]  /*20280*/  @!P0 ST.E.64 desc[UR60][R20.64], R132 ;  /* 0x0000008414008985 */ /* 0x0003e2000c101b3c */
[----:B--2---:R-:W-:-:S02]  /*20290*/  @!P3 LEA R6, P6, R235, R4, 0x2 ;  /* 0x00000004eb06b211 */ /* 0x004fc400078c10ff */
[-C--:B------:R-:W-:Y:S02]  /*202a0*/  @!P4 LEA R24, P0, R3, R4.reuse, 0x2 ;  /* 0x000000040318c211 */ /* 0x080fe400078010ff */
[-C--:B------:R-:W-:Y:S02]  /*202b0*/  @!P3 LEA.HI.X R7, R235, R5.reuse, R86, 0x2, P6 ;  /* 0x00000005eb07b211 */ /* 0x080fe400030f1456 */
[-C--:B0-----:R-:W-:Y:S02]  /*202c0*/  @!P1 LEA R8, P6, R234, R4.reuse, 0x2 ;  /* 0x00000004ea089211 */ /* 0x081fe400078c10ff */
[----:B------:R-:W-:Y:S01]  /*202d0*/  @!P4 LEA.HI.X R25, R3, R5, R0, 0x2, P0 ;  /* 0x000000050319c211 */ /* 0x000fe200000f1400 */
[----:B------:R1:W-:Y:S01]  /*202e0*/  @!P3 ST.E.64 desc[UR60][R6.64], R98 ;  /* 0x000000620600b985 */ /* 0x0003e2000c101b3c */
[----:B------:R-:W-:Y:S02]  /*202f0*/  SHF.R.S32.HI R0, RZ, 0x1f, R231 ;  /* 0x0000001fff007819 */ /* 0x000fe400000114e7 */
[----:B---3--:R-:W-:-:S02]  /*20300*/  @!P5 LEA R10, P0, R231, R4, 0x2 ;  /* 0x00000004e70ad211 */ /* 0x008fc400078010ff */
[-C--:B------:R-:W-:Y:S02]  /*20310*/  @!P1 LEA.HI.X R9, R234, R5.reuse, R85, 0x2, P6 ;  /* 0x00000005ea099211 */ /* 0x080fe400030f1455 */
[----:B------:R-:W-:Y:S02]  /*20320*/  SHF.R.S32.HI R3, RZ, 0x1f, R27 ;  /* 0x0000001fff037819 */ /* 0x000fe4000001141b */
[----:B----4-:R-:W-:Y:S01]  /*20330*/  @!P2 LEA R12, P6, R27, R4, 0x2 ;  /* 0x000000041b0ca211 */ /* 0x010fe200078c10ff */
[----:B------:R1:W-:Y:S01]  /*20340*/  @!P1 ST.E.64 desc[UR60][R8.64], R102 ;  /* 0x0000006608009985 */ /* 0x0003e2000c101b3c */
[-C--:B------:R-:W-:Y:S02]  /*20350*/  @!P5 LEA.HI.X R11, R231, R5.reuse, R0, 0x2, P0 ;  /* 0x00000005e70bd211 */ /* 0x080fe400000f1400 */
[----:B------:R-:W-:Y:S01]  /*20360*/  @!P2 LEA.HI.X R13, R27, R5, R3, 0x2, P6 ;  /* 0x000000051b0da211 */ /* 0x000fe200030f1403 */
[----:B------:R-:W-:Y:S02]  /*20370*/  VIADD R3, R223, 0xb8 ;  /* 0x000000b8df037836 */ /* 0x000fe40000000000 */
[----:B------:R1:W-:Y:S03]  /*20380*/  @!P5 ST.E.64 desc[UR60][R10.64], R106 ;  /* 0x0000006a0a00d985 */ /* 0x0003e6000c101b3c */
[----:B------:R-:W-:Y:S01]  /*20390*/  ISETP.GE.AND P0, PT, R3, UR4, PT ;  /* 0x0000000403007c0c */ /* 0x000fe2000bf06270 */
[----:B------:R1:W-:Y:S04]  /*203a0*/  @!P4 ST.E.64 desc[UR60][R24.64], R110 ;  /* 0x0000006e1800c985 */ /* 0x0003e8000c101b3c */
[----:B------:R1:W-:Y:S08]  /*203b0*/  @!P2 ST.E.64 desc[UR60][R12.64], R114 ;  /* 0x000000720c00a985 */ /* 0x0003f0000c101b3c */
[----:B------:R-:W-:Y:S05]  /*203c0*/  @P0 BRA `(.L_x_630) ;  /* 0x0000000c006c0947 */ /* 0x000fea0003800000 */
[----:B------:R-:W-:Y:S02]  /*203d0*/  LEA R4, P0, R3, R4, 0x2 ;  /* 0x0000000403047211 */ /* 0x000fe400078010ff */
[----:B------:R-:W-:-:S04]  /*203e0*/  SHF.R.S32.HI R0, RZ, 0x1f, R3 ;  /* 0x0000001fff007819 */ /* 0x000fc80000011403 */
[----:B------:R-:W-:-:S05]  /*203f0*/  LEA.HI.X R5, R3, R5, R0, 0x2, P0 ;  /* 0x0000000503057211 */ /* 0x000fca00000f1400 */
[----:B------:R0:W-:Y:S01]  /*20400*/  ST.E.64 desc[UR60][R4.64], R118 ;  /* 0x0000007604007985 */ /* 0x0001e2000c101b3c */
[----:B------:R-:W-:Y:S05]  /*20410*/  BRA `(.L_x_630) ;  /* 0x0000000c00587947 */ /* 0x000fea0003800000 */
.L_x_621:
[----:B------:R-:W-:Y:S01]  /*20420*/  ULDC.64 UR6, c[0x0][0xc08] ;  /* 0x0003020000067ab9 */ /* 0x000fe20000000a00 */
[----:B------:R-:W-:Y:S01]  /*20430*/  ULDC.64 UR4, c[0x0][0xc00] ;  /* 0x0003000000047ab9 */ /* 0x000fe20000000a00 */
[----:B------:R-:W-:Y:S01]  /*20440*/  ISETP.NE.U32.AND P1, PT, RZ, UR6, PT ;  /* 0x00000006ff007c0c */ /* 0x000fe2000bf25070 */
[----:B------:R-:W-:Y:S01]  /*20450*/  IMAD.MOV.U32 R3, RZ, RZ, RZ ;  /* 0x000000ffff037224 */ /* 0x000fe200078e00ff */
[----:B------:R-:W-:Y:S02]  /*20460*/  ISETP.NE.U32.AND P0, PT, RZ, UR4, PT ;  /* 0x00000004ff007c0c */ /* 0x000fe4000bf05070 */
[----:B------:R-:W-:Y:S02]  /*20470*/  ISETP.NE.AND.EX P1, PT, RZ, UR7, PT, P1 ;  /* 0x00000007ff007c0c */ /* 0x000fe4000bf25310 */
[----:B------:R-:W-:Y:S02]  /*20480*/  IADD3 R4, P2, R226, UR4, RZ ;  /* 0x00000004e2047c10 */ /* 0x000fe4000ff5e0ff */
[----:B------:R-:W-:-:S02]  /*20490*/  ISETP.NE.AND.EX P0, PT, RZ, UR5, PT, P0 ;  /* 0x00000005ff007c0c */ /* 0x000fc4000bf05300 */
[----:B------:R-:W-:Y:S01]  /*204a0*/  IADD3.X R5, R227, UR5, RZ, P2, !PT ;  /* 0x00000005e3057c10 */ /* 0x000fe200097fe4ff */
[----:B------:R-:W-:Y:S02]  /*204b0*/  ULDC UR4, c[0x0][0xa88] ;  /* 0x0002a20000047ab9 */ /* 0x000fe40000000800 */
[----:B------:R-:W-:-:S04]  /*204c0*/  IMAD.U32 R0, RZ, RZ, UR4 ;  /* 0x00000004ff007e24 */ /* 0x000fc8000f8e00ff */
[----:B------:R-:W-:-:S04]  /*204d0*/  @P1 IADD3 R226, P2, R226, UR6, RZ ;  /* 0x00000006e2e21c10 */ /* 0x000fc8000ff5e0ff */
[----:B------:R-:W-:Y:S01]  /*204e0*/  @P1 IADD3.X R227, R227, UR7, RZ, P2, !PT ;  /* 0x00000007e3e31c10 */ /* 0x000fe200097fe4ff */
[----:B------:R2:W5:Y:S04]  /*204f0*/  @P0 LDG.E R3, desc[UR60][R4.64] ;  /* 0x0000003c04030981 */ /* 0x000568000c1e1900 */
[----:B------:R2:W5:Y:S01]  /*20500*/  @P1 LDG.E R0, desc[UR60][R226.64] ;  /* 0x0000003ce2001981 */ /* 0x000562000c1e1900 */
[----:B------:R-:W-:Y:S01]  /*20510*/  ISETP.NE.AND P2, PT, R224, RZ, PT ;  /* 0x000000ffe000720c */ /* 0x000fe20003f45270 */
[----:B------:R-:W3:-:S12]  /*20520*/  S2R R9, SR_TID.X ;  /* 0x0000000000097919 */ /* 0x000ed80000002100 */
[----:B------:R-:W4:Y:S01]  /*20530*/  @!P2 LDC R224, c[0x0][0xad4] ;  /* 0x0002b500ffe0ab82 */ /* 0x000f220000000800 */
[----:B---3--:R-:W-:Y:S01]  /*20540*/  VIADD R6, R9, 0xffffff80 ;  /* 0xffffff8009067836 */ /* 0x008fe20000000000 */
[----:B----4-:R-:W-:-:S04]  /*20550*/  ISETP.GT.AND P2, PT, R224, 0x1, PT ;  /* 0x00000001e000780c */ /* 0x010fc80003f44270 */
[----:B------:R-:W-:Y:S01]  /*20560*/  ISETP.GT.AND P3, PT, R6, 0x7f, PT ;  /* 0x0000007f0600780c */ /* 0x000fe20003f64270 */
[----:B--2---:R-:W-:-:S12]  /*20570*/  @P1 BRA `(.L_x_633) ;  /* 0x0000000000101947 */ /* 0x004fd80003800000 */
[----:B------:R-:W-:Y:S05]  /*20580*/  @!P0 BRA `(.L_x_633) ;  /* 0x00000000000c8947 */ /* 0x000fea0003800000 */
[----:B------:R-:W2:Y:S04]  /*20590*/  LDG.E R7, desc[UR60][R4.64] ;  /* 0x0000003c04077981 */ /* 0x000ea8000c1e1900 */
[----:B-----5:R-:W2:Y:S02]  /*205a0*/  LDG.E R0, desc[UR60][R4.64+0x4] ;  /* 0x0000043c04007981 */ /* 0x020ea4000c1e1900 */
[----:B--2---:R-:W-:-:S07]  /*205b0*/  IMAD.IADD R0, R0, 0x1, -R7 ;  /* 0x0000000100007824 */ /* 0x004fce00078e0a07 */
.L_x_633:
[----:B------:R-:W2:Y:S01]  /*205c0*/  LDL.LU R4, [R1+0x6c] ;  /* 0x00006c0001047983 */ /* 0x000ea20000300800 */
[----:B------:R-:W-:Y:S01]  /*205d0*/  BSSY B1, `(.L_x_634) ;  /* 0x0000036000017945 */ /* 0x000fe20003800000 */
[----:B------:R-:W-:Y:S02]  /*205e0*/  SEL R225, R225, RZ, !P0 ;  /* 0x000000ffe1e17207 */ /* 0x000fe40004000000 */
[----:B-----5:R-:W-:Y:S02]  /*205f0*/  SHF.R.S32.HI R26, RZ, 0x1f, R3 ;  /* 0x0000001fff1a7819 */ /* 0x020fe40000011403 */
[----:B--2---:R-:W-:Y:S01]  /*20600*/  SEL R27, R4, RZ, !P0 ;  /* 0x000000ff041b7207 */ /* 0x004fe20004000000 */
[----:B------:R-:W-:Y:S06]  /*20610*/  @P3 BRA `(.L_x_635) ;  /* 0x0000000000c43947 */ /* 0x000fec0003800000 */
[----:B------:R-:W2:Y:S01]  /*20620*/  LDC R29, c[0x0][0xbe8] ;  /* 0x0002fa00ff1d7b82 */ /* 0x000ea20000000800 */
[----:B------:R-:W-:-:S04]  /*20630*/  IMAD R4, R232, 0x80, R9 ;  /* 0x00000080e8047824 */ /* 0x000fc800078e0209 */
[----:B------:R-:W-:Y:S02]  /*20640*/  VIADD R28, R4, 0xffffff80 ;  /* 0xffffff80041c7836 */ /* 0x000fe40000000000 */
[----:B--2---:R-:W-:-:S05]  /*20650*/  IMAD R5, R0, R29, RZ ;  /* 0x0000001d00057224 */ /* 0x004fca00078e02ff */
[----:B------:R-:W-:-:S13]  /*20660*/  ISETP.GE.AND P0, PT, R28, R5, PT ;  /* 0x000000051c00720c */ /* 0x000fda0003f06270 */
[----:B------:R-:W-:Y:S05]  /*20670*/  @P0 BRA `(.L_x_635) ;  /* 0x0000000000ac0947 */ /* 0x000fea0003800000 */
[----:B------:R-:W-:Y:S01]  /*20680*/  IMAD.MOV.U32 R24, RZ, RZ, 0x9b8 ;  /* 0x000009b8ff187424 */ /* 0x000fe200078e00ff */
[----:B------:R-:W-:Y:S01]  /*20690*/  ISETP.GT.AND P0, PT, R224, 0x1, PT ;  /* 0x00000001e000780c */ /* 0x000fe20003f04270 */
[----:B------:R-:W2:Y:S01]  /*206a0*/  LDC.64 R4, c[0x0][0xba8] ;  /* 0x0002ea00ff047b82 */ /* 0x000ea20000000a00 */
[----:B------:R-:W-:Y:S01]  /*206b0*/  ISETP.NE.AND P1, PT, R29, 0x1, PT ;  /* 0x000000011d00780c */ /* 0x000fe20003f25270 */
[----:B------:R-:W-:Y:S01]  /*206c0*/  IMAD.MOV.U32 R21, RZ, RZ, R28 ;  /* 0x000000ffff157224 */ /* 0x000fe200078e001c */
[----:B------:R-:W-:Y:S02]  /*206d0*/  SEL R24, R24, 0x978, P0 ;  /* 0x0000097818187807 */ /* 0x000fe40000000000 */
[----:B------:R-:W-:-:S03]  /*206e0*/  SEL R233, R233, RZ, P0 ;  /* 0x000000ffe9e97207 */ /* 0x000fc60000000000 */
[----:B------:R-:W3:Y:S08]  /*206f0*/  LDC.64 R10, c[0x0][R24+0x220] ;  /* 0x00008800180a7b82 */ /* 0x000ef00000000a00 */
[----:B------:R-:W4:Y:S08]  /*20700*/  LDC.64 R8, c[0x0][R24+0x218] ;  /* 0x0000860018087b82 */ /* 0x000f300000000a00 */
[----:B------:R-:W5:Y:S08]  /*20710*/  LDC.64 R12, c[0x0][R24+0x228] ;  /* 0x00008a00180c7b82 */ /* 0x000f700000000a00 */
[----:B------:R-:W0:Y:S08]  /*20720*/  LDC.64 R6, c[0x0][R24+0x210] ;  /* 0x0000840018067b82 */ /* 0x000e300000000a00 */
[----:B------:R-:W1:Y:S08]  /*20730*/  @P1 LDC R15, c[0x0][0xbec] ;  /* 0x0002fb00ff0f1b82 */ /* 0x000e700000000800 */
[----:B------:R-:W5:Y:S01]  /*20740*/  @P1 LDC R31, c[0x0][0xbf0] ;  /* 0x0002fc00ff1f1b82 */ /* 0x000f620000000800 */
[----:B---3--:R-:W-:-:S07]  /*20750*/  IMAD R11, R11, R225, RZ ;  /* 0x000000e10b0b7224 */ /* 0x008fce00078e02ff */
[----:B--2---:R-:W2:Y:S01]  /*20760*/  @!P0 LDC R4, c[0x0][0xb50] ;  /* 0x0002d400ff048b82 */ /* 0x004ea20000000800 */
[----:B------:R-:W-:Y:S02]  /*20770*/  IMAD R11, R10, R27, R11 ;  /* 0x0000001b0a0b7224 */ /* 0x000fe400078e020b */
[----:B-1----:R-:W-:-:S05]  /*20780*/  @P1 IMAD.HI.U32 R20, R28, R15, RZ ;  /* 0x0000000f1c141227 */ /* 0x002fca00078e00ff */
[----:B------:R-:W1:Y:S01]  /*20790*/  @!P0 LDC R5, c[0x0][0xb54] ;  /* 0x0002d500ff058b82 */ /* 0x000e620000000800 */
[-C--:B----4-:R-:W-:Y:S02]  /*207a0*/  IMAD R25, R9, R222.reuse, RZ ;  /* 0x000000de09197224 */ /* 0x090fe400078e02ff */
[----:B------:R-:W-:Y:S01]  /*207b0*/  IMAD.WIDE.U32 R8, R8, R222, RZ ;  /* 0x000000de08087225 */ /* 0x000fe200078e00ff */
[----:B-----5:R-:W-:-:S03]  /*207c0*/  @P1 SHF.R.U32.HI R21, RZ, R31, R20 ;  /* 0x0000001fff151219 */ /* 0x020fc60000011614 */
[----:B------:R-:W-:-:S04]  /*207d0*/  IMAD.WIDE.U32 R14, R10, R225, RZ ;  /* 0x000000e10a0e7225 */ /* 0x000fc800078e00ff */
[----:B------:R-:W-:Y:S01]  /*207e0*/  IMAD.IADD R25, R9, 0x1, R25 ;  /* 0x0000000109197824 */ /* 0x000fe200078e0219 */
[----:B------:R-:W-:Y:S01]  /*207f0*/  IADD3 R10, P1, P3, R14, R8, R3 ;  /* 0x000000080e0a7210 */ /* 0x000fe20007b3e003 */
[----:B------:R-:W-:Y:S02]  /*20800*/  IMAD.IADD R15, R15, 0x1, R11 ;  /* 0x000000010f0f7824 */ /* 0x000fe400078e020b */
[----:B------:R-:W-:-:S03]  /*20810*/  IMAD.WIDE.U32 R8, R12, R233, RZ ;  /* 0x000000e90c087225 */ /* 0x000fc600078e00ff */
[----:B------:R-:W-:Y:S01]  /*20820*/  IADD3.X R12, R15, R25, R26, P1, P3 ;  /* 0x000000190f0c7210 */ /* 0x000fe20000fe641a */
[----:B------:R-:W-:Y:S01]  /*20830*/  IMAD R13, R13, R233, RZ ;  /* 0x000000e90d0d7224 */ /* 0x000fe200078e02ff */
[----:B------:R-:W-:Y:S01]  /*20840*/  IADD3 R8, P0, P1, R21, R10, R8 ;  /* 0x0000000a15087210 */ /* 0x000fe2000791e008 */
[--C-:B------:R-:W-:Y:S01]  /*20850*/  IMAD.MOV R14, RZ, RZ, -R21.reuse ;  /* 0x000000ffff0e7224 */ /* 0x100fe200078e0a15 */
[----:B------:R-:W-:Y:S01]  /*20860*/  SHF.R.S32.HI R21, RZ, 0x1f, R21 ;  /* 0x0000001fff157819 */ /* 0x000fe20000011415 */
[----:B------:R-:W-:Y:S02]  /*20870*/  IMAD.IADD R13, R9, 0x1, R13 ;  /* 0x00000001090d7824 */ /* 0x000fe400078e020d */
[----:B------:R-:W-:-:S03]  /*20880*/  IMAD R11, R29, R14, R28 ;  /* 0x0000000e1d0b7224 */ /* 0x000fc600078e021c */
[----:B------:R-:W-:Y:S01]  /*20890*/  IADD3.X R9, R21, R12, R13, P0, P1 ;  /* 0x0000000c15097210 */ /* 0x000fe200007e240d */
[----:B0-----:R-:W-:Y:S01]  /*208a0*/  IMAD R7, R7, R11, RZ ;  /* 0x0000000b07077224 */ /* 0x001fe200078e02ff */
[----:B------:R-:W-:-:S05]  /*208b0*/  SHF.R.S32.HI R13, RZ, 0x1f, R11 ;  /* 0x0000001fff0d7819 */ /* 0x000fca000001140b */
[C---:B------:R-:W-:Y:S02]  /*208c0*/  IMAD R13, R6.reuse, R13, R7 ;  /* 0x0000000d060d7224 */ /* 0x040fe400078e0207 */
[----:B------:R-:W-:-:S04]  /*208d0*/  IMAD.WIDE.U32 R6, R6, R11, R8 ;  /* 0x0000000b06067225 */ /* 0x000fc800078e0008 */
[----:B------:R-:W-:Y:S01]  /*208e0*/  IMAD.IADD R7, R7, 0x1, R13 ;  /* 0x0000000107077824 */ /* 0x000fe200078e020d */
[----:B--2---:R-:W-:-:S04]  /*208f0*/  LEA R4, P0, R6, R4, 0x2 ;  /* 0x0000000406047211 */ /* 0x004fc800078010ff */
[----:B-1----:R-:W-:Y:S01]  /*20900*/  LEA.HI.X R5, R6, R5, R7, 0x2, P0 ;  /* 0x0000000506057211 */ /* 0x002fe200000f1407 */
[----:B------:R-:W-:-:S05]  /*20910*/  IMAD.MOV.U32 R7, RZ, RZ, -0x800000 ;  /* 0xff800000ff077424 */ /* 0x000fca00078e00ff */
[----:B------:R2:W-:Y:S03]  /*20920*/  STG.E desc[UR60][R4.64], R7 ;  /* 0x0000000704007986 */ /* 0x0005e6000c10193c */
.L_x_635:
[----:B------:R-:W-:Y:S05]  /*20930*/  BSYNC B1 ;  /* 0x0000000000017941 */ /* 0x000fea0003800000 */
.L_x_634:
[----:B------:R-:W-:Y:S05]  /*20940*/  @P2 BRA `(.L_x_630) ;  /* 0x00000008000c2947 */ /* 0x000fea0003800000 */
[----:B--2---:R-:W2:Y:S01]  /*20950*/  S2R R4, SR_TID.X ;  /* 0x0000000000047919 */ /* 0x004ea20000002100 */
[----:B------:R-:W3:Y:S01]  /*20960*/  LDC R11, c[0x0][0xbe8] ;  /* 0x0002fa00ff0b7b82 */ /* 0x000ee20000000800 */
[----:B------:R-:W-:Y:S01]  /*20970*/  ULDC.64 UR4, c[0x0][0xaa0] ;  /* 0x0002a80000047ab9 */ /* 0x000fe20000000a00 */
[----:B------:R-:W-:Y:S01]  /*20980*/  BSSY B1, `(.L_x_636) ;  /* 0x0000049000017945 */ /* 0x000fe20003800000 */
[----:B---3--:R-:W-:Y:S01]  /*20990*/  ISETP.NE.AND P0, PT, R11, 0x1, PT ;  /* 0x000000010b00780c */ /* 0x008fe20003f05270 */
[----:B--2---:R-:W-:Y:S02]  /*209a0*/  VIADD R6, R4, 0xffffff80 ;  /* 0xffffff8004067836 */ /* 0x004fe40000000000 */
[----:B------:R-:W-:-:S03]  /*209b0*/  IMAD R4, R26, UR4, RZ ;  /* 0x000000041a047c24 */ /* 0x000fc6000f8e02ff */
[----:B------:R-:W-:-:S07]  /*209c0*/  SHF.R.S32.HI R5, RZ, 0x1f, R6 ;  /* 0x0000001fff057819 */ /* 0x000fce0000011406 */
[----:B------:R-:W2:Y:S01]  /*209d0*/  @P0 LDC R9, c[0x0][0xbec] ;  /* 0x0002fb00ff090b82 */ /* 0x000ea20000000800 */
[----:B------:R-:W-:Y:S01]  /*209e0*/  IMAD R7, R3, UR5, R4 ;  /* 0x0000000503077c24 */ /* 0x000fe2000f8e0204 */
[----:B------:R-:W-:Y:S01]  /*209f0*/  LEA.HI R8, R5, R6, RZ, 0x3 ;  /* 0x0000000605087211 */ /* 0x000fe200078f18ff */
[----:B------:R-:W-:Y:S01]  /*20a00*/  IMAD.WIDE.U32 R4, R3, UR4, RZ ;  /* 0x0000000403047c25 */ /* 0x000fe2000f8e00ff */
[----:B------:R-:W-:Y:S02]  /*20a10*/  ULDC.64 UR4, c[0x0][0xae8] ;  /* 0x0002ba0000047ab9 */ /* 0x000fe40000000a00 */
[----:B------:R-:W-:Y:S02]  /*20a20*/  LOP3.LUT R3, R8, 0xfffffff8, RZ, 0xc0, !PT ;  /* 0xfffffff808037812 */ /* 0x000fe400078ec0ff */
[----:B------:R-:W3:Y:S01]  /*20a30*/  @P0 LDC R13, c[0x0][0xbf0] ;  /* 0x0002fc00ff0d0b82 */ /* 0x000ee20000000800 */
[----:B------:R-:W-:Y:S01]  /*20a40*/  SHF.R.S32.HI R15, RZ, 0x3, R8 ;  /* 0x00000003ff0f7819 */ /* 0x000fe20000011408 */
[----:B------:R-:W-:-:S02]  /*20a50*/  IMAD.IADD R5, R5, 0x1, R7 ;  /* 0x0000000105057824 */ /* 0x000fc400078e0207 */
[----:B------:R-:W-:Y:S02]  /*20a60*/  IMAD.IADD R10, R6, 0x1, -R3 ;  /* 0x00000001060a7824 */ /* 0x000fe400078e0a03 */
[----:B------:R-:W-:-:S04]  /*20a70*/  IMAD.WIDE.U32 R4, R222, UR4, R4 ;  /* 0x00000004de047c25 */ /* 0x000fc8000f8e0004 */
[----:B------:R-:W-:Y:S02]  /*20a80*/  IMAD R3, R10, 0x20, R15 ;  /* 0x000000200a037824 */ /* 0x000fe400078e020f */
[----:B------:R-:W-:Y:S01]  /*20a90*/  IMAD R5, R222, UR5, R5 ;  /* 0x00000005de057c24 */ /* 0x000fe2000f8e0205 */
[----:B------:R-:W-:Y:S01]  /*20aa0*/  ULDC.64 UR4, c[0x0][0xaf0] ;  /* 0x0002bc0000047ab9 */ /* 0x000fe20000000a00 */
[----:B------:R-:W-:Y:S02]  /*20ab0*/  IMAD R8, R232, 0x80, R3 ;  /* 0x00000080e8087824 */ /* 0x000fe400078e0203 */
[----:B------:R-:W-:Y:S02]  /*20ac0*/  IMAD R7, R27, UR4, RZ ;  /* 0x000000041b077c24 */ /* 0x000fe4000f8e02ff */
[----:B--2---:R-:W-:-:S04]  /*20ad0*/  @P0 IMAD.HI.U32 R6, R8, R9, RZ ;  /* 0x0000000908060227 */ /* 0x004fc800078e00ff */
[----:B------:R-:W-:Y:S02]  /*20ae0*/  IMAD.MOV.U32 R3, RZ, RZ, R8 ;  /* 0x000000ffff037224 */ /* 0x000fe400078e0008 */
[C---:B------:R-:W-:Y:S01]  /*20af0*/  IMAD R7, R225.reuse, UR5, R7 ;  /* 0x00000005e1077c24 */ /* 0x040fe2000f8e0207 */
[----:B---3--:R-:W-:Y:S01]  /*20b00*/  @P0 SHF.R.U32.HI R3, RZ, R13, R6 ;  /* 0x0000000dff030219 */ /* 0x008fe20000011606 */
[----:B------:R-:W-:Y:S01]  /*20b10*/  IMAD.WIDE.U32 R4, R225, UR4, R4 ;  /* 0x00000004e1047c25 */ /* 0x000fe2000f8e0004 */
[----:B------:R-:W-:Y:S02]  /*20b20*/  ULDC.64 UR4, c[0x0][0xae0] ;  /* 0x0002b80000047ab9 */ /* 0x000fe40000000a00 */
[----:B------:R-:W-:Y:S01]  /*20b30*/  SHF.R.S32.HI R6, RZ, 0x1f, R3 ;  /* 0x0000001fff067819 */ /* 0x000fe20000011403 */
[----:B------:R-:W-:Y:S02]  /*20b40*/  IMAD.IADD R5, R5, 0x1, R7 ;  /* 0x0000000105057824 */ /* 0x000fe400078e0207 */
[----:B------:R-:W-:-:S02]  /*20b50*/  IMAD.MOV R7, RZ, RZ, -R3 ;  /* 0x000000ffff077224 */ /* 0x000fc400078e0a03 */
[----:B------:R-:W-:Y:S02]  /*20b60*/  IMAD R6, R6, UR4, RZ ;  /* 0x0000000406067c24 */ /* 0x000fe4000f8e02ff */
[----:B------:R-:W-:Y:S02]  /*20b70*/  IMAD R7, R11, R7, R8 ;  /* 0x000000070b077224 */ /* 0x000fe400078e0208 */
[----:B------:R-:W-:-:S04]  /*20b80*/  IMAD.WIDE.U32 R4, R3, UR4, R4 ;  /* 0x0000000403047c25 */ /* 0x000fc8000f8e0004 */
[----:B------:R-:W-:Y:S01]  /*20b90*/  IMAD R9, R3, UR5, R6 ;  /* 0x0000000503097c24 */ /* 0x000fe2000f8e0206 */
[----:B------:R-:W-:Y:S01]  /*20ba0*/  SHF.R.S32.HI R3, RZ, 0x1f, R7 ;  /* 0x0000001fff037819 */ /* 0x000fe20000011407 */
[----:B------:R-:W-:Y:S01]  /*20bb0*/  IMAD R8, R232, 0x80, R15 ;  /* 0x00000080e8087824 */ /* 0x000fe200078e020f */
[----:B------:R-:W-:Y:S01]  /*20bc0*/  ULDC.64 UR4, c[0x0][0xad8] ;  /* 0x0002b60000047ab9 */ /* 0x000fe20000000a00 */
[----:B------:R-:W-:Y:S02]  /*20bd0*/  IMAD.IADD R5, R5, 0x1, R9 ;  /* 0x0000000105057824 */ /* 0x000fe400078e0209 */
[----:B------:R-:W-:Y:S02]  /*20be0*/  IMAD R6, R3, UR4, RZ ;  /* 0x0000000403067c24 */ /* 0x000fe4000f8e02ff */
[----:B------:R-:W-:Y:S02]  /*20bf0*/  IMAD R11, R0, R11, RZ ;  /* 0x0000000b000b7224 */ /* 0x000fe400078e02ff */
[----:B------:R-:W-:-:S02]  /*20c00*/  VIADD R3, R8, 0x40 ;  /* 0x0000004008037836 */ /* 0x000fc40000000000 */
[C---:B------:R-:W-:Y:S01]  /*20c10*/  IMAD R9, R7.reuse, UR5, R6 ;  /* 0x0000000507097c24 */ /* 0x040fe2000f8e0206 */
[-C--:B------:R-:W-:Y:S01]  /*20c20*/  ISETP.GE.AND P2, PT, R8, R11.reuse, PT ;  /* 0x0000000b0800720c */ /* 0x080fe20003f46270 */
[----:B------:R-:W-:Y:S01]  /*20c30*/  IMAD.WIDE.U32 R4, R7, UR4, R4 ;  /* 0x0000000407047c25 */ /* 0x000fe2000f8e0004 */
[----:B------:R-:W-:Y:S01]  /*20c40*/  ISETP.GE.AND P1, PT, R3, R11, PT ;  /* 0x0000000b0300720c */ /* 0x000fe20003f26270 */
[----:B------:R-:W-:Y:S02]  /*20c50*/  ULDC.64 UR4, c[0x0][0xa80] ;  /* 0x0002a00000047ab9 */ /* 0x000fe40000000a00 */
[----:B------:R-:W-:Y:S01]  /*20c60*/  IMAD.IADD R3, R5, 0x1, R9 ;  /* 0x0000000105037824 */ /* 0x000fe200078e0209 */
[----:B------:R-:W-:Y:S01]  /*20c70*/  LEA R6, P3, R4, UR4, 0x1 ;  /* 0x0000000404067c11 */ /* 0x000fe2000f8608ff */
[----:B------:R-:W-:Y:S02]  /*20c80*/  VIADD R0, R8, 0x20 ;  /* 0x0000002008007836 */ /* 0x000fe40000000000 */
[----:B------:R-:W-:Y:S01]  /*20c90*/  IMAD.SHL.U32 R7, R10, 0x8, RZ ;  /* 0x000000080a077824 */ /* 0x000fe200078e00ff */
[----:B------:R-:W-:-:S02]  /*20ca0*/  LEA.HI.X R3, R4, UR5, R3, 0x1, P3 ;  /* 0x0000000504037c11 */ /* 0x000fc400098f0c03 */
[----:B------:R-:W-:Y:S01]  /*20cb0*/  ISETP.GE.AND P0, PT, R0, R11, PT ;  /* 0x0000000b0000720c */ /* 0x000fe20003f06270 */
[C---:B------:R-:W-:Y:S01]  /*20cc0*/  VIADD R13, R7.reuse, 0x40 ;  /* 0x00000040070d7836 */ /* 0x040fe20000000000 */
[----:B------:R2:W3:Y:S01]  /*20cd0*/  SHFL.IDX PT, R4, R6, RZ, 0x181f ;  /* 0x00181fff06047589 */ /* 0x0004e200000e0000 */
[----:B------:R-:W-:Y:S01]  /*20ce0*/  VIADD R9, R7, 0x80 ;  /* 0x0000008007097836 */ /* 0x000fe20000000000 */
[----:B------:R-:W-:Y:S02]  /*20cf0*/  SHF.R.S32.HI R12, RZ, 0x1f, R7 ;  /* 0x0000001fff0c7819 */ /* 0x000fe40000011407 */
[----:B------:R2:W4:Y:S01]  /*20d00*/  SHFL.IDX PT, R0, R3, RZ, 0x181f ;  /* 0x00181fff03007589 */ /* 0x00052200000e0000 */
[----:B------:R-:W-:Y:S02]  /*20d10*/  SHF.R.S32.HI R10, RZ, 0x1f, R13 ;  /* 0x0000001fff0a7819 */ /* 0x000fe4000001140d */
[----:B------:R-:W-:Y:S01]  /*20d20*/  SHF.R.S32.HI R14, RZ, 0x1f, R9 ;  /* 0x0000001fff0e7819 */ /* 0x000fe20000011409 */
[----:B------:R-:W-:Y:S06]  /*20d30*/  @P2 BRA `(.L_x_637) ;  /* 0x0000000000342947 */ /* 0x000fec0003800000 */
[----:B------:R-:W-:Y:S02]  /*20d40*/  ULDC UR4, c[0x0][0xac8] ;  /* 0x0002b20000047ab9 */ /* 0x000fe40000000800 */
[----:B------:R-:W-:Y:S02]  /*20d50*/  ISETP.GE.AND P4, PT, R7, UR4, PT ;  /* 0x0000000407007c0c */ /* 0x000fe4000bf86270 */
[----:B------:R-:W-:Y:S02]  /*20d60*/  ISETP.GE.AND P3, PT, R13, UR4, PT ;  /* 0x000000040d007c0c */ /* 0x000fe4000bf66270 */
[----:B------:R-:W-:-:S09]  /*20d70*/  ISETP.GE.AND P2, PT, R9, UR4, PT ;  /* 0x0000000409007c0c */ /* 0x000fd2000bf46270 */
[-C--:B---3--:R-:W-:Y:S02]  /*20d80*/  @!P4 LEA R20, P6, R7, R4.reuse, 0x1 ;  /* 0x000000040714c211 */ /* 0x088fe400078c08ff */
[----:B------:R-:W-:Y:S02]  /*20d90*/  @!P3 LEA R24, P5, R13, R4, 0x1 ;  /* 0x000000040d18b211 */ /* 0x000fe400078a08ff */
[----:B----4-:R-:W-:Y:S02]  /*20da0*/  @!P4 LEA.HI.X R21, R7, R0, R12, 0x1, P6 ;  /* 0x000000000715c211 */ /* 0x010fe400030f0c0c */
[----:B------:R-:W-:Y:S02]  /*20db0*/  @!P2 LEA R4, P6, R9, R4, 0x1 ;  /* 0x000000040904a211 */ /* 0x000fe400078c08ff */
[-C--:B------:R-:W-:Y:S01]  /*20dc0*/  @!P3 LEA.HI.X R25, R13, R0.reuse, R10, 0x1, P5 ;  /* 0x000000000d19b211 */ /* 0x080fe200028f0c0a */
[----:B------:R3:W-:Y:S01]  /*20dd0*/  @!P4 ST.E.128 desc[UR60][R20.64], RZ ;  /* 0x000000ff1400c985 */ /* 0x0007e2000c101d3c */
[----:B------:R-:W-:-:S03]  /*20de0*/  @!P2 LEA.HI.X R5, R9, R0, R14, 0x1, P6 ;  /* 0x000000000905a211 */ /* 0x000fc600030f0c0e */
[----:B------:R3:W-:Y:S04]  /*20df0*/  @!P3 ST.E.128 desc[UR60][R24.64], RZ ;  /* 0x000000ff1800b985 */ /* 0x0007e8000c101d3c */
[----:B------:R3:W-:Y:S02]  /*20e00*/  @!P2 ST.E.128 desc[UR60][R4.64], RZ ;  /* 0x000000ff0400a985 */ /* 0x0007e4000c101d3c */
.L_x_637:
[----:B------:R-:W-:Y:S05]  /*20e10*/  BSYNC B1 ;  /* 0x0000000000017941 */ /* 0x000fea0003800000 */
.L_x_636:
[----:B----4-:R4:W0:Y:S01]  /*20e20*/  SHFL.IDX PT, R0, R3, 0x1, 0x181f ;  /* 0x00381f0003007f89 */ /* 0x01082200000e0000 */
[----:B------:R-:W-:Y:S03]  /*20e30*/  BSSY B1, `(.L_x_638) ;  /* 0x0000010000017945 */ /* 0x000fe60003800000 */
[----:B---3--:R4:W3:Y:S01]  /*20e40*/  SHFL.IDX PT, R4, R6, 0x1, 0x181f ;  /* 0x00381f0006047f89 */ /* 0x0088e200000e0000 */
        /* <DEDUP_REMOVED lines=14> */
.L_x_639:
[----:B------:R-:W-:Y:S05]  /*20f30*/  BSYNC B1 ;  /* 0x0000000000017941 */ /* 0x000fea0003800000 */
.L_x_638:
[----:B0-----:R0:W0:Y:S01]  /*20f40*/  SHFL.IDX PT, R0, R3, 0x2, 0x181f ;  /* 0x00581f0003007f89 */ /* 0x00102200000e0000 */
[----:B------:R-:W-:Y:S03]  /*20f50*/  BSSY B1, `(.L_x_640) ;  /* 0x0000010000017945 */ /* 0x000fe60003800000 */
[----:B---3--:R3:W0:Y:S01]  /*20f60*/  SHFL.IDX PT, R4, R6, 0x2, 0x181f ;  /* 0x00581f0006047f89 */ /* 0x00862200000e0000 */
[----:B------:R-:W-:Y:S05]  /*20f70*/  @P1 BRA `(.L_x_641) ;  /* 0x0000000000341947 */ /* 0x000fea0003800000 */
[----:B------:R-:W-:Y:S02]  /*20f80*/  ULDC UR4, c[0x0][0xac8] ;  /* 0x0002b20000047ab9 */ /* 0x000fe40000000800 */
[----:B------:R-:W-:Y:S02]  /*20f90*/  ISETP.GE.AND P3, PT, R7, UR4, PT ;  /* 0x0000000407007c0c */ /* 0x000fe4000bf66270 */
[----:B------:R-:W-:Y:S02]  /*20fa0*/  ISETP.GE.AND P4, PT, R13, UR4, PT ;  /* 0x000000040d007c0c */ /* 0x000fe4000bf86270 */
[----:B------:R-:W-:-:S09]  /*20fb0*/  ISETP.GE.AND P5, PT, R9, UR4, PT ;  /* 0x0000000409007c0c */ /* 0x000fd2000bfa6270 */
[-C--:B0-----:R-:W-:Y:S02]  /*20fc0*/  @!P3 LEA R20, P0, R7, R4.reuse, 0x1 ;  /* 0x000000040714b211 */ /* 0x081fe400078008ff */
[-C--:B------:R-:W-:Y:S02]  /*20fd0*/  @!P4 LEA R24, P1, R13, R4.reuse, 0x1 ;  /* 0x000000040d18c211 */ /* 0x080fe400078208ff */
[----:B------:R-:W-:Y:S02]  /*20fe0*/  @!P5 LEA R4, P2, R9, R4, 0x1 ;  /* 0x000000040904d211 */ /* 0x000fe400078408ff */
[-C--:B------:R-:W-:Y:S02]  /*20ff0*/  @!P3 LEA.HI.X R21, R7, R0.reuse, R12, 0x1, P0 ;  /* 0x000000000715b211 */ /* 0x080fe400000f0c0c */
[-C--:B------:R-:W-:Y:S02]  /*21000*/  @!P4 LEA.HI.X R25, R13, R0.reuse, R10, 0x1, P1 ;  /* 0x000000000d19c211 */ /* 0x080fe400008f0c0a */
[----:B------:R-:W-:Y:S01]  /*21010*/  @!P5 LEA.HI.X R5, R9, R0, R14, 0x1, P2 ;  /* 0x000000000905d211 */ /* 0x000fe200010f0c0e */
[----:B------:R0:W-:Y:S04]  /*21020*/  @!P3 ST.E.128 desc[UR60][R20.64], RZ ;  /* 0x000000ff1400b985 */ /* 0x0001e8000c101d3c */
[----:B------:R0:W-:Y:S04]  /*21030*/  @!P4 ST.E.128 desc[UR60][R24.64], RZ ;  /* 0x000000ff1800c985 */ /* 0x0001e8000c101d3c */
[----:B------:R0:W-:Y:S02]  /*21040*/  @!P5 ST.E.128 desc[UR60][R4.64], RZ ;  /* 0x000000ff0400d985 */ /* 0x0001e4000c101d3c */
.L_x_641:
[----:B------:R-:W-:Y:S05]  /*21050*/  BSYNC B1 ;  /* 0x0000000000017941 */ /* 0x000fea0003800000 */
.L_x_640:
[----:B0-----:R-:W-:Y:S01]  /*21060*/  VIADD R0, R8, 0x60 ;  /* 0x0000006008007836 */ /* 0x001fe20000000000 */
[----:B--2-4-:R-:W0:Y:S04]  /*21070*/  SHFL.IDX PT, R3, R3, 0x3, 0x181f ;  /* 0x00781f0003037f89 */ /* 0x014e2800000e0000 */
[----:B------:R-:W-:Y:S01]  /*21080*/  ISETP.GE.AND P0, PT, R0, R11, PT ;  /* 0x0000000b0000720c */ /* 0x000fe20003f06270 */
[----:B------:R2:W4:-:S12]  /*21090*/  SHFL.IDX PT, R4, R6, 0x3, 0x181f ;  /* 0x00781f0006047f89 */ /* 0x00051800000e0000 */
[----:B--2---:R-:W-:Y:S05]  /*210a0*/  @P0 BRA `(.L_x_630) ;  /* 0x0000000000340947 */ /* 0x004fea0003800000 */
[----:B------:R-:W-:Y:S02]  /*210b0*/  ULDC UR4, c[0x0][0xac8] ;  /* 0x0002b20000047ab9 */ /* 0x000fe40000000800 */
[----:B------:R-:W-:Y:S02]  /*210c0*/  ISETP.GE.AND P3, PT, R7, UR4, PT ;  /* 0x0000000407007c0c */ /* 0x000fe4000bf66270 */
[----:B------:R-:W-:Y:S02]  /*210d0*/  ISETP.GE.AND P4, PT, R13, UR4, PT ;  /* 0x000000040d007c0c */ /* 0x000fe4000bf86270 */
[----:B------:R-:W-:-:S09]  /*210e0*/  ISETP.GE.AND P5, PT, R9, UR4, PT ;  /* 0x0000000409007c0c */ /* 0x000fd2000bfa6270 */
[-C--:B---34-:R-:W-:Y:S02]  /*210f0*/  @!P3 LEA R6, P0, R7, R4.reuse, 0x1 ;  /* 0x000000040706b211 */ /* 0x098fe400078008ff */
        /* <DEDUP_REMOVED lines=8> */
.L_x_630:
[----:B------:R-:W-:Y:S05]  /*21180*/  BSYNC B0 ;  /* 0x0000000000007941 */ /* 0x000fea0003800000 */
.L_x_620:
[----:B------:R-:W-:Y:S02]  /*21190*/  ULDC UR4, c[0x0][0xc3c] ;  /* 0x00030f0000047ab9 */ /* 0x000fe40000000800 */
[----:B-1----:R-:W-:-:S13]  /*211a0*/  ISETP.GE.AND P0, PT, R151, UR4, PT ;  /* 0x0000000497007c0c */ /* 0x002fda000bf06270 */
[----:B------:R-:W-:Y:S05]  /*211b0*/  @!P0 BRA `(.L_x_642) ;  /* 0xfffffe0000108947 */ /* 0x000fea000383ffff */
[----:B------:R-:W-:Y:S05]  /*211c0*/  BRA `(.L_x_430) ;  /* 0x0000008400487947 */ /* 0x000fea0003800000 */
.L_x_428:
[----:B------:R-:W-:-:S08]  /*211d0*/  NOP ;  /* 0x0000000000007918 */ /* 0x000fd00000000000 */
[----:B0-----:R-:W0:-:S00]  /*211e0*/  USETMAXREG.DEALLOC.CTAPOOL 0x18 ;  /* 0x00000018000079c8 */ /* 0x001e0000080e0500 */
[----:B0-----:R-:W2:Y:S01]  /*211f0*/  LDL.LU R2, [R1+0x10] ;  /* 0x0000100001027983 */ /* 0x001ea20000300800 */
[----:B------:R-:W-:Y:S01]  /*21200*/  LOP3.LUT R0, R0, 0x3, RZ, 0xc0, !PT ;  /* 0x0000000300007812 */ /* 0x000fe200078ec0ff */
[----:B------:R-:W-:-:S05]  /*21210*/  IMAD.MOV.U32 R7, RZ, RZ, RZ ;  /* 0x000000ffff077224 */ /* 0x000fca00078e00ff */
[----:B------:R-:W0:Y:S02]  /*21220*/  SHFL.IDX PT, R0, R0, RZ, 0x1f ;  /* 0x00001fff00007589 */ /* 0x000e2400000e0000 */
[----:B0-----:R-:W-:Y:S02]  /*21230*/  ISETP.NE.AND P0, PT, R0, RZ, PT ;  /* 0x000000ff0000720c */ /* 0x001fe40003f05270 */
[----:B--2---:R-:W-:-:S11]  /*21240*/  LOP3.LUT R2, R2, 0xfffffffd, RZ, 0xc0, !PT ;  /* 0xfffffffd02027812 */ /* 0x004fd600078ec0ff */
[----:B------:R-:W-:-:S05]  /*21250*/  @P0 LOP3.LUT R2, R2, 0x2, RZ, 0xfc, !PT ;  /* 0x0000000202020812 */ /* 0x000fca00078efcff */
[----:B------:R0:W-:Y:S01]  /*21260*/  STL [R1+0x10], R2 ;  /* 0x0000100201007387 */ /* 0x0001e20000100800 */
        /* <DEDUP_REMOVED lines=10> */
.L_x_643:
[----:B------:R-:W-:Y:S01]  /*21310*/  LOP3.LUT R0, R6, 0x1f, RZ, 0xc0, !PT ;  /* 0x0000001f06007812 */ /* 0x000fe200078ec0ff */
[----:B------:R-:W-:Y:S01]  /*21320*/  ULDC UR4, c[0x0][0xc3c] ;  /* 0x00030f0000047ab9 */ /* 0x000fe20000000800 */
[----:B------:R-:W-:Y:S01]  /*21330*/  IMAD.MOV.U32 R10, RZ, RZ, RZ ;  /* 0x000000ffff0a7224 */ /* 0x000fe200078e00ff */
[----:B------:R-:W1:Y:S01]  /*21340*/  S2UR UR6, SR_CTAID.X ;  /* 0x00000000000679c3 */ /* 0x000e620000002500 */
[----:B------:R-:W-:Y:S01]  /*21350*/  ISETP.NE.AND P0, PT, R0, 0x1f, PT ;  /* 0x0000001f0000780c */ /* 0x000fe20003f05270 */
[----:B------:R-:W-:-:S03]  /*21360*/  ULDC UR5, c[0x0][0xc38] ;  /* 0x00030e0000057ab9 */ /* 0x000fc60000000800 */
[----:B------:R-:W-:-:S13]  /*21370*/  ISETP.GE.OR P1, PT, R0, UR4, !P0 ;  /* 0x0000000400007c0c */ /* 0x000fda000c726670 */
[----:B0-----:R-:W0:Y:S08]  /*21380*/  @!P1 LDC.64 R2, c[0x0][0xc80] ;  /* 0x00032000ff029b82 */ /* 0x001e300000000a00 */
[----:B------:R-:W2:Y:S01]  /*21390*/  @!P1 LDC.64 R4, c[0x0][0xc78] ;  /* 0x00031e00ff049b82 */ /* 0x000ea20000000a00 */
[----:B0-----:R-:W-:-:S05]  /*213a0*/  @!P1 IMAD.WIDE.U32 R2, R0, 0x4, R2 ;  /* 0x0000000400029825 */ /* 0x001fca00078e0002 */
[----:B------:R2:W3:Y:S02]  /*213b0*/  @!P1 LDG.E R7, desc[UR60][R2.64] ;  /* 0x0000003c02079981 */ /* 0x0004e4000c1e1900 */
[----:B--2---:R-:W-:-:S05]  /*213c0*/  @!P1 IMAD.WIDE.U32 R2, R0, 0x4, R4 ;  /* 0x0000000400029825 */ /* 0x004fca00078e0004 */
[----:B------:R-:W3:Y:S01]  /*213d0*/  @!P1 LDG.E R10, desc[UR60][R2.64] ;  /* 0x0000003c020a9981 */ /* 0x000ee2000c1e1900 */
[C---:B------:R-:W-:Y:S01]  /*213e0*/  ISETP.NE.AND P1, PT, R0.reuse, RZ, PT ;  /* 0x000000ff0000720c */ /* 0x040fe20003f25270 */
[----:B------:R-:W-:Y:S01]  /*213f0*/  UMOV UR4, URZ ;  /* 0x0000003f00047c82 */ /* 0x000fe20008000000 */
[C---:B------:R-:W-:Y:S02]  /*21400*/  ISETP.GE.U32.AND P2, PT, R0.reuse, 0x2, PT ;  /* 0x000000020000780c */ /* 0x040fe40003f46070 */
[C---:B------:R-:W-:Y:S02]  /*21410*/  ISETP.GE.U32.AND P3, PT, R0.reuse, 0x4, PT ;  /* 0x000000040000780c */ /* 0x040fe40003f66070 */
[C---:B------:R-:W-:Y:S02]  /*21420*/  ISETP.GE.U32.AND P4, PT, R0.reuse, 0x8, PT ;  /* 0x000000080000780c */ /* 0x040fe40003f86070 */
[----:B------:R-:W-:Y:S01]  /*21430*/  ISETP.GE.U32.AND P5, PT, R0, 0x10, PT ;  /* 0x000000100000780c */ /* 0x000fe20003fa6070 */
[----:B---3--:R-:W-:-:S05]  /*21440*/  IMAD R4, R7, R10, RZ ;  /* 0x0000000a07047224 */ /* 0x008fca00078e02ff */
        /* <DEDUP_REMOVED lines=17> */
[----:B------:R-:W-:Y:S01]  /*21560*/  IMAD.MOV.U32 R11, RZ, RZ, R8 ;  /* 0x000000ffff0b7224 */ /* 0x000fe200078e0008 */
[----:B-1----:R-:W-:-:S13]  /*21570*/  ISETP.GT.AND P6, PT, R8, UR6, PT ;  /* 0x0000000608007c0c */ /* 0x002fda000bfc4270 */
[----:B------:R-:W-:Y:S05]  /*21580*/  @P6 BRA `(.L_x_645) ;  /* 0x0000000000a46947 */ /* 0x000fea0003800000 */
[----:B------:R-:W-:Y:S01]  /*21590*/  IMAD.MOV.U32 R8, RZ, RZ, R11 ;  /* 0x000000ffff087224 */ /* 0x000fe200078e000b */
[----:B------:R-:W-:Y:S01]  /*215a0*/  UMOV UR4, URZ ;  /* 0x0000003f00047c82 */ /* 0x000fe20008000000 */
[----:B------:R-:W-:-:S05]  /*215b0*/  ULDC UR5, c[0x0][0xc38] ;  /* 0x00030e0000057ab9 */ /* 0x000fca0000000800 */
.L_x_647:
[----:B------:R-:W0:Y:S01]  /*215c0*/  LDC R2, c[0x0][0xc3c] ;  /* 0x00030f00ff027b82 */ /* 0x000e220000000800 */
[----:B------:R-:W-:Y:S01]  /*215d0*/  ULDC UR7, c[0x0][0xc3c] ;  /* 0x00030f0000077ab9 */ /* 0x000fe20000000800 */
[----:B------:R-:W-:Y:S01]  /*215e0*/  UIADD3 UR4, UR4, 0x1f, URZ ;  /* 0x0000001f04047890 */ /* 0x000fe2000fffe03f */
[----:B------:R-:W-:-:S05]  /*215f0*/  IMAD.U32 R3, RZ, RZ, UR7 ;  /* 0x00000007ff037e24 */ /* 0x000fca000f8e00ff */
[----:B------:R1:W-:Y:S01]  /*21600*/  STL [R1+0xc], R3 ;  /* 0x00000c0301007387 */ /* 0x0003e20000100800 */
[----:B0-----:R-:W-:-:S13]  /*21610*/  ISETP.LE.AND P6, PT, R2, UR4, PT ;  /* 0x0000000402007c0c */ /* 0x001fda000bfc3270 */
[----:B-1----:R-:W-:Y:S05]  /*21620*/  @P6 BRA `(.L_x_646) ;  /* 0x0000000400a46947 */ /* 0x002fea0003800000 */
[----:B------:R-:W-:Y:S02]  /*21630*/  VIADD R9, R0, UR4 ;  /* 0x0000000400097c36 */ /* 0x000fe40008000000 */
[----:B------:R-:W-:-:S03]  /*21640*/  IMAD.MOV.U32 R7, RZ, RZ, RZ ;  /* 0x000000ffff077224 */ /* 0x000fc600078e00ff */
[----:B------:R-:W-:-:S13]  /*21650*/  ISETP.GE.OR P6, PT, R9, R2, !P0 ;  /* 0x000000020900720c */ /* 0x000fda00047c6670 */
[----:B------:R-:W0:Y:S08]  /*21660*/  @!P6 LDC.64 R2, c[0x0][0xc80] ;  /* 0x00032000ff02eb82 */ /* 0x000e300000000a00 */
[----:B------:R-:W1:Y:S01]  /*21670*/  @!P6 LDC.64 R4, c[0x0][0xc78] ;  /* 0x00031e00ff04eb82 */ /* 0x000e620000000a00 */
[----:B------:R-:W-:Y:S02]  /*21680*/  IMAD.MOV.U32 R10, RZ, RZ, RZ ;  /* 0x000000ffff0a7224 */ /* 0x000fe400078e00ff */
[----:B0-----:R-:W-:-:S05]  /*21690*/  @!P6 IMAD.WIDE R2, R9, 0x4, R2 ;  /* 0x000000040902e825 */ /* 0x001fca00078e0202 */
[----:B------:R1:W2:Y:S02]  /*216a0*/  @!P6 LDG.E R7, desc[UR60][R2.64] ;  /* 0x0000003c0207e981 */ /* 0x0002a4000c1e1900 */
[----:B-1----:R-:W-:-:S05]  /*216b0*/  @!P6 IMAD.WIDE R2, R9, 0x4, R4 ;  /* 0x000000040902e825 */ /* 0x002fca00078e0204 */
        /* <DEDUP_REMOVED lines=22> */
.L_x_645:
        /* <DEDUP_REMOVED lines=20> */
.L_x_648:
[----:B-1----:R-:W-:Y:S01]  /*21960*/  IMAD R10, R14, UR5, R11 ;  /* 0x000000050e0a7c24 */ /* 0x002fe2000f8e020b */
[----:B------:R-:W1:Y:S01]  /*21970*/  MUFU.RCP R12, R12 ;  /* 0x0000000c000c7308 */ /* 0x000e620000001000 */
[----:B------:R-:W-:Y:S02]  /*21980*/  IMAD R11, R16, R5, RZ ;  /* 0x00000005100b7224 */ /* 0x000fe400078e02ff */
[----:B0-----:R-:W-:Y:S01]  /*21990*/  IMAD.MOV.U32 R2, RZ, RZ, RZ ;  /* 0x000000ffff027224 */ /* 0x001fe200078e00ff */
[----:B------:R0:W-:Y:S03]  /*219a0*/  STL [R1], R10 ;  /* 0x0000000a01007387 */ /* 0x0001e60000100800 */
[----:B------:R-:W-:Y:S01]  /*219b0*/  IMAD.HI.U32 R2, R3, R11, R2 ;  /* 0x0000000b03027227 */ /* 0x000fe200078e0002 */
[----:B------:R-:W-:-:S05]  /*219c0*/  IABS R11, R7 ;  /* 0x00000007000b7213 */ /* 0x000fca0000000000 */
[----:B------:R-:W-:Y:S01]  /*219d0*/  IMAD.MOV R14, RZ, RZ, -R11 ;  /* 0x000000ffff0e7224 */ /* 0x000fe200078e0a0b */
[----:B0-----:R-:W-:-:S04]  /*219e0*/  IADD3 R10, -R10, UR6, RZ ;  /* 0x000000060a0a7c10 */ /* 0x001fc8000fffe1ff */
[----:B------:R-:W-:-:S05]  /*219f0*/  IABS R3, R10 ;  /* 0x0000000a00037213 */ /* 0x000fca0000000000 */
[----:B------:R-:W-:-:S04]  /*21a00*/  IMAD.HI.U32 R11, R2, R3, RZ ;  /* 0x00000003020b7227 */ /* 0x000fc800078e00ff */
[----:B------:R-:W-:Y:S02]  /*21a10*/  IMAD R2, R11, R14, R3 ;  /* 0x0000000e0b027224 */ /* 0x000fe400078e0203 */
[----:B-1----:R-:W-:-:S03]  /*21a20*/  VIADD R3, R12, 0xffffffe ;  /* 0x0ffffffe0c037836 */ /* 0x002fc60000000000 */
[----:B------:R-:W-:-:S03]  /*21a30*/  ISETP.GT.U32.AND P1, PT, R5, R2, PT ;  /* 0x000000020500720c */ /* 0x000fc60003f24070 */
[----:B------:R-:W0:Y:S10]  /*21a40*/  F2I.FTZ.U32.TRUNC.NTZ R3, R3 ;  /* 0x0000000300037305 */ /* 0x000e34000021f000 */
[----:B------:R-:W-:-:S02]  /*21a50*/  @!P1 IMAD.IADD R2, R2, 0x1, -R5 ;  /* 0x0000000102029824 */ /* 0x000fc400078e0a05 */
[----:B------:R-:W-:Y:S01]  /*21a60*/  @!P1 VIADD R11, R11, 0x1 ;  /* 0x000000010b0b9836 */ /* 0x000fe20000000000 */
[----:B------:R-:W-:Y:S02]  /*21a70*/  ISETP.NE.AND P1, PT, R7, RZ, PT ;  /* 0x000000ff0700720c */ /* 0x000fe40003f25270 */
[----:B------:R-:W-:Y:S01]  /*21a80*/  ISETP.GE.U32.AND P0, PT, R2, R5, PT ;  /* 0x000000050200720c */ /* 0x000fe20003f06070 */
[----:B0-----:R-:W-:Y:S02]  /*21a90*/  IMAD.MOV R5, RZ, RZ, -R3 ;  /* 0x000000ffff057224 */ /* 0x001fe400078e0a03 */
[----:B------:R-:W-:Y:S02]  /*21aa0*/  IMAD.MOV.U32 R2, RZ, RZ, RZ ;  /* 0x000000ffff027224 */ /* 0x000fe400078e00ff */
[----:B------:R-:W-:-:S04]  /*21ab0*/  IMAD R5, R5, R8, RZ ;  /* 0x0000000805057224 */ /* 0x000fc800078e02ff */
[----:B------:R-:W-:Y:S01]  /*21ac0*/  IMAD.HI.U32 R5, R3, R5, R2 ;  /* 0x0000000503057227 */ /* 0x000fe200078e0002 */
[----:B------:R-:W-:Y:S02]  /*21ad0*/  LOP3.LUT R2, R10, R7, RZ, 0x3c, !PT ;  /* 0x000000070a027212 */ /* 0x000fe400078e3cff */
[----:B------:R-:W-:Y:S01]  /*21ae0*/  IABS R3, R9 ;  /* 0x0000000900037213 */ /* 0x000fe20000000000 */
[----:B------:R-:W-:Y:S01]  /*21af0*/  @P0 VIADD R11, R11, 0x1 ;  /* 0x000000010b0b0836 */ /* 0x000fe20000000000 */
[----:B------:R-:W-:-:S03]  /*21b00*/  ISETP.GE.AND P2, PT, R2, RZ, PT ;  /* 0x000000ff0200720c */ /* 0x000fc60003f46270 */
[----:B------:R-:W-:-:S10]  /*21b10*/  IMAD.MOV R3, RZ, RZ, -R3 ;  /* 0x000000ffff037224 */ /* 0x000fd400078e0a03 */
[----:B------:R-:W-:Y:S01]  /*21b20*/  @!P2 IMAD.MOV R11, RZ, RZ, -R11 ;  /* 0x000000ffff0ba224 */ /* 0x000fe200078e0a0b */
[----:B------:R-:W-:-:S04]  /*21b30*/  @!P1 LOP3.LUT R11, RZ, R7, RZ, 0x33, !PT ;  /* 0x00000007ff0b9212 */ /* 0x000fc800078e33ff */
[-C--:B------:R-:W-:Y:S01]  /*21b40*/  IABS R2, R11.reuse ;  /* 0x0000000b00027213 */ /* 0x080fe20000000000 */
[----:B------:R-:W-:-:S04]  /*21b50*/  IMAD R7, R7, R11, RZ ;  /* 0x0000000b07077224 */ /* 0x000fc800078e02ff */
[----:B------:R-:W-:-:S04]  /*21b60*/  IMAD.HI.U32 R5, R5, R2, RZ ;  /* 0x0000000205057227 */ /* 0x000fc800078e00ff */
[----:B------:R-:W-:Y:S01]  /*21b70*/  IMAD R3, R5, R3, R2 ;  /* 0x0000000305037224 */ /* 0x000fe200078e0202 */
[----:B------:R-:W-:-:S04]  /*21b80*/  LOP3.LUT R2, R11, R9, RZ, 0x3c, !PT ;  /* 0x000000090b027212 */ /* 0x000fc800078e3cff */
[----:B------:R-:W-:Y:S02]  /*21b90*/  ISETP.GT.U32.AND P1, PT, R8, R3, PT ;  /* 0x000000030800720c */ /* 0x000fe40003f24070 */
[----:B------:R-:W-:-:S11]  /*21ba0*/  ISETP.GE.AND P2, PT, R2, RZ, PT ;  /* 0x000000ff0200720c */ /* 0x000fd60003f46270 */
[----:B------:R-:W-:Y:S02]  /*21bb0*/  @!P1 IMAD.IADD R3, R3, 0x1, -R8 ;  /* 0x0000000103039824 */ /* 0x000fe400078e0a08 */
[----:B------:R-:W-:Y:S01]  /*21bc0*/  @!P1 VIADD R5, R5, 0x1 ;  /* 0x0000000105059836 */ /* 0x000fe20000000000 */
[----:B------:R-:W-:Y:S02]  /*21bd0*/  ISETP.NE.AND P1, PT, R9, RZ, PT ;  /* 0x000000ff0900720c */ /* 0x000fe40003f25270 */
[----:B------:R-:W-:-:S13]  /*21be0*/  ISETP.GE.U32.AND P0, PT, R3, R8, PT ;  /* 0x000000080300720c */ /* 0x000fda0003f06070 */
[----:B------:R-:W-:-:S04]  /*21bf0*/  @P0 VIADD R5, R5, 0x1 ;  /* 0x0000000105050836 */ /* 0x000fc80000000000 */
[----:B------:R-:W-:Y:S01]  /*21c00*/  @!P2 IMAD.MOV R5, RZ, RZ, -R5 ;  /* 0x000000ffff05a224 */ /* 0x000fe200078e0a05 */
[----:B------:R-:W-:-:S05]  /*21c10*/  @!P1 LOP3.LUT R5, RZ, R9, RZ, 0x33, !PT ;  /* 0x00000009ff059212 */ /* 0x000fca00078e33ff */
[----:B------:R-:W-:-:S04]  /*21c20*/  IMAD.MOV R2, RZ, RZ, -R5 ;  /* 0x000000ffff027224 */ /* 0x000fc800078e0a05 */
[C---:B------:R-:W-:Y:S02]  /*21c30*/  IMAD R11, R9.reuse, R2, R11 ;  /* 0x00000002090b7224 */ /* 0x040fe400078e020b */
[----:B------:R-:W-:Y:S02]  /*21c40*/  IMAD R2, R9, 0x1000000, R5 ;  /* 0x0100000009027824 */ /* 0x000fe400078e0205 */
[----:B------:R-:W-:Y:S02]  /*21c50*/  IMAD.IADD R5, R10, 0x1, -R7 ;  /* 0x000000010a057824 */ /* 0x000fe400078e0a07 */
[----:B------:R-:W-:Y:S02]  /*21c60*/  IMAD R3, R11, 0x10000, R2 ;  /* 0x000100000b037824 */ /* 0x000fe400078e0202 */
[----:B------:R-:W-:Y:S01]  /*21c70*/  VIADD R2, R4, UR4 ;  /* 0x0000000404027c36 */ /* 0x000fe20008000000 */
[----:B------:R1:W-:Y:S04]  /*21c80*/  STL [R1+0x4], R5 ;  /* 0x0000040501007387 */ /* 0x0003e80000100800 */
[----:B------:R1:W-:Y:S04]  /*21c90*/  STL [R1+0xc], R2 ;  /* 0x00000c0201007387 */ /* 0x0003e80000100800 */
[----:B------:R1:W-:Y:S01]  /*21ca0*/  STL [R1+0x8], R3 ;  /* 0x0000080301007387 */ /* 0x0003e20000100800 */
[----:B------:R-:W-:Y:S05]  /*21cb0*/  BRA `(.L_x_649) ;  /* 0x0000000000107947 */ /* 0x000fea0003800000 */
.L_x_646:
[----:B------:R-:W-:Y:S01]  /*21cc0*/  IMAD.U32 R2, RZ, RZ, UR6 ;  /* 0x00000006ff027e24 */ /* 0x000fe2000f8e00ff */
[----:B------:R0:W-:Y:S04]  /*21cd0*/  STL [R1+0x4], RZ ;  /* 0x000004ff01007387 */ /* 0x0001e80000100800 */
[----:B------:R0:W-:Y:S04]  /*21ce0*/  STL [R1+0x8], RZ ;  /* 0x000008ff01007387 */ /* 0x0001e80000100800 */
[----:B------:R0:W-:Y:S02]  /*21cf0*/  STL [R1], R2 ;  /* 0x0000000201007387 */ /* 0x0001e40000100800 */
.L_x_649:
[----:B------:R-:W2:Y:S04]  /*21d00*/  LDL R8, [R1] ;  /* 0x0000000001087983 */ /* 0x000ea80000100800 */
[----:B------:R-:W2:Y:S04]  /*21d10*/  LDL R9, [R1+0x4] ;  /* 0x0000040001097983 */ /* 0x000ea80000100800 */
[----:B------:R-:W2:Y:S04]  /*21d20*/  LDL R10, [R1+0x8] ;  /* 0x00000800010a7983 */ /* 0x000ea80000100800 */
[----:B------:R-:W2:Y:S01]  /*21d30*/  LDL R11, [R1+0xc] ;  /* 0x00000c00010b7983 */ /* 0x000ea20000100800 */
[----:B------:R-:W-:-:S13]  /*21d40*/  ISETP.NE.AND P0, PT, R0, RZ, PT ;  /* 0x000000ff0000720c */ /* 0x000fda0003f05270 */
[----:B-1----:R-:W1:Y:S01]  /*21d50*/  @!P0 S2R R3, SR_CgaCtaId ;  /* 0x0000000000038919 */ /* 0x002e620000008800 */
[----:B------:R-:W-:-:S04]  /*21d60*/  @!P0 MOV R0, 0x400 ;  /* 0x0000040000008802 */ /* 0x000fc80000000f00 */
[----:B-1----:R-:W-:-:S05]  /*21d70*/  @!P0 LEA R0, R3, R0, 0x18 ;  /* 0x0000000003008211 */ /* 0x002fca00078ec0ff */
[----:B--2---:R2:W-:Y:S01]  /*21d80*/  @!P0 STS.128 [R0+0x368d0], R8 ;  /* 0x0368d00800008388 */ /* 0x0045e20000000c00 */
[----:B------:R-:W-:Y:S06]  /*21d90*/  BAR.ARV 0x5, 0x180 ;  /* 0x0146000000007b1d */ /* 0x000fec0000002000 */
.L_x_644:
[----:B--2---:R-:W2:Y:S01]  /*21da0*/  LDL R0, [R1+0xc] ;  /* 0x00000c0001007983 */ /* 0x004ea20000100800 */
[----:B------:R-:W-:Y:S01]  /*21db0*/  ULDC UR4, c[0x0][0xc3c] ;  /* 0x00030f0000047ab9 */ /* 0x000fe20000000800 */
[----:B------:R-:W-:Y:S01]  /*21dc0*/  IMAD.MOV.U32 R19, RZ, RZ, RZ ;  /* 0x000000ffff137224 */ /* 0x000fe200078e00ff */
[----:B--2---:R-:W-:Y:S01]  /*21dd0*/  ISETP.GE.AND P0, PT, R0, UR4, PT ;  /* 0x0000000400007c0c */ /* 0x004fe2000bf06270 */
[----:B------:R-:W-:-:S05]  /*21de0*/  IMAD.MOV.U32 R0, RZ, RZ, 0x1 ;  /* 0x00000001ff007424 */ /* 0x000fca00078e00ff */
[----:B------:R2:W-:Y:S04]  /*21df0*/  STL [R1+0x18], R0 ;  /* 0x0000180001007387 */ /* 0x0005e80000100800 */
[----:B------:R2:W-:Y:S03]  /*21e00*/  STL [R1+0x64], RZ ;  /* 0x000064ff01007387 */ /* 0x0005e60000100800 */
[----:B------:R-:W-:Y:S05]  /*21e10*/  @P0 BRA `(.L_x_650) ;  /* 0x0000007400540947 */ /* 0x000fea0003800000 */
[----:B------:R-:W3:Y:S01]  /*21e20*/  S2UR UR5, SR_CgaCtaId ;  /* 0x00000000000579c3 */ /* 0x000ee20000008800 */
[C---:B--2---:R-:W-:Y:S01]  /*21e30*/  IMAD.SHL.U32 R0, R6.reuse, 0x8, RZ ;  /* 0x0000000806007824 */ /* 0x044fe200078e00ff */
[----:B------:R-:W-:Y:S01]  /*21e40*/  LOP3.LUT R4, R6, 0x7f, RZ, 0xc0, !PT ;  /* 0x0000007f06047812 */ /* 0x000fe200078ec0ff */
[----:B------:R-:W-:Y:S01]  /*21e50*/  UMOV UR4, 0x400 ;  /* 0x0000040000047882 */ /* 0x000fe20000000000 */
[----:B------:R-:W-:Y:S01]  /*21e60*/  BSSY B8, `(.L_x_650) ;  /* 0x0000750000087945 */ /* 0x000fe20003800000 */
[----:B------:R-:W-:Y:S01]  /*21e70*/  IMAD.MOV.U32 R19, RZ, RZ, RZ ;  /* 0x000000ffff137224 */ /* 0x000fe200078e00ff */
[----:B------:R-:W-:Y:S01]  /*21e80*/  LOP3.LUT R3, R0, 0x1f8, RZ, 0xc0, !PT ;  /* 0x000001f800037812 */ /* 0x000fe200078ec0ff */
[----:B0-----:R-:W-:Y:S01]  /*21e90*/  IMAD.SHL.U32 R2, R4, 0x8, RZ ;  /* 0x0000000804027824 */ /* 0x001fe200078e00ff */
[----:B------:R-:W-:Y:S01]  /*21ea0*/  LOP3.LUT R0, R0, 0x38, RZ, 0xc0, !PT ;  /* 0x0000003800007812 */ /* 0x000fe200078ec0ff */
[----:B------:R-:W-:Y:S01]  /*21eb0*/  ULDC.64 UR36, c[0x0][0x198] ;  /* 0x0000660000247ab9 */ /* 0x000fe20000000a00 */
[----:B------:R-:W-:Y:S01]  /*21ec0*/  LOP3.LUT R3, R3, 0x38, R6, 0x78, !PT ;  /* 0x0000003803037812 */ /* 0x000fe200078e7806 */
[----:B------:R-:W-:Y:S01]  /*21ed0*/  IMAD.SHL.U32 R6, R6, 0x10, RZ ;  /* 0x0000001006067824 */ /* 0x000fe200078e00ff */
[----:B------:R-:W-:-:S02]  /*21ee0*/  ULDC UR38, c[0x0][0xc] ;  /* 0x0000030000267ab9 */ /* 0x000fc40000000800 */
[----:B------:R-:W-:Y:S02]  /*21ef0*/  LOP3.LUT R3, R3, 0x200, R2, 0xf8, !PT ;  /* 0x0000020003037812 */ /* 0x000fe400078ef802 */
[----:B------:R-:W-:-:S04]  /*21f00*/  SHF.R.U32.HI R2, RZ, 0x3, R4 ;  /* 0x00000003ff027819 */ /* 0x000fc80000011604 */
[----:B------:R-:W-:Y:S01]  /*21f10*/  LOP3.LUT R4, R2, 0x70, R6, 0xf8, !PT ;  /* 0x0000007002047812 */ /* 0x000fe200078ef806 */
[----:B------:R-:W-:Y:S01]  /*21f20*/  IMAD.MOV.U32 R2, RZ, RZ, 0x1 ;  /* 0x00000001ff027424 */ /* 0x000fe200078e00ff */
[----:B---3--:R-:W-:-:S06]  /*21f30*/  ULEA UR4, UR5, UR4, 0x18 ;  /* 0x0000000405047291 */ /* 0x008fcc000f8ec03f */
[----:B------:R-:W-:-:S04]  /*21f40*/  IMAD.U32 R18, RZ, RZ, UR4 ;  /* 0x00000004ff127e24 */ /* 0x000fc8000f8e00ff */
[----:B------:R-:W-:-:S05]  /*21f50*/  IMAD R3, R3, 0x2, R18 ;  /* 0x0000000203037824 */ /* 0x000fca00078e0212 */
[----:B------:R0:W-:Y:S04]  /*21f60*/  STL [R1+0x2c], R3 ;  /* 0x00002c0301007387 */ /* 0x0001e80000100800 */
[----:B------:R-:W-:Y:S04]  /*21f70*/  STL [R1+0x64], RZ ;  /* 0x000064ff01007387 */ /* 0x000fe80000100800 */
[----:B------:R2:W-:Y:S01]  /*21f80*/  STL [R1+0x24], R2 ;  /* 0x0000240201007387 */ /* 0x0005e20000100800 */
[----:B0-----:R-:W-:-:S03]  /*21f90*/  IMAD.MOV.U32 R3, RZ, RZ, 0x1 ;  /* 0x00000001ff037424 */ /* 0x001fc600078e00ff */
[----:B------:R0:W-:Y:S04]  /*21fa0*/  STL [R1+0x20], RZ ;  /* 0x000020ff01007387 */ /* 0x0001e80000100800 */
[----:B------:R0:W-:Y:S01]  /*21fb0*/  STL [R1+0x18], R3 ;  /* 0x0000180301007387 */ /* 0x0001e20000100800 */
[C---:B--2---:R-:W-:Y:S02]  /*21fc0*/  LOP3.LUT R2, R0.reuse, 0x40, RZ, 0xfc, !PT ;  /* 0x0000004000027812 */ /* 0x044fe400078efcff */
[----:B------:R-:W-:-:S07]  /*21fd0*/  LOP3.LUT R0, R0, 0x80, RZ, 0xfc, !PT ;  /* 0x0000008000007812 */ /* 0x000fce00078efcff */
.L_x_798:
[----:B------:R-:W2:Y:S01]  /*21fe0*/  LDL R0, [R1+0xc] ;  /* 0x00000c0001007983 */ /* 0x000ea20000100800 */
[----:B0-----:R-:W2:Y:S01]  /*21ff0*/  LDC.64 R2, c[0x0][0xc88] ;  /* 0x00032200ff027b82 */ /* 0x001ea20000000a00 */
[----:B------:R-:W-:Y:S05]  /*22000*/  YIELD ;  /* 0x0000000000007946 */ /* 0x000fea0003800000 */
[----:B------:R-:W-:Y:S01]  /*22010*/  ULDC.64 UR4, c[0x0][0xa28] ;  /* 0x00028a0000047ab9 */ /* 0x000fe20000000a00 */
[----:B-1----:R-:W-:Y:S01]  /*22020*/  IMAD.MOV.U32 R8, RZ, RZ, RZ ;  /* 0x000000ffff087224 */ /* 0x002fe200078e00ff */
[----:B------:R-:W-:Y:S01]  /*22030*/  ISETP.NE.U32.AND P0, PT, RZ, UR4, PT ;  /* 0x00000004ff007c0c */ /* 0x000fe2000bf05070 */
[----:B------:R-:W-:Y:S01]  /*22040*/  ULDC.64 UR10, c[0x0][0xa18] ;  /* 0x00028600000a7ab9 */ /* 0x000fe20000000a00 */
[----:B------:R-:W-:Y:S01]  /*22050*/  ULDC.64 UR8, c[0x0][0xa10] ;  /* 0x0002840000087ab9 */ /* 0x000fe20000000a00 */
[----:B------:R-:W-:Y:S01]  /*22060*/  ULDC.64 UR6, c[0x0][0xa08] ;  /* 0x0002820000067ab9 */ /* 0x000fe20000000a00 */
[----:B--2---:R-:W-:-:S05]  /*22070*/  IMAD.WIDE R2, R0, 0x4, R2 ;  /* 0x0000000400027825 */ /* 0x004fca00078e0202 */
[----:B------:R-:W2:Y:S01]  /*22080*/  LDG.E R15, desc[UR60][R2.64] ;  /* 0x0000003c020f7981 */ /* 0x000ea2000c1e1900 */
[----:B------:R-:W-:Y:S01]  /*22090*/  ISETP.NE.AND.EX P0, PT, RZ, UR5, PT, P0 ;  /* 0x00000005ff007c0c */ /* 0x000fe2000bf05300 */
[----:B------:R-:W-:Y:S01]  /*220a0*/  IMAD.MOV.U32 R0, RZ, RZ, RZ ;  /* 0x000000ffff007224 */ /* 0x000fe200078e00ff */
        /* <DEDUP_REMOVED lines=10> */
[----:B------:R-:W-:Y:S02]  /*22150*/  ISETP.NE.AND.EX P1, PT, RZ, UR5, PT, P1 ;  /* 0x00000005ff007c0c */ /* 0x000fe4000bf25310 */
[----:B------:R-:W-:Y:S02]  /*22160*/  CS2R R10, SRZ ;  /* 0x00000000000a7805 */ /* 0x000fe4000001ff00 */
[----:B------:R-:W-:Y:S01]  /*22170*/  ISETP.NE.U32.AND P3, PT, RZ, UR10, PT ;  /* 0x0000000aff007c0c */ /* 0x000fe2000bf65070 */
[----:B------:R-:W-:Y:S01]  /*22180*/  STL [R1+0x28], R14 ;  /* 0x0000280e01007387 */ /* 0x000fe20000100800 */
[----:B------:R-:W-:Y:S02]  /*22190*/  ISETP.NE.U32.AND P0, PT, RZ, UR6, PT ;  /* 0x00000006ff007c0c */ /* 0x000fe4000bf05070 */
[----:B------:R-:W-:Y:S01]  /*221a0*/  ISETP.NE.U32.AND P2, PT, RZ, UR8, PT ;  /* 0x00000008ff007c0c */ /* 0x000fe2000bf45070 */
[----:B------:R-:W-:Y:S01]  /*221b0*/  STL [R1+0x38], R13 ;  /* 0x0000380d01007387 */ /* 0x000fe20000100800 */
[----:B------:R-:W-:-:S02]  /*221c0*/  IADD3 R6, P5, R14, UR6, RZ ;  /* 0x000000060e067c10 */ /* 0x000fc4000ffbe0ff */
[C---:B-1----:R-:W-:Y:S02]  /*221d0*/  IADD3 R2, P4, R14.reuse, UR4, RZ ;  /* 0x000000040e027c10 */ /* 0x042fe4000ff9e0ff */
[----:B------:R-:W-:Y:S02]  /*221e0*/  ISETP.NE.AND.EX P3, PT, RZ, UR11, PT, P3 ;  /* 0x0000000bff007c0c */ /* 0x000fe4000bf65330 */
[C---:B------:R-:W-:Y:S02]  /*221f0*/  IADD3.X R3, R13.reuse, UR5, RZ, P4, !PT ;  /* 0x000000050d037c10 */ /* 0x040fe4000a7fe4ff */
[----:B0-----:R-:W-:Y:S02]  /*22200*/  IADD3 R4, P4, R14, UR8, RZ ;  /* 0x000000080e047c10 */ /* 0x001fe4000ff9e0ff */
[----:B------:R-:W-:Y:S01]  /*22210*/  ISETP.NE.AND.EX P0, PT, RZ, UR7, PT, P0 ;  /* 0x00000007ff007c0c */ /* 0x000fe2000bf05300 */
[----:B------:R-:W2:Y:S01]  /*22220*/  @P1 LDG.E R8, desc[UR60][R2.64] ;  /* 0x0000003c02081981 */ /* 0x000ea2000c1e1900 */
[C---:B------:R-:W-:Y:S01]  /*22230*/  IADD3.X R5, R13.reuse, UR9, RZ, P4, !PT ;  /* 0x000000090d057c10 */ /* 0x040fe2000a7fe4ff */
[----:B------:R-:W-:Y:S01]  /*22240*/  ULDC UR4, c[0x0][0x288] ;  /* 0x0000a20000047ab9 */ /* 0x000fe20000000800 */
[----:B------:R-:W-:Y:S01]  /*22250*/  ISETP.NE.AND.EX P2, PT, RZ, UR9, PT, P2 ;  /* 0x00000009ff007c0c */ /* 0x000fe2000bf45320 */
[----:B------:R-:W-:Y:S01]  /*22260*/  IMAD.U32 R12, RZ, RZ, UR4 ;  /* 0x00000004ff0c7e24 */ /* 0x000fe2000f8e00ff */
[----:B------:R-:W-:Y:S01]  /*22270*/  IADD3.X R7, R13, UR7, RZ, P5, !PT ;  /* 0x000000070d077c10 */ /* 0x000fe2000affe4ff */
[----:B------:R-:W-:-:S06]  /*22280*/  ULDC.64 UR4, c[0x0][0x418] ;  /* 0x0001060000047ab9 */ /* 0x000fcc0000000a00 */
[----:B------:R-:W5:Y:S04]  /*22290*/  @P0 LDG.E R11, desc[UR60][R6.64] ;  /* 0x0000003c060b0981 */ /* 0x000f68000c1e1900 */
        /* <DEDUP_REMOVED lines=10> */
[----:B------:R-:W-:-:S03]  /*22340*/  UIMAD UR4, UR4, UR5, URZ ;  /* 0x00000005040472a4 */ /* 0x000fc6000f8e023f */
[----:B------:R-:W-:Y:S02]  /*22350*/  ULDC UR5, c[0x0][0x348] ;  /* 0x0000d20000057ab9 */ /* 0x000fe40000000800 */
[----:B0-----:R-:W-:Y:S02]  /*22360*/  IMAD.U32 R9, RZ, RZ, UR5 ;  /* 0x00000005ff097e24 */ /* 0x001fe4000f8e00ff */
[----:B------:R-:W-:Y:S01]  /*22370*/  IMAD.U32 R8, RZ, RZ, UR4 ;  /* 0x00000004ff087e24 */ /* 0x000fe2000f8e00ff */
[----:B--2---:R0:W-:Y:S01]  /*22380*/  STL [R1+0x5c], R12 ;  /* 0x00005c0c01007387 */ /* 0x0041e20000100800 */
[----:B------:R-:W-:Y:S05]  /*22390*/  @P3 BRA `(.L_x_651) ;  /* 0x0000000000143947 */ /* 0x000fea0003800000 */
[----:B------:R-:W-:Y:S05]  /*223a0*/  @!P1 BRA `(.L_x_651) ;  /* 0x0000000000109947 */ /* 0x000fea0003800000 */
[----:B0-----:R-:W2:Y:S04]  /*223b0*/  LDG.E R12, desc[UR60][R2.64] ;  /* 0x0000003c020c7981 */ /* 0x001ea8000c1e1900 */
[----:B------:R-:W2:Y:S02]  /*223c0*/  LDG.E R2, desc[UR60][R2.64+0x4] ;  /* 0x0000043c02027981 */ /* 0x000ea4000c1e1900 */
[----:B--2---:R-:W-:-:S05]  /*223d0*/  IMAD.IADD R2, R2, 0x1, -R12 ;  /* 0x0000000102027824 */ /* 0x004fca00078e0a0c */
[----:B------:R1:W-:Y:S02]  /*223e0*/  STL [R1+0x5c], R2 ;  /* 0x00005c0201007387 */ /* 0x0003e40000100800 */
.L_x_651:
[----:B------:R-:W2:Y:S01]  /*223f0*/  LDL.LU R3, [R1+0x8] ;  /* 0x0000080001037983 */ /* 0x000ea20000300800 */
[----:B0-----:R-:W-:Y:S01]  /*22400*/  IMAD.MOV.U32 R12, RZ, RZ, R15 ;  /* 0x000000ffff0c7224 */ /* 0x001fe200078e000f */
[----:B------:R-:W-:Y:S02]  /*22410*/  ULDC.64 UR4, c[0x0][0xa20] ;  /* 0x0002880000047ab9 */ /* 0x000fe40000000a00 */
[----:B------:R-:W-:Y:S02]  /*22420*/  ISETP.NE.U32.AND P1, PT, RZ, UR4, PT ;  /* 0x00000004ff007c0c */ /* 0x000fe4000bf25070 */
[----:B------:R0:W-:Y:S02]  /*22430*/  STL [R1+0x14], R12 ;  /* 0x0000140c01007387 */ /* 0x0001e40000100800 */
[----:B------:R-:W-:Y:S02]  /*22440*/  ISETP.NE.AND.EX P1, PT, RZ, UR5, PT, P1 ;  /* 0x00000005ff007c0c */ /* 0x000fe4000bf25310 */
[----:B--2---:R-:W-:-:S02]  /*22450*/  LOP3.LUT R17, R3, 0xff000000, RZ, 0xc0, !PT ;  /* 0xff00000003117812 */ /* 0x004fc400078ec0ff */
[C---:B-1----:R-:W-:Y:S02]  /*22460*/  LOP3.LUT R2, R3.reuse, 0xff0000, RZ, 0xc0, !PT ;  /* 0x00ff000003027812 */ /* 0x042fe400078ec0ff */
[----:B------:R-:W-:Y:S02]  /*22470*/  SHF.R.U32.HI R17, RZ, 0x8, R17 ;  /* 0x00000008ff117819 */ /* 0x000fe40000011611 */
[----:B------:R-:W-:Y:S02]  /*22480*/  LOP3.LUT R16, R3, 0xffff, RZ, 0xc0, !PT ;  /* 0x0000ffff03107812 */ /* 0x000fe400078ec0ff */
[----:B------:R-:W-:Y:S01]  /*22490*/  LEA.HI R17, R2, R17, RZ, 0x10 ;  /* 0x0000001102117211 */ /* 0x000fe200078f80ff */
[----:B-----5:R-:W-:-:S05]  /*224a0*/  IMAD.IADD R2, R11, 0x1, R0 ;  /* 0x000000010b027824 */ /* 0x020fca00078e0200 */
[----:B------:R0:W-:Y:S01]  /*224b0*/  STL [R1+0x1c], R2 ;  /* 0x00001c0201007387 */ /* 0x0001e20000100800 */
[----:B------:R-:W-:Y:S05]  /*224c0*/  @!P1 BRA `(.L_x_652) ;  /* 0x0000000000109947 */ /* 0x000fea0003800000 */
[----:B0-----:R-:W-:-:S04]  /*224d0*/  IADD3 R2, P0, R14, UR4, RZ ;  /* 0x000000040e027c10 */ /* 0x001fc8000ff1e0ff */
[----:B------:R-:W-:-:S05]  /*224e0*/  IADD3.X R3, R13, UR5, RZ, P0, !PT ;  /* 0x000000050d037c10 */ /* 0x000fca00087fe4ff */
[----:B------:R0:W5:Y:S01]  /*224f0*/  LDG.E R8, desc[UR60][R2.64] ;  /* 0x0000003c02087981 */ /* 0x000162000c1e1900 */
[----:B------:R-:W-:Y:S05]  /*22500*/  BRA `(.L_x_653) ;  /* 0x0000000000107947 */ /* 0x000fea0003800000 */
.L_x_652:
[----:B------:R-:W-:Y:S05]  /*22510*/  @!P0 BRA `(.L_x_653) ;  /* 0x00000000000c8947 */ /* 0x000fea0003800000 */
[----:B------:R-:W2:Y:S04]  /*22520*/  LDG.E R8, desc[UR60][R6.64] ;  /* 0x0000003c06087981 */ /* 0x000ea8000c1e1900 */
[----:B------:R-:W2:Y:S02]  /*22530*/  LDG.E R6, desc[UR60][R6.64+0x4] ;  /* 0x0000043c06067981 */ /* 0x000ea4000c1e1900 */
[----:B--2---:R-:W-:-:S07]  /*22540*/  IMAD.IADD R8, R6, 0x1, -R8 ;  /* 0x0000000106087824 */ /* 0x004fce00078e0a08 */
.L_x_653:
[----:B-----5:R-:W-:Y:S02]  /*22550*/  IMAD.IADD R6, R8, 0x1, -R0 ;  /* 0x0000000108067824 */ /* 0x020fe400078e0a00 */
[----:B------:R-:W2:Y:S04]  /*22560*/  @P2 LDG.E R0, desc[UR60][R4.64] ;  /* 0x0000003c04002981 */ /* 0x000ea8000c1e1900 */
[----:B------:R-:W2:Y:S01]  /*22570*/  @P2 LDG.E R4, desc[UR60][R4.64+0x4] ;  /* 0x0000043c04042981 */ /* 0x000ea2000c1e1900 */
[----:B0-----:R-:W-:Y:S01]  /*22580*/  IMAD.MOV.U32 R2, RZ, RZ, RZ ;  /* 0x000000ffff027224 */ /* 0x001fe200078e00ff */
[----:B------:R-:W-:Y:S01]  /*22590*/  LOP3.LUT R13, R17, 0xff, RZ, 0xc0, !PT ;  /* 0x000000ff110d7812 */ /* 0x000fe200078ec0ff */
[----:B------:R-:W-:Y:S01]  /*225a0*/  BSSY B0, `(.L_x_654) ;  /* 0x000002a000007945 */ /* 0x000fe20003800000 */
[----:B------:R-:W-:Y:S01]  /*225b0*/  SHF.R.U32.HI R17, RZ, 0x10, R17 ;  /* 0x00000010ff117819 */ /* 0x000fe20000011611 */
[----:B--2---:R-:W-:-:S04]  /*225c0*/  @P2 IMAD.IADD R9, R4, 0x1, -R0 ;  /* 0x0000000104092824 */ /* 0x004fc800078e0a00 */
[----:B------:R-:W-:-:S04]  /*225d0*/  IMAD.IADD R0, R6, 0x1, R9 ;  /* 0x0000000106007824 */ /* 0x000fc800078e0209 */
[C---:B------:R-:W-:Y:S01]  /*225e0*/  VIADD R3, R0.reuse, 0x6f ;  /* 0x0000006f00037836 */ /* 0x040fe20000000000 */
[----:B------:R-:W-:-:S03]  /*225f0*/  ISETP.GE.AND P1, PT, R0, 0x1, PT ;  /* 0x000000010000780c */ /* 0x000fc60003f26270 */
[----:B------:R-:W-:-:S04]  /*22600*/  IMAD.HI R2, R3, -0x6db6db6d, R2 ;  /* 0x9249249303027827 */ /* 0x000fc800078e0202 */
[----:B------:R-:W-:Y:S01]  /*22610*/  IMAD.MOV.U32 R3, RZ, RZ, RZ ;  /* 0x000000ffff037224 */ /* 0x000fe200078e00ff */
[----:B------:R-:W-:-:S04]  /*22620*/  SHF.R.U32.HI R0, RZ, 0x1f, R2 ;  /* 0x0000001fff007819 */ /* 0x000fc80000011602 */
[----:B------:R-:W-:-:S05]  /*22630*/  LEA.HI.SX32 R11, R2, R0, 0x1a ;  /* 0x00000000020b7211 */ /* 0x000fca00078fd2ff */
[----:B------:R0:W-:Y:S04]  /*22640*/  STL [R1+0x40], R11 ;  /* 0x0000400b01007387 */ /* 0x0001e80000100800 */
[----:B------:R0:W-:Y:S01]  /*22650*/  STL [R1+0x60], R13 ;  /* 0x0000600d01007387 */ /* 0x0001e20000100800 */
[----:B------:R-:W-:Y:S05]  /*22660*/  @!P1 BRA `(.L_x_655) ;  /* 0x0000000000749947 */ /* 0x000fea0003800000 */
[----:B------:R-:W-:Y:S01]  /*22670*/  ISETP.NE.AND P0, PT, R17, RZ, PT ;  /* 0x000000ff1100720c */ /* 0x000fe20003f05270 */
[----:B------:R-:W-:-:S03]  /*22680*/  ULDC UR4, c[0x0][0x9f0] ;  /* 0x00027c0000047ab9 */ /* 0x000fc60000000800 */
[----:B------:R-:W-:-:S04]  /*22690*/  SEL R0, R17, UR4, P0 ;  /* 0x0000000411007c07 */ /* 0x000fc80008000000 */
[----:B------:R-:W-:Y:S02]  /*226a0*/  IABS R2, R0 ;  /* 0x0000000000027213 */ /* 0x000fe40000000000 */
[----:B------:R-:W-:Y:S02]  /*226b0*/  IADD3 R3, R0, -0x1, R11 ;  /* 0xffffffff00037810 */ /* 0x000fe40007ffe00b */
[----:B------:R-:W1:Y:S08]  /*226c0*/  I2F.RP R4, R2 ;  /* 0x0000000200047306 */ /* 0x000e700000209400 */
[----:B-1----:R-:W1:Y:S02]  /*226d0*/  MUFU.RCP R4, R4 ;  /* 0x0000000400047308 */ /* 0x002e640000001000 */
[----:B-1----:R-:W-:-:S06]  /*226e0*/  VIADD R4, R4, 0xffffffe ;  /* 0x0ffffffe04047836 */ /* 0x002fcc0000000000 */
[----:B------:R1:W2:Y:S02]  /*226f0*/  F2I.FTZ.U32.TRUNC.NTZ R5, R4 ;  /* 0x0000000400057305 */ /* 0x0002a4000021f000 */
[----:B-1----:R-:W-:-:S04]  /*22700*/  LOP3.LUT R4, R3, R0, RZ, 0x3c, !PT ;  /* 0x0000000003047212 */ /* 0x002fc800078e3cff */
[----:B------:R-:W-:Y:S01]  /*22710*/  ISETP.GE.AND P4, PT, R4, RZ, PT ;  /* 0x000000ff0400720c */ /* 0x000fe20003f86270 */
[----:B--2---:R-:W-:-:S04]  /*22720*/  IMAD.MOV R4, RZ, RZ, -R5 ;  /* 0x000000ffff047224 */ /* 0x004fc800078e0a05 */
[----:B------:R-:W-:Y:S02]  /*22730*/  IMAD R7, R4, R2, RZ ;  /* 0x0000000204077224 */ /* 0x000fe400078e02ff */
[----:B------:R-:W-:-:S04]  /*22740*/  IMAD.MOV.U32 R4, RZ, RZ, RZ ;  /* 0x000000ffff047224 */ /* 0x000fc800078e00ff */
[----:B------:R-:W-:Y:S01]  /*22750*/  IMAD.HI.U32 R7, R5, R7, R4 ;  /* 0x0000000705077227 */ /* 0x000fe200078e0004 */
[----:B------:R-:W-:Y:S02]  /*22760*/  IABS R4, R3 ;  /* 0x0000000300047213 */ /* 0x000fe40000000000 */
[----:B------:R-:W-:-:S05]  /*22770*/  IABS R3, R0 ;  /* 0x0000000000037213 */ /* 0x000fca0000000000 */
[----:B------:R-:W-:-:S04]  /*22780*/  IMAD.MOV R3, RZ, RZ, -R3 ;  /* 0x000000ffff037224 */ /* 0x000fc800078e0a03 */
[----:B------:R-:W-:Y:S02]  /*22790*/  IMAD.MOV.U32 R5, RZ, RZ, R3 ;  /* 0x000000ffff057224 */ /* 0x000fe400078e0003 */
        /* <DEDUP_REMOVED lines=9> */
[----:B------:R-:W-:-:S07]  /*22830*/  @!P3 LOP3.LUT R3, RZ, R0, RZ, 0x33, !PT ;  /* 0x00000000ff03b212 */ /* 0x000fce00078e33ff */
.L_x_655:
[----:B------:R-:W-:Y:S05]  /*22840*/  BSYNC B0 ;  /* 0x0000000000007941 */ /* 0x000fea0003800000 */
.L_x_654:
[-C--:B------:R-:W-:Y:S01]  /*22850*/  IMAD R0, R13, R3.reuse, RZ ;  /* 0x000000030d007224 */ /* 0x080fe200078e02ff */
[----:B------:R-:W-:Y:S04]  /*22860*/  BSSY B0, `(.L_x_656) ;  /* 0x0000161000007945 */ /* 0x000fe80003800000 */
        /* <DEDUP_REMOVED lines=14> */
[----:B------:R-:W-:Y:S02]  /*22950*/  @P0 LEA.HI.SX32 R8, R4, R0, 0x1a ;  /* 0x0000000004080211 */ /* 0x000fe400078fd2ff */
[----:B------:R-:W-:Y:S02]  /*22960*/  PLOP3.LUT P0, PT, PT, PT, PT, 0x80, 0x0 ;  /* 0x000000000000781c */ /* 0x000fe40003f0f070 */
[----:B------:R-:W-:-:S13]  /*22970*/  ISETP.GT.AND P3, PT, R8, R2, PT ;  /* 0x000000020800720c */ /* 0x000fda0003f64270 */
[----:B------:R-:W-:Y:S05]  /*22980*/  @!P3 BRA `(.L_x_657) ;  /* 0x000000140038b947 */ /* 0x000fea0003800000 */
[----:B------:R-:W-:Y:S01]  /*22990*/  UMOV UR4, 0xffffffff ;  /* 0xffffffff00047882 */ /* 0x000fe20000000000 */
[----:B------:R-:W-:Y:S02]  /*229a0*/  SEL R0, R12, RZ, !P2 ;  /* 0x000000ff0c007207 */ /* 0x000fe40005000000 */
[----:B------:R-:W-:Y:S05]  /*229b0*/  BRA.DIV UR4, `(.L_x_658) ;  /* 0x0000007604047947 */ /* 0x000fea000b800000 */
[----:B------:R-:W1:Y:S02]  /*229c0*/  S2R R3, SR_TID.X ;  /* 0x0000000000037919 */ /* 0x000e640000002100 */
[----:B-1----:R-:W-:-:S04]  /*229d0*/  SHF.R.U32.HI R3, RZ, 0x5, R3 ;  /* 0x00000005ff037819 */ /* 0x002fc80000011603 */
[----:B------:R-:W-:-:S05]  /*229e0*/  LOP3.LUT R3, R3, 0x3, RZ, 0xc0, !PT ;  /* 0x0000000303037812 */ /* 0x000fca00078ec0ff */
[----:B------:R1:W2:Y:S02]  /*229f0*/  SHFL.IDX PT, R14, R3, RZ, 0x1f ;  /* 0x00001fff030e7589 */ /* 0x0002a400000e0000 */
.L_x_829:
[----:B--2---:R-:W-:Y:S02]  /*22a00*/  ISETP.NE.AND P0, PT, R14, RZ, PT ;  /* 0x000000ff0e00720c */ /* 0x004fe40003f05270 */
[----:B------:R-:W-:-:S11]  /*22a10*/  PLOP3.LUT P6, PT, PT, PT, PT, 0x8, 0x0 ;  /* 0x000000000000781c */ /* 0x000fd60003fce170 */
[----:B------:R-:W-:Y:S05]  /*22a20*/  @P0 BRA `(.L_x_659) ;  /* 0x00000000000c0947 */ /* 0x000fea0003800000 */
[----:B------:R-:W-:-:S03]  /*22a30*/  UMOV UR4, 0xffffffff ;  /* 0xffffffff00047882 */ /* 0x000fc60000000000 */
[----:B------:R-:W-:Y:S05]  /*22a40*/  BRA.DIV UR4, `(.L_x_660) ;  /* 0x0000007604147947 */ /* 0x000fea000b800000 */
[----:B------:R-:W-:-:S13]  /*22a50*/  ELECT P6, URZ, PT ;  /* 0x00000000003f782f */ /* 0x000fda00038c0000 */
.L_x_659:
[----:B-1----:R-:W2:Y:S01]  /*22a60*/  LDL R3, [R1+0x64] ;  /* 0x0000640001037983 */ /* 0x002ea20000100800 */
[----:B------:R-:W-:Y:S01]  /*22a70*/  BSSY B1, `(.L_x_661) ;  /* 0x0000008000017945 */ /* 0x000fe20003800000 */
[----:B--2---:R-:W-:-:S05]  /*22a80*/  VIADD R3, R3, 0x1 ;  /* 0x0000000103037836 */ /* 0x004fca0000000000 */
[----:B------:R-:W-:-:S04]  /*22a90*/  LEA.HI R4, R3, R3, RZ, 0x1 ;  /* 0x0000000303047211 */ /* 0x000fc800078f08ff */
[----:B------:R-:W-:-:S05]  /*22aa0*/  LOP3.LUT R4, R4, 0xfffffffe, RZ, 0xc0, !PT ;  /* 0xfffffffe04047812 */ /* 0x000fca00078ec0ff */
[----:B------:R-:W-:-:S05]  /*22ab0*/  IMAD.IADD R3, R3, 0x1, -R4 ;  /* 0x0000000103037824 */ /* 0x000fca00078e0a04 */
[----:B------:R-:W-:-:S04]  /*22ac0*/  SHF.L.U32 R3, R3, 0x1f, RZ ;  /* 0x0000001f03037819 */ /* 0x000fc800000006ff */
[----:B------:R-:W1:Y:S02]  /*22ad0*/  SYNCS.PHASECHK.TRANS64.TRYWAIT P0, [R18+URZ+0x36820], R3 ;  /* 0x03682003120075a7 */ /* 0x000e64000800017f */
[----:B-1----:R-:W-:Y:S05]  /*22ae0*/  @!P0 BRA `(.L_x_662) ;  /* 0x00000074000c8947 */ /* 0x002fea0003800000 */
.L_x_832:
[----:B------:R-:W-:Y:S05]  /*22af0*/  BSYNC B1 ;  /* 0x0000000000017941 */ /* 0x000fea0003800000 */
.L_x_661:
[----:B------:R-:W-:Y:S04]  /*22b00*/  BSSY B1, `(.L_x_663) ;  /* 0x000008e000017945 */ /* 0x000fe80003800000 */
[----:B------:R-:W-:Y:S05]  /*22b10*/  @!P6 BRA `(.L_x_664) ;  /* 0x000000080030e947 */ /* 0x000fea0003800000 */
[----:B------:R-:W2:Y:S04]  /*22b20*/  LDL R5, [R1+0x20] ;  /* 0x0000200001057983 */ /* 0x000ea80000100800 */
[----:B------:R-:W3:Y:S01]  /*22b30*/  LDL R6, [R1+0x24] ;  /* 0x0000240001067983 */ /* 0x000ee20000100800 */
[----:B------:R-:W-:Y:S01]  /*22b40*/  BSSY B2, `(.L_x_665) ;  /* 0x0000008000027945 */ /* 0x000fe20003800000 */
[----:B------:R-:W4:Y:S02]  /*22b50*/  S2R R4, SR_TID.X ;  /* 0x0000000000047919 */ /* 0x000f240000002100 */
[----:B----4-:R-:W-:-:S04]  /*22b60*/  LOP3.LUT R4, R4, 0x7f, RZ, 0xc0, !PT ;  /* 0x0000007f04047812 */ /* 0x010fc800078ec0ff */
[----:B------:R-:W-:Y:S01]  /*22b70*/  ISETP.NE.AND P2, PT, R4, RZ, PT ;  /* 0x000000ff0400720c */ /* 0x000fe20003f45270 */
[----:B--2---:R-:W-:Y:S01]  /*22b80*/  IMAD R5, R5, 0x8, R18 ;  /* 0x0000000805057824 */ /* 0x004fe200078e0212 */
[----:B---3--:R-:W-:-:S04]  /*22b90*/  SHF.L.U32 R9, R6, 0x1f, RZ ;  /* 0x0000001f06097819 */ /* 0x008fc800000006ff */
[----:B------:R-:W2:Y:S02]  /*22ba0*/  SYNCS.PHASECHK.TRANS64.TRYWAIT P0, [R5+URZ+0x368a0], R9 ;  /* 0x0368a009050075a7 */ /* 0x000ea4000800017f */
[----:B--2---:R-:W-:Y:S05]  /*22bb0*/  @!P0 BRA `(.L_x_666) ;  /* 0x0000007000ec8947 */ /* 0x004fea0003800000 */
.L_x_833:
[----:B------:R-:W-:Y:S05]  /*22bc0*/  BSYNC B2 ;  /* 0x0000000000027941 */ /* 0x000fea0003800000 */
.L_x_665:
[----:B------:R-:W-:Y:S04]  /*22bd0*/  BSSY B2, `(.L_x_667) ;  /* 0x0000009000027945 */ /* 0x000fe80003800000 */
[----:B------:R-:W-:Y:S05]  /*22be0*/  @P2 BRA `(.L_x_668) ;  /* 0x00000000001c2947 */ /* 0x000fea0003800000 */
[----:B------:R-:W3:Y:S01]  /*22bf0*/  S2R R4, SR_TID.X ;  /* 0x0000000000047919 */ /* 0x000ee20000002100 */
[----:B-1----:R-:W-:-:S04]  /*22c00*/  IMAD.MOV.U32 R3, RZ, RZ, 0xa800 ;  /* 0x0000a800ff037424 */ /* 0x002fc800078e00ff */
[----:B------:R4:W-:Y:S01]  /*22c10*/  SYNCS.ARRIVE.TRANS64 RZ, [R5+URZ+0x36890], R3 ;  /* 0x0368900305ff79a7 */ /* 0x0009e2000800003f */
[----:B---3--:R-:W-:-:S04]  /*22c20*/  LOP3.LUT R4, R4, 0x1f, RZ, 0xc0, !PT ;  /* 0x0000001f04047812 */ /* 0x008fc800078ec0ff */
[----:B------:R-:W-:-:S13]  /*22c30*/  ISETP.NE.AND P0, PT, R4, RZ, PT ;  /* 0x000000ff0400720c */ /* 0x000fda0003f05270 */
[----:B----4-:R-:W-:Y:S05]  /*22c40*/  @!P0 BRA `(.L_x_668) ;  /* 0x0000000000048947 */ /* 0x010fea0003800000 */
[----:B------:R-:W-:Y:S01]  /*22c50*/  BPT.TRAP 0x1 ;  /* 0x000000040000795c */ /* 0x000fe20000300000 */
.L_x_668:
[----:B------:R-:W-:Y:S05]  /*22c60*/  BSYNC B2 ;  /* 0x0000000000027941 */ /* 0x000fea0003800000 */
.L_x_667:
[----:B-1----:R-:W3:Y:S01]  /*22c70*/  LDL R3, [R1+0x20] ;  /* 0x0000200001037983 */ /* 0x002ee20000100800 */
[----:B------:R-:W-:Y:S01]  /*22c80*/  IMAD.MOV.U32 R15, RZ, RZ, RZ ;  /* 0x000000ffff0f7224 */ /* 0x000fe200078e00ff */
[----:B------:R-:W-:Y:S01]  /*22c90*/  UIADD3 UR4, UP0, UR36, 0x570, URZ ;  /* 0x0000057024047890 */ /* 0x000fe2000ff1e03f */
[----:B------:R-:W-:Y:S01]  /*22ca0*/  IMAD R4, R8, 0x70, R10 ;  /* 0x0000007008047824 */ /* 0x000fe200078e020a */
[----:B------:R-:W-:Y:S01]  /*22cb0*/  PLOP3.LUT P0, PT, PT, PT, PT, 0x80, 0x0 ;  /* 0x000000000000781c */ /* 0x000fe20003f0f070 */
[----:B------:R-:W-:Y:S01]  /*22cc0*/  UMOV UR6, 0x0 ;  /* 0x0000000000067882 */ /* 0x000fe20000000000 */
[----:B------:R-:W-:Y:S01]  /*22cd0*/  R2UR UR10, R15 ;  /* 0x000000000f0a72ca */ /* 0x000fe200000e0000 */
[----:B------:R-:W-:Y:S01]  /*22ce0*/  VIADD R4, R4, 0xffffff90 ;  /* 0xffffff9004047836 */ /* 0x000fe20000000000 */
[----:B------:R-:W-:Y:S01]  /*22cf0*/  UIADD3.X UR5, URZ, UR37, URZ, UP0, !UPT ;  /* 0x000000253f057290 */ /* 0x000fe200087fe43f */
[----:B------:R-:W-:Y:S01]  /*22d00*/  UMOV UR7, 0x12f00000 ;  /* 0x12f0000000077882 */ /* 0x000fe20000000000 */
[----:B---3--:R-:W-:-:S02]  /*22d10*/  IMAD R7, R3, 0xa800, R18 ;  /* 0x0000a80003077824 */ /* 0x008fc400078e0212 */
[----:B------:R-:W-:Y:S02]  /*22d20*/  VIADD R3, R5, 0x36890 ;  /* 0x0003689005037836 */ /* 0x000fe40000000000 */
[----:B------:R-:W-:-:S07]  /*22d30*/  VIADD R6, R7, 0x21400 ;  /* 0x0002140007067836 */ /* 0x000fce0000000000 */
.L_x_669:
        /* <DEDUP_REMOVED lines=16> */
.L_x_670:
        /* <DEDUP_REMOVED lines=10> */
[----:B0-----:R-:W-:Y:S01]  /*22ee0*/  IMAD.MOV.U32 R11, RZ, RZ, 0x80 ;  /* 0x00000080ff0b7424 */ /* 0x001fe200078e00ff */
[----:B------:R-:W-:Y:S01]  /*22ef0*/  PLOP3.LUT P0, PT, PT, PT, PT, 0x80, 0x0 ;  /* 0x000000000000781c */ /* 0x000fe20003f0f070 */
[----:B------:R-:W-:Y:S01]  /*22f00*/  VIADD R6, R7, 0x28400 ;  /* 0x0002840007067836 */ /* 0x000fe20000000000 */
[----:B------:R-:W-:Y:S01]  /*22f10*/  UMOV UR6, 0x0 ;  /* 0x0000000000067882 */ /* 0x000fe20000000000 */
[----:B------:R-:W-:Y:S01]  /*22f20*/  UMOV UR7, 0x12f00000 ;  /* 0x12f0000000077882 */ /* 0x000fe20000000000 */
[----:B------:R-:W-:-:S15]  /*22f30*/  R2UR UR10, R11 ;  /* 0x000000000b0a72ca */ /* 0x000fde00000e0000 */
.L_x_671:
        /* <DEDUP_REMOVED lines=10> */
[----:B------:R-:W0:Y:S01]  /*22fe0*/  SYNCS.PHASECHK.TRANS64.TRYWAIT P0, [R5+URZ+0x368c0], R9 ;  /* 0x0368c009050075a7 */ /* 0x000e22000800017f */
[----:B------:R-:W-:Y:S04]  /*22ff0*/  BSSY B2, `(.L_x_672) ;  /* 0x0000002000027945 */ /* 0x000fe80003800000 */
[----:B0-----:R-:W-:Y:S05]  /*23000*/  @!P0 BRA `(.L_x_673) ;  /* 0x0000006c00ec8947 */ /* 0x001fea0003800000 */
.L_x_834:
[----:B------:R-:W-:Y:S05]  /*23010*/  BSYNC B2 ;  /* 0x0000000000027941 */ /* 0x000fea0003800000 */
.L_x_672:
[----:B------:R-:W-:Y:S01]  /*23020*/  BSSY B2, `(.L_x_674) ;  /* 0x000000b000027945 */ /* 0x000fe20003800000 */
[----:B------:R-:W-:Y:S02]  /*23030*/  IMAD.MOV.U32 R12, RZ, RZ, 0x0 ;  /* 0x00000000ff0c7424 */ /* 0x000fe400078e00ff */
[----:B------:R-:W-:Y:S01]  /*23040*/  IMAD.MOV.U32 R13, RZ, RZ, 0x12f00000 ;  /* 0x12f00000ff0d7424 */ /* 0x000fe200078e00ff */
[----:B------:R-:W-:Y:S06]  /*23050*/  @P2 BRA `(.L_x_675) ;  /* 0x00000000001c2947 */ /* 0x000fec0003800000 */
[----:B------:R-:W1:Y:S01]  /*23060*/  S2R R6, SR_TID.X ;  /* 0x0000000000067919 */ /* 0x000e620000002100 */
[----:B------:R-:W-:-:S04]  /*23070*/  IMAD.MOV.U32 R3, RZ, RZ, 0xa800 ;  /* 0x0000a800ff037424 */ /* 0x000fc800078e00ff */
[----:B------:R3:W-:Y:S01]  /*23080*/  SYNCS.ARRIVE.TRANS64 RZ, [R5+URZ+0x368b0], R3 ;  /* 0x0368b00305ff79a7 */ /* 0x0007e2000800003f */
[----:B-1----:R-:W-:-:S04]  /*23090*/  LOP3.LUT R6, R6, 0x1f, RZ, 0xc0, !PT ;  /* 0x0000001f06067812 */ /* 0x002fc800078ec0ff */
[----:B------:R-:W-:-:S13]  /*230a0*/  ISETP.NE.AND P0, PT, R6, RZ, PT ;  /* 0x000000ff0600720c */ /* 0x000fda0003f05270 */
[----:B---3--:R-:W-:Y:S05]  /*230b0*/  @!P0 BRA `(.L_x_675) ;  /* 0x0000000000048947 */ /* 0x008fea0003800000 */
[----:B------:R-:W-:Y:S01]  /*230c0*/  BPT.TRAP 0x1 ;  /* 0x000000040000795c */ /* 0x000fe20000300000 */
.L_x_675:
[----:B------:R-:W-:Y:S05]  /*230d0*/  BSYNC B2 ;  /* 0x0000000000027941 */ /* 0x000fea0003800000 */
.L_x_674:
[----:B------:R-:W-:Y:S01]  /*230e0*/  R2UR UR10, R15 ;  /* 0x000000000f0a72ca */ /* 0x000fe200000e0000 */
[----:B------:R-:W-:Y:S01]  /*230f0*/  UIADD3 UR4, UP0, UR36, 0x670, URZ ;  /* 0x0000067024047890 */ /* 0x000fe2000ff1e03f */
[----:B------:R-:W-:Y:S01]  /*23100*/  R2UR UR6, R12 ;  /* 0x000000000c0672ca */ /* 0x000fe200000e0000 */
[----:B0-2---:R-:W-:Y:S01]  /*23110*/  VIADD R5, R5, 0x368b0 ;  /* 0x000368b005057836 */ /* 0x005fe20000000000 */
[----:B------:R-:W-:Y:S01]  /*23120*/  R2UR UR7, R13 ;  /* 0x000000000d0772ca */ /* 0x000fe200000e0000 */
[----:B------:R-:W-:Y:S01]  /*23130*/  VIADD R3, R7, 0x400 ;  /* 0x0000040007037836 */ /* 0x000fe20000000000 */
[----:B------:R-:W-:Y:S01]  /*23140*/  PLOP3.LUT P0, PT, PT, PT, PT, 0x80, 0x0 ;  /* 0x000000000000781c */ /* 0x000fe20003f0f070 */
[----:B------:R-:W-:-:S12]  /*23150*/  UIADD3.X UR5, URZ, UR37, URZ, UP0, !UPT ;  /* 0x000000253f057290 */ /* 0x000fd800087fe43f */
.L_x_676:
        /* <DEDUP_REMOVED lines=15> */
.L_x_677:
        /* <DEDUP_REMOVED lines=15> */
.L_x_678:
        /* <DEDUP_REMOVED lines=10> */
.L_x_664:
[----:B------:R-:W-:Y:S05]  /*233e0*/  BSYNC B1 ;  /* 0x0000000000017941 */ /* 0x000fea0003800000 */
.L_x_663:
[----:B-1----:R-:W2:Y:S04]  /*233f0*/  LDL.LU R3, [R1+0x20] ;  /* 0x0000200001037983 */ /* 0x002ea80000300800 */
[----:B------:R-:W3:Y:S01]  /*23400*/  LDL.LU R6, [R1+0x24] ;  /* 0x0000240001067983 */ /* 0x000ee20000300800 */
[----:B------:R-:W-:Y:S01]  /*23410*/  VIADD R8, R8, 0xfffffffe ;  /* 0xfffffffe08087836 */ /* 0x000fe20000000000 */
[----:B------:R-:W-:-:S04]  /*23420*/  PLOP3.LUT P0, PT, PT, PT, PT, 0x8, 0x0 ;  /* 0x000000000000781c */ /* 0x000fc80003f0e170 */
[----:B------:R-:W-:Y:S01]  /*23430*/  ISETP.GE.AND P3, PT, R8, R2, PT ;  /* 0x000000020800720c */ /* 0x000fe20003f66270 */
[----:B--2---:R-:W-:-:S05]  /*23440*/  VIADD R3, R3, 0x1 ;  /* 0x0000000103037836 */ /* 0x004fca0000000000 */
[----:B------:R-:W-:-:S04]  /*23450*/  ISETP.NE.AND P2, PT, R3, 0x2, PT ;  /* 0x000000020300780c */ /* 0x000fc80003f45270 */
[----:B------:R-:W-:Y:S02]  /*23460*/  SEL R4, RZ, 0x1, P2 ;  /* 0x00000001ff047807 */ /* 0x000fe40001000000 */
[----:B------:R-:W-:Y:S02]  /*23470*/  SEL R3, R3, RZ, P2 ;  /* 0x000000ff03037207 */ /* 0x000fe40001000000 */
[----:B---3--:R-:W-:-:S03]  /*23480*/  LOP3.LUT R6, R6, R4, RZ, 0x3c, !PT ;  /* 0x0000000406067212 */ /* 0x008fc600078e3cff */
[----:B------:R1:W-:Y:S04]  /*23490*/  STL [R1+0x20], R3 ;  /* 0x0000200301007387 */ /* 0x0003e80000100800 */
[----:B------:R1:W-:Y:S01]  /*234a0*/  STL [R1+0x24], R6 ;  /* 0x0000240601007387 */ /* 0x0003e20000100800 */
[----:B------:R-:W-:Y:S05]  /*234b0*/  @!P3 BRA `(.L_x_657) ;  /* 0x00000008006cb947 */ /* 0x000fea0003800000 */
.L_x_695:
[----:B------:R-:W-:Y:S05]  /*234c0*/  YIELD ;  /* 0x0000000000007946 */ /* 0x000fea0003800000 */
[----:B------:R-:W-:Y:S04]  /*234d0*/  BSSY B1, `(.L_x_679) ;  /* 0x000008d000017945 */ /* 0x000fe80003800000 */
[----:B--2---:R-:W-:Y:S05]  /*234e0*/  @!P6 BRA `(.L_x_680) ;  /* 0x00000008002ce947 */ /* 0x004fea0003800000 */
[----:B------:R-:W2:Y:S04]  /*234f0*/  LDL R5, [R1+0x20] ;  /* 0x0000200001057983 */ /* 0x000ea80000100800 */
[----:B------:R-:W3:Y:S01]  /*23500*/  LDL R4, [R1+0x24] ;  /* 0x0000240001047983 */ /* 0x000ee20000100800 */
[----:B------:R-:W-:Y:S01]  /*23510*/  BSSY B2, `(.L_x_681) ;  /* 0x0000008000027945 */ /* 0x000fe20003800000 */
[----:B-1----:R-:W1:Y:S02]  /*23520*/  S2R R3, SR_TID.X ;  /* 0x0000000000037919 */ /* 0x002e640000002100 */
[----:B-1----:R-:W-:-:S04]  /*23530*/  LOP3.LUT R3, R3, 0x7f, RZ, 0xc0, !PT ;  /* 0x0000007f03037812 */ /* 0x002fc800078ec0ff */
[----:B------:R-:W-:Y:S01]  /*23540*/  ISETP.NE.AND P3, PT, R3, RZ, PT ;  /* 0x000000ff0300720c */ /* 0x000fe20003f65270 */
[----:B--2---:R-:W-:Y:S01]  /*23550*/  IMAD R7, R5, 0x8, R18 ;  /* 0x0000000805077824 */ /* 0x004fe200078e0212 */
[----:B---3--:R-:W-:-:S04]  /*23560*/  SHF.L.U32 R6, R4, 0x1f, RZ ;  /* 0x0000001f04067819 */ /* 0x008fc800000006ff */
[----:B------:R-:W1:Y:S02]  /*23570*/  SYNCS.PHASECHK.TRANS64.TRYWAIT P2, [R7+URZ+0x368a0], R6 ;  /* 0x0368a006070075a7 */ /* 0x000e64000804017f */
[----:B-1----:R-:W-:Y:S05]  /*23580*/  @!P2 BRA `(.L_x_682) ;  /* 0x0000006800a0a947 */ /* 0x002fea0003800000 */
.L_x_835:
[----:B------:R-:W-:Y:S05]  /*23590*/  BSYNC B2 ;  /* 0x0000000000027941 */ /* 0x000fea0003800000 */
.L_x_681:
[----:B------:R-:W-:Y:S04]  /*235a0*/  BSSY B2, `(.L_x_683) ;  /* 0x0000009000027945 */ /* 0x000fe80003800000 */
[----:B------:R-:W-:Y:S05]  /*235b0*/  @P3 BRA `(.L_x_684) ;  /* 0x00000000001c3947 */ /* 0x000fea0003800000 */
[----:B------:R-:W2:Y:S01]  /*235c0*/  S2R R4, SR_TID.X ;  /* 0x0000000000047919 */ /* 0x000ea20000002100 */
[----:B------:R-:W-:-:S04]  /*235d0*/  IMAD.MOV.U32 R3, RZ, RZ, 0xa800 ;  /* 0x0000a800ff037424 */ /* 0x000fc800078e00ff */
[----:B------:R3:W-:Y:S01]  /*235e0*/  SYNCS.ARRIVE.TRANS64 RZ, [R7+URZ+0x36890], R3 ;  /* 0x0368900307ff79a7 */ /* 0x0007e2000800003f */
[----:B--2---:R-:W-:-:S04]  /*235f0*/  LOP3.LUT R4, R4, 0x1f, RZ, 0xc0, !PT ;  /* 0x0000001f04047812 */ /* 0x004fc800078ec0ff */
[----:B------:R-:W-:-:S13]  /*23600*/  ISETP.NE.AND P2, PT, R4, RZ, PT ;  /* 0x000000ff0400720c */ /* 0x000fda0003f45270 */
[----:B---3--:R-:W-:Y:S05]  /*23610*/  @!P2 BRA `(.L_x_684) ;  /* 0x000000000004a947 */ /* 0x008fea0003800000 */
[----:B------:R-:W-:Y:S01]  /*23620*/  BPT.TRAP 0x1 ;  /* 0x000000040000795c */ /* 0x000fe20000300000 */
.L_x_684:
[----:B------:R-:W-:Y:S05]  /*23630*/  BSYNC B2 ;  /* 0x0000000000027941 */ /* 0x000fea0003800000 */
.L_x_683:
[----:B------:R-:W2:Y:S01]  /*23640*/  LDL R3, [R1+0x20] ;  /* 0x0000200001037983 */ /* 0x000ea20000100800 */
[----:B0-----:R-:W-:Y:S01]  /*23650*/  IMAD.MOV.U32 R11, RZ, RZ, RZ ;  /* 0x000000ffff0b7224 */ /* 0x001fe200078e00ff */
[----:B------:R-:W-:Y:S01]  /*23660*/  UIADD3 UR4, UP0, UR36, 0x570, URZ ;  /* 0x0000057024047890 */ /* 0x000fe2000ff1e03f */
[----:B------:R-:W-:Y:S01]  /*23670*/  PLOP3.LUT P2, PT, PT, PT, PT, 0x80, 0x0 ;  /* 0x000000000000781c */ /* 0x000fe20003f4f070 */
[----:B------:R-:W-:Y:S01]  /*23680*/  IMAD R4, R8, 0x70, R10 ;  /* 0x0000007008047824 */ /* 0x000fe200078e020a */
[----:B------:R-:W-:Y:S01]  /*23690*/  UMOV UR6, 0x0 ;  /* 0x0000000000067882 */ /* 0x000fe20000000000 */
[----:B------:R-:W-:Y:S01]  /*236a0*/  R2UR UR10, R11 ;  /* 0x000000000b0a72ca */ /* 0x000fe200000e0000 */
[----:B------:R-:W-:Y:S01]  /*236b0*/  UIADD3.X UR5, URZ, UR37, URZ, UP0, !UPT ;  /* 0x000000253f057290 */ /* 0x000fe200087fe43f */
[----:B------:R-:W-:Y:S01]  /*236c0*/  UMOV UR7, 0x12f00000 ;  /* 0x12f0000000077882 */ /* 0x000fe20000000000 */
[----:B--2---:R-:W-:Y:S02]  /*236d0*/  IMAD R5, R3, 0xa800, R18 ;  /* 0x0000a80003057824 */ /* 0x004fe400078e0212 */
[----:B------:R-:W-:-:S02]  /*236e0*/  VIADD R3, R7, 0x36890 ;  /* 0x0003689007037836 */ /* 0x000fc40000000000 */
[----:B------:R-:W-:-:S08]  /*236f0*/  VIADD R9, R5, 0x21400 ;  /* 0x0002140005097836 */ /* 0x000fd00000000000 */
.L_x_685:
        /* <DEDUP_REMOVED lines=16> */
.L_x_686:
        /* <DEDUP_REMOVED lines=16> */
.L_x_687:
        /* <DEDUP_REMOVED lines=13> */
.L_x_836:
[----:B------:R-:W-:Y:S05]  /*239d0*/  BSYNC B2 ;  /* 0x0000000000027941 */ /* 0x000fea0003800000 */
.L_x_688:
[----:B------:R-:W-:Y:S01]  /*239e0*/  BSSY B2, `(.L_x_690) ;  /* 0x000000b000027945 */ /* 0x000fe20003800000 */
[----:B------:R-:W-:Y:S02]  /*239f0*/  IMAD.MOV.U32 R12, RZ, RZ, 0x0 ;  /* 0x00000000ff0c7424 */ /* 0x000fe400078e00ff */
[----:B------:R-:W-:Y:S01]  /*23a00*/  IMAD.MOV.U32 R13, RZ, RZ, 0x12f00000 ;  /* 0x12f00000ff0d7424 */ /* 0x000fe200078e00ff */
[----:B------:R-:W-:Y:S06]  /*23a10*/  @P3 BRA `(.L_x_691) ;  /* 0x00000000001c3947 */ /* 0x000fec0003800000 */
[----:B------:R-:W2:Y:S01]  /*23a20*/  S2R R9, SR_TID.X ;  /* 0x0000000000097919 */ /* 0x000ea20000002100 */
[----:B------:R-:W-:-:S04]  /*23a30*/  IMAD.MOV.U32 R3, RZ, RZ, 0xa800 ;  /* 0x0000a800ff037424 */ /* 0x000fc800078e00ff */
[----:B------:R3:W-:Y:S01]  /*23a40*/  SYNCS.ARRIVE.TRANS64 RZ, [R7+URZ+0x368b0], R3 ;  /* 0x0368b00307ff79a7 */ /* 0x0007e2000800003f */
[----:B--2---:R-:W-:-:S04]  /*23a50*/  LOP3.LUT R9, R9, 0x1f, RZ, 0xc0, !PT ;  /* 0x0000001f09097812 */ /* 0x004fc800078ec0ff */
[----:B------:R-:W-:-:S13]  /*23a60*/  ISETP.NE.AND P2, PT, R9, RZ, PT ;  /* 0x000000ff0900720c */ /* 0x000fda0003f45270 */
[----:B---3--:R-:W-:Y:S05]  /*23a70*/  @!P2 BRA `(.L_x_691) ;  /* 0x000000000004a947 */ /* 0x008fea0003800000 */
[----:B------:R-:W-:Y:S01]  /*23a80*/  BPT.TRAP 0x1 ;  /* 0x000000040000795c */ /* 0x000fe20000300000 */
.L_x_691:
[----:B------:R-:W-:Y:S05]  /*23a90*/  BSYNC B2 ;  /* 0x0000000000027941 */ /* 0x000fea0003800000 */
.L_x_690:
[----:B------:R-:W-:Y:S01]  /*23aa0*/  R2UR UR10, R11 ;  /* 0x000000000b0a72ca */ /* 0x000fe200000e0000 */
[----:B------:R-:W-:Y:S01]  /*23ab0*/  UIADD3 UR4, UP0, UR36, 0x670, URZ ;  /* 0x0000067024047890 */ /* 0x000fe2000ff1e03f */
[----:B------:R-:W-:Y:S01]  /*23ac0*/  R2UR UR6, R12 ;  /* 0x000000000c0672ca */ /* 0x000fe200000e0000 */
[----:B01----:R-:W-:Y:S01]  /*23ad0*/  VIADD R7, R7, 0x368b0 ;  /* 0x000368b007077836 */ /* 0x003fe20000000000 */
[----:B------:R-:W-:Y:S01]  /*23ae0*/  R2UR UR7, R13 ;  /* 0x000000000d0772ca */ /* 0x000fe200000e0000 */
[----:B------:R-:W-:Y:S01]  /*23af0*/  VIADD R3, R5, 0x400 ;  /* 0x0000040005037836 */ /* 0x000fe20000000000 */
[----:B------:R-:W-:Y:S01]  /*23b00*/  PLOP3.LUT P2, PT, PT, PT, PT, 0x80, 0x0 ;  /* 0x000000000000781c */ /* 0x000fe20003f4f070 */
[----:B------:R-:W-:-:S12]  /*23b10*/  UIADD3.X UR5, URZ, UR37, URZ, UP0, !UPT ;  /* 0x000000253f057290 */ /* 0x000fd800087fe43f */
.L_x_692:
        /* <DEDUP_REMOVED lines=15> */
.L_x_693:
        /* <DEDUP_REMOVED lines=15> */
.L_x_694:
        /* <DEDUP_REMOVED lines=10> */
.L_x_680:
[----:B------:R-:W-:Y:S05]  /*23da0*/  BSYNC B1 ;  /* 0x0000000000017941 */ /* 0x000fea0003800000 */
.L_x_679:
[----:B-1----:R-:W2:Y:S04]  /*23db0*/  LDL.LU R3, [R1+0x20] ;  /* 0x0000200001037983 */ /* 0x002ea80000300800 */
[----:B------:R-:W3:Y:S01]  /*23dc0*/  LDL.LU R6, [R1+0x24] ;  /* 0x0000240001067983 */ /* 0x000ee20000300800 */
[C---:B------:R-:W-:Y:S01]  /*23dd0*/  ISETP.GT.AND P3, PT, R8.reuse, R2, PT ;  /* 0x000000020800720c */ /* 0x040fe20003f64270 */
[----:B------:R-:W-:Y:S02]  /*23de0*/  VIADD R8, R8, 0xffffffff ;  /* 0xffffffff08087836 */ /* 0x000fe40000000000 */
[----:B--2---:R-:W-:-:S05]  /*23df0*/  VIADD R3, R3, 0x1 ;  /* 0x0000000103037836 */ /* 0x004fca0000000000 */
[----:B------:R-:W-:-:S04]  /*23e00*/  ISETP.NE.AND P2, PT, R3, 0x2, PT ;  /* 0x000000020300780c */ /* 0x000fc80003f45270 */
[----:B------:R-:W-:Y:S02]  /*23e10*/  SEL R4, RZ, 0x1, P2 ;  /* 0x00000001ff047807 */ /* 0x000fe40001000000 */
[----:B------:R-:W-:Y:S02]  /*23e20*/  SEL R3, R3, RZ, P2 ;  /* 0x000000ff03037207 */ /* 0x000fe40001000000 */
[----:B---3--:R-:W-:-:S05]  /*23e30*/  LOP3.LUT R6, R6, R4, RZ, 0x3c, !PT ;  /* 0x0000000406067212 */ /* 0x008fca00078e3cff */
[----:B------:R2:W-:Y:S04]  /*23e40*/  STL [R1+0x24], R6 ;  /* 0x0000240601007387 */ /* 0x0005e80000100800 */
[----:B------:R2:W-:Y:S01]  /*23e50*/  STL [R1+0x20], R3 ;  /* 0x0000200301007387 */ /* 0x0005e20000100800 */
[----:B------:R-:W-:Y:S05]  /*23e60*/  @P3 BRA `(.L_x_695) ;  /* 0xfffffff400943947 */ /* 0x000fea000383ffff */
.L_x_657:
[----:B------:R-:W-:Y:S05]  /*23e70*/  BSYNC B0 ;  /* 0x0000000000007941 */ /* 0x000fea0003800000 */
.L_x_656:
[----:B------:R3:W5:Y:S01]  /*23e80*/  LDL R7, [R1+0x40] ;  /* 0x0000400001077983 */ /* 0x0007620000100800 */
[----:B------:R-:W-:Y:S05]  /*23e90*/  @!P0 WARPSYNC.ALL ;  /* 0x0000000000008948 */ /* 0x000fea0003800000 */
[----:B------:R3:W-:Y:S01]  /*23ea0*/  STL [R1+0x44], RZ ;  /* 0x000044ff01007387 */ /* 0x0007e20000100800 */
[----:B------:R-:W-:Y:S01]  /*23eb0*/  BSSY B0, `(.L_x_696) ;  /* 0x0000020000007945 */ /* 0x000fe20003800000 */
[----:B------:R-:W-:Y:S06]  /*23ec0*/  @!P0 BAR.SYNC.DEFER_BLOCKING 0xc, 0x180 ;  /* 0x0306000000008b1d */ /* 0x000fec0000010000 */
[----:B---3--:R-:W-:Y:S05]  /*23ed0*/  @!P1 BRA `(.L_x_697) ;  /* 0x0000000000749947 */ /* 0x008fea0003800000 */
[----:B------:R-:W-:-:S13]  /*23ee0*/  ISETP.NE.AND P0, PT, R17, RZ, PT ;  /* 0x000000ff1100720c */ /* 0x000fda0003f05270 */
[----:B------:R-:W3:Y:S02]  /*23ef0*/  @!P0 LDC R17, c[0x0][0x9f0] ;  /* 0x00027c00ff118b82 */ /* 0x000ee40000000800 */
[----:B---3--:R-:W-:-:S04]  /*23f00*/  IABS R0, R17 ;  /* 0x0000001100007213 */ /* 0x008fc80000000000 */
[----:B------:R-:W3:Y:S08]  /*23f10*/  I2F.RP R2, R0 ;  /* 0x0000000000027306 */ /* 0x000ef00000209400 */
[----:B---3--:R-:W3:Y:S02]  /*23f20*/  MUFU.RCP R2, R2 ;  /* 0x0000000200027308 */ /* 0x008ee40000001000 */
[----:B---3--:R-:W-:-:S06]  /*23f30*/  VIADD R2, R2, 0xffffffe ;  /* 0x0ffffffe02027836 */ /* 0x008fcc0000000000 */
[----:B-12---:R-:W1:Y:S02]  /*23f40*/  F2I.FTZ.U32.TRUNC.NTZ R3, R2 ;  /* 0x0000000200037305 */ /* 0x006e64000021f000 */
[----:B-1----:R-:W-:-:S04]  /*23f50*/  IMAD.MOV R2, RZ, RZ, -R3 ;  /* 0x000000ffff027224 */ /* 0x002fc800078e0a03 */
[----:B------:R-:W-:Y:S02]  /*23f60*/  IMAD R4, R2, R0, RZ ;  /* 0x0000000002047224 */ /* 0x000fe400078e02ff */
[----:B------:R-:W-:-:S04]  /*23f70*/  IMAD.MOV.U32 R2, RZ, RZ, RZ ;  /* 0x000000ffff027224 */ /* 0x000fc800078e00ff */
[----:B------:R-:W-:Y:S01]  /*23f80*/  IMAD.HI.U32 R6, R3, R4, R2 ;  /* 0x0000000403067227 */ /* 0x000fe200078e0002 */
[----:B------:R-:W-:Y:S02]  /*23f90*/  IABS R2, R17 ;  /* 0x0000001100027213 */ /* 0x000fe40000000000 */
[----:B-----5:R-:W-:-:S03]  /*23fa0*/  IADD3 R4, R7, -0x1, R17 ;  /* 0xffffffff07047810 */ /* 0x020fc60007ffe011 */
        /* <DEDUP_REMOVED lines=15> */
[----:B------:R3:W-:Y:S02]  /*240a0*/  STL [R1+0x44], R2 ;  /* 0x0000440201007387 */ /* 0x0007e40000100800 */
.L_x_697:
[----:B------:R-:W-:Y:S05]  /*240b0*/  BSYNC B0 ;  /* 0x0000000000007941 */ /* 0x000fea0003800000 */
.L_x_696:
[----:B------:R-:W4:Y:S04]  /*240c0*/  LDL R0, [R1+0x44] ;  /* 0x0000440001007983 */ /* 0x000f280000100800 */
[----:B---3--:R-:W4:Y:S01]  /*240d0*/  LDL R2, [R1+0x60] ;  /* 0x0000600001027983 */ /* 0x008f220000100800 */
[----:B------:R-:W-:Y:S01]  /*240e0*/  BSSY B7, `(.L_x_698) ;  /* 0x000044d000077945 */ /* 0x000fe20003800000 */
[----:B----4-:R-:W-:-:S05]  /*240f0*/  IMAD R2, R2, R0, RZ ;  /* 0x0000000002027224 */ /* 0x010fca00078e02ff */
[----:B-----5:R-:W-:Y:S01]  /*24100*/  VIADDMNMX R0, R2, R0, R7, PT ;  /* 0x0000000002007246 */ /* 0x020fe20003800107 */
        /* <DEDUP_REMOVED lines=8> */
[----:B-12---:R-:W1:Y:S01]  /*24190*/  S2R R3, SR_LANEID ;  /* 0x0000000000037919 */ /* 0x006e620000000000 */
[----:B------:R-:W-:Y:S01]  /*241a0*/  VOTEU.ANY UR4, UPT, PT ;  /* 0x0000000000047886 */ /* 0x000fe200038e0100 */
[----:B------:R-:W2:Y:S01]  /*241b0*/  LDC.64 R4, c[0x0][0xc60] ;  /* 0x00031800ff047b82 */ /* 0x000ea20000000a00 */
[----:B------:R-:W1:Y:S08]  /*241c0*/  FLO.U32 R0, UR4 ;  /* 0x0000000400007d00 */ /* 0x000e7000080e0000 */
[----:B------:R-:W2:Y:S01]  /*241d0*/  POPC R2, UR4 ;  /* 0x0000000400027d09 */ /* 0x000ea20008000000 */
[----:B-1----:R-:W-:-:S13]  /*241e0*/  ISETP.EQ.U32.AND P0, PT, R0, R3, PT ;  /* 0x000000030000720c */ /* 0x002fda0003f02070 */
[----:B--2---:R-:W2:Y:S01]  /*241f0*/  @P0 ATOMG.E.ADD.STRONG.GPU PT, R5, desc[UR60][R4.64], R2 ;  /* 0x00000002040509a8 */ /* 0x004ea200081ee1fc */
[----:B------:R-:W1:Y:S02]  /*24200*/  S2R R3, SR_LTMASK ;  /* 0x0000000000037919 */ /* 0x000e640000003900 */
[----:B-1----:R-:W-:-:S06]  /*24210*/  LOP3.LUT R3, R3, UR4, RZ, 0xc0, !PT ;  /* 0x0000000403037c12 */ /* 0x002fcc000f8ec0ff */
[----:B------:R-:W1:Y:S01]  /*24220*/  POPC R3, R3 ;  /* 0x0000000300037309 */ /* 0x000e620000000000 */
[----:B--2---:R-:W1:Y:S02]  /*24230*/  SHFL.IDX PT, R0, R5, R0, 0x1f ;  /* 0x00001f0005007589 */ /* 0x004e6400000e0000 */
[----:B-1----:R-:W-:-:S05]  /*24240*/  IADD3 R0, R0, UR38, R3 ;  /* 0x0000002600007c10 */ /* 0x002fca000fffe003 */
[----:B------:R4:W-:Y:S01]  /*24250*/  STL [R1], R0 ;  /* 0x0000000001007387 */ /* 0x0009e20000100800 */
[----:B------:R-:W-:Y:S05]  /*24260*/  BRA `(.L_x_700) ;  /* 0x0000004000d07947 */ /* 0x000fea0003800000 */
.L_x_699:
        /* <DEDUP_REMOVED lines=8> */
[----:B------:R-:W-:Y:S02]  /*242f0*/  IMAD.U32 R4, RZ, RZ, UR6 ;  /* 0x00000006ff047e24 */ /* 0x000fe4000f8e00ff */
[----:B-12---:R-:W1:Y:S01]  /*24300*/  LDC.64 R2, c[0x4][R2] ;  /* 0x0100000002027b82 */ /* 0x006e620000000a00 */
[----:B------:R-:W-:Y:S02]  /*24310*/  IMAD.U32 R5, RZ, RZ, UR7 ;  /* 0x00000007ff057e24 */ /* 0x000fe4000f8e00ff */
[----:B------:R-:W-:Y:S02]  /*24320*/  IMAD.U32 R6, RZ, RZ, UR8 ;  /* 0x00000008ff067e24 */ /* 0x000fe4000f8e00ff */
[----:B------:R-:W-:-:S02]  /*24330*/  IMAD.U32 R7, RZ, RZ, UR9 ;  /* 0x00000009ff077e24 */ /* 0x000fc4000f8e00ff */
[----:B------:R-:W-:Y:S02]  /*24340*/  IMAD.U32 R10, RZ, RZ, UR4 ;  /* 0x00000004ff0a7e24 */ /* 0x000fe4000f8e00ff */
[----:B0-----:R-:W-:Y:S02]  /*24350*/  IMAD.U32 R11, RZ, RZ, UR5 ;  /* 0x00000005ff0b7e24 */ /* 0x001fe4000f8e00ff */
[----:B------:R-:W-:Y:S02]  /*24360*/  IMAD.MOV.U32 R8, RZ, RZ, 0x70 ;  /* 0x00000070ff087424 */ /* 0x000fe400078e00ff */
[----:B------:R-:W-:Y:S02]  /*24370*/  IMAD.MOV.U32 R12, RZ, RZ, 0x1 ;  /* 0x00000001ff0c7424 */ /* 0x000fe400078e00ff */
[----:B------:R-:W-:-:S07]  /*24380*/  IMAD.MOV.U32 R13, RZ, RZ, RZ ;  /* 0x000000ffff0d7224 */ /* 0x000fce00078e00ff */
[----:B------:R-:W-:-:S07]  /*24390*/  LEPC R20, `(.L_x_702) ;  /* 0x000000001014794e */ /* 0x000fce0000000000 */
[----:B-1----:R-:W-:Y:S05]  /*243a0*/  CALL.ABS.NOINC R2 ;  /* 0x0000000002007343 */ /* 0x002fea0003c00000 */
.L_x_702:
[----:B------:R-:W-:Y:S05]  /*243b0*/  BSYNC B6 ;  /* 0x0000000000067941 */ /* 0x000fea0003800000 */
.L_x_701:
        /* <DEDUP_REMOVED lines=8> */
[----:B-12---:R1:W2:Y:S01]  /*24440*/  LDC.64 R2, c[0x4][R17] ;  /* 0x0100000011027b82 */ /* 0x0062a20000000a00 */
[----:B------:R-:W-:Y:S02]  /*24450*/  IMAD.U32 R4, RZ, RZ, UR6 ;  /* 0x00000006ff047e24 */ /* 0x000fe4000f8e00ff */
[----:B------:R-:W-:Y:S02]  /*24460*/  IMAD.U32 R5, RZ, RZ, UR7 ;  /* 0x00000007ff057e24 */ /* 0x000fe4000f8e00ff */
[----:B------:R-:W-:Y:S02]  /*24470*/  IMAD.U32 R6, RZ, RZ, UR8 ;  /* 0x00000008ff067e24 */ /* 0x000fe4000f8e00ff */
[----:B------:R-:W-:-:S02]  /*24480*/  IMAD.U32 R7, RZ, RZ, UR9 ;  /* 0x00000009ff077e24 */ /* 0x000fc4000f8e00ff */
[----:B------:R-:W-:Y:S02]  /*24490*/  IMAD.U32 R10, RZ, RZ, UR4 ;  /* 0x00000004ff0a7e24 */ /* 0x000fe4000f8e00ff */
[----:B0-----:R-:W-:Y:S02]  /*244a0*/  IMAD.U32 R11, RZ, RZ, UR5 ;  /* 0x00000005ff0b7e24 */ /* 0x001fe4000f8e00ff */
[----:B------:R-:W-:Y:S02]  /*244b0*/  IMAD.MOV.U32 R8, RZ, RZ, 0x70 ;  /* 0x00000070ff087424 */ /* 0x000fe400078e00ff */
[----:B------:R-:W-:Y:S02]  /*244c0*/  IMAD.MOV.U32 R12, RZ, RZ, 0x1 ;  /* 0x00000001ff0c7424 */ /* 0x000fe400078e00ff */
[----:B-1----:R-:W-:-:S07]  /*244d0*/  IMAD.MOV.U32 R13, RZ, RZ, RZ ;  /* 0x000000ffff0d7224 */ /* 0x002fce00078e00ff */
[----:B------:R-:W-:-:S07]  /*244e0*/  LEPC R20, `(.L_x_705) ;  /* 0x000000001014794e */ /* 0x000fce0000000000 */
[----:B--2---:R-:W-:Y:S05]  /*244f0*/  CALL.ABS.NOINC R2 ;  /* 0x0000000002007343 */ /* 0x004fea0003c00000 */
.L_x_705:
[----:B------:R0:W1:Y:S01]  /*24500*/  LDC.64 R2, c[0x4][R17] ;  /* 0x0100000011027b82 */ /* 0x0000620000000a00 */
[----:B------:R-:W-:Y:S01]  /*24510*/  ULDC.64 UR4, c[0x4][0xa8] ;  /* 0x01002a0000047ab9 */ /* 0x000fe20000000a00 */
[----:B------:R-:W-:Y:S01]  /*24520*/  ULDC.64 UR6, c[0x4][0xb0] ;  /* 0x01002c0000067ab9 */ /* 0x000fe20000000a00 */
[----:B------:R-:W-:Y:S01]  /*24530*/  ULDC.64 UR8, c[0x4][0x18] ;  /* 0x0100060000087ab9 */ /* 0x000fe20000000a00 */
[----:B------:R-:W-:Y:S02]  /*24540*/  IMAD.U32 R4, RZ, RZ, UR4 ;  /* 0x00000004ff047e24 */ /* 0x000fe4000f8e00ff */
[----:B------:R-:W-:Y:S02]  /*24550*/  IMAD.U32 R5, RZ, RZ, UR5 ;  /* 0x00000005ff057e24 */ /* 0x000fe4000f8e00ff */
[----:B------:R-:W-:Y:S02]  /*24560*/  IMAD.U32 R6, RZ, RZ, UR6 ;  /* 0x00000006ff067e24 */ /* 0x000fe4000f8e00ff */
[----:B------:R-:W-:-:S02]  /*24570*/  IMAD.U32 R7, RZ, RZ, UR7 ;  /* 0x00000007ff077e24 */ /* 0x000fc4000f8e00ff */
[----:B------:R-:W-:Y:S02]  /*24580*/  IMAD.U32 R10, RZ, RZ, UR8 ;  /* 0x00000008ff0a7e24 */ /* 0x000fe4000f8e00ff */
[----:B------:R-:W-:Y:S02]  /*24590*/  IMAD.U32 R11, RZ, RZ, UR9 ;  /* 0x00000009ff0b7e24 */ /* 0x000fe4000f8e00ff */
[----:B------:R-:W-:Y:S02]  /*245a0*/  IMAD.MOV.U32 R8, RZ, RZ, 0x70 ;  /* 0x00000070ff087424 */ /* 0x000fe400078e00ff */
[----:B------:R-:W-:Y:S02]  /*245b0*/  IMAD.MOV.U32 R12, RZ, RZ, 0x1 ;  /* 0x00000001ff0c7424 */ /* 0x000fe400078e00ff */
[----:B0-----:R-:W-:-:S07]  /*245c0*/  IMAD.MOV.U32 R13, RZ, RZ, RZ ;  /* 0x000000ffff0d7224 */ /* 0x001fce00078e00ff */
[----:B------:R-:W-:-:S07]  /*245d0*/  LEPC R20, `(.L_x_704) ;  /* 0x000000001014794e */ /* 0x000fce0000000000 */
[----:B-1----:R-:W-:Y:S05]  /*245e0*/  CALL.ABS.NOINC R2 ;  /* 0x0000000002007343 */ /* 0x002fea0003c00000 */
.L_x_704:
[----:B------:R-:W-:Y:S05]  /*245f0*/  BSYNC B6 ;  /* 0x0000000000067941 */ /* 0x000fea0003800000 */
.L_x_703:
[----:B------:R-:W3:Y:S01]  /*24600*/  LDL.LU R2, [R1+0x28] ;  /* 0x0000280001027983 */ /* 0x000ee20000300800 */
[----:B------:R-:W-:-:S03]  /*24610*/  ULDC.64 UR4, c[0x0][0x9f8] ;  /* 0x00027e0000047ab9 */ /* 0x000fc60000000a00 */
[----:B------:R-:W1:Y:S04]  /*24620*/  LDL.LU R0, [R1+0x38] ;  /* 0x0000380001007983 */ /* 0x000e680000300800 */
[----:B------:R-:W4:Y:S01]  /*24630*/  LDL R7, [R1+0x14] ;  /* 0x0000140001077983 */ /* 0x000f220000100800 */
[----:B------:R-:W-:-:S03]  /*24640*/  ISETP.NE.U32.AND P0, PT, RZ, UR4, PT ;  /* 0x00000004ff007c0c */ /* 0x000fc6000bf05070 */
[----:B------:R-:W5:Y:S01]  /*24650*/  LDL R17, [R1+0x48] ;  /* 0x0000480001117983 */ /* 0x000f620000100800 */
[----:B------:R-:W-:-:S13]  /*24660*/  ISETP.NE.AND.EX P0, PT, RZ, UR5, PT, P0 ;  /* 0x00000005ff007c0c */ /* 0x000fda000bf05300 */
[----:B---3--:R-:W-:-:S04]  /*24670*/  @P0 IADD3 R2, P1, R2, UR4, RZ ;  /* 0x0000000402020c10 */ /* 0x008fc8000ff3e0ff */
[----:B-12---:R-:W-:Y:S01]  /*24680*/  @P0 IADD3.X R3, R0, UR5, RZ, P1, !PT ;  /* 0x0000000500030c10 */ /* 0x006fe20008ffe4ff */
[----:B------:R-:W-:-:S04]  /*24690*/  ULDC.64 UR4, c[0x0][0xa08] ;  /* 0x0002820000047ab9 */ /* 0x000fc80000000a00 */
[----:B----4-:R1:W2:Y:S02]  /*246a0*/  @P0 LDG.E R7, desc[UR60][R2.64] ;  /* 0x0000003c02070981 */ /* 0x0102a4000c1e1900 */
[----:B-1----:R-:W1:Y:S01]  /*246b0*/  LDC.64 R2, c[0x0][0x418] ;  /* 0x00010600ff027b82 */ /* 0x002e620000000a00 */
[----:B-----5:R-:W-:Y:S01]  /*246c0*/  VIADD R0, R17, 0xffffffff ;  /* 0xffffffff11007836 */ /* 0x020fe20000000000 */
[----:B--2---:R-:W-:Y:S01]  /*246d0*/  SHF.R.S32.HI R8, RZ, 0x1f, R7 ;  /* 0x0000001fff087819 */ /* 0x004fe20000011407 */
[----:B------:R2:W-:Y:S04]  /*246e0*/  @P0 STL [R1+0x14], R7 ;  /* 0x0000140701000387 */ /* 0x0005e80000100800 */
[----:B------:R2:W-:Y:S01]  /*246f0*/  STL [R1+0x28], R8 ;  /* 0x0000280801007387 */ /* 0x0005e20000100800 */
[----:B-1----:R-:W-:Y:S01]  /*24700*/  LOP3.LUT P0, RZ, R2, UR4, RZ, 0xfc, !PT ;  /* 0x0000000402ff7c12 */ /* 0x002fe2000f80fcff */
[----:B------:R-:W-:-:S03]  /*24710*/  UMOV UR4, 0xffffffff ;  /* 0xffffffff00047882 */ /* 0x000fc60000000000 */
[----:B------:R-:W-:-:S04]  /*24720*/  LOP3.LUT P0, RZ, R3, UR5, RZ, 0xfc, P0 ;  /* 0x0000000503ff7c12 */ /* 0x000fc8000800fcff */
[----:B------:R-:W-:Y:S01]  /*24730*/  SEL R17, R7, RZ, !P0 ;  /* 0x000000ff07117207 */ /* 0x000fe20004000000 */
[----:B--2---:R-:W-:Y:S08]  /*24740*/  BRA.DIV UR4, `(.L_x_706) ;  /* 0x0000005a04587947 */ /* 0x004ff0000b800000 */
[----:B------:R-:W1:Y:S02]  /*24750*/  S2R R4, SR_TID.X ;  /* 0x0000000000047919 */ /* 0x000e640000002100 */
[----:B-1----:R-:W-:-:S04]  /*24760*/  SHF.R.U32.HI R4, RZ, 0x5, R4 ;  /* 0x00000005ff047819 */ /* 0x002fc80000011604 */
[----:B------:R-:W-:-:S05]  /*24770*/  LOP3.LUT R4, R4, 0x3, RZ, 0xc0, !PT ;  /* 0x0000000304047812 */ /* 0x000fca00078ec0ff */
[----:B------:R1:W2:Y:S02]  /*24780*/  SHFL.IDX PT, R14, R4, RZ, 0x1f ;  /* 0x00001fff040e7589 */ /* 0x0002a400000e0000 */
.L_x_839:
[----:B-1----:R-:W3:Y:S01]  /*24790*/  LDL.LU R4, [R1+0x10] ;  /* 0x0000100001047983 */ /* 0x002ee20000300800 */
[----:B------:R-:W-:Y:S02]  /*247a0*/  PLOP3.LUT P1, PT, PT, PT, PT, 0x8, 0x0 ;  /* 0x000000000000781c */ /* 0x000fe40003f2e170 */
[----:B--2---:R-:W-:Y:S01]  /*247b0*/  ISETP.NE.AND P0, PT, R14, RZ, PT ;  /* 0x000000ff0e00720c */ /* 0x004fe20003f05270 */
[----:B------:R1:W-:Y:S01]  /*247c0*/  STL [R1+0x8], R0 ;  /* 0x0000080001007387 */ /* 0x0003e20000100800 */
[----:B---3--:R-:W-:-:S09]  /*247d0*/  LOP3.LUT R4, R4, 0xfffffffe, RZ, 0xc0, !PT ;  /* 0xfffffffe04047812 */ /* 0x008fd200078ec0ff */
[----:B------:R-:W-:-:S05]  /*247e0*/  @P1 LOP3.LUT R4, R4, 0x1, RZ, 0xfc, !PT ;  /* 0x0000000104041812 */ /* 0x000fca00078efcff */
[----:B------:R1:W-:Y:S01]  /*247f0*/  STL [R1+0x10], R4 ;  /* 0x0000100401007387 */ /* 0x0003e20000100800 */
[----:B------:R-:W-:Y:S05]  /*24800*/  @P0 BRA `(.L_x_707) ;  /* 0x0000000400380947 */ /* 0x000fea0003800000 */
[----:B------:R-:W-:-:S03]  /*24810*/  UMOV UR4, 0xffffffff ;  /* 0xffffffff00047882 */ /* 0x000fc60000000000 */
[----:B------:R-:W-:Y:S05]  /*24820*/  BRA.DIV UR4, `(.L_x_708) ;  /* 0x0000005a04547947 */ /* 0x000fea000b800000 */
[----:B------:R-:W-:-:S13]  /*24830*/  ELECT P6, URZ, PT ;  /* 0x00000000003f782f */ /* 0x000fda00038c0000 */
.L_x_842:
[----:B------:R-:W-:Y:S05]  /*24840*/  @!P6 BRA `(.L_x_707) ;  /* 0x000000040028e947 */ /* 0x000fea0003800000 */
[----:B------:R-:W-:-:S04]  /*24850*/  ISETP.NE.U32.AND P0, PT, R2, RZ, PT ;  /* 0x000000ff0200720c */ /* 0x000fc80003f05070 */
[----:B------:R-:W-:-:S13]  /*24860*/  ISETP.NE.AND.EX P0, PT, R3, RZ, PT, P0 ;  /* 0x000000ff0300720c */ /* 0x000fda0003f05300 */
[----:B------:R-:W-:Y:S05]  /*24870*/  @!P0 BRA `(.L_x_709) ;  /* 0x0000000000508947 */ /* 0x000fea0003800000 */
[----:B------:R-:W2:Y:S01]  /*24880*/  LDC R6, c[0x0][0x43c] ;  /* 0x00010f00ff067b82 */ /* 0x000ea20000000800 */
[----:B------:R-:W-:Y:S01]  /*24890*/  IMAD.MOV.U32 R9, RZ, RZ, R0 ;  /* 0x000000ffff097224 */ /* 0x000fe200078e0000 */
[----:B------:R-:W-:-:S03]  /*248a0*/  ULDC.64 UR4, c[0x0][0x428] ;  /* 0x00010a0000047ab9 */ /* 0x000fc60000000a00 */
[----:B-1----:R-:W-:Y:S01]  /*248b0*/  IMAD.MOV.U32 R0, RZ, RZ, R9 ;  /* 0x000000ffff007224 */ /* 0x002fe200078e0009 */
[----:B--2---:R-:W-:-:S13]  /*248c0*/  ISETP.NE.AND P0, PT, R6, 0x1, PT ;  /* 0x000000010600780c */ /* 0x004fda0003f05270 */
[----:B------:R-:W1:Y:S02]  /*248d0*/  @P0 LDC.64 R4, c[0x0][0x440] ;  /* 0x00011000ff040b82 */ /* 0x000e640000000a00 */
[----:B-1----:R-:W-:-:S05]  /*248e0*/  @P0 IMAD.HI.U32 R4, R9, R4, RZ ;  /* 0x0000000409040227 */ /* 0x002fca00078e00ff */
        /* <DEDUP_REMOVED lines=13> */
.L_x_709:
[----:B--2---:R-:W2:Y:S01]  /*249c0*/  LDL R2, [R1+0x18] ;  /* 0x0000180001027983 */ /* 0x004ea20000100800 */
[----:B-1----:R-:W-:Y:S01]  /*249d0*/  IMAD R0, R19, 0x8, R18 ;  /* 0x0000000813007824 */ /* 0x002fe200078e0212 */
[----:B--2---:R-:W-:-:S04]  /*249e0*/  SHF.L.U32 R2, R2, 0x1f, RZ ;  /* 0x0000001f02027819 */ /* 0x004fc800000006ff */
[----:B------:R-:W1:Y:S02]  /*249f0*/  SYNCS.PHASECHK.TRANS64.TRYWAIT P0, [R0+URZ+0x36840], R2 ;  /* 0x03684002000075a7 */ /* 0x000e64000800017f */
[----:B-1----:R-:W-:Y:S05]  /*24a00*/  @!P0 BRA `(.L_x_710) ;  /* 0x0000005400fc8947 */ /* 0x002fea0003800000 */
.L_x_843:
[----:B------:R-:W2:Y:S02]  /*24a10*/  S2R R3, SR_TID.X ;  /* 0x0000000000037919 */ /* 0x000ea40000002100 */
        /* <DEDUP_REMOVED lines=10> */
.L_x_711:
[----:B------:R-:W2:Y:S04]  /*24ac0*/  LDL R4, [R1+0x8] ;  /* 0x0000080001047983 */ /* 0x000ea80000100800 */
[----:B------:R-:W3:Y:S04]  /*24ad0*/  LDL R3, [R1+0x1c] ;  /* 0x00001c0001037983 */ /* 0x000ee80000100800 */
[----:B-1----:R-:W4:Y:S01]  /*24ae0*/  LDL.LU R2, [R1+0x10] ;  /* 0x0000100001027983 */ /* 0x002f220000300800 */
        /* <DEDUP_REMOVED lines=11> */
[----:B------:R-:W-:-:S07]  /*24ba0*/  UIADD3 UR9, UR9, 0x36830, URZ ;  /* 0x0003683009097890 */ /* 0x000fce000fffe03f */
[----:B------:R-:W-:Y:S02]  /*24bb0*/  UIADD3 UR14, UR8, 0x21400, URZ ;  /* 0x00021400080e7890 */ /* 0x000fe4000fffe03f */
[----:B------:R-:W-:Y:S02]  /*24bc0*/  UIADD3 UR15, UR8, 0x24c00, URZ ;  /* 0x00024c00080f7890 */ /* 0x000fe4000fffe03f */
[----:B------:R-:W-:-:S03]  /*24bd0*/  UIADD3 UR16, UR8, 0x28400, URZ ;  /* 0x0002840008107890 */ /* 0x000fc6000fffe03f */
[----:B------:R-:W-:Y:S01]  /*24be0*/  UMOV UR8, UR14 ;  /* 0x0000000e00087c82 */ /* 0x000fe20008000000 */
[----:B------:R-:W-:Y:S01]  /*24bf0*/  UMOV UR14, 0x80 ;  /* 0x00000080000e7882 */ /* 0x000fe20000000000 */
[----:B--2---:R-:W-:Y:S02]  /*24c00*/  R2UR UR11, R4 ;  /* 0x00000000040b72ca */ /* 0x004fe400000e0000 */
[----:B---3--:R-:W-:Y:S02]  /*24c10*/  R2UR UR5, R3 ;  /* 0x00000000030572ca */ /* 0x008fe400000e0000 */
[----:B----4-:R-:W-:-:S04]  /*24c20*/  LOP3.LUT R2, R2, 0xfffffffe, RZ, 0xc0, !PT ;  /* 0xfffffffe02027812 */ /* 0x010fc800078ec0ff */
[----:B------:R-:W-:-:S07]  /*24c30*/  @P0 LOP3.LUT R2, R2, 0x1, RZ, 0xfc, !PT ;  /* 0x0000000102020812 */ /* 0x000fce00078efcff */
[----:B------:R-:W-:Y:S01]  /*24c40*/  UIMAD UR11, UR11, 0x70, UR5 ;  /* 0x000000700b0b78a4 */ /* 0x000fe2000f8e0205 */
[----:B------:R2:W-:Y:S01]  /*24c50*/  STL [R1+0x10], R2 ;  /* 0x0000100201007387 */ /* 0x0005e20000100800 */
        /* <DEDUP_REMOVED lines=8> */
[----:B--2---:R-:W-:Y:S01]  /*24ce0*/  NOP ;  /* 0x0000000000007918 */ /* 0x004fe20000000000 */
.L_x_707:
[----:B------:R-:W2:Y:S04]  /*24cf0*/  LDL.LU R3, [R1+0x4c] ;  /* 0x00004c0001037983 */ /* 0x000ea80000300800 */
[----:B------:R-:W3:Y:S04]  /*24d00*/  LDL.LU R5, [R1+0x34] ;  /* 0x0000340001057983 */ /* 0x000ee80000300800 */
[----:B-1----:R-:W4:Y:S01]  /*24d10*/  LDL.LU R4, [R1+0x58] ;  /* 0x0000580001047983 */ /* 0x002f220000300800 */
        /* <DEDUP_REMOVED lines=9> */
[----:B--2---:R-:W-:Y:S02]  /*24db0*/  SHF.R.S32.HI R0, RZ, 0x1f, R3 ;  /* 0x0000001fff007819 */ /* 0x004fe40000011403 */
[----:B---3--:R-:W-:-:S03]  /*24dc0*/  SEL R5, R5, RZ, !P0 ;  /* 0x000000ff05057207 */ /* 0x008fc60004000000 */
[----:B------:R-:W-:Y:S01]  /*24dd0*/  IMAD R0, R0, UR4, RZ ;  /* 0x0000000400007c24 */ /* 0x000fe2000f8e02ff */
[----:B----4-:R-:W-:-:S03]  /*24de0*/  SEL R4, R4, RZ, !P0 ;  /* 0x000000ff04047207 */ /* 0x010fc60004000000 */
        /* <DEDUP_REMOVED lines=8> */
[----:B-1----:R-:W-:Y:S01]  /*24e70*/  MOV R2, 0x0 ;  /* 0x0000000000027802 */ /* 0x002fe20000000f00 */
[----:B------:R-:W-:Y:S01]  /*24e80*/  ULDC.64 UR4, c[0x4][0xa8] ;  /* 0x01002a0000047ab9 */ /* 0x000fe20000000a00 */
[----:B------:R-:W-:Y:S01]  /*24e90*/  ULDC.64 UR6, c[0x4][0xb0] ;  /* 0x01002c0000067ab9 */ /* 0x000fe20000000a00 */
[----:B------:R-:W-:Y:S01]  /*24ea0*/  ULDC.64 UR8, c[0x4][0x20] ;  /* 0x0100080000087ab9 */ /* 0x000fe20000000a00 */
[----:B------:R-:W-:Y:S02]  /*24eb0*/  IMAD.U32 R4, RZ, RZ, UR4 ;  /* 0x00000004ff047e24 */ /* 0x000fe4000f8e00ff */
[----:B------:R-:W1:Y:S01]  /*24ec0*/  LDC.64 R2, c[0x4][R2] ;  /* 0x0100000002027b82 */ /* 0x000e620000000a00 */
        /* <DEDUP_REMOVED lines=10> */
.L_x_713:
[----:B------:R-:W-:Y:S05]  /*24f70*/  BSYNC B6 ;  /* 0x0000000000067941 */ /* 0x000fea0003800000 */
.L_x_712:
[----:B-1----:R-:W2:Y:S01]  /*24f80*/  LDL.LU R0, [R1+0x4c] ;  /* 0x00004c0001007983 */ /* 0x002ea20000300800 */
[----:B------:R-:W-:Y:S01]  /*24f90*/  ULDC.64 UR4, c[0x0][0x2d8] ;  /* 0x0000b60000047ab9 */ /* 0x000fe20000000a00 */
[----:B------:R-:W1:Y:S01]  /*24fa0*/  LDC R8, c[0x0][0x448] ;  /* 0x00011200ff087b82 */ /* 0x000e620000000800 */
[----:B------:R-:W-:Y:S01]  /*24fb0*/  ULDC.64 UR6, c[0x0][0x280] ;  /* 0x0000a00000067ab9 */ /* 0x000fe20000000a00 */
[----:B------:R-:W3:Y:S04]  /*24fc0*/  LDL.LU R5, [R1+0x38] ;  /* 0x0000380001057983 */ /* 0x000ee80000300800 */
[----:B------:R-:W3:Y:S04]  /*24fd0*/  LDL.LU.64 R2, [R1+0x50] ;  /* 0x0000500001027983 */ /* 0x000ee80000300a00 */
[----:B------:R-:W4:Y:S01]  /*24fe0*/  LDL.LU R4, [R1+0x34] ;  /* 0x0000340001047983 */ /* 0x000f220000300800 */
[----:B-1----:R-:W-:Y:S01]  /*24ff0*/  ISETP.NE.AND P0, PT, R8, 0x1, PT ;  /* 0x000000010800780c */ /* 0x002fe20003f05270 */
[----:B0-----:R-:W0:-:S12]  /*25000*/  S2R R11, SR_TID.X ;  /* 0x00000000000b7919 */ /* 0x001e180000002100 */
[----:B------:R-:W1:Y:S01]  /*25010*/  @P0 LDC R7, c[0x0][0x450] ;  /* 0x00011400ff070b82 */ /* 0x000e620000000800 */
[----:B---3--:R-:W-:Y:S02]  /*25020*/  IMAD.MOV.U32 R3, RZ, RZ, R5 ;  /* 0x000000ffff037224 */ /* 0x008fe400078e0005 */
[----:B------:R-:W3:Y:S01]  /*25030*/  LDL.LU R5, [R1+0x4] ;  /* 0x0000040001057983 */ /* 0x000ee20000300800 */
[----:B0-----:R-:W-:Y:S02]  /*25040*/  IMAD.SHL.U32 R11, R11, 0x8, RZ ;  /* 0x000000080b0b7824 */ /* 0x001fe400078e00ff */
[----:B------:R-:W-:-:S03]  /*25050*/  IMAD.WIDE.U32 R2, R16, UR4, R2 ;  /* 0x0000000410027c25 */ /* 0x000fc6000f8e0002 */
[----:B------:R-:W-:Y:S01]  /*25060*/  LOP3.LUT R11, R11, 0x38, RZ, 0xc0, !PT ;  /* 0x000000380b0b7812 */ /* 0x000fe200078ec0ff */
[----:B------:R-:W-:Y:S01]  /*25070*/  IMAD R3, R16, UR5, R3 ;  /* 0x0000000510037c24 */ /* 0x000fe2000f8e0203 */
[----:B------:R-:W-:Y:S02]  /*25080*/  ULDC.64 UR4, c[0x0][0x2e0] ;  /* 0x0000b80000047ab9 */ /* 0x000fe40000000a00 */
[----:B--2---:R-:W-:Y:S01]  /*25090*/  IMAD R0, R0, UR4, RZ ;  /* 0x0000000400007c24 */ /* 0x004fe2000f8e02ff */
[C---:B------:R-:W-:Y:S01]  /*250a0*/  LOP3.LUT R10, R11.reuse, 0x40, RZ, 0xfc, !PT ;  /* 0x000000400b0a7812 */ /* 0x040fe200078efcff */
[----:B----4-:R-:W-:Y:S01]  /*250b0*/  IMAD.WIDE.U32 R2, R4, UR4, R2 ;  /* 0x0000000404027c25 */ /* 0x010fe2000f8e0002 */
[----:B------:R-:W-:-:S03]  /*250c0*/  LOP3.LUT R9, R11, 0x80, RZ, 0xfc, !PT ;  /* 0x000000800b097812 */ /* 0x000fc600078efcff */
[----:B------:R-:W-:Y:S01]  /*250d0*/  IMAD R0, R4, UR5, R0 ;  /* 0x0000000504007c24 */ /* 0x000fe2000f8e0200 */
[----:B------:R-:W-:Y:S01]  /*250e0*/  ULDC.64 UR4, c[0x0][0x2d0] ;  /* 0x0000b40000047ab9 */ /* 0x000fe20000000a00 */
[----:B------:R-:W0:Y:S02]  /*250f0*/  S2R R4, SR_TID.X ;  /* 0x0000000000047919 */ /* 0x000e240000002100 */
[----:B------:R-:W-:Y:S01]  /*25100*/  IMAD.IADD R3, R3, 0x1, R0 ;  /* 0x0000000103037824 */ /* 0x000fe200078e0200 */
[----:B0-----:R-:W-:-:S04]  /*25110*/  LOP3.LUT R4, R4, 0x7f, RZ, 0xc0, !PT ;  /* 0x0000007f04047812 */ /* 0x001fc800078ec0ff */
[----:B------:R-:W-:Y:S02]  /*25120*/  SHF.R.U32.HI R6, RZ, 0x3, R4 ;  /* 0x00000003ff067819 */ /* 0x000fe40000011604 */
[----:B------:R-:W0:Y:S02]  /*25130*/  S2R R4, SR_TID.X ;  /* 0x0000000000047919 */ /* 0x000e240000002100 */
[----:B0-----:R-:W-:-:S05]  /*25140*/  IMAD.SHL.U32 R4, R4, 0x10, RZ ;  /* 0x0000001004047824 */ /* 0x001fca00078e00ff */
[----:B------:R-:W-:Y:S02]  /*25150*/  LOP3.LUT R4, R6, 0x70, R4, 0xf8, !PT ;  /* 0x0000007006047812 */ /* 0x000fe400078ef804 */
[----:B------:R-:W0:Y:S01]  /*25160*/  @P0 LDC R6, c[0x0][0x44c] ;  /* 0x00011300ff060b82 */ /* 0x000e220000000800 */
[----:B---3--:R-:W-:-:S05]  /*25170*/  IMAD.SHL.U32 R5, R5, 0x80, RZ ;  /* 0x0000008005057824 */ /* 0x008fca00078e00ff */
[----:B------:R-:W-:-:S05]  /*25180*/  LOP3.LUT R4, R4, R5, RZ, 0xfc, !PT ;  /* 0x0000000504047212 */ /* 0x000fca00078efcff */
[----:B0-----:R-:W-:-:S04]  /*25190*/  @P0 IMAD.HI.U32 R6, R4, R6, RZ ;  /* 0x0000000604060227 */ /* 0x001fc800078e00ff */
[----:B------:R-:W-:Y:S01]  /*251a0*/  IMAD.MOV.U32 R0, RZ, RZ, R4 ;  /* 0x000000ffff007224 */ /* 0x000fe200078e0004 */
[----:B-1----:R-:W-:-:S05]  /*251b0*/  @P0 SHF.R.U32.HI R0, RZ, R7, R6 ;  /* 0x00000007ff000219 */ /* 0x002fca0000011606 */
[----:B------:R-:W-:Y:S02]  /*251c0*/  IMAD.MOV R6, RZ, RZ, -R0 ;  /* 0x000000ffff067224 */ /* 0x000fe400078e0a00 */
[----:B------:R-:W-:-:S04]  /*251d0*/  IMAD.WIDE.U32 R2, R0, UR4, R2 ;  /* 0x0000000400027c25 */ /* 0x000fc8000f8e0002 */
[----:B------:R-:W-:Y:S01]  /*251e0*/  IMAD R4, R8, R6, R4 ;  /* 0x0000000608047224 */ /* 0x000fe200078e0204 */
[----:B------:R-:W-:-:S05]  /*251f0*/  SHF.R.S32.HI R6, RZ, 0x1f, R0 ;  /* 0x0000001fff067819 */ /* 0x000fca0000011400 */
        /* <DEDUP_REMOVED lines=8> */
[----:B------:R-:W-:Y:S01]  /*25280*/  ISETP.GE.AND P1, PT, R10, UR4, PT ;  /* 0x000000040a007c0c */ /* 0x000fe2000bf26270 */
[----:B------:R-:W-:Y:S01]  /*25290*/  IMAD R0, R4, UR5, R0 ;  /* 0x0000000504007c24 */ /* 0x000fe2000f8e0200 */
[----:B------:R0:W5:Y:S01]  /*252a0*/  LDL R10, [R1+0x2c] ;  /* 0x00002c00010a7983 */ /* 0x0001620000100800 */
[C---:B------:R-:W-:Y:S02]  /*252b0*/  LEA R4, P3, R2.reuse, UR6, 0x1 ;  /* 0x0000000602047c11 */ /* 0x040fe4000f8608ff */
[----:B------:R-:W-:Y:S01]  /*252c0*/  IMAD.IADD R0, R3, 0x1, R0 ;  /* 0x0000000103007824 */ /* 0x000fe200078e0200 */
[----:B------:R-:W-:Y:S02]  /*252d0*/  ISETP.GE.AND P2, PT, R11, UR4, PT ;  /* 0x000000040b007c0c */ /* 0x000fe4000bf46270 */
[----:B------:R-:W-:Y:S01]  /*252e0*/  ISETP.GE.AND P0, PT, R9, UR4, PT ;  /* 0x0000000409007c0c */ /* 0x000fe2000bf06270 */
[----:B------:R-:W-:Y:S01]  /*252f0*/  UMOV UR4, 0xffffffff ;  /* 0xffffffff00047882 */ /* 0x000fe20000000000 */
[----:B------:R-:W-:-:S02]  /*25300*/  LEA.HI.X R3, R2, UR7, R0, 0x1, P3 ;  /* 0x0000000702037c11 */ /* 0x000fc400098f0c00 */
[----:B0-----:R-:W-:Y:S09]  /*25310*/  BRA.DIV UR4, `(.L_x_714) ;  /* 0x0000004e04cc7947 */ /* 0x001ff2000b800000 */
[----:B------:R-:W0:Y:S02]  /*25320*/  S2R R6, SR_TID.X ;  /* 0x0000000000067919 */ /* 0x000e240000002100 */
[----:B0-----:R-:W-:-:S04]  /*25330*/  LOP3.LUT R6, R6, 0x7f, RZ, 0xc0, !PT ;  /* 0x0000007f06067812 */ /* 0x001fc800078ec0ff */
[----:B------:R-:W-:Y:S02]  /*25340*/  SHF.R.U32.HI R7, RZ, 0x3, R6 ;  /* 0x00000003ff077819 */ /* 0x000fe40000011606 */
[----:B------:R-:W2:Y:S03]  /*25350*/  LDL.LU R6, [R1+0x5c] ;  /* 0x00005c0001067983 */ /* 0x000ea60000300800 */
[----:B------:R-:W-:Y:S01]  /*25360*/  IMAD.IADD R0, R7, 0x1, R5 ;  /* 0x0000000107007824 */ /* 0x000fe200078e0205 */
[----:B------:R-:W0:Y:S03]  /*25370*/  S2R R11, SR_TID.X ;  /* 0x00000000000b7919 */ /* 0x000e260000002100 */
[----:B------:R-:W-:Y:S01]  /*25380*/  VIADD R5, R0, 0x10 ;  /* 0x0000001000057836 */ /* 0x000fe20000000000 */
[----:B------:R-:W1:Y:S04]  /*25390*/  SHFL.IDX PT, R7, R4, RZ, 0x181f ;  /* 0x00181fff04077589 */ /* 0x000e6800000e0000 */
[----:B------:R-:W-:Y:S01]  /*253a0*/  SHFL.IDX PT, R9, R3, 0x1, 0x181f ;  /* 0x00381f0003097f89 */ /* 0x000fe200000e0000 */
[----:B0-----:R-:W-:-:S05]  /*253b0*/  IMAD.SHL.U32 R11, R11, 0x8, RZ ;  /* 0x000000080b0b7824 */ /* 0x001fca00078e00ff */
[----:B------:R-:W-:Y:S01]  /*253c0*/  LOP3.LUT R11, R11, 0x38, RZ, 0xc0, !PT ;  /* 0x000000380b0b7812 */ /* 0x000fe200078ec0ff */
[----:B--2---:R-:W-:Y:S02]  /*253d0*/  IMAD R2, R6, R8, RZ ;  /* 0x0000000806027224 */ /* 0x004fe400078e02ff */
[----:B------:R-:W0:Y:S03]  /*253e0*/  SHFL.IDX PT, R6, R3, RZ, 0x181f ;  /* 0x00181fff03067589 */ /* 0x000e2600000e0000 */
[-C--:B------:R-:W-:Y:S02]  /*253f0*/  ISETP.GE.AND P4, PT, R0, R2.reuse, PT ;  /* 0x000000020000720c */ /* 0x080fe40003f86270 */
[----:B------:R-:W-:Y:S02]  /*25400*/  ISETP.GE.AND P3, PT, R5, R2, PT ;  /* 0x000000020500720c */ /* 0x000fe40003f66270 */
[----:B------:R-:W2:Y:S09]  /*25410*/  SHFL.IDX PT, R5, R4, 0x1, 0x181f ;  /* 0x00381f0004057f89 */ /* 0x000eb200000e0000 */
[----:B-1----:R-:W-:-:S05]  /*25420*/  @!P4 LEA R7, P5, R11, R7, 0x1 ;  /* 0x000000070b07c211 */ /* 0x002fca00078a08ff */
[----:B0-----:R-:W-:-:S05]  /*25430*/  @!P4 IMAD.X R6, RZ, RZ, R6, P5 ;  /* 0x000000ffff06c224 */ /* 0x001fca00028e0606 */
[-C--:B------:R-:W-:Y:S02]  /*25440*/  @!P4 LOP3.LUT R7, R7, R6.reuse, RZ, 0x3c, !PT ;  /* 0x000000060707c212 */ /* 0x080fe400078e3cff */
[----:B--2---:R-:W-:Y:S02]  /*25450*/  @!P3 LEA R8, P5, R11, R5, 0x1 ;  /* 0x000000050b08b211 */ /* 0x004fe400078a08ff */
[----:B------:R-:W-:-:S03]  /*25460*/  @!P4 LOP3.LUT R6, R7, R6, RZ, 0x3c, !PT ;  /* 0x000000060706c212 */ /* 0x000fc600078e3cff */
[----:B------:R-:W-:Y:S01]  /*25470*/  @!P3 IMAD.X R5, RZ, RZ, R9, P5 ;  /* 0x000000ffff05b224 */ /* 0x000fe200028e0609 */
[----:B------:R-:W-:-:S05]  /*25480*/  @!P4 LOP3.LUT R7, R7, R6, RZ, 0x3c, !PT ;  /* 0x000000060707c212 */ /* 0x000fca00078e3cff */
[----:B-----5:R-:W-:Y:S04]  /*25490*/  @!P4 LDGSTS.E.BYPASS.LTC128B.128 [R10+0x15400], desc[UR60][R6.64], !P2 ;  /* 0x15400000060acfae */ /* 0x020fe8000d101d7c */
[----:B------:R-:W-:Y:S04]  /*254a0*/  @!P4 LDGSTS.E.BYPASS.LTC128B.128 [R10+0x19400], desc[UR60][R6.64+0x80], !P1 ;  /* 0x19400080060acfae */ /* 0x000fe8000c901d7c */
[----:B------:R0:W-:Y:S02]  /*254b0*/  @!P4 LDGSTS.E.BYPASS.LTC128B.128 [R10+0x1d400], desc[UR60][R6.64+0x100], !P0 ;  /* 0x1d400100060acfae */ /* 0x0001e4000c101d7c */
[----:B0-----:R-:W-:-:S02]  /*254c0*/  @!P3 IMAD.MOV.U32 R6, RZ, RZ, R8 ;  /* 0x000000ffff06b224 */ /* 0x001fc400078e0008 */
[----:B------:R-:W-:Y:S01]  /*254d0*/  @!P3 IMAD.MOV.U32 R7, RZ, RZ, R5 ;  /* 0x000000ffff07b224 */ /* 0x000fe200078e0005 */
[----:B------:R-:W-:Y:S01]  /*254e0*/  SHFL.IDX PT, R8, R3, 0x2, 0x181f ;  /* 0x00581f0003087f89 */ /* 0x000fe200000e0000 */
[----:B------:R-:W-:-:S03]  /*254f0*/  VIADD R5, R0, 0x20 ;  /* 0x0000002000057836 */ /* 0x000fc60000000000 */
[----:B------:R-:W-:Y:S04]  /*25500*/  @!P3 LDGSTS.E.BYPASS.LTC128B.128 [R10+0x15c00], desc[UR60][R6.64], !P2 ;  /* 0x15c00000060abfae */ /* 0x000fe8000d101d7c */
[----:B------:R-:W-:Y:S04]  /*25510*/  @!P3 LDGSTS.E.BYPASS.LTC128B.128 [R10+0x19c00], desc[UR60][R6.64+0x80], !P1 ;  /* 0x19c00080060abfae */ /* 0x000fe8000c901d7c */
[----:B------:R0:W-:Y:S01]  /*25520*/  @!P3 LDGSTS.E.BYPASS.LTC128B.128 [R10+0x1dc00], desc[UR60][R6.64+0x100], !P0 ;  /* 0x1dc00100060abfae */ /* 0x0001e2000c101d7c */
[----:B------:R-:W-:-:S03]  /*25530*/  ISETP.GE.AND P3, PT, R5, R2, PT ;  /* 0x000000020500720c */ /* 0x000fc60003f66270 */
[----:B------:R-:W1:Y:S10]  /*25540*/  SHFL.IDX PT, R5, R4, 0x2, 0x181f ;  /* 0x00581f0004057f89 */ /* 0x000e7400000e0000 */
        /* <DEDUP_REMOVED lines=48> */
[----:B------:R1:W2:Y:S04]  /*25850*/  SHFL.IDX PT, R5, R3, 0x7, 0x181f ;  /* 0x00f81f0003057f89 */ /* 0x0002a800000e0000 */
[----:B------:R1:W-:Y:S04]  /*25860*/  @!P4 LDGSTS.E.BYPASS.LTC128B.128 [R10+0x18400], desc[UR60][R6.64], !P2 ;  /* 0x18400000060acfae */ /* 0x0003e8000d101d7c */
[----:B------:R1:W-:Y:S04]  /*25870*/  @!P4 LDGSTS.E.BYPASS.LTC128B.128 [R10+0x1c400], desc[UR60][R6.64+0x80], !P1 ;  /* 0x1c400080060acfae */ /* 0x0003e8000c901d7c */
[----:B------:R1:W-:Y:S04]  /*25880*/  @!P4 LDGSTS.E.BYPASS.LTC128B.128 [R10+0x20400], desc[UR60][R6.64+0x100], !P0 ;  /* 0x20400100060acfae */ /* 0x0003e8000c101d7c */
[----:B------:R1:W3:Y:S02]  /*25890*/  SHFL.IDX PT, R3, R4, 0x7, 0x181f ;  /* 0x00f81f0004037f89 */ /* 0x0002e400000e0000 */
.L_x_860:
[----:B------:R-:W-:Y:S01]  /*258a0*/  VIADD R0, R0, 0x70 ;  /* 0x0000007000007836 */ /* 0x000fe20000000000 */
[----:B------:R-:W-:Y:S04]  /*258b0*/  BSSY B0, `(.L_x_715) ;  /* 0x000000e000007945 */ /* 0x000fe80003800000 */
[----:B------:R-:W-:-:S13]  /*258c0*/  ISETP.GE.AND P3, PT, R0, R2, PT ;  /* 0x000000020000720c */ /* 0x000fda0003f66270 */
[----:B------:R-:W-:Y:S05]  /*258d0*/  @P3 BRA `(.L_x_716) ;  /* 0x00000000002c3947 */ /* 0x000fea0003800000 */
[----:B-1----:R-:W1:Y:S02]  /*258e0*/  S2R R4, SR_TID.X ;  /* 0x0000000000047919 */ /* 0x002e640000002100 */
[----:B-1----:R-:W-:-:S05]  /*258f0*/  IMAD.SHL.U32 R4, R4, 0x8, RZ ;  /* 0x0000000804047824 */ /* 0x002fca00078e00ff */
[----:B------:R-:W-:-:S04]  /*25900*/  LOP3.LUT R4, R4, 0x38, RZ, 0xc0, !PT ;  /* 0x0000003804047812 */ /* 0x000fc800078ec0ff */
[----:B---3--:R-:W-:-:S05]  /*25910*/  LEA R2, P3, R4, R3, 0x1 ;  /* 0x0000000304027211 */ /* 0x008fca00078608ff */
[----:B--2---:R-:W-:-:S05]  /*25920*/  IMAD.X R3, RZ, RZ, R5, P3 ;  /* 0x000000ffff037224 */ /* 0x004fca00018e0605 */
[----:B------:R-:W-:Y:S01]  /*25930*/  @!PT LDS RZ, [RZ] ;  /* 0x00000000fffff984 */ /* 0x000fe20000000800 */
[----:B------:R-:W-:Y:S01]  /*25940*/  @!PT LDS RZ, [RZ] ;  /* 0x00000000fffff984 */ /* 0x000fe20000000800 */
[----:B------:R-:W-:Y:S01]  /*25950*/  @!PT LDS RZ, [RZ] ;  /* 0x00000000fffff984 */ /* 0x000fe20000000800 */
[----:B------:R4:W-:Y:S04]  /*25960*/  LDGSTS.E.BYPASS.LTC128B.128 [R10+0x18c00], desc[UR60][R2.64], !P2 ;  /* 0x18c00000020a7fae */ /* 0x0009e8000d101d7c */
[----:B------:R4:W-:Y:S04]  /*25970*/  LDGSTS.E.BYPASS.LTC128B.128 [R10+0x1cc00], desc[UR60][R2.64+0x80], !P1 ;  /* 0x1cc00080020a7fae */ /* 0x0009e8000c901d7c */
[----:B------:R4:W-:Y:S02]  /*25980*/  LDGSTS.E.BYPASS.LTC128B.128 [R10+0x20c00], desc[UR60][R2.64+0x100], !P0 ;  /* 0x20c00100020a7fae */ /* 0x0009e4000c101d7c */
.L_x_716:
[----:B------:R-:W-:Y:S05]  /*25990*/  BSYNC B0 ;  /* 0x0000000000007941 */ /* 0x000fea0003800000 */
.L_x_715:
[----:B------:R-:W-:Y:S01]  /*259a0*/  NOP ;  /* 0x0000000000007918 */ /* 0x000fe20000000000 */
[----:B------:R-:W-:Y:S01]  /*259b0*/  PLOP3.LUT P0, PT, PT, PT, PT, 0x80, 0x0 ;  /* 0x000000000000781c */ /* 0x000fe20003f0f070 */
[----:B------:R-:W-:-:S12]  /*259c0*/  VIADD R11, R18, 0x36800 ;  /* 0x00036800120b7836 */ /* 0x000fd80000000000 */
.L_x_717:
[----:B------:R-:W-:Y:S02]  /*259d0*/  PLOP3.LUT P1, PT, P1, P0, PT, 0xa2, 0x0 ;  /* 0x000000000000781c */ /* 0x000fe40000f21472 */
[----:B------:R-:W-:-:S08]  /*259e0*/  @P0 R2UR P1, UR4, R18 ;  /* 0x00000000120402ca */ /* 0x000fd00000020000 */
[----:B------:R-:W-:-:S05]  /*259f0*/  @P0 PLOP3.LUT P0, PT, P1, PT, PT, 0x80, 0x0 ;  /* 0x000000000000081c */ /* 0x000fca0000f0f070 */
[----:B------:R-:W-:Y:S01]  /*25a00*/  @!P1 SYNCS.ARRIVE.TRANS64.RED.A0T1 RZ, [UR4+0x36800], RZ ;  /* 0x036800ffffff99a7 */ /* 0x000fe20008200404 */
[----:B------:R-:W-:Y:S07]  /*25a10*/  @!P1 ARRIVES.LDGSTSBAR.64.TRANSCNT [UR4+0x36800] ;  /* 0x03680000ff0099b0 */ /* 0x000fee0008000a84 */
[----:B------:R-:W-:Y:S05]  /*25a20*/  @P0 BRA.U.ANY `(.L_x_717) ;  /* 0xfffffffd00e80947 */ /* 0x000fea000393ffff */
[----:B----4-:R-:W4:Y:S02]  /*25a30*/  LDL.LU R2, [R1+0x64] ;  /* 0x0000640001027983 */ /* 0x010f240000300800 */
[----:B----4-:R-:W-:-:S05]  /*25a40*/  VIADD R2, R2, 0x1 ;  /* 0x0000000102027836 */ /* 0x010fca0000000000 */
        /* <DEDUP_REMOVED lines=8> */
[----:B------:R-:W5:Y:S03]  /*25ad0*/  SYNCS.PHASECHK.TRANS64.TRYWAIT P0, [R18+URZ+0x36820], R0 ;  /* 0x03682000120075a7 */ /* 0x000f66000800017f */
[----:B----45:R-:W-:Y:S05]  /*25ae0*/  @!P0 BRA `(.L_x_719) ;  /* 0x0000005000dc8947 */ /* 0x030fea0003800000 */
.L_x_861:
[----:B------:R-:W-:Y:S05]  /*25af0*/  BSYNC B0 ;  /* 0x0000000000007941 */ /* 0x000fea0003800000 */
.L_x_718:
[----:B-1-3--:R-:W4:Y:S04]  /*25b00*/  LDL R3, [R1+0x48] ;  /* 0x0000480001037983 */ /* 0x00af280000100800 */
[----:B------:R-:W3:Y:S01]  /*25b10*/  LDL R2, [R1+0x30] ;  /* 0x0000300001027983 */ /* 0x000ee20000100800 */
[----:B------:R-:W-:Y:S01]  /*25b20*/  BSSY B0, `(.L_x_720) ;  /* 0x0000243000007945 */ /* 0x000fe20003800000 */
[----:B----4-:R-:W-:-:S05]  /*25b30*/  VIADD R0, R3, 0xfffffffe ;  /* 0xfffffffe03007836 */ /* 0x010fca0000000000 */
[----:B---3--:R-:W-:-:S13]  /*25b40*/  ISETP.GE.AND P0, PT, R0, R2, PT ;  /* 0x000000020000720c */ /* 0x008fda0003f06270 */
[----:B------:R-:W-:Y:S05]  /*25b50*/  @!P0 BRA `(.L_x_721) ;  /* 0x0000002000fc8947 */ /* 0x000fea0003800000 */
[----:B--2---:R-:W0:Y:S04]  /*25b60*/  LDL.LU R5, [R1+0x60] ;  /* 0x0000600001057983 */ /* 0x004e280000300800 */
[----:B------:R-:W2:Y:S04]  /*25b70*/  LDL.LU R4, [R1+0x44] ;  /* 0x0000440001047983 */ /* 0x000ea80000300800 */
[----:B------:R-:W3:Y:S01]  /*25b80*/  LDL.LU R3, [R1+0x40] ;  /* 0x0000400001037983 */ /* 0x000ee20000300800 */
[----:B------:R-:W-:Y:S01]  /*25b90*/  LOP3.LUT R2, RZ, R2, RZ, 0x33, !PT ;  /* 0x00000002ff027212 */ /* 0x000fe200078e33ff */
[----:B------:R-:W-:Y:S01]  /*25ba0*/  BSSY B2, `(.L_x_722) ;  /* 0x00000c5000027945 */ /* 0x000fe20003800000 */
[----:B0-----:R-:W-:-:S04]  /*25bb0*/  VIADD R7, R5, 0x1 ;  /* 0x0000000105077836 */ /* 0x001fc80000000000 */
[----:B--2---:R-:W-:-:S05]  /*25bc0*/  IMAD R7, R7, R4, RZ ;  /* 0x0000000407077224 */ /* 0x004fca00078e02ff */
[----:B---3--:R-:W-:-:S05]  /*25bd0*/  VIMNMX R7, R3, R7, PT ;  /* 0x0000000703077248 */ /* 0x008fca0003fe0100 */
        /* <DEDUP_REMOVED lines=13> */
[----:B--2---:R-:W-:Y:S02]  /*25cb0*/  LOP3.LUT P1, RZ, R4, 0x1, RZ, 0xc0, !PT ;  /* 0x0000000104ff7812 */ /* 0x004fe4000782c0ff */
        /* <DEDUP_REMOVED lines=26> */
.L_x_726:
[----:B------:R-:W-:Y:S01]  /*25e60*/  IMAD R3, R8, 0x8, R18 ;  /* 0x0000000808037824 */ /* 0x000fe200078e0212 */
[----:B------:R-:W-:Y:S01]  /*25e70*/  SHF.L.U32 R2, R10, 0x1f, RZ ;  /* 0x0000001f0a027819 */ /* 0x000fe200000006ff */
[----:B------:R-:W-:Y:S03]  /*25e80*/  BSSY B3, `(.L_x_727) ;  /* 0x0000003000037945 */ /* 0x000fe60003800000 */
[----:B------:R-:W1:Y:S02]  /*25e90*/  SYNCS.PHASECHK.TRANS64.TRYWAIT P0, [R3+URZ+0x36840], R2 ;  /* 0x03684002030075a7 */ /* 0x000e64000800017f */
[----:B-1----:R-:W-:Y:S05]  /*25ea0*/  @!P0 BRA `(.L_x_728) ;  /* 0x0000005000008947 */ /* 0x002fea0003800000 */
.L_x_862:
[----:B------:R-:W-:Y:S05]  /*25eb0*/  BSYNC B3 ;  /* 0x0000000000037941 */ /* 0x000fea0003800000 */
.L_x_727:
        /* <DEDUP_REMOVED lines=12> */
.L_x_730:
[----:B------:R-:W-:Y:S05]  /*25f80*/  BSYNC B3 ;  /* 0x0000000000037941 */ /* 0x000fea0003800000 */
.L_x_729:
        /* <DEDUP_REMOVED lines=12> */
.L_x_731:
        /* <DEDUP_REMOVED lines=16> */
.L_x_732:
        /* <DEDUP_REMOVED lines=16> */
.L_x_733:
        /* <DEDUP_REMOVED lines=16> */
.L_x_863:
[----:B------:R-:W-:Y:S05]  /*26350*/  BSYNC B3 ;  /* 0x0000000000037941 */ /* 0x000fea0003800000 */
.L_x_734:
[----:B------:R-:W-:Y:S01]  /*26360*/  BSSY B3, `(.L_x_736) ;  /* 0x000000c000037945 */ /* 0x000fe20003800000 */
[----:B------:R-:W-:Y:S02]  /*26370*/  IMAD.MOV.U32 R12, RZ, RZ, 0x0 ;  /* 0x00000000ff0c7424 */ /* 0x000fe400078e00ff */
[----:B------:R-:W-:Y:S01]  /*26380*/  IMAD.MOV.U32 R13, RZ, RZ, 0x14f00000 ;  /* 0x14f00000ff0d7424 */ /* 0x000fe200078e00ff */
[----:B------:R-:W-:Y:S06]  /*26390*/  @P1 BRA `(.L_x_737) ;  /* 0x0000000000201947 */ /* 0x000fec0003800000 */
[----:B------:R-:W1:Y:S01]  /*263a0*/  S2R R5, SR_TID.X ;  /* 0x0000000000057919 */ /* 0x000e620000002100 */
[----:B0-----:R-:W-:Y:S02]  /*263b0*/  IMAD R2, R19, 0x8, R18 ;  /* 0x0000000813027824 */ /* 0x001fe400078e0212 */
[----:B------:R-:W-:-:S04]  /*263c0*/  IMAD.MOV.U32 R3, RZ, RZ, 0xa800 ;  /* 0x0000a800ff037424 */ /* 0x000fc800078e00ff */
[----:B------:R2:W-:Y:S01]  /*263d0*/  SYNCS.ARRIVE.TRANS64 RZ, [R2+URZ+0x36850], R3 ;  /* 0x0368500302ff79a7 */ /* 0x0005e2000800003f */
[----:B-1----:R-:W-:-:S04]  /*263e0*/  LOP3.LUT R5, R5, 0x1f, RZ, 0xc0, !PT ;  /* 0x0000001f05057812 */ /* 0x002fc800078ec0ff */
[----:B------:R-:W-:-:S13]  /*263f0*/  ISETP.NE.AND P0, PT, R5, RZ, PT ;  /* 0x000000ff0500720c */ /* 0x000fda0003f05270 */
[----:B--2---:R-:W-:Y:S05]  /*26400*/  @!P0 BRA `(.L_x_737) ;  /* 0x0000000000048947 */ /* 0x004fea0003800000 */
[----:B------:R-:W-:Y:S01]  /*26410*/  BPT.TRAP 0x1 ;  /* 0x000000040000795c */ /* 0x000fe20000300000 */
.L_x_737:
[----:B------:R-:W-:Y:S05]  /*26420*/  BSYNC B3 ;  /* 0x0000000000037941 */ /* 0x000fea0003800000 */
.L_x_736:
[----:B------:R-:W2:Y:S04]  /*26430*/  LDL R6, [R1+0x1c] ;  /* 0x00001c0001067983 */ /* 0x000ea80000100800 */
[----:B------:R-:W2:Y:S01]  /*26440*/  LDL.LU R5, [R1+0x8] ;  /* 0x0000080001057983 */ /* 0x000ea20000300800 */
[----:B------:R-:W-:Y:S01]  /*26450*/  R2UR UR10, R14 ;  /* 0x000000000e0a72ca */ /* 0x000fe200000e0000 */
[C-C-:B0-----:R-:W-:Y:S01]  /*26460*/  IMAD R3, R19.reuse, 0x8, R18.reuse ;  /* 0x0000000813037824 */ /* 0x141fe200078e0212 */
        /* <DEDUP_REMOVED lines=9> */
.L_x_738:
        /* <DEDUP_REMOVED lines=15> */
.L_x_739:
        /* <DEDUP_REMOVED lines=15> */
.L_x_740:
        /* <DEDUP_REMOVED lines=12> */
.L_x_725:
[----:B------:R-:W-:Y:S05]  /*267a0*/  BSYNC B1 ;  /* 0x0000000000017941 */ /* 0x000fea0003800000 */
.L_x_724:
[----:B0-----:R-:W2:Y:S01]  /*267b0*/  LDL.LU R0, [R1+0x48] ;  /* 0x0000480001007983 */ /* 0x001ea20000300800 */
[----:B------:R-:W-:-:S03]  /*267c0*/  IMAD.MOV.U32 R19, RZ, RZ, R8 ;  /* 0x000000ffff137224 */ /* 0x000fc600078e0008 */
[----:B------:R0:W-:Y:S02]  /*267d0*/  STL [R1+0x18], R10 ;  /* 0x0000180a01007387 */ /* 0x0001e40000100800 */
[----:B0-2---:R-:W-:-:S07]  /*267e0*/  VIADD R0, R0, 0xfffffffd ;  /* 0xfffffffd00007836 */ /* 0x005fce0000000000 */
.L_x_723:
[----:B------:R-:W-:Y:S05]  /*267f0*/  BSYNC B2 ;  /* 0x0000000000027941 */ /* 0x000fea0003800000 */
.L_x_722:
[----:B------:R-:W-:Y:S01]  /*26800*/  VIADD R9, R9, 0xfffffffe ;  /* 0xfffffffe09097836 */ /* 0x000fe20000000000 */
[----:B------:R-:W-:-:S04]  /*26810*/  LOP3.LUT R7, RZ, R7, RZ, 0x33, !PT ;  /* 0x00000007ff077212 */ /* 0x000fc800078e33ff */
[----:B------:R-:W-:-:S13]  /*26820*/  ISETP.NE.AND P0, PT, R9, R7, PT ;  /* 0x000000070900720c */ /* 0x000fda0003f05270 */
[----:B------:R-:W-:Y:S05]  /*26830*/  @!P0 BRA `(.L_x_721) ;  /* 0x0000001400c48947 */ /* 0x000fea0003800000 */
[----:B------:R-:W-:-:S07]  /*26840*/  IMAD.MOV.U32 R9, RZ, RZ, R17 ;  /* 0x000000ffff097224 */ /* 0x000fce00078e0011 */
.L_x_775:
        /* <DEDUP_REMOVED lines=8> */
[----:B--2---:R-:W-:Y:S02]  /*268d0*/  LOP3.LUT P1, RZ, R3, 0x1, RZ, 0xc0, !PT ;  /* 0x0000000103ff7812 */ /* 0x004fe4000782c0ff */
        /* <DEDUP_REMOVED lines=26> */
.L_x_743:
[----:B------:R-:W-:Y:S01]  /*26a80*/  IMAD R3, R4, 0x8, R18 ;  /* 0x0000000804037824 */ /* 0x000fe200078e0212 */
[----:B------:R-:W-:Y:S01]  /*26a90*/  SHF.L.U32 R2, R5, 0x1f, RZ ;  /* 0x0000001f05027819 */ /* 0x000fe200000006ff */
[----:B------:R-:W-:Y:S03]  /*26aa0*/  BSSY B2, `(.L_x_744) ;  /* 0x0000003000027945 */ /* 0x000fe60003800000 */
[----:B------:R-:W1:Y:S02]  /*26ab0*/  SYNCS.PHASECHK.TRANS64.TRYWAIT P0, [R3+URZ+0x36840], R2 ;  /* 0x03684002030075a7 */ /* 0x000e64000800017f */
[----:B-1----:R-:W-:Y:S05]  /*26ac0*/  @!P0 BRA `(.L_x_745) ;  /* 0x0000004400208947 */ /* 0x002fea0003800000 */
.L_x_864:
[----:B------:R-:W-:Y:S05]  /*26ad0*/  BSYNC B2 ;  /* 0x0000000000027941 */ /* 0x000fea0003800000 */
.L_x_744:
        /* <DEDUP_REMOVED lines=12> */
.L_x_747:
[----:B------:R-:W-:Y:S05]  /*26ba0*/  BSYNC B2 ;  /* 0x0000000000027941 */ /* 0x000fea0003800000 */
.L_x_746:
[----:B-1----:R-:W2:Y:S01]  /*26bb0*/  LDL R2, [R1+0x1c] ;  /* 0x00001c0001027983 */ /* 0x002ea20000100800 */
[----:B------:R-:W-:Y:S01]  /*26bc0*/  IMAD.MOV.U32 R10, RZ, RZ, RZ ;  /* 0x000000ffff0a7224 */ /* 0x000fe200078e00ff */
[----:B------:R-:W-:Y:S01]  /*26bd0*/  UIADD3 UR4, UP0, UR36, 0x370, URZ ;  /* 0x0000037024047890 */ /* 0x000fe2000ff1e03f */
[----:B------:R-:W-:Y:S01]  /*26be0*/  IMAD R7, R4, 0xa800, R18 ;  /* 0x0000a80004077824 */ /* 0x000fe200078e0212 */
[----:B------:R-:W-:Y:S01]  /*26bf0*/  PLOP3.LUT P0, PT, PT, PT, PT, 0x80, 0x0 ;  /* 0x000000000000781c */ /* 0x000fe20003f0f070 */
[----:B------:R-:W-:Y:S01]  /*26c00*/  VIADD R3, R3, 0x36830 ;  /* 0x0003683003037836 */ /* 0x000fe20000000000 */
[----:B------:R-:W-:Y:S01]  /*26c10*/  R2UR UR10, R10 ;  /* 0x000000000a0a72ca */ /* 0x000fe200000e0000 */
[----:B0-----:R-:W-:Y:S01]  /*26c20*/  VIADD R8, R7, 0x21400 ;  /* 0x0002140007087836 */ /* 0x001fe20000000000 */
[----:B------:R-:W-:Y:S01]  /*26c30*/  UIADD3.X UR5, URZ, UR37, URZ, UP0, !UPT ;  /* 0x000000253f057290 */ /* 0x000fe200087fe43f */
[----:B------:R-:W-:Y:S01]  /*26c40*/  UMOV UR6, 0x0 ;  /* 0x0000000000067882 */ /* 0x000fe20000000000 */
[----:B------:R-:W-:Y:S01]  /*26c50*/  UMOV UR7, 0x14f00000 ;  /* 0x14f0000000077882 */ /* 0x000fe20000000000 */
[----:B--2---:R-:W-:-:S10]  /*26c60*/  IMAD R2, R6, 0x70, R2 ;  /* 0x0000007006027824 */ /* 0x004fd400078e0202 */
.L_x_748:
        /* <DEDUP_REMOVED lines=16> */
.L_x_749:
        /* <DEDUP_REMOVED lines=16> */
.L_x_750:
        /* <DEDUP_REMOVED lines=16> */
.L_x_865:
[----:B------:R-:W-:Y:S05]  /*26f70*/  BSYNC B2 ;  /* 0x0000000000027941 */ /* 0x000fea0003800000 */
.L_x_751:
        /* <DEDUP_REMOVED lines=11> */
.L_x_754:
[----:B------:R-:W-:Y:S05]  /*27030*/  BSYNC B2 ;  /* 0x0000000000027941 */ /* 0x000fea0003800000 */
.L_x_753:
        /* <DEDUP_REMOVED lines=12> */
.L_x_755:
        /* <DEDUP_REMOVED lines=15> */
.L_x_756:
        /* <DEDUP_REMOVED lines=15> */
.L_x_757:
        /* <DEDUP_REMOVED lines=12> */
.L_x_742:
[----:B------:R-:W-:Y:S05]  /*273a0*/  BSYNC B1 ;  /* 0x0000000000017941 */ /* 0x000fea0003800000 */
.L_x_741:
[----:B------:R-:W2:Y:S01]  /*273b0*/  LDL R2, [R1+0x10] ;  /* 0x0000100001027983 */ /* 0x000ea20000100800 */
[----:B------:R-:W-:Y:S01]  /*273c0*/  VIADD R19, R4, 0x1 ;  /* 0x0000000104137836 */ /* 0x000fe20000000000 */
[----:B------:R-:W-:Y:S01]  /*273d0*/  BSSY B1, `(.L_x_758) ;  /* 0x00000b3000017945 */ /* 0x000fe20003800000 */
[----:B0-----:R-:W-:-:S03]  /*273e0*/  VIADD R6, R0, 0xffffffff ;  /* 0xffffffff00067836 */ /* 0x001fc60000000000 */
[----:B------:R-:W-:-:S04]  /*273f0*/  ISETP.NE.AND P0, PT, R19, 0x2, PT ;  /* 0x000000021300780c */ /* 0x000fc80003f05270 */
[----:B------:R-:W-:Y:S02]  /*27400*/  SEL R19, R19, RZ, P0 ;  /* 0x000000ff13137207 */ /* 0x000fe40000000000 */
[----:B--2---:R-:W-:Y:S02]  /*27410*/  LOP3.LUT P1, RZ, R2, 0x1, RZ, 0xc0, !PT ;  /* 0x0000000102ff7812 */ /* 0x004fe4000782c0ff */
        /* <DEDUP_REMOVED lines=28> */
.L_x_760:
[----:B------:R-:W-:Y:S01]  /*275e0*/  IMAD R2, R19, 0x8, R18 ;  /* 0x0000000813027824 */ /* 0x000fe200078e0212 */
[----:B------:R-:W-:Y:S01]  /*275f0*/  SHF.L.U32 R3, R10, 0x1f, RZ ;  /* 0x0000001f0a037819 */ /* 0x000fe200000006ff */
[----:B------:R-:W-:Y:S03]  /*27600*/  BSSY B2, `(.L_x_761) ;  /* 0x0000003000027945 */ /* 0x000fe60003800000 */
[----:B------:R-:W2:Y:S02]  /*27610*/  SYNCS.PHASECHK.TRANS64.TRYWAIT P0, [R2+URZ+0x36840], R3 ;  /* 0x03684003020075a7 */ /* 0x000ea4000800017f */
[----:B--2---:R-:W-:Y:S05]  /*27620*/  @!P0 BRA `(.L_x_762) ;  /* 0x0000003800708947 */ /* 0x004fea0003800000 */
.L_x_866:
[----:B------:R-:W-:Y:S05]  /*27630*/  BSYNC B2 ;  /* 0x0000000000027941 */ /* 0x000fea0003800000 */
.L_x_761:
        /* <DEDUP_REMOVED lines=12> */
.L_x_764:
[----:B------:R-:W-:Y:S05]  /*27700*/  BSYNC B2 ;  /* 0x0000000000027941 */ /* 0x000fea0003800000 */
.L_x_763:
[----:B--2---:R-:W2:Y:S01]  /*27710*/  LDL R2, [R1+0x1c] ;  /* 0x00001c0001027983 */ /* 0x004ea20000100800 */
[----:B------:R-:W-:Y:S01]  /*27720*/  IMAD.MOV.U32 R14, RZ, RZ, RZ ;  /* 0x000000ffff0e7224 */ /* 0x000fe200078e00ff */
[----:B------:R-:W-:Y:S01]  /*27730*/  UIADD3 UR4, UP0, UR36, 0x370, URZ ;  /* 0x0000037024047890 */ /* 0x000fe2000ff1e03f */
[C---:B------:R-:W-:Y:S01]  /*27740*/  IMAD R3, R19.reuse, 0x8, R11 ;  /* 0x0000000813037824 */ /* 0x040fe200078e020b */
[----:B------:R-:W-:Y:S01]  /*27750*/  PLOP3.LUT P0, PT, PT, PT, PT, 0x80, 0x0 ;  /* 0x000000000000781c */ /* 0x000fe20003f0f070 */
[----:B------:R-:W-:Y:S01]  /*27760*/  IMAD R8, R19, 0xa800, R18 ;  /* 0x0000a80013087824 */ /* 0x000fe200078e0212 */
[----:B------:R-:W-:Y:S01]  /*27770*/  R2UR UR10, R14 ;  /* 0x000000000e0a72ca */ /* 0x000fe200000e0000 */
[----:B------:R-:W-:Y:S01]  /*27780*/  VIADD R3, R3, 0x30 ;  /* 0x0000003003037836 */ /* 0x000fe20000000000 */
[----:B------:R-:W-:Y:S01]  /*27790*/  UIADD3.X UR5, URZ, UR37, URZ, UP0, !UPT ;  /* 0x000000253f057290 */ /* 0x000fe200087fe43f */
[----:B0-----:R-:W-:Y:S01]  /*277a0*/  VIADD R10, R8, 0x21400 ;  /* 0x00021400080a7836 */ /* 0x001fe20000000000 */
[----:B------:R-:W-:Y:S01]  /*277b0*/  UMOV UR6, 0x0 ;  /* 0x0000000000067882 */ /* 0x000fe20000000000 */
[----:B------:R-:W-:Y:S01]  /*277c0*/  UMOV UR7, 0x14f00000 ;  /* 0x14f0000000077882 */ /* 0x000fe20000000000 */
[----:B--2---:R-:W-:-:S09]  /*277d0*/  IMAD R2, R7, 0x70, R2 ;  /* 0x0000007007027824 */ /* 0x004fd200078e0202 */
.L_x_765:
        /* <DEDUP_REMOVED lines=16> */
.L_x_766:
        /* <DEDUP_REMOVED lines=16> */
.L_x_767:
        /* <DEDUP_REMOVED lines=15> */
.L_x_867:
[----:B------:R-:W-:Y:S05]  /*27ad0*/  BSYNC B2 ;  /* 0x0000000000027941 */ /* 0x000fea0003800000 */
.L_x_768:
        /* <DEDUP_REMOVED lines=9> */
[----:B--2---:R-:W-:Y:S05]  /*27b70*/  @!P0 BRA `(.L_x_771) ;  /* 0x0000000000048947 */ /* 0x004fea0003800000 */
[----:B------:R-:W-:Y:S01]  /*27b80*/  BPT.TRAP 0x1 ;  /* 0x000000040000795c */ /* 0x000fe20000300000 */
.L_x_771:
[----:B------:R-:W-:Y:S05]  /*27b90*/  BSYNC B2 ;  /* 0x0000000000027941 */ /* 0x000fea0003800000 */
.L_x_770:
        /* <DEDUP_REMOVED lines=12> */
.L_x_772:
        /* <DEDUP_REMOVED lines=15> */
.L_x_773:
        /* <DEDUP_REMOVED lines=15> */
.L_x_774:
        /* <DEDUP_REMOVED lines=12> */
.L_x_759:
[----:B------:R-:W-:Y:S05]  /*27f00*/  BSYNC B1 ;  /* 0x0000000000017941 */ /* 0x000fea0003800000 */
.L_x_758:
[----:B------:R-:W2:Y:S01]  /*27f10*/  LDL R2, [R1+0x30] ;  /* 0x0000300001027983 */ /* 0x000ea20000100800 */
[----:B------:R-:W-:Y:S01]  /*27f20*/  VIADD R0, R0, 0xfffffffe ;  /* 0xfffffffe00007836 */ /* 0x000fe20000000000 */
[----:B--2---:R-:W-:-:S13]  /*27f30*/  ISETP.GT.AND P0, PT, R6, R2, PT ;  /* 0x000000020600720c */ /* 0x004fda0003f04270 */
[----:B------:R-:W-:Y:S05]  /*27f40*/  @P0 BRA `(.L_x_775) ;  /* 0xffffffe800400947 */ /* 0x000fea000383ffff */
.L_x_721:
[----:B------:R-:W-:Y:S05]  /*27f50*/  BSYNC B0 ;  /* 0x0000000000007941 */ /* 0x000fea0003800000 */
.L_x_720:
[----:B------:R-:W3:Y:S01]  /*27f60*/  S2R R3, SR_TID.X ;  /* 0x0000000000037919 */ /* 0x000ee20000002100 */
[----:B------:R-:W-:Y:S01]  /*27f70*/  BSSY B0, `(.L_x_776) ;  /* 0x0000011000007945 */ /* 0x000fe20003800000 */
[----:B---3--:R-:W-:-:S04]  /*27f80*/  LOP3.LUT R3, R3, 0x7f, RZ, 0xc0, !PT ;  /* 0x0000007f03037812 */ /* 0x008fc800078ec0ff */
[----:B------:R-:W-:-:S13]  /*27f90*/  ISETP.NE.AND P0, PT, R3, RZ, PT ;  /* 0x000000ff0300720c */ /* 0x000fda0003f05270 */
[----:B------:R-:W-:Y:S05]  /*27fa0*/  @P0 BRA `(.L_x_777) ;  /* 0x0000000000340947 */ /* 0x000fea0003800000 */
[----:B------:R-:W3:Y:S01]  /*27fb0*/  S2R R2, SR_LANEID ;  /* 0x0000000000027919 */ /* 0x000ee20000000000 */
[----:B------:R-:W-:Y:S01]  /*27fc0*/  VOTEU.ANY UR4, UPT, PT ;  /* 0x0000000000047886 */ /* 0x000fe200038e0100 */
[----:B--2---:R-:W2:Y:S01]  /*27fd0*/  LDC.64 R4, c[0x0][0xc60] ;  /* 0x00031800ff047b82 */ /* 0x004ea20000000a00 */
[----:B------:R-:W3:Y:S02]  /*27fe0*/  FLO.U32 R0, UR4 ;  /* 0x0000000400007d00 */ /* 0x000ee400080e0000 */
[----:B---3--:R-:W-:-:S06]  /*27ff0*/  ISETP.EQ.U32.AND P0, PT, R0, R2, PT ;  /* 0x000000020000720c */ /* 0x008fcc0003f02070 */
[----:B------:R-:W2:Y:S07]  /*28000*/  POPC R2, UR4 ;  /* 0x0000000400027d09 */ /* 0x000eae0008000000 */
[----:B--2---:R-:W2:Y:S04]  /*28010*/  @P0 ATOMG.E.ADD.STRONG.GPU PT, R2, desc[UR60][R4.64], R2 ;  /* 0x00000002040209a8 */ /* 0x004ea800081ee1fc */
[----:B--2---:R2:W3:Y:S02]  /*28020*/  SHFL.IDX PT, R2, R2, R0, 0x1f ;  /* 0x00001f0002027589 */ /* 0x0044e400000e0000 */
[----:B--2---:R-:W2:Y:S02]  /*28030*/  S2R R0, SR_LTMASK ;  /* 0x0000000000007919 */ /* 0x004ea40000003900 */
[----:B--2---:R-:W-:-:S06]  /*28040*/  LOP3.LUT R0, R0, UR4, RZ, 0xc0, !PT ;  /* 0x0000000400007c12 */ /* 0x004fcc000f8ec0ff */
[----:B------:R-:W3:Y:S02]  /*28050*/  POPC R0, R0 ;  /* 0x0000000000007309 */ /* 0x000ee40000000000 */
[----:B---3--:R-:W-:-:S05]  /*28060*/  IADD3 R0, R2, UR38, R0 ;  /* 0x0000002602007c10 */ /* 0x008fca000fffe000 */
[----:B------:R3:W-:Y:S02]  /*28070*/  STL [R1], R0 ;  /* 0x0000000001007387 */ /* 0x0007e40000100800 */
.L_x_777:
[----:B------:R-:W-:Y:S05]  /*28080*/  BSYNC B0 ;  /* 0x0000000000007941 */ /* 0x000fea0003800000 */
.L_x_776:
[----:B---3--:R-:W3:Y:S01]  /*28090*/  LDL R0, [R1+0x10] ;  /* 0x0000100001007983 */ /* 0x008ee20000100800 */
[----:B------:R-:W-:Y:S01]  /*280a0*/  BSSY B0, `(.L_x_778) ;  /* 0x0000049000007945 */ /* 0x000fe20003800000 */
[----:B---3--:R-:W-:-:S13]  /*280b0*/  LOP3.LUT P0, RZ, R0, 0x1, RZ, 0xc0, !PT ;  /* 0x0000000100ff7812 */ /* 0x008fda000780c0ff */
[----:B------:R-:W-:Y:S05]  /*280c0*/  @!P0 BRA `(.L_x_779) ;  /* 0x0000000400188947 */ /* 0x000fea0003800000 */
[----:B------:R-:W3:Y:S01]  /*280d0*/  LDL R2, [R1+0x18] ;  /* 0x0000180001027983 */ /* 0x000ee20000100800 */
[----:B------:R-:W-:Y:S01]  /*280e0*/  IMAD R0, R19, 0x8, R18 ;  /* 0x0000000813007824 */ /* 0x000fe200078e0212 */
[----:B------:R-:W-:Y:S01]  /*280f0*/  BSSY B1, `(.L_x_780) ;  /* 0x0000005000017945 */ /* 0x000fe20003800000 */
[----:B------:R-:W-:Y:S02]  /*28100*/  ISETP.NE.AND P1, PT, R3, RZ, PT ;  /* 0x000000ff0300720c */ /* 0x000fe40003f25270 */
[----:B---3--:R-:W-:-:S04]  /*28110*/  SHF.L.U32 R2, R2, 0x1f, RZ ;  /* 0x0000001f02027819 */ /* 0x008fc800000006ff */
[----:B------:R-:W3:Y:S02]  /*28120*/  SYNCS.PHASECHK.TRANS64.TRYWAIT P0, [R0+URZ+0x36860], R2 ;  /* 0x03686002000075a7 */ /* 0x000ee4000800017f */
[----:B---3--:R-:W-:Y:S05]  /*28130*/  @!P0 BRA `(.L_x_781) ;  /* 0x0000002c00d48947 */ /* 0x008fea0003800000 */
.L_x_868:
[----:B------:R-:W-:Y:S05]  /*28140*/  BSYNC B1 ;  /* 0x0000000000017941 */ /* 0x000fea0003800000 */
.L_x_780:
[----:B------:R-:W-:Y:S04]  /*28150*/  BSSY B1, `(.L_x_782) ;  /* 0x0000009000017945 */ /* 0x000fe80003800000 */
[----:B------:R-:W-:Y:S05]  /*28160*/  @P1 BRA `(.L_x_783) ;  /* 0x00000000001c1947 */ /* 0x000fea0003800000 */
[----:B------:R-:W4:Y:S01]  /*28170*/  S2R R3, SR_TID.X ;  /* 0x0000000000037919 */ /* 0x000f220000002100 */
[----:B---3--:R-:W-:-:S04]  /*28180*/  IMAD.MOV.U32 R2, RZ, RZ, 0xa800 ;  /* 0x0000a800ff027424 */ /* 0x008fc800078e00ff */
[----:B------:R3:W-:Y:S01]  /*28190*/  SYNCS.ARRIVE.TRANS64 RZ, [R0+URZ+0x36850], R2 ;  /* 0x0368500200ff79a7 */ /* 0x0007e2000800003f */
[----:B----4-:R-:W-:-:S04]  /*281a0*/  LOP3.LUT R3, R3, 0x1f, RZ, 0xc0, !PT ;  /* 0x0000001f03037812 */ /* 0x010fc800078ec0ff */
[----:B------:R-:W-:-:S13]  /*281b0*/  ISETP.NE.AND P0, PT, R3, RZ, PT ;  /* 0x000000ff0300720c */ /* 0x000fda0003f05270 */
[----:B---3--:R-:W-:Y:S05]  /*281c0*/  @!P0 BRA `(.L_x_783) ;  /* 0x0000000000048947 */ /* 0x008fea0003800000 */
[----:B------:R-:W-:Y:S01]  /*281d0*/  BPT.TRAP 0x1 ;  /* 0x000000040000795c */ /* 0x000fe20000300000 */
.L_x_783:
[----:B------:R-:W-:Y:S05]  /*281e0*/  BSYNC B1 ;  /* 0x0000000000017941 */ /* 0x000fea0003800000 */
.L_x_782:
[----:B------:R-:W4:Y:S04]  /*281f0*/  LDL.LU R3, [R1+0x1c] ;  /* 0x00001c0001037983 */ /* 0x000f280000300800 */
[----:B---3--:R-:W4:Y:S01]  /*28200*/  LDL.LU R2, [R1+0x8] ;  /* 0x0000080001027983 */ /* 0x008f220000300800 */
[----:B------:R-:W-:Y:S01]  /*28210*/  UIADD3 UR4, UP0, UR36, 0x470, URZ ;  /* 0x0000047024047890 */ /* 0x000fe2000ff1e03f */
[----:B------:R-:W-:Y:S01]  /*28220*/  PLOP3.LUT P0, PT, PT, PT, PT, 0x80, 0x0 ;  /* 0x000000000000781c */ /* 0x000fe20003f0f070 */
[----:B------:R-:W-:Y:S01]  /*28230*/  VIADD R0, R0, 0x36850 ;  /* 0x0003685000007836 */ /* 0x000fe20000000000 */
[----:B------:R-:W-:Y:S01]  /*28240*/  UMOV UR6, 0x0 ;  /* 0x0000000000067882 */ /* 0x000fe20000000000 */
[----:B------:R-:W-:Y:S01]  /*28250*/  UIADD3.X UR5, URZ, UR37, URZ, UP0, !UPT ;  /* 0x000000253f057290 */ /* 0x000fe200087fe43f */
[----:B------:R-:W-:Y:S01]  /*28260*/  UMOV UR7, 0x14f00000 ;  /* 0x14f0000000077882 */ /* 0x000fe20000000000 */
[----:B------:R-:W-:Y:S01]  /*28270*/  UMOV UR10, URZ ;  /* 0x0000003f000a7c82 */ /* 0x000fe20008000000 */
[----:B----4-:R-:W-:-:S02]  /*28280*/  IMAD R3, R2, 0x70, R3 ;  /* 0x0000007002037824 */ /* 0x010fc400078e0203 */
[----:B------:R-:W-:-:S04]  /*28290*/  IMAD R2, R19, 0xa800, R18 ;  /* 0x0000a80013027824 */ /* 0x000fc800078e0212 */
[----:B------:R-:W-:-:S07]  /*282a0*/  VIADD R4, R2, 0x400 ;  /* 0x0000040002047836 */ /* 0x000fce0000000000 */
.L_x_784:
        /* <DEDUP_REMOVED lines=9> */
[----:B---3--:R-:W-:Y:S05]  /*28340*/  @P0 BRA.U.ANY `(.L_x_784) ;  /* 0xfffffffd00d80947 */ /* 0x008fea000393ffff */
[----:B------:R-:W-:Y:S01]  /*28350*/  PLOP3.LUT P0, PT, PT, PT, PT, 0x80, 0x0 ;  /* 0x000000000000781c */ /* 0x000fe20003f0f070 */
[----:B------:R-:W-:Y:S01]  /*28360*/  VIADD R4, R2, 0x3c00 ;  /* 0x00003c0002047836 */ /* 0x000fe20000000000 */
[----:B------:R-:W-:Y:S01]  /*28370*/  UMOV UR6, 0x0 ;  /* 0x0000000000067882 */ /* 0x000fe20000000000 */
[----:B------:R-:W-:Y:S01]  /*28380*/  UMOV UR7, 0x14f00000 ;  /* 0x14f0000000077882 */ /* 0x000fe20000000000 */
[----:B------:R-:W-:-:S09]  /*28390*/  UMOV UR10, 0x40 ;  /* 0x00000040000a7882 */ /* 0x000fd20000000000 */
.L_x_785:
        /* <DEDUP_REMOVED lines=15> */
.L_x_786:
        /* <DEDUP_REMOVED lines=10> */
.L_x_779:
[----:B------:R-:W-:Y:S05]  /*28530*/  BSYNC B0 ;  /* 0x0000000000007941 */ /* 0x000fea0003800000 */
.L_x_778:
[----:B------:R-:W3:Y:S01]  /*28540*/  LDL.LU R4, [R1+0x18] ;  /* 0x0000180001047983 */ /* 0x000ee20000300800 */
[----:B------:R-:W-:-:S05]  /*28550*/  VIADD R19, R19, 0x1 ;  /* 0x0000000113137836 */ /* 0x000fca0000000000 */
[----:B------:R-:W-:-:S04]  /*28560*/  ISETP.NE.AND P0, PT, R19, 0x2, PT ;  /* 0x000000021300780c */ /* 0x000fc80003f05270 */
[----:B------:R-:W-:Y:S02]  /*28570*/  SEL R0, RZ, 0x1, P0 ;  /* 0x00000001ff007807 */ /* 0x000fe40000000000 */
[----:B------:R-:W-:Y:S02]  /*28580*/  SEL R19, R19, RZ, P0 ;  /* 0x000000ff13137207 */ /* 0x000fe40000000000 */
[----:B---3--:R-:W-:-:S05]  /*28590*/  LOP3.LUT R4, R4, R0, RZ, 0x3c, !PT ;  /* 0x0000000004047212 */ /* 0x008fca00078e3cff */
[----:B------:R3:W-:Y:S02]  /*285a0*/  STL [R1+0x18], R4 ;  /* 0x0000180401007387 */ /* 0x0007e40000100800 */
.L_x_700:
[----:B------:R-:W-:Y:S05]  /*285b0*/  BSYNC B7 ;  /* 0x0000000000077941 */ /* 0x000fea0003800000 */
.L_x_698:
[----:B----4-:R-:W4:Y:S02]  /*285c0*/  LDL R0, [R1+0x10] ;  /* 0x0000100001007983 */ /* 0x010f240000100800 */
[----:B----4-:R-:W-:-:S13]  /*285d0*/  LOP3.LUT P0, RZ, R0, 0x2, RZ, 0xc0, !PT ;  /* 0x0000000200ff7812 */ /* 0x010fda000780c0ff */
[----:B------:R-:W-:Y:S05]  /*285e0*/  @!P0 BRA `(.L_x_787) ;  /* 0x00000000002c8947 */ /* 0x000fea0003800000 */
[----:B------:R-:W-:Y:S05]  /*285f0*/  WARPSYNC.ALL ;  /* 0x0000000000007948 */ /* 0x000fea0003800000 */
[----:B------:R-:W4:Y:S08]  /*28600*/  S2UR UR5, SR_CgaCtaId ;  /* 0x00000000000579c3 */ /* 0x000f300000008800 */
[----:B------:R-:W-:Y:S06]  /*28610*/  BAR.SYNC.DEFER_BLOCKING 0x5, 0x180 ;  /* 0x0146000000007b1d */ /* 0x000fec0000010000 */
[----:B------:R-:W-:-:S02]  /*28620*/  UMOV UR4, 0x400 ;  /* 0x0000040000047882 */ /* 0x000fc40000000000 */
[----:B----4-:R-:W-:-:S06]  /*28630*/  ULEA UR4, UR5, UR4, 0x18 ;  /* 0x0000000405047291 */ /* 0x010fcc000f8ec03f */
[----:B------:R-:W-:-:S05]  /*28640*/  IMAD.U32 R18, RZ, RZ, UR4 ;  /* 0x00000004ff127e24 */ /* 0x000fca000f8e00ff */
[----:B0123--:R-:W0:Y:S04]  /*28650*/  LDS.128 R4, [R18+0x368d0] ;  /* 0x0368d00012047984 */ /* 0x00fe280000000c00 */
[----:B0-----:R0:W-:Y:S04]  /*28660*/  STL.64 [R1], R4 ;  /* 0x0000000401007387 */ /* 0x0011e80000100a00 */
[----:B------:R0:W-:Y:S01]  /*28670*/  STL.64 [R1+0x8], R6 ;  /* 0x0000080601007387 */ /* 0x0001e20000100a00 */
[----:B------:R-:W-:Y:S06]  /*28680*/  BAR.ARV 0x4, 0x180 ;  /* 0x0106000000007b1d */ /* 0x000fec0000002000 */
[----:B------:R-:W-:Y:S05]  /*28690*/  BRA `(.L_x_788) ;  /* 0x0000000c00207947 */ /* 0x000fea0003800000 */
.L_x_787:
[----:B------:R-:W4:Y:S01]  /*286a0*/  S2R R16, SR_TID.X ;  /* 0x0000000000107919 */ /* 0x000f220000002100 */
[----:B------:R-:W-:Y:S01]  /*286b0*/  UMOV UR4, 0xffffffff ;  /* 0xffffffff00047882 */ /* 0x000fe20000000000 */
[----:B----4-:R-:W-:-:S04]  /*286c0*/  LOP3.LUT R16, R16, 0x1f, RZ, 0xc0, !PT ;  /* 0x0000001f10107812 */ /* 0x010fc800078ec0ff */
[----:B------:R-:W-:Y:S01]  /*286d0*/  ISETP.NE.AND P0, PT, R16, 0x1f, PT ;  /* 0x0000001f1000780c */ /* 0x000fe20003f05270 */
[----:B------:R-:W-:-:S12]  /*286e0*/  BRA.DIV UR4, `(.L_x_789) ;  /* 0x0000002a047c7947 */ /* 0x000fd8000b800000 */
[----:B------:R-:W0:Y:S01]  /*286f0*/  LDL.LU R2, [R1] ;  /* 0x0000000001027983 */ /* 0x000e220000300800 */
[----:B------:R-:W-:-:S03]  /*28700*/  ULDC UR4, c[0x0][0xc3c] ;  /* 0x00030f0000047ab9 */ /* 0x000fc60000000800 */
[----:B-12---:R-:W2:Y:S01]  /*28710*/  LDL R3, [R1+0xc] ;  /* 0x00000c0001037983 */ /* 0x006ea20000100800 */
[----:B0-----:R-:W-:Y:S02]  /*28720*/  IMAD.MOV.U32 R10, RZ, RZ, R2 ;  /* 0x000000ffff0a7224 */ /* 0x001fe400078e0002 */
[----:B--2---:R-:W-:-:S05]  /*28730*/  IMAD.IADD R0, R3, 0x1, R16 ;  /* 0x0000000103007824 */ /* 0x004fca00078e0210 */
[----:B------:R-:W-:-:S13]  /*28740*/  ISETP.GE.OR P1, PT, R0, UR4, !P0 ;  /* 0x0000000400007c0c */ /* 0x000fda000c726670 */
[----:B------:R-:W0:Y:S08]  /*28750*/  @!P1 LDC.64 R2, c[0x0][0xc80] ;  /* 0x00032000ff029b82 */ /* 0x000e300000000a00 */
[----:B------:R-:W1:Y:S01]  /*28760*/  @!P1 LDC.64 R6, c[0x0][0xc78] ;  /* 0x00031e00ff069b82 */ /* 0x000e620000000a00 */
[----:B0-----:R-:W-:-:S05]  /*28770*/  @!P1 IMAD.WIDE R2, R0, 0x4, R2 ;  /* 0x0000000400029825 */ /* 0x001fca00078e0202 */
[----:B------:R1:W2:Y:S02]  /*28780*/  @!P1 LDG.E R8, desc[UR60][R2.64] ;  /* 0x0000003c02089981 */ /* 0x0002a4000c1e1900 */
[----:B-1----:R-:W-:-:S06]  /*28790*/  @!P1 IMAD.WIDE R2, R0, 0x4, R6 ;  /* 0x0000000400029825 */ /* 0x002fcc00078e0206 */
[----:B------:R-:W4:Y:S01]  /*287a0*/  @!P1 LDG.E R2, desc[UR60][R2.64] ;  /* 0x0000003c02029981 */ /* 0x000f22000c1e1900 */
[----:B---3--:R-:W-:Y:S01]  /*287b0*/  IMAD.MOV.U32 R4, RZ, RZ, RZ ;  /* 0x000000ffff047224 */ /* 0x008fe200078e00ff */
        /* <DEDUP_REMOVED lines=9> */
[----:B----4-:R-:W-:Y:S01]  /*28850*/  @!P1 IMAD.MOV.U32 R6, RZ, RZ, R2 ;  /* 0x000000ffff069224 */ /* 0x010fe200078e0002 */
        /* <DEDUP_REMOVED lines=18> */
.L_x_878:
[----:B------:R-:W-:Y:S02]  /*28980*/  ULDC UR4, c[0x0][0xc38] ;  /* 0x00030e0000047ab9 */ /* 0x000fe40000000800 */
[----:B------:R-:W-:-:S04]  /*28990*/  IMAD.U32 R2, RZ, RZ, UR4 ;  /* 0x00000004ff027e24 */ /* 0x000fc8000f8e00ff */
[----:B-1----:R-:W-:-:S04]  /*289a0*/  IMAD R9, R9, R2, RZ ;  /* 0x0000000209097224 */ /* 0x002fc800078e02ff */
[----:B------:R-:W-:-:S05]  /*289b0*/  IMAD.IADD R0, R0, 0x1, R9 ;  /* 0x0000000100007824 */ /* 0x000fca00078e0209 */
[----:B------:R-:W-:-:S13]  /*289c0*/  ISETP.GT.AND P6, PT, R0, R5, PT ;  /* 0x000000050000720c */ /* 0x000fda0003fc4270 */
[----:B------:R-:W-:Y:S05]  /*289d0*/  @P6 BRA `(.L_x_790) ;  /* 0x0000000000ac6947 */ /* 0x000fea0003800000 */
.L_x_793:
[----:B------:R-:W2:Y:S01]  /*289e0*/  LDL.LU R3, [R1+0xc] ;  /* 0x00000c0001037983 */ /* 0x000ea20000300800 */
[----:B------:R-:W1:Y:S01]  /*289f0*/  LDC R2, c[0x0][0xc3c] ;  /* 0x00030f00ff027b82 */ /* 0x000e620000000800 */
[----:B--2---:R-:W-:-:S05]  /*28a00*/  VIADD R3, R3, 0x1f ;  /* 0x0000001f03037836 */ /* 0x004fca0000000000 */
[----:B-1----:R-:W-:-:S13]  /*28a10*/  ISETP.GE.AND P6, PT, R3, R2, PT ;  /* 0x000000020300720c */ /* 0x002fda0003fc6270 */
[----:B------:R-:W-:Y:S05]  /*28a20*/  @P6 BRA `(.L_x_791) ;  /* 0x0000000400d46947 */ /* 0x000fea0003800000 */
[----:B------:R-:W1:Y:S01]  /*28a30*/  S2R R4, SR_TID.X ;  /* 0x0000000000047919 */ /* 0x000e620000002100 */
[----:B------:R2:W-:Y:S01]  /*28a40*/  STL [R1+0xc], R3 ;  /* 0x00000c0301007387 */ /* 0x0005e20000100800 */
[----:B-1----:R-:W-:-:S05]  /*28a50*/  LOP3.LUT R4, R4, 0x1f, RZ, 0xc0, !PT ;  /* 0x0000001f04047812 */ /* 0x002fca00078ec0ff */
[----:B------:R-:W-:Y:S02]  /*28a60*/  IMAD.IADD R6, R3, 0x1, R4 ;  /* 0x0000000103067824 */ /* 0x000fe400078e0204 */
[----:B------:R-:W-:-:S03]  /*28a70*/  IMAD.MOV.U32 R4, RZ, RZ, RZ ;  /* 0x000000ffff047224 */ /* 0x000fc600078e00ff */
[----:B------:R-:W-:-:S13]  /*28a80*/  ISETP.GE.OR P6, PT, R6, R2, !P0 ;  /* 0x000000020600720c */ /* 0x000fda00047c6670 */
[----:B--2---:R-:W1:Y:S02]  /*28a90*/  @!P6 LDC.64 R2, c[0x0][0xc80] ;  /* 0x00032000ff02eb82 */ /* 0x004e640000000a00 */
[----:B-1----:R-:W-:-:S05]  /*28aa0*/  @!P6 IMAD.WIDE R2, R6, 0x4, R2 ;  /* 0x000000040602e825 */ /* 0x002fca00078e0202 */
[----:B------:R1:W2:Y:S02]  /*28ab0*/  @!P6 LDG.E R4, desc[UR60][R2.64] ;  /* 0x0000003c0204e981 */ /* 0x0002a4000c1e1900 */
[----:B-1----:R-:W1:Y:S02]  /*28ac0*/  @!P6 LDC.64 R2, c[0x0][0xc78] ;  /* 0x00031e00ff02eb82 */ /* 0x002e640000000a00 */
[----:B-1----:R-:W-:-:S04]  /*28ad0*/  @!P6 IMAD.WIDE R2, R6, 0x4, R2 ;  /* 0x000000040602e825 */ /* 0x002fc800078e0202 */
[----:B------:R-:W-:-:S06]  /*28ae0*/  IMAD.MOV.U32 R6, RZ, RZ, RZ ;  /* 0x000000ffff067224 */ /* 0x000fcc00078e00ff */
[----:B------:R-:W2:Y:S01]  /*28af0*/  @!P6 LDG.E R6, desc[UR60][R2.64] ;  /* 0x0000003c0206e981 */ /* 0x000ea2000c1e1900 */
[----:B------:R-:W-:Y:S01]  /*28b00*/  UMOV UR4, 0xffffffff ;  /* 0xffffffff00047882 */ /* 0x000fe20000000000 */
[----:B--2---:R-:W-:Y:S02]  /*28b10*/  IMAD R2, R6, R4, RZ ;  /* 0x0000000406027224 */ /* 0x004fe400078e02ff */
[----:B------:R-:W-:Y:S05]  /*28b20*/  BRA.DIV UR4, `(.L_x_792) ;  /* 0x0000002a04cc7947 */ /* 0x000fea000b800000 */
        /* <DEDUP_REMOVED lines=14> */
[----:B0-----:R-:W-:-:S05]  /*28c10*/  IMAD.IADD R7, R2, 0x1, R3 ;  /* 0x0000000102077824 */ /* 0x001fca00078e0203 */
[----:B------:R0:W1:Y:S02]  /*28c20*/  SHFL.IDX PT, R9, R7, 0x1f, 0x1f ;  /* 0x03e01f0007097f89 */ /* 0x00006400000e0000 */
.L_x_886:
[----:B------:R-:W-:Y:S02]  /*28c30*/  ULDC UR4, c[0x0][0xc38] ;  /* 0x00030e0000047ab9 */ /* 0x000fe40000000800 */
[----:B------:R-:W-:-:S04]  /*28c40*/  IMAD.U32 R2, RZ, RZ, UR4 ;  /* 0x00000004ff027e24 */ /* 0x000fc8000f8e00ff */
[----:B-1----:R-:W-:-:S04]  /*28c50*/  IMAD R9, R9, R2, RZ ;  /* 0x0000000209097224 */ /* 0x002fc800078e02ff */
[----:B------:R-:W-:-:S05]  /*28c60*/  IMAD.IADD R0, R9, 0x1, R0 ;  /* 0x0000000109007824 */ /* 0x000fca00078e0200 */
[----:B------:R-:W-:-:S13]  /*28c70*/  ISETP.GT.AND P6, PT, R0, R5, PT ;  /* 0x000000050000720c */ /* 0x000fda0003fc4270 */
[----:B------:R-:W-:Y:S05]  /*28c80*/  @!P6 BRA `(.L_x_793) ;  /* 0xfffffffc0054e947 */ /* 0x000fea000383ffff */
.L_x_790:
        /* <DEDUP_REMOVED lines=9> */
.L_x_891:
[----:B------:R-:W-:-:S13]  /*28d20*/  ISETP.NE.AND P0, PT, R3, RZ, PT ;  /* 0x000000ff0300720c */ /* 0x000fda0003f05270 */
[----:B------:R-:W-:Y:S05]  /*28d30*/  @!P0 BRA `(.L_x_795) ;  /* 0x0000000000148947 */ /* 0x000fea0003800000 */
[----:B------:R-:W-:Y:S01]  /*28d40*/  UMOV UR4, 0xffffffff ;  /* 0xffffffff00047882 */ /* 0x000fe20000000000 */
[----:B------:R-:W-:Y:S02]  /*28d50*/  VIADD R12, R0, 0xffffffff ;  /* 0xffffffff000c7836 */ /* 0x000fe40000000000 */
[----:B------:R-:W-:Y:S05]  /*28d60*/  BRA.DIV UR4, `(.L_x_796) ;  /* 0x0000002e04707947 */ /* 0x000fea000b800000 */
[----:B0-----:R0:W4:Y:S02]  /*28d70*/  SHFL.IDX PT, R7, R7, R12, 0x1f ;  /* 0x00001f0c07077589 */ /* 0x00112400000e0000 */
.L_x_894:
[----:B----4-:R-:W-:-:S07]  /*28d80*/  IMAD.MOV.U32 R8, RZ, RZ, R7 ;  /* 0x000000ffff087224 */ /* 0x010fce00078e0007 */
.L_x_795:
[----:B------:R-:W4:Y:S01]  /*28d90*/  LDL.LU R10, [R1+0xc] ;  /* 0x00000c00010a7983 */ /* 0x000f220000300800 */
[----:B0-2---:R-:W-:Y:S01]  /*28da0*/  IABS R7, R4 ;  /* 0x0000000400077213 */ /* 0x005fe20000000000 */
[----:B------:R-:W-:-:S03]  /*28db0*/  IMAD R9, R8, R2, R9 ;  /* 0x0000000208097224 */ /* 0x000fc600078e0209 */
[----:B------:R-:W0:Y:S01]  /*28dc0*/  I2F.RP R2, R7 ;  /* 0x0000000700027306 */ /* 0x000e220000209400 */
[----:B------:R-:W-:Y:S01]  /*28dd0*/  IMAD.IADD R5, R5, 0x1, -R9 ;  /* 0x0000000105057824 */ /* 0x000fe200078e0a09 */
[----:B------:R2:W-:Y:S02]  /*28de0*/  STL [R1], R9 ;  /* 0x0000000901007387 */ /* 0x0005e40000100800 */
[----:B--2---:R-:W-:-:S04]  /*28df0*/  IABS R9, R4 ;  /* 0x0000000400097213 */ /* 0x004fc80000000000 */
        /* <DEDUP_REMOVED lines=35> */
[----:B------:R-:W-:Y:S02]  /*29030*/  IMAD R3, R2, R9, R3 ;  /* 0x0000000902037224 */ /* 0x000fe400078e0203 */
[----:B------:R-:W-:-:S03]  /*29040*/  IMAD.IADD R4, R5, 0x1, -R4 ;  /* 0x0000000105047824 */ /* 0x000fc600078e0a04 */
[----:B------:R-:W-:-:S13]  /*29050*/  ISETP.GT.U32.AND P1, PT, R7, R3, PT ;  /* 0x000000030700720c */ /* 0x000fda0003f24070 */
[----:B------:R-:W-:Y:S02]  /*29060*/  @!P1 IMAD.IADD R3, R3, 0x1, -R7 ;  /* 0x0000000103039824 */ /* 0x000fe400078e0a07 */
        /* <DEDUP_REMOVED lines=11> */
[----:B----4-:R-:W-:Y:S02]  /*29120*/  IMAD.IADD R10, R0, 0x1, R10 ;  /* 0x00000001000a7824 */ /* 0x010fe400078e020a */
[----:B-1----:R-:W-:-:S05]  /*29130*/  IMAD R0, R3, 0x10000, R2 ;  /* 0x0001000003007824 */ /* 0x002fca00078e0202 */
[----:B------:R0:W-:Y:S04]  /*29140*/  STL [R1+0x8], R0 ;  /* 0x0000080001007387 */ /* 0x0001e80000100800 */
[----:B------:R0:W-:Y:S04]  /*29150*/  STL [R1+0xc], R10 ;  /* 0x00000c0a01007387 */ /* 0x0001e80000100800 */
[----:B------:R0:W-:Y:S01]  /*29160*/  STL [R1+0x4], R4 ;  /* 0x0000040401007387 */ /* 0x0001e20000100800 */
[----:B------:R-:W-:Y:S05]  /*29170*/  BRA `(.L_x_797) ;  /* 0x0000000000287947 */ /* 0x000fea0003800000 */
.L_x_791:
[----:B------:R-:W-:Y:S01]  /*29180*/  UMOV UR4, URZ ;  /* 0x0000003f00047c82 */ /* 0x000fe20008000000 */
[----:B------:R-:W-:Y:S01]  /*29190*/  ULDC UR6, c[0x0][0xc3c] ;  /* 0x00030f0000067ab9 */ /* 0x000fe20000000800 */
[----:B------:R-:W-:Y:S01]  /*291a0*/  UMOV UR5, URZ ;  /* 0x0000003f00057c82 */ /* 0x000fe20008000000 */
[----:B------:R-:W-:Y:S01]  /*291b0*/  IMAD.U32 R3, RZ, RZ, UR4 ;  /* 0x00000004ff037e24 */ /* 0x000fe2000f8e00ff */
[----:B------:R1:W-:Y:S01]  /*291c0*/  STL [R1], R5 ;  /* 0x0000000501007387 */ /* 0x0003e20000100800 */
[----:B------:R-:W-:Y:S02]  /*291d0*/  IMAD.U32 R0, RZ, RZ, UR6 ;  /* 0x00000006ff007e24 */ /* 0x000fe4000f8e00ff */
[----:B------:R-:W-:Y:S01]  /*291e0*/  IMAD.U32 R2, RZ, RZ, UR5 ;  /* 0x00000005ff027e24 */ /* 0x000fe2000f8e00ff */
[----:B------:R1:W-:Y:S04]  /*291f0*/  STL [R1+0x4], R3 ;  /* 0x0000040301007387 */ /* 0x0003e80000100800 */
[----:B------:R1:W-:Y:S04]  /*29200*/  STL [R1+0xc], R0 ;  /* 0x00000c0001007387 */ /* 0x0003e80000100800 */
[----:B------:R1:W-:Y:S02]  /*29210*/  STL [R1+0x8], R2 ;  /* 0x0000080201007387 */ /* 0x0003e40000100800 */
.L_x_797:
[----:B-1----:R-:W2:Y:S04]  /*29220*/  LDL R2, [R1+0xc] ;  /* 0x00000c0001027983 */ /* 0x002ea80000100800 */
[----:B------:R-:W3:Y:S04]  /*29230*/  LDL R3, [R1+0x8] ;  /* 0x0000080001037983 */ /* 0x000ee80000100800 */
[----:B------:R-:W4:Y:S04]  /*29240*/  LDL R5, [R1+0x4] ;  /* 0x0000040001057983 */ /* 0x000f280000100800 */
[----:B0-----:R-:W4:Y:S01]  /*29250*/  LDL R4, [R1] ;  /* 0x0000000001047983 */ /* 0x001f220000100800 */
[----:B------:R-:W0:Y:S01]  /*29260*/  S2R R0, SR_TID.X ;  /* 0x0000000000007919 */ /* 0x000e220000002100 */
[----:B------:R-:W-:Y:S05]  /*29270*/  WARPSYNC.ALL ;  /* 0x0000000000007948 */ /* 0x000fea0003800000 */
[----:B0-----:R-:W-:Y:S01]  /*29280*/  LOP3.LUT R0, R0, 0x1f, RZ, 0xc0, !PT ;  /* 0x0000001f00007812 */ /* 0x001fe200078ec0ff */
[----:B------:R-:W-:Y:S03]  /*29290*/  BAR.SYNC.DEFER_BLOCKING 0x4, 0x180 ;  /* 0x0106000000007b1d */ /* 0x000fe60000010000 */
[----:B------:R-:W-:-:S13]  /*292a0*/  ISETP.NE.AND P0, PT, R0, RZ, PT ;  /* 0x000000ff0000720c */ /* 0x000fda0003f05270 */
[----:B------:R-:W0:Y:S01]  /*292b0*/  @!P0 S2R R0, SR_CgaCtaId ;  /* 0x0000000000008919 */ /* 0x000e220000008800 */
[----:B--2---:R-:W-:Y:S01]  /*292c0*/  IMAD.MOV.U32 R7, RZ, RZ, R2 ;  /* 0x000000ffff077224 */ /* 0x004fe200078e0002 */
[----:B------:R-:W-:Y:S01]  /*292d0*/  @!P0 MOV R2, 0x400 ;  /* 0x0000040000028802 */ /* 0x000fe20000000f00 */
[----:B---3--:R-:W-:-:S03]  /*292e0*/  IMAD.MOV.U32 R6, RZ, RZ, R3 ;  /* 0x000000ffff067224 */ /* 0x008fc600078e0003 */
[----:B0-----:R-:W-:-:S05]  /*292f0*/  @!P0 LEA R18, R0, R2, 0x18 ;  /* 0x0000000200128211 */ /* 0x001fca00078ec0ff */
[----:B----4-:R1:W-:Y:S01]  /*29300*/  @!P0 STS.128 [R18+0x368d0], R4 ;  /* 0x0368d00412008388 */ /* 0x0103e20000000c00 */
[----:B------:R-:W-:Y:S06]  /*29310*/  BAR.ARV 0x5, 0x180 ;  /* 0x0146000000007b1d */ /* 0x000fec0000002000 */
.L_x_788:
[----:B------:R-:W2:Y:S01]  /*29320*/  LDL R0, [R1+0xc] ;  /* 0x00000c0001007983 */ /* 0x000ea20000100800 */
[----:B------:R-:W-:Y:S02]  /*29330*/  ULDC UR4, c[0x0][0xc3c] ;  /* 0x00030f0000047ab9 */ /* 0x000fe40000000800 */
[----:B--2---:R-:W-:-:S13]  /*29340*/  ISETP.GE.AND P0, PT, R0, UR4, PT ;  /* 0x0000000400007c0c */ /* 0x004fda000bf06270 */
[----:B------:R-:W-:Y:S05]  /*29350*/  @!P0 BRA `(.L_x_798) ;  /* 0xffffff8c00208947 */ /* 0x000fea000383ffff */
[----:B------:R-:W-:Y:S05]  /*29360*/  BSYNC B8 ;  /* 0x0000000000087941 */ /* 0x000fea0003800000 */
.L_x_650:
[----:B--2---:R-:W2:Y:S01]  /*29370*/  LDL.LU R0, [R1+0x64] ;  /* 0x0000640001007983 */ /* 0x004ea20000300800 */
[----:B------:R-:W-:Y:S01]  /*29380*/  BSSY B0, `(.L_x_799) ;  /* 0x000000b000007945 */ /* 0x000fe20003800000 */
[----:B01----:R-:W0:Y:S01]  /*29390*/  S2R R5, SR_CgaCtaId ;  /* 0x0000000000057919 */ /* 0x003e220000008800 */
[----:B--2---:R-:W-:-:S05]  /*293a0*/  VIADD R0, R0, 0x1 ;  /* 0x0000000100007836 */ /* 0x004fca0000000000 */
        /* <DEDUP_REMOVED lines=8> */
.L_x_895:
[----:B------:R-:W-:Y:S05]  /*29430*/  BSYNC B0 ;  /* 0x0000000000007941 */ /* 0x000fea0003800000 */
.L_x_799:
[----:B------:R-:W-:-:S03]  /*29440*/  UMOV UR4, 0xffffffff ;  /* 0xffffffff00047882 */ /* 0x000fc60000000000 */
[----:B------:R-:W-:Y:S05]  /*29450*/  BRA.DIV UR4, `(.L_x_801) ;  /* 0x0000002604f07947 */ /* 0x000fea000b800000 */
[----:B------:R-:W1:Y:S02]  /*29460*/  S2R R2, SR_TID.X ;  /* 0x0000000000027919 */ /* 0x000e640000002100 */
[----:B-1----:R-:W-:-:S04]  /*29470*/  SHF.R.U32.HI R2, RZ, 0x5, R2 ;  /* 0x00000005ff027819 */ /* 0x002fc80000011602 */
[----:B------:R-:W-:-:S05]  /*29480*/  LOP3.LUT R2, R2, 0x3, RZ, 0xc0, !PT ;  /* 0x0000000302027812 */ /* 0x000fca00078ec0ff */
[----:B------:R1:W2:Y:S02]  /*29490*/  SHFL.IDX PT, R14, R2, RZ, 0x1f ;  /* 0x00001fff020e7589 */ /* 0x0002a400000e0000 */
.L_x_898:
[----:B--2---:R-:W-:-:S13]  /*294a0*/  ISETP.NE.AND P0, PT, R14, RZ, PT ;  /* 0x000000ff0e00720c */ /* 0x004fda0003f05270 */
[----:B------:R-:W-:Y:S05]  /*294b0*/  @P0 BRA `(.L_x_430) ;  /* 0x00000000008c0947 */ /* 0x000fea0003800000 */
[----:B------:R-:W-:-:S03]  /*294c0*/  UMOV UR4, 0xffffffff ;  /* 0xffffffff00047882 */ /* 0x000fc60000000000 */
[----:B------:R-:W-:Y:S05]  /*294d0*/  BRA.DIV UR4, `(.L_x_802) ;  /* 0x0000002a04047947 */ /* 0x000fea000b800000 */
[----:B------:R-:W-:-:S13]  /*294e0*/  ELECT P6, URZ, PT ;  /* 0x00000000003f782f */ /* 0x000fda00038c0000 */
.L_x_901:
[----:B------:R-:W-:Y:S05]  /*294f0*/  @!P6 BRA `(.L_x_430) ;  /* 0x00000000007ce947 */ /* 0x000fea0003800000 */
[----:B-1----:R-:W2:Y:S02]  /*29500*/  LDL.LU R2, [R1+0x68] ;  /* 0x0000680001027983 */ /* 0x002ea40000300800 */
[----:B--2---:R-:W-:-:S04]  /*29510*/  LOP3.LUT R2, R2, 0x2, RZ, 0xfc, !PT ;  /* 0x0000000202027812 */ /* 0x004fc800078efcff */
[----:B------:R-:W-:-:S13]  /*29520*/  ISETP.NE.AND P2, PT, R2, 0x3, PT ;  /* 0x000000030200780c */ /* 0x000fda0003f45270 */
[----:B------:R-:W-:Y:S05]  /*29530*/  @!P2 BRA `(.L_x_803) ;  /* 0x000000000004a947 */ /* 0x000fea0003800000 */
[----:B------:R-:W-:Y:S01]  /*29540*/  BPT.TRAP 0x1 ;  /* 0x000000040000795c */ /* 0x000fe20000300000 */
.L_x_803:
        /* <DEDUP_REMOVED lines=13> */
.L_x_902:
[----:B------:R-:W1:Y:S02]  /*29620*/  SYNCS.PHASECHK.TRANS64.TRYWAIT P0, [R7+URZ], R2 ;  /* 0x00000002070075a7 */ /* 0x000e64000800017f */
[----:B-1----:R-:W-:Y:S05]  /*29630*/  @!P0 BRA `(.L_x_805) ;  /* 0x0000002400e08947 */ /* 0x002fea0003800000 */
.L_x_903:
[----:B------:R-:W-:Y:S05]  /*29640*/  @!P2 BRA `(.L_x_806) ;  /* 0x000000000004a947 */ /* 0x000fea0003800000 */
[----:B------:R-:W-:Y:S01]  /*29650*/  BPT.TRAP 0x1 ;  /* 0x000000040000795c */ /* 0x000fe20000300000 */
.L_x_806:
[----:B------:R-:W-:-:S04]  /*29660*/  VIADD R0, R0, 0x36860 ;  /* 0x0003686000007836 */ /* 0x000fc80000000000 */
[----:B------:R-:W-:-:S04]  /*29670*/  IMAD R4, R19, 0x8, R0 ;  /* 0x0000000813047824 */ /* 0x000fc800078e0200 */
[----:B------:R-:W2:Y:S02]  /*29680*/  SYNCS.PHASECHK.TRANS64.TRYWAIT P0, [R4+URZ], R5 ;  /* 0x00000005040075a7 */ /* 0x000ea4000800017f */
[----:B--2---:R-:W-:Y:S05]  /*29690*/  @!P0 BRA `(.L_x_807) ;  /* 0x0000002400dc8947 */ /* 0x004fea0003800000 */
.L_x_904:
[----:B------:R-:W-:-:S07]  /*296a0*/  IMAD R3, R3, 0x8, R0 ;  /* 0x0000000803037824 */ /* 0x000fce00078e0200 */
.L_x_808:
[----:B---3--:R3:W4:Y:S02]  /*296b0*/  SYNCS.PHASECHK.TRANS64.TRYWAIT P0, [R3+URZ], R2 ;  /* 0x00000002030075a7 */ /* 0x008724000800017f */
[----:B----4-:R-:W-:Y:S05]  /*296c0*/  @!P0 NANOSLEEP.SYNCS 0x989680 ;  /* 0x009896800000895d */ /* 0x010fea0003900000 */
[----:B------:R-:W4:Y:S02]  /*296d0*/  @!P0 SYNCS.PHASECHK.TRANS64 P0, [R3+URZ], R2 ;  /* 0x00000002030085a7 */ /* 0x000f24000800007f */
[----:B----4-:R-:W-:Y:S05]  /*296e0*/  @!P0 BRA `(.L_x_808) ;  /* 0xfffffffc00f08947 */ /* 0x010fea000383ffff */
.L_x_430:
[----:B------:R-:W-:Y:S05]  /*296f0*/  BSYNC B9 ;  /* 0x0000000000097941 */ /* 0x000fea0003800000 */
.L_x_427:
[----:B------:R-:W-:Y:S05]  /*29700*/  EXIT ;  /* 0x000000000000794d */ /* 0x000fea0003800000 */
.L_x_450:
[----:B0-----:R0:W1:Y:S02]  /*29710*/  SYNCS.PHASECHK.TRANS64.TRYWAIT P5, [R98+URZ+0x36890], R99 ;  /* 0x03689063620075a7 */ /* 0x00106400080a017f */
[----:B-1----:R-:W-:Y:S05]  /*29720*/  @!P5 NANOSLEEP.SYNCS 0x989680 ;  /* 0x009896800000d95d */ /* 0x002fea0003900000 */
[----:B------:R-:W1:Y:S02]  /*29730*/  @!P5 SYNCS.PHASECHK.TRANS64 P5, [R98+URZ+0x36890], R99 ;  /* 0x036890636200d5a7 */ /* 0x000e6400080a007f */
[----:B-1----:R-:W-:Y:S05]  /*29740*/  @!P5 BRA `(.L_x_450) ;  /* 0xfffffffc00f0d947 */ /* 0x002fea000383ffff */
[----:B------:R-:W-:Y:S05]  /*29750*/  BRA `(.L_x_809) ;  /* 0xfffffda000887947 */ /* 0x000fea000383ffff */
.L_x_504:
[----:B-1----:R1:W2:Y:S02]  /*29760*/  SYNCS.PHASECHK.TRANS64.TRYWAIT P5, [R98+URZ+0x36890], R99 ;  /* 0x03689063620075a7 */ /* 0x0022a400080a017f */
[----:B--2---:R-:W-:Y:S05]  /*29770*/  @!P5 NANOSLEEP.SYNCS 0x989680 ;  /* 0x009896800000d95d */ /* 0x004fea0003900000 */
[----:B------:R-:W2:Y:S02]  /*29780*/  @!P5 SYNCS.PHASECHK.TRANS64 P5, [R98+URZ+0x36890], R99 ;  /* 0x036890636200d5a7 */ /* 0x000ea400080a007f */
[----:B--2---:R-:W-:Y:S05]  /*29790*/  @!P5 BRA `(.L_x_504) ;  /* 0xfffffffc00f0d947 */ /* 0x004fea000383ffff */
[----:B------:R-:W-:Y:S05]  /*297a0*/  BRA `(.L_x_810) ;  /* 0xfffffdd400e47947 */ /* 0x000fea000383ffff */
.L_x_529:
[----:B-1----:R1:W2:Y:S02]  /*297b0*/  SYNCS.PHASECHK.TRANS64.TRYWAIT P3, [R98+URZ+0x36890], R99 ;  /* 0x03689063620075a7 */ /* 0x0022a4000806017f */
[----:B--2---:R-:W-:Y:S05]  /*297c0*/  @!P3 NANOSLEEP.SYNCS 0x989680 ;  /* 0x009896800000b95d */ /* 0x004fea0003900000 */
[----:B------:R-:W2:Y:S02]  /*297d0*/  @!P3 SYNCS.PHASECHK.TRANS64 P3, [R98+URZ+0x36890], R99 ;  /* 0x036890636200b5a7 */ /* 0x000ea4000806007f */
[----:B--2---:R-:W-:Y:S05]  /*297e0*/  @!P3 BRA `(.L_x_529) ;  /* 0xfffffffc00f0b947 */ /* 0x004fea000383ffff */
[----:B------:R-:W-:Y:S05]  /*297f0*/  BRA `(.L_x_811) ;  /* 0xfffffe0800847947 */ /* 0x000fea000383ffff */
.L_x_535:
[----:B-1----:R1:W2:Y:S02]  /*29800*/  SYNCS.PHASECHK.TRANS64.TRYWAIT P2, [R98+URZ+0x368b0], R99 ;  /* 0x0368b063620075a7 */ /* 0x0022a4000804017f */
[----:B--2---:R-:W-:Y:S05]  /*29810*/  @!P2 NANOSLEEP.SYNCS 0x989680 ;  /* 0x009896800000a95d */ /* 0x004fea0003900000 */
[----:B------:R-:W2:Y:S02]  /*29820*/  @!P2 SYNCS.PHASECHK.TRANS64 P2, [R98+URZ+0x368b0], R99 ;  /* 0x0368b0636200a5a7 */ /* 0x000ea4000804007f */
[----:B--2---:R-:W-:Y:S05]  /*29830*/  @!P2 BRA `(.L_x_535) ;  /* 0xfffffffc00f0a947 */ /* 0x004fea000383ffff */
[----:B------:R-:W-:Y:S05]  /*29840*/  BRA `(.L_x_812) ;  /* 0xfffffe0c00a07947 */ /* 0x000fea000383ffff */
.L_x_555:
[----:B------:R-:W-:Y:S01]  /*29850*/  BSSY B1, `(.L_x_813) ;  /* 0x0000008000017945 */ /* 0x000fe20003800000 */
[----:B------:R-:W-:Y:S02]  /*29860*/  IMAD.MOV.U32 R13, RZ, RZ, R25 ;  /* 0x000000ffff0d7224 */ /* 0x000fe400078e0019 */
[----:B------:R-:W-:Y:S02]  /*29870*/  IMAD.MOV.U32 R12, RZ, RZ, RZ ;  /* 0x000000ffff0c7224 */ /* 0x000fe400078e00ff */
[----:B------:R-:W-:Y:S02]  /*29880*/  IMAD.MOV.U32 R11, RZ, RZ, 0x1c1f ;  /* 0x00001c1fff0b7424 */ /* 0x000fe400078e00ff */
[----:B------:R-:W-:-:S07]  /*29890*/  IMAD.MOV.U32 R15, RZ, RZ, -0x1 ;  /* 0xffffffffff0f7424 */ /* 0x000fce00078e00ff */
[----:B------:R-:W-:Y:S05]  /*298a0*/  WARPSYNC.COLLECTIVE R15, `(.L_x_814) ;  /* 0x000000000f087348 */ /* 0x000fea0003c00000 */
[----:B------:R0:W1:Y:S02]  /*298b0*/  SHFL.IDX P6, R14, R13, R12, R11 ;  /* 0x0000000c0d0e7389 */ /* 0x00006400000c000b */
[----:B01----:R-:W-:Y:S01]  /*298c0*/  ENDCOLLECTIVE ;  /* 0x000000000000791b */ /* 0x003fe20003800000 */
.L_x_814:
[----:B------:R-:W-:Y:S05]  /*298d0*/  BSYNC B1 ;  /* 0x0000000000017941 */ /* 0x000fea0003800000 */
.L_x_813:
[----:B------:R-:W-:Y:S02]  /*298e0*/  IMAD.MOV.U32 R13, RZ, RZ, R24 ;  /* 0x000000ffff0d7224 */ /* 0x000fe400078e0018 */
[----:B------:R-:W-:Y:S02]  /*298f0*/  IMAD.MOV.U32 R12, RZ, RZ, RZ ;  /* 0x000000ffff0c7224 */ /* 0x000fe400078e00ff */
[----:B------:R-:W-:Y:S02]  /*29900*/  IMAD.MOV.U32 R11, RZ, RZ, 0x1c1f ;  /* 0x00001c1fff0b7424 */ /* 0x000fe400078e00ff */
[----:B------:R-:W-:Y:S02]  /*29910*/  IMAD.MOV.U32 R15, RZ, RZ, -0x1 ;  /* 0xffffffffff0f7424 */ /* 0x000fe400078e00ff */
[----:B------:R-:W-:-:S07]  /*29920*/  IMAD.MOV.U32 R3, RZ, RZ, R14 ;  /* 0x000000ffff037224 */ /* 0x000fce00078e000e */
[----:B------:R-:W-:Y:S05]  /*29930*/  WARPSYNC.COLLECTIVE R15, `(.L_x_815) ;  /* 0x000000000f087348 */ /* 0x000fea0003c00000 */
[----:B------:R0:W1:Y:S02]  /*29940*/  SHFL.IDX P6, R14, R13, R12, R11 ;  /* 0x0000000c0d0e7389 */ /* 0x00006400000c000b */
[----:B01----:R-:W-:Y:S01]  /*29950*/  ENDCOLLECTIVE ;  /* 0x000000000000791b */ /* 0x003fe20003800000 */
.L_x_815:
[----:B------:R-:W-:Y:S02]  /*29960*/  IMAD.MOV.U32 R13, RZ, RZ, R27 ;  /* 0x000000ffff0d7224 */ /* 0x000fe400078e001b */
[----:B------:R-:W-:-:S07]  /*29970*/  IMAD.MOV.U32 R0, RZ, RZ, R14 ;  /* 0x000000ffff007224 */ /* 0x000fce00078e000e */
[----:B------:R-:W-:Y:S05]  /*29980*/  WARPSYNC.COLLECTIVE R15, `(.L_x_816) ;  /* 0x000000000f087348 */ /* 0x000fea0003c00000 */
[----:B------:R0:W1:Y:S02]  /*29990*/  SHFL.IDX P6, R14, R13, R12, R11 ;  /* 0x0000000c0d0e7389 */ /* 0x00006400000c000b */
[----:B01----:R-:W-:Y:S01]  /*299a0*/  ENDCOLLECTIVE ;  /* 0x000000000000791b */ /* 0x003fe20003800000 */
.L_x_816:
[----:B------:R-:W-:Y:S02]  /*299b0*/  IMAD.MOV.U32 R13, RZ, RZ, R26 ;  /* 0x000000ffff0d7224 */ /* 0x000fe400078e001a */
[----:B------:R-:W-:-:S07]  /*299c0*/  IMAD.MOV.U32 R5, RZ, RZ, R14 ;  /* 0x000000ffff057224 */ /* 0x000fce00078e000e */
[----:B------:R-:W-:Y:S05]  /*299d0*/  WARPSYNC.COLLECTIVE R15, `(.L_x_817) ;  /* 0x000000000f087348 */ /* 0x000fea0003c00000 */
[----:B------:R0:W1:Y:S02]  /*299e0*/  SHFL.IDX P6, R14, R13, R12, R11 ;  /* 0x0000000c0d0e7389 */ /* 0x00006400000c000b */
[----:B01----:R-:W-:Y:S01]  /*299f0*/  ENDCOLLECTIVE ;  /* 0x000000000000791b */ /* 0x003fe20003800000 */
.L_x_817:
[----:B------:R-:W-:Y:S05]  /*29a00*/  BRA `(.L_x_818) ;  /* 0xfffffe1c00a47947 */ /* 0x000fea000383ffff */
.L_x_559:
[----:B0-----:R0:W1:Y:S02]  /*29a10*/  SYNCS.PHASECHK.TRANS64.TRYWAIT P0, [R2+URZ+0x36800], R5 ;  /* 0x03680005020075a7 */ /* 0x001064000800017f */
[----:B-1----:R-:W-:Y:S05]  /*29a20*/  @!P0 NANOSLEEP.SYNCS 0x989680 ;  /* 0x009896800000895d */ /* 0x002fea0003900000 */
[----:B------:R-:W1:Y:S02]  /*29a30*/  @!P0 SYNCS.PHASECHK.TRANS64 P0, [R2+URZ+0x36800], R5 ;  /* 0x03680005020085a7 */ /* 0x000e64000800007f */
[----:B-1----:R-:W-:Y:S05]  /*29a40*/  @!P0 BRA `(.L_x_559) ;  /* 0xfffffffc00f08947 */ /* 0x002fea000383ffff */
[----:B------:R-:W-:Y:S05]  /*29a50*/  BRA `(.L_x_819) ;  /* 0xfffffe2800647947 */ /* 0x000fea000383ffff */
.L_x_583:
        /* <DEDUP_REMOVED lines=8> */
.L_x_821:
[----:B------:R-:W-:Y:S05]  /*29ae0*/  BSYNC B1 ;  /* 0x0000000000017941 */ /* 0x000fea0003800000 */
.L_x_820:
        /* <DEDUP_REMOVED lines=8> */
.L_x_822:
[----:B------:R-:W-:Y:S02]  /*29b70*/  IMAD.MOV.U32 R21, RZ, RZ, R3 ;  /* 0x000000ffff157224 */ /* 0x000fe400078e0003 */
[----:B------:R-:W-:Y:S02]  /*29b80*/  IMAD.MOV.U32 R13, RZ, RZ, R27 ;  /* 0x000000ffff0d7224 */ /* 0x000fe400078e001b */
[----:B------:R-:W-:-:S07]  /*29b90*/  IMAD.MOV.U32 R0, RZ, RZ, R14 ;  /* 0x000000ffff007224 */ /* 0x000fce00078e000e */
[----:B------:R-:W-:Y:S05]  /*29ba0*/  WARPSYNC.COLLECTIVE R15, `(.L_x_823) ;  /* 0x000000000f087348 */ /* 0x000fea0003c00000 */
[----:B------:R0:W1:Y:S02]  /*29bb0*/  SHFL.IDX P6, R14, R13, R12, R11 ;  /* 0x0000000c0d0e7389 */ /* 0x00006400000c000b */
[----:B01----:R-:W-:Y:S01]  /*29bc0*/  ENDCOLLECTIVE ;  /* 0x000000000000791b */ /* 0x003fe20003800000 */
.L_x_823:
[----:B------:R-:W-:Y:S02]  /*29bd0*/  IMAD.MOV.U32 R20, RZ, RZ, R0 ;  /* 0x000000ffff147224 */ /* 0x000fe400078e0000 */
[----:B------:R-:W-:Y:S02]  /*29be0*/  IMAD.MOV.U32 R13, RZ, RZ, R26 ;  /* 0x000000ffff0d7224 */ /* 0x000fe400078e001a */
[----:B------:R-:W-:-:S07]  /*29bf0*/  IMAD.MOV.U32 R5, RZ, RZ, R14 ;  /* 0x000000ffff057224 */ /* 0x000fce00078e000e */
[----:B------:R-:W-:Y:S05]  /*29c00*/  WARPSYNC.COLLECTIVE R15, `(.L_x_824) ;  /* 0x000000000f087348 */ /* 0x000fea0003c00000 */
[----:B------:R0:W1:Y:S02]  /*29c10*/  SHFL.IDX P6, R14, R13, R12, R11 ;  /* 0x0000000c0d0e7389 */ /* 0x00006400000c000b */
[----:B01----:R-:W-:Y:S01]  /*29c20*/  ENDCOLLECTIVE ;  /* 0x000000000000791b */ /* 0x003fe20003800000 */
.L_x_824:
[----:B------:R-:W-:Y:S05]  /*29c30*/  BRA `(.L_x_825) ;  /* 0xfffffe4800107947 */ /* 0x000fea000383ffff */
.L_x_587:
[----:B0-----:R0:W1:Y:S02]  /*29c40*/  SYNCS.PHASECHK.TRANS64.TRYWAIT P0, [R2+URZ+0x36800], R5 ;  /* 0x03680005020075a7 */ /* 0x001064000800017f */
[----:B-1----:R-:W-:Y:S05]  /*29c50*/  @!P0 NANOSLEEP.SYNCS 0x989680 ;  /* 0x009896800000895d */ /* 0x002fea0003900000 */
[----:B------:R-:W1:Y:S02]  /*29c60*/  @!P0 SYNCS.PHASECHK.TRANS64 P0, [R2+URZ+0x36800], R5 ;  /* 0x03680005020085a7 */ /* 0x000e64000800007f */
[----:B-1----:R-:W-:Y:S05]  /*29c70*/  @!P0 BRA `(.L_x_587) ;  /* 0xfffffffc00f08947 */ /* 0x002fea000383ffff */
[----:B------:R-:W-:Y:S05]  /*29c80*/  BRA `(.L_x_826) ;  /* 0xfffffe5000247947 */ /* 0x000fea000383ffff */
.L_x_601:
[----:B-1----:R1:W2:Y:S02]  /*29c90*/  SYNCS.PHASECHK.TRANS64.TRYWAIT P2, [R0+URZ+0x36830], R3 ;  /* 0x03683003000075a7 */ /* 0x0022a4000804017f */
[----:B--2---:R-:W-:Y:S05]  /*29ca0*/  @!P2 NANOSLEEP.SYNCS 0x989680 ;  /* 0x009896800000a95d */ /* 0x004fea0003900000 */
[----:B------:R-:W2:Y:S02]  /*29cb0*/  @!P2 SYNCS.PHASECHK.TRANS64 P2, [R0+URZ+0x36830], R3 ;  /* 0x036830030000a5a7 */ /* 0x000ea4000804007f */
[----:B--2---:R-:W-:Y:S05]  /*29cc0*/  @!P2 BRA `(.L_x_601) ;  /* 0xfffffffc00f0a947 */ /* 0x004fea000383ffff */
[----:B------:R-:W-:Y:S05]  /*29cd0*/  BRA `(.L_x_600) ;  /* 0xfffffe7400f87947 */ /* 0x000fea000383ffff */
.L_x_608:
[----:B-1----:R1:W2:Y:S02]  /*29ce0*/  SYNCS.PHASECHK.TRANS64.TRYWAIT P2, [R12+URZ+0x36830], R4 ;  /* 0x036830040c0075a7 */ /* 0x0022a4000804017f */
[----:B--2---:R-:W-:Y:S05]  /*29cf0*/  @!P2 NANOSLEEP.SYNCS 0x989680 ;  /* 0x009896800000a95d */ /* 0x004fea0003900000 */
[----:B------:R-:W2:Y:S02]  /*29d00*/  @!P2 SYNCS.PHASECHK.TRANS64 P2, [R12+URZ+0x36830], R4 ;  /* 0x036830040c00a5a7 */ /* 0x000ea4000804007f */
[----:B--2---:R-:W-:Y:S05]  /*29d10*/  @!P2 BRA `(.L_x_608) ;  /* 0xfffffffc00f0a947 */ /* 0x004fea000383ffff */
[----:B------:R-:W-:Y:S05]  /*29d20*/  BRA `(.L_x_607) ;  /* 0xfffffed000907947 */ /* 0x000fea000383ffff */
.L_x_613:
[----:B-1----:R1:W2:Y:S02]  /*29d30*/  SYNCS.PHASECHK.TRANS64.TRYWAIT P2, [R13+URZ+0x36850], R0 ;  /* 0x036850000d0075a7 */ /* 0x0022a4000804017f */
[----:B--2---:R-:W-:Y:S05]  /*29d40*/  @!P2 NANOSLEEP.SYNCS 0x989680 ;  /* 0x009896800000a95d */ /* 0x004fea0003900000 */
[----:B------:R-:W2:Y:S02]  /*29d50*/  @!P2 SYNCS.PHASECHK.TRANS64 P2, [R13+URZ+0x36850], R0 ;  /* 0x036850000d00a5a7 */ /* 0x000ea4000804007f */
[----:B--2---:R-:W-:Y:S05]  /*29d60*/  @!P2 BRA `(.L_x_613) ;  /* 0xfffffffc00f0a947 */ /* 0x004fea000383ffff */
[----:B------:R-:W-:Y:S05]  /*29d70*/  BRA `(.L_x_612) ;  /* 0xffffff08003c7947 */ /* 0x000fea000383ffff */
.L_x_619:
[----:B-1----:R1:W2:Y:S02]  /*29d80*/  SYNCS.PHASECHK.TRANS64.TRYWAIT P0, [R0+URZ+0x36850], R3 ;  /* 0x03685003000075a7 */ /* 0x0022a4000800017f */
[----:B--2---:R-:W-:Y:S05]  /*29d90*/  @!P0 NANOSLEEP.SYNCS 0x989680 ;  /* 0x009896800000895d */ /* 0x004fea0003900000 */
[----:B------:R-:W2:Y:S02]  /*29da0*/  @!P0 SYNCS.PHASECHK.TRANS64 P0, [R0+URZ+0x36850], R3 ;  /* 0x03685003000085a7 */ /* 0x000ea4000800007f */
[----:B--2---:R-:W-:Y:S05]  /*29db0*/  @!P0 BRA `(.L_x_619) ;  /* 0xfffffffc00f08947 */ /* 0x004fea000383ffff */
[----:B------:R-:W-:Y:S05]  /*29dc0*/  BRA `(.L_x_618) ;  /* 0xffffff2800f87947 */ /* 0x000fea000383ffff */
.L_x_658:
[----:B------:R-:W1:Y:S01]  /*29dd0*/  S2R R7, SR_TID.X ;  /* 0x0000000000077919 */ /* 0x000e620000002100 */
[----:B------:R-:W-:Y:S01]  /*29de0*/  BSSY B1, `(.L_x_827) ;  /* 0x000000a000017945 */ /* 0x000fe20003800000 */
[----:B------:R-:W-:Y:S02]  /*29df0*/  IMAD.MOV.U32 R12, RZ, RZ, RZ ;  /* 0x000000ffff0c7224 */ /* 0x000fe400078e00ff */
[----:B0-----:R-:W-:Y:S02]  /*29e00*/  IMAD.MOV.U32 R11, RZ, RZ, 0x1f ;  /* 0x0000001fff0b7424 */ /* 0x001fe400078e00ff */
[----:B------:R-:W-:Y:S01]  /*29e10*/  IMAD.MOV.U32 R15, RZ, RZ, -0x1 ;  /* 0xffffffffff0f7424 */ /* 0x000fe200078e00ff */
[----:B-1----:R-:W-:-:S04]  /*29e20*/  SHF.R.U32.HI R7, RZ, 0x5, R7 ;  /* 0x00000005ff077819 */ /* 0x002fc80000011607 */
[----:B------:R-:W-:-:S05]  /*29e30*/  LOP3.LUT R7, R7, 0x3, RZ, 0xc0, !PT ;  /* 0x0000000307077812 */ /* 0x000fca00078ec0ff */
[----:B------:R-:W-:-:S07]  /*29e40*/  IMAD.MOV.U32 R13, RZ, RZ, R7 ;  /* 0x000000ffff0d7224 */ /* 0x000fce00078e0007 */
[----:B------:R-:W-:Y:S05]  /*29e50*/  WARPSYNC.COLLECTIVE R15, `(.L_x_828) ;  /* 0x000000000f087348 */ /* 0x000fea0003c00000 */
[----:B------:R0:W1:Y:S02]  /*29e60*/  SHFL.IDX P6, R14, R13, R12, R11 ;  /* 0x0000000c0d0e7389 */ /* 0x00006400000c000b */
[----:B01----:R-:W-:Y:S01]  /*29e70*/  ENDCOLLECTIVE ;  /* 0x000000000000791b */ /* 0x003fe20003800000 */
.L_x_828:
[----:B------:R-:W-:Y:S05]  /*29e80*/  BSYNC B1 ;  /* 0x0000000000017941 */ /* 0x000fea0003800000 */
.L_x_827:
[----:B------:R-:W-:Y:S05]  /*29e90*/  BRA `(.L_x_829) ;  /* 0xffffff8800d87947 */ /* 0x000fea000383ffff */
.L_x_660:
[----:B------:R-:W-:Y:S01]  /*29ea0*/  BSSY B1, `(.L_x_830) ;  /* 0x0000006000017945 */ /* 0x000fe20003800000 */
[----:B------:R-:W-:-:S07]  /*29eb0*/  IMAD.MOV.U32 R15, RZ, RZ, -0x1 ;  /* 0xffffffffff0f7424 */ /* 0x000fce00078e00ff */
[----:B01----:R-:W-:Y:S05]  /*29ec0*/  WARPSYNC.COLLECTIVE R15, `(.L_x_831) ;  /* 0x000000000f0c7348 */ /* 0x003fea0003c00000 */
[----:B------:R-:W-:Y:S02]  /*29ed0*/  ELECT P6, UR62, PT ;  /* 0x00000000003e782f */ /* 0x000fe400038c0000 */
[----:B------:R-:W-:Y:S01]  /*29ee0*/  MOV R14, UR62 ;  /* 0x0000003e000e7c02 */ /* 0x000fe20008000f00 */
[----:B01----:R-:W-:Y:S10]  /*29ef0*/  ENDCOLLECTIVE ;  /* 0x000000000000791b */ /* 0x003ff40003800000 */
.L_x_831:
[----:B------:R-:W-:Y:S05]  /*29f00*/  BSYNC B1 ;  /* 0x0000000000017941 */ /* 0x000fea0003800000 */
.L_x_830:
[----:B------:R-:W-:Y:S05]  /*29f10*/  BRA `(.L_x_659) ;  /* 0xffffff8800d07947 */ /* 0x000fea000383ffff */
.L_x_662:
[----:B-1----:R1:W2:Y:S02]  /*29f20*/  SYNCS.PHASECHK.TRANS64.TRYWAIT P0, [R18+URZ+0x36820], R3 ;  /* 0x03682003120075a7 */ /* 0x0022a4000800017f */
[----:B--2---:R-:W-:Y:S05]  /*29f30*/  @!P0 NANOSLEEP.SYNCS 0x989680 ;  /* 0x009896800000895d */ /* 0x004fea0003900000 */
[----:B------:R-:W2:Y:S02]  /*29f40*/  @!P0 SYNCS.PHASECHK.TRANS64 P0, [R18+URZ+0x36820], R3 ;  /* 0x03682003120085a7 */ /* 0x000ea4000800007f */
[----:B--2---:R-:W-:Y:S05]  /*29f50*/  @!P0 BRA `(.L_x_662) ;  /* 0xfffffffc00f08947 */ /* 0x004fea000383ffff */
[----:B------:R-:W-:Y:S05]  /*29f60*/  BRA `(.L_x_832) ;  /* 0xffffff8800e07947 */ /* 0x000fea000383ffff */
.L_x_666:
[----:B--2---:R2:W3:Y:S02]  /*29f70*/  SYNCS.PHASECHK.TRANS64.TRYWAIT P0, [R5+URZ+0x368a0], R9 ;  /* 0x0368a009050075a7 */ /* 0x0044e4000800017f */
[----:B---3--:R-:W-:Y:S05]  /*29f80*/  @!P0 NANOSLEEP.SYNCS 0x989680 ;  /* 0x009896800000895d */ /* 0x008fea0003900000 */
[----:B------:R-:W3:Y:S02]  /*29f90*/  @!P0 SYNCS.PHASECHK.TRANS64 P0, [R5+URZ+0x368a0], R9 ;  /* 0x0368a009050085a7 */ /* 0x000ee4000800007f */
[----:B---3--:R-:W-:Y:S05]  /*29fa0*/  @!P0 BRA `(.L_x_666) ;  /* 0xfffffffc00f08947 */ /* 0x008fea000383ffff */
[----:B------:R-:W-:Y:S05]  /*29fb0*/  BRA `(.L_x_833) ;  /* 0xffffff8c00007947 */ /* 0x000fea000383ffff */
.L_x_673:
[----:B0-----:R0:W1:Y:S02]  /*29fc0*/  SYNCS.PHASECHK.TRANS64.TRYWAIT P0, [R5+URZ+0x368c0], R9 ;  /* 0x0368c009050075a7 */ /* 0x001064000800017f */
[----:B-1----:R-:W-:Y:S05]  /*29fd0*/  @!P0 NANOSLEEP.SYNCS 0x989680 ;  /* 0x009896800000895d */ /* 0x002fea0003900000 */
[----:B------:R-:W1:Y:S02]  /*29fe0*/  @!P0 SYNCS.PHASECHK.TRANS64 P0, [R5+URZ+0x368c0], R9 ;  /* 0x0368c009050085a7 */ /* 0x000e64000800007f */
[----:B-1----:R-:W-:Y:S05]  /*29ff0*/  @!P0 BRA `(.L_x_673) ;  /* 0xfffffffc00f08947 */ /* 0x002fea000383ffff */
[----:B------:R-:W-:Y:S05]  /*2a000*/  BRA `(.L_x_834) ;  /* 0xffffff9000007947 */ /* 0x000fea000383ffff */
.L_x_682:
[----:B-1----:R1:W2:Y:S02]  /*2a010*/  SYNCS.PHASECHK.TRANS64.TRYWAIT P2, [R7+URZ+0x368a0], R6 ;  /* 0x0368a006070075a7 */ /* 0x0022a4000804017f */
[----:B--2---:R-:W-:Y:S05]  /*2a020*/  @!P2 NANOSLEEP.SYNCS 0x989680 ;  /* 0x009896800000a95d */ /* 0x004fea0003900000 */
[----:B------:R-:W2:Y:S02]  /*2a030*/  @!P2 SYNCS.PHASECHK.TRANS64 P2, [R7+URZ+0x368a0], R6 ;  /* 0x0368a0060700a5a7 */ /* 0x000ea4000804007f */
[----:B--2---:R-:W-:Y:S05]  /*2a040*/  @!P2 BRA `(.L_x_682) ;  /* 0xfffffffc00f0a947 */ /* 0x004fea000383ffff */
[----:B------:R-:W-:Y:S05]  /*2a050*/  BRA `(.L_x_835) ;  /* 0xffffff94004c7947 */ /* 0x000fea000383ffff */
.L_x_689:
[----:B0-----:R0:W2:Y:S02]  /*2a060*/  SYNCS.PHASECHK.TRANS64.TRYWAIT P2, [R7+URZ+0x368c0], R6 ;  /* 0x0368c006070075a7 */ /* 0x0010a4000804017f */
[----:B--2---:R-:W-:Y:S05]  /*2a070*/  @!P2 NANOSLEEP.SYNCS 0x989680 ;  /* 0x009896800000a95d */ /* 0x004fea0003900000 */
[----:B------:R-:W2:Y:S02]  /*2a080*/  @!P2 SYNCS.PHASECHK.TRANS64 P2, [R7+URZ+0x368c0], R6 ;  /* 0x0368c0060700a5a7 */ /* 0x000ea4000804007f */
[----:B--2---:R-:W-:Y:S05]  /*2a090*/  @!P2 BRA `(.L_x_689) ;  /* 0xfffffffc00f0a947 */ /* 0x004fea000383ffff */
[----:B------:R-:W-:Y:S05]  /*2a0a0*/  BRA `(.L_x_836) ;  /* 0xffffff9800487947 */ /* 0x000fea000383ffff */
.L_x_706:
        /* <DEDUP_REMOVED lines=11> */
.L_x_838:
[----:B------:R-:W-:Y:S05]  /*2a160*/  BSYNC B0 ;  /* 0x0000000000007941 */ /* 0x000fea0003800000 */
.L_x_837:
[----:B------:R-:W-:Y:S05]  /*2a170*/  BRA `(.L_x_839) ;  /* 0xffffffa400847947 */ /* 0x000fea000383ffff */
.L_x_708:
[----:B------:R-:W-:Y:S01]  /*2a180*/  BSSY B0, `(.L_x_840) ;  /* 0x0000006000007945 */ /* 0x000fe20003800000 */
[----:B------:R-:W-:-:S07]  /*2a190*/  IMAD.MOV.U32 R15, RZ, RZ, -0x1 ;  /* 0xffffffffff0f7424 */ /* 0x000fce00078e00ff */
[----:B01----:R-:W-:Y:S05]  /*2a1a0*/  WARPSYNC.COLLECTIVE R15, `(.L_x_841) ;  /* 0x000000000f0c7348 */ /* 0x003fea0003c00000 */
[----:B------:R-:W-:Y:S02]  /*2a1b0*/  ELECT P6, UR62, PT ;  /* 0x00000000003e782f */ /* 0x000fe400038c0000 */
[----:B------:R-:W-:Y:S01]  /*2a1c0*/  MOV R14, UR62 ;  /* 0x0000003e000e7c02 */ /* 0x000fe20008000f00 */
[----:B01----:R-:W-:Y:S10]  /*2a1d0*/  ENDCOLLECTIVE ;  /* 0x000000000000791b */ /* 0x003ff40003800000 */
.L_x_841:
[----:B------:R-:W-:Y:S05]  /*2a1e0*/  BSYNC B0 ;  /* 0x0000000000007941 */ /* 0x000fea0003800000 */
.L_x_840:
[----:B------:R-:W-:Y:S05]  /*2a1f0*/  BRA `(.L_x_842) ;  /* 0xffffffa400907947 */ /* 0x000fea000383ffff */
.L_x_710:
[----:B-1----:R1:W2:Y:S02]  /*2a200*/  SYNCS.PHASECHK.TRANS64.TRYWAIT P0, [R0+URZ+0x36840], R2 ;  /* 0x03684002000075a7 */ /* 0x0022a4000800017f */
[----:B--2---:R-:W-:Y:S05]  /*2a210*/  @!P0 NANOSLEEP.SYNCS 0x989680 ;  /* 0x009896800000895d */ /* 0x004fea0003900000 */
[----:B------:R-:W2:Y:S02]  /*2a220*/  @!P0 SYNCS.PHASECHK.TRANS64 P0, [R0+URZ+0x36840], R2 ;  /* 0x03684002000085a7 */ /* 0x000ea4000800007f */
[----:B--2---:R-:W-:Y:S05]  /*2a230*/  @!P0 BRA `(.L_x_710) ;  /* 0xfffffffc00f08947 */ /* 0x004fea000383ffff */
[----:B------:R-:W-:Y:S05]  /*2a240*/  BRA `(.L_x_843) ;  /* 0xffffffa400f07947 */ /* 0x000fea000383ffff */
.L_x_714:
[----:B------:R0:W5:Y:S01]  /*2a250*/  LDL.LU R9, [R1+0x5c] ;  /* 0x00005c0001097983 */ /* 0x0001620000300800 */
[----:B------:R-:W-:Y:S02]  /*2a260*/  IMAD.MOV.U32 R13, RZ, RZ, R3 ;  /* 0x000000ffff0d7224 */ /* 0x000fe400078e0003 */
[----:B------:R-:W-:Y:S02]  /*2a270*/  IMAD.MOV.U32 R12, RZ, RZ, RZ ;  /* 0x000000ffff0c7224 */ /* 0x000fe400078e00ff */
[----:B------:R-:W-:Y:S02]  /*2a280*/  IMAD.MOV.U32 R11, RZ, RZ, 0x181f ;  /* 0x0000181fff0b7424 */ /* 0x000fe400078e00ff */
[----:B------:R-:W-:-:S07]  /*2a290*/  IMAD.MOV.U32 R15, RZ, RZ, -0x1 ;  /* 0xffffffffff0f7424 */ /* 0x000fce00078e00ff */
[----:B0----5:R-:W-:Y:S05]  /*2a2a0*/  WARPSYNC.COLLECTIVE R15, `(.L_x_844) ;  /* 0x000000000f087348 */ /* 0x021fea0003c00000 */
[----:B------:R1:W2:Y:S02]  /*2a2b0*/  SHFL.IDX P6, R14, R13, R12, R11 ;  /* 0x0000000c0d0e7389 */ /* 0x0002a400000c000b */
[----:B012--5:R-:W-:Y:S01]  /*2a2c0*/  ENDCOLLECTIVE ;  /* 0x000000000000791b */ /* 0x027fe20003800000 */
.L_x_844:
[----:B------:R-:W-:Y:S02]  /*2a2d0*/  IMAD.MOV.U32 R13, RZ, RZ, R4 ;  /* 0x000000ffff0d7224 */ /* 0x000fe400078e0004 */
[----:B------:R-:W-:-:S07]  /*2a2e0*/  IMAD.MOV.U32 R6, RZ, RZ, R14 ;  /* 0x000000ffff067224 */ /* 0x000fce00078e000e */
[----:B------:R-:W-:Y:S05]  /*2a2f0*/  WARPSYNC.COLLECTIVE R15, `(.L_x_845) ;  /* 0x000000000f087348 */ /* 0x000fea0003c00000 */
[----:B------:R0:W1:Y:S02]  /*2a300*/  SHFL.IDX P6, R14, R13, R12, R11 ;  /* 0x0000000c0d0e7389 */ /* 0x00006400000c000b */
[----:B01----:R-:W-:Y:S01]  /*2a310*/  ENDCOLLECTIVE ;  /* 0x000000000000791b */ /* 0x003fe20003800000 */
.L_x_845:
[----:B------:R-:W-:Y:S02]  /*2a320*/  IMAD.MOV.U32 R13, RZ, RZ, R3 ;  /* 0x000000ffff0d7224 */ /* 0x000fe400078e0003 */
[----:B------:R-:W-:Y:S02]  /*2a330*/  IMAD.MOV.U32 R12, RZ, RZ, 0x1 ;  /* 0x00000001ff0c7424 */ /* 0x000fe400078e00ff */
[----:B------:R-:W-:-:S07]  /*2a340*/  IMAD.MOV.U32 R7, RZ, RZ, R14 ;  /* 0x000000ffff077224 */ /* 0x000fce00078e000e */
[----:B------:R-:W-:Y:S05]  /*2a350*/  WARPSYNC.COLLECTIVE R15, `(.L_x_846) ;  /* 0x000000000f087348 */ /* 0x000fea0003c00000 */
[----:B------:R0:W1:Y:S02]  /*2a360*/  SHFL.IDX P6, R14, R13, R12, R11 ;  /* 0x0000000c0d0e7389 */ /* 0x00006400000c000b */
[----:B01----:R-:W-:Y:S01]  /*2a370*/  ENDCOLLECTIVE ;  /* 0x000000000000791b */ /* 0x003fe20003800000 */
.L_x_846:
[----:B------:R-:W-:Y:S02]  /*2a380*/  IMAD.MOV.U32 R13, RZ, RZ, R4 ;  /* 0x000000ffff0d7224 */ /* 0x000fe400078e0004 */
[----:B------:R-:W-:Y:S02]  /*2a390*/  IMAD R2, R9, R8, RZ ;  /* 0x0000000809027224 */ /* 0x000fe400078e02ff */
[----:B------:R-:W0:Y:S01]  /*2a3a0*/  S2R R9, SR_TID.X ;  /* 0x0000000000097919 */ /* 0x000e220000002100 */
[----:B------:R-:W1:Y:S01]  /*2a3b0*/  S2R R8, SR_TID.X ;  /* 0x0000000000087919 */ /* 0x000e620000002100 */
[----:B0-----:R-:W-:-:S04]  /*2a3c0*/  LOP3.LUT R9, R9, 0x7f, RZ, 0xc0, !PT ;  /* 0x0000007f09097812 */ /* 0x001fc800078ec0ff */
[----:B------:R-:W-:Y:S01]  /*2a3d0*/  SHF.R.U32.HI R9, RZ, 0x3, R9 ;  /* 0x00000003ff097819 */ /* 0x000fe20000011609 */
[----:B-1----:R-:W-:-:S04]  /*2a3e0*/  IMAD.SHL.U32 R8, R8, 0x8, RZ ;  /* 0x0000000808087824 */ /* 0x002fc800078e00ff */
[----:B------:R-:W-:Y:S01]  /*2a3f0*/  IMAD.IADD R0, R9, 0x1, R5 ;  /* 0x0000000109007824 */ /* 0x000fe200078e0205 */
[----:B------:R-:W-:Y:S01]  /*2a400*/  LOP3.LUT R8, R8, 0x38, RZ, 0xc0, !PT ;  /* 0x0000003808087812 */ /* 0x000fe200078ec0ff */
[----:B------:R-:W-:-:S07]  /*2a410*/  IMAD.MOV.U32 R9, RZ, RZ, R14 ;  /* 0x000000ffff097224 */ /* 0x000fce00078e000e */
[----:B------:R-:W-:Y:S05]  /*2a420*/  WARPSYNC.COLLECTIVE R15, `(.L_x_847) ;  /* 0x000000000f087348 */ /* 0x000fea0003c00000 */
[----:B------:R0:W1:Y:S02]  /*2a430*/  SHFL.IDX P6, R14, R13, R12, R11 ;  /* 0x0000000c0d0e7389 */ /* 0x00006400000c000b */
[----:B01----:R-:W-:Y:S01]  /*2a440*/  ENDCOLLECTIVE ;  /* 0x000000000000791b */ /* 0x003fe20003800000 */
.L_x_847:
[C---:B------:R-:W-:Y:S01]  /*2a450*/  ISETP.GE.AND P3, PT, R0.reuse, R2, PT ;  /* 0x000000020000720c */ /* 0x040fe20003f66270 */
[----:B------:R-:W-:-:S12]  /*2a460*/  VIADD R5, R0, 0x10 ;  /* 0x0000001000057836 */ /* 0x000fd80000000000 */
[----:B------:R-:W-:Y:S01]  /*2a470*/  @!P3 LEA R7, P5, R8, R7, 0x1 ;  /* 0x000000070807b211 */ /* 0x000fe200078a08ff */
[----:B------:R-:W-:Y:S02]  /*2a480*/  IMAD.MOV.U32 R13, RZ, RZ, R3 ;  /* 0x000000ffff0d7224 */ /* 0x000fe400078e0003 */
[----:B------:R-:W-:Y:S02]  /*2a490*/  IMAD.MOV.U32 R12, RZ, RZ, 0x2 ;  /* 0x00000002ff0c7424 */ /* 0x000fe400078e00ff */
        /* <DEDUP_REMOVED lines=10> */
[----:B------:R-:W-:Y:S01]  /*2a540*/  ISETP.GE.AND P3, PT, R5, R2, PT ;  /* 0x000000020500720c */ /* 0x000fe20003f66270 */
[----:B------:R-:W-:-:S12]  /*2a550*/  IMAD.MOV.U32 R5, RZ, RZ, R14 ;  /* 0x000000ffff057224 */ /* 0x000fd800078e000e */
[----:B0-----:R-:W-:Y:S05]  /*2a560*/  WARPSYNC.COLLECTIVE R15, `(.L_x_848) ;  /* 0x000000000f087348 */ /* 0x001fea0003c00000 */
[----:B------:R1:W2:Y:S02]  /*2a570*/  SHFL.IDX P6, R14, R13, R12, R11 ;  /* 0x0000000c0d0e7389 */ /* 0x0002a400000c000b */
[----:B012---:R-:W-:Y:S01]  /*2a580*/  ENDCOLLECTIVE ;  /* 0x000000000000791b */ /* 0x007fe20003800000 */
.L_x_848:
[----:B------:R-:W-:Y:S01]  /*2a590*/  @!P3 LEA R8, P5, R8, R5, 0x1 ;  /* 0x000000050808b211 */ /* 0x000fe200078a08ff */
[----:B------:R-:W-:-:S04]  /*2a5a0*/  IMAD.MOV.U32 R13, RZ, RZ, R4 ;  /* 0x000000ffff0d7224 */ /* 0x000fc800078e0004 */
[----:B------:R-:W-:Y:S02]  /*2a5b0*/  @!P3 IMAD.X R5, RZ, RZ, R9, P5 ;  /* 0x000000ffff05b224 */ /* 0x000fe400028e0609 */
[----:B------:R-:W0:Y:S01]  /*2a5c0*/  S2R R9, SR_TID.X ;  /* 0x0000000000097919 */ /* 0x000e220000002100 */
[----:B------:R-:W-:Y:S02]  /*2a5d0*/  @!P3 IMAD.MOV.U32 R6, RZ, RZ, R8 ;  /* 0x000000ffff06b224 */ /* 0x000fe400078e0008 */
[----:B------:R-:W-:Y:S02]  /*2a5e0*/  @!P3 IMAD.MOV.U32 R7, RZ, RZ, R5 ;  /* 0x000000ffff07b224 */ /* 0x000fe400078e0005 */
[----:B------:R-:W-:Y:S02]  /*2a5f0*/  VIADD R5, R0, 0x20 ;  /* 0x0000002000057836 */ /* 0x000fe40000000000 */
[----:B------:R-:W-:Y:S01]  /*2a600*/  IMAD.MOV.U32 R8, RZ, RZ, R14 ;  /* 0x000000ffff087224 */ /* 0x000fe200078e000e */
[----:B------:R-:W-:Y:S01]  /*2a610*/  @!PT LDS RZ, [RZ] ;  /* 0x00000000fffff984 */ /* 0x000fe20000000800 */
[----:B------:R-:W-:Y:S01]  /*2a620*/  @!PT LDS RZ, [RZ] ;  /* 0x00000000fffff984 */ /* 0x000fe20000000800 */
[----:B------:R-:W-:Y:S01]  /*2a630*/  @!PT LDS RZ, [RZ] ;  /* 0x00000000fffff984 */ /* 0x000fe20000000800 */
[----:B------:R1:W-:Y:S06]  /*2a640*/  @!P3 LDGSTS.E.BYPASS.LTC128B.128 [R10+0x15c00], desc[UR60][R6.64], !P2 ;  /* 0x15c00000060abfae */ /* 0x0003ec000d101d7c */
[----:B01----:R-:W-:Y:S05]  /*2a650*/  WARPSYNC.COLLECTIVE R15, `(.L_x_849) ;  /* 0x000000000f087348 */ /* 0x003fea0003c00000 */
[----:B------:R2:W3:Y:S02]  /*2a660*/  SHFL.IDX P6, R14, R13, R12, R11 ;  /* 0x0000000c0d0e7389 */ /* 0x0004e400000c000b */
[----:B0123--:R-:W-:Y:S01]  /*2a670*/  ENDCOLLECTIVE ;  /* 0x000000000000791b */ /* 0x00ffe20003800000 */
.L_x_849:
[----:B------:R-:W-:Y:S01]  /*2a680*/  @!PT LDS RZ, [RZ] ;  /* 0x00000000fffff984 */ /* 0x000fe20000000800 */
[----:B------:R-:W-:Y:S01]  /*2a690*/  @!PT LDS RZ, [RZ] ;  /* 0x00000000fffff984 */ /* 0x000fe20000000800 */
[----:B------:R-:W-:Y:S01]  /*2a6a0*/  @!PT LDS RZ, [RZ] ;  /* 0x00000000fffff984 */ /* 0x000fe20000000800 */
[----:B------:R0:W-:Y:S04]  /*2a6b0*/  @!P3 LDGSTS.E.BYPASS.LTC128B.128 [R10+0x19c00], desc[UR60][R6.64+0x80], !P1 ;  /* 0x19c00080060abfae */ /* 0x0001e8000c901d7c */
[----:B------:R0:W-:Y:S01]  /*2a6c0*/  @!P3 LDGSTS.E.BYPASS.LTC128B.128 [R10+0x1dc00], desc[UR60][R6.64+0x100], !P0 ;  /* 0x1dc00100060abfae */ /* 0x0001e2000c101d7c */
[----:B------:R-:W-:Y:S01]  /*2a6d0*/  ISETP.GE.AND P3, PT, R5, R2, PT ;  /* 0x000000020500720c */ /* 0x000fe20003f66270 */
[----:B------:R-:W-:Y:S02]  /*2a6e0*/  IMAD.MOV.U32 R13, RZ, RZ, R3 ;  /* 0x000000ffff0d7224 */ /* 0x000fe400078e0003 */
[----:B------:R-:W-:Y:S02]  /*2a6f0*/  IMAD.MOV.U32 R12, RZ, RZ, 0x3 ;  /* 0x00000003ff0c7424 */ /* 0x000fe400078e00ff */
[----:B------:R-:W-:-:S02]  /*2a700*/  IMAD.SHL.U32 R9, R9, 0x8, RZ ;  /* 0x0000000809097824 */ /* 0x000fc400078e00ff */
[----:B------:R-:W-:-:S03]  /*2a710*/  IMAD.MOV.U32 R5, RZ, RZ, R14 ;  /* 0x000000ffff057224 */ /* 0x000fc600078e000e */
[----:B------:R-:W-:-:S07]  /*2a720*/  LOP3.LUT R9, R9, 0x38, RZ, 0xc0, !PT ;  /* 0x0000003809097812 */ /* 0x000fce00078ec0ff */
[----:B0-----:R-:W-:Y:S05]  /*2a730*/  WARPSYNC.COLLECTIVE R15, `(.L_x_850) ;  /* 0x000000000f087348 */ /* 0x001fea0003c00000 */
[----:B------:R1:W2:Y:S02]  /*2a740*/  SHFL.IDX P6, R14, R13, R12, R11 ;  /* 0x0000000c0d0e7389 */ /* 0x0002a400000c000b */
[----:B012---:R-:W-:Y:S01]  /*2a750*/  ENDCOLLECTIVE ;  /* 0x000000000000791b */ /* 0x007fe20003800000 */
.L_x_850:
[----:B------:R-:W-:-:S05]  /*2a760*/  @!P3 LEA R5, P4, R9, R5, 0x1 ;  /* 0x000000050905b211 */ /* 0x000fca00078808ff */
[----:B------:R-:W-:-:S04]  /*2a770*/  @!P3 IMAD.X R6, RZ, RZ, R8, P4 ;  /* 0x000000ffff06b224 */ /* 0x000fc800020e0608 */
[----:B------:R-:W-:Y:S02]  /*2a780*/  @!P3 IMAD.MOV.U32 R7, RZ, RZ, R6 ;  /* 0x000000ffff07b224 */ /* 0x000fe400078e0006 */
[----:B------:R-:W-:Y:S02]  /*2a790*/  @!P3 IMAD.MOV.U32 R6, RZ, RZ, R5 ;  /* 0x000000ffff06b224 */ /* 0x000fe400078e0005 */
[----:B------:R-:W-:Y:S02]  /*2a7a0*/  IMAD.MOV.U32 R13, RZ, RZ, R4 ;  /* 0x000000ffff0d7224 */ /* 0x000fe400078e0004 */
[----:B------:R-:W-:Y:S01]  /*2a7b0*/  VIADD R5, R0, 0x30 ;  /* 0x0000003000057836 */ /* 0x000fe20000000000 */
[----:B------:R-:W-:Y:S01]  /*2a7c0*/  @!PT LDS RZ, [RZ] ;  /* 0x00000000fffff984 */ /* 0x000fe20000000800 */
[----:B------:R-:W-:Y:S01]  /*2a7d0*/  @!PT LDS RZ, [RZ] ;  /* 0x00000000fffff984 */ /* 0x000fe20000000800 */
[----:B------:R-:W-:Y:S01]  /*2a7e0*/  @!PT LDS RZ, [RZ] ;  /* 0x00000000fffff984 */ /* 0x000fe20000000800 */
[----:B------:R-:W-:Y:S04]  /*2a7f0*/  @!P3 LDGSTS.E.BYPASS.LTC128B.128 [R10+0x16400], desc[UR60][R6.64], !P2 ;  /* 0x16400000060abfae */ /* 0x000fe8000d101d7c */
[----:B------:R-:W-:Y:S04]  /*2a800*/  @!P3 LDGSTS.E.BYPASS.LTC128B.128 [R10+0x1a400], desc[UR60][R6.64+0x80], !P1 ;  /* 0x1a400080060abfae */ /* 0x000fe8000c901d7c */
[----:B------:R0:W-:Y:S01]  /*2a810*/  @!P3 LDGSTS.E.BYPASS.LTC128B.128 [R10+0x1e400], desc[UR60][R6.64+0x100], !P0 ;  /* 0x1e400100060abfae */ /* 0x0001e2000c101d7c */
[----:B------:R-:W-:Y:S01]  /*2a820*/  ISETP.GE.AND P3, PT, R5, R2, PT ;  /* 0x000000020500720c */ /* 0x000fe20003f66270 */
[----:B0-----:R-:W-:-:S12]  /*2a830*/  IMAD.MOV.U32 R6, RZ, RZ, R14 ;  /* 0x000000ffff067224 */ /* 0x001fd800078e000e */
[----:B------:R-:W-:Y:S05]  /*2a840*/  WARPSYNC.COLLECTIVE R15, `(.L_x_851) ;  /* 0x000000000f087348 */ /* 0x000fea0003c00000 */
[----:B------:R0:W1:Y:S02]  /*2a850*/  SHFL.IDX P6, R14, R13, R12, R11 ;  /* 0x0000000c0d0e7389 */ /* 0x00006400000c000b */
[----:B01----:R-:W-:Y:S01]  /*2a860*/  ENDCOLLECTIVE ;  /* 0x000000000000791b */ /* 0x003fe20003800000 */
.L_x_851:
[----:B------:R-:W-:Y:S02]  /*2a870*/  IMAD.MOV.U32 R13, RZ, RZ, R3 ;  /* 0x000000ffff0d7224 */ /* 0x000fe400078e0003 */
[----:B------:R-:W-:Y:S02]  /*2a880*/  IMAD.MOV.U32 R12, RZ, RZ, 0x4 ;  /* 0x00000004ff0c7424 */ /* 0x000fe400078e00ff */
[----:B------:R-:W-:-:S07]  /*2a890*/  IMAD.MOV.U32 R5, RZ, RZ, R14 ;  /* 0x000000ffff057224 */ /* 0x000fce00078e000e */
[----:B------:R-:W-:Y:S05]  /*2a8a0*/  WARPSYNC.COLLECTIVE R15, `(.L_x_852) ;  /* 0x000000000f087348 */ /* 0x000fea0003c00000 */
[----:B------:R0:W1:Y:S02]  /*2a8b0*/  SHFL.IDX P6, R14, R13, R12, R11 ;  /* 0x0000000c0d0e7389 */ /* 0x00006400000c000b */
[----:B01----:R-:W-:Y:S01]  /*2a8c0*/  ENDCOLLECTIVE ;  /* 0x000000000000791b */ /* 0x003fe20003800000 */
.L_x_852:
        /* <DEDUP_REMOVED lines=17> */
.L_x_853:
[----:B------:R-:W-:Y:S02]  /*2a9e0*/  IMAD.MOV.U32 R13, RZ, RZ, R3 ;  /* 0x000000ffff0d7224 */ /* 0x000fe400078e0003 */
[----:B------:R-:W-:Y:S02]  /*2a9f0*/  IMAD.MOV.U32 R12, RZ, RZ, 0x5 ;  /* 0x00000005ff0c7424 */ /* 0x000fe400078e00ff */
[----:B------:R-:W-:-:S07]  /*2aa00*/  IMAD.MOV.U32 R5, RZ, RZ, R14 ;  /* 0x000000ffff057224 */ /* 0x000fce00078e000e */
[----:B------:R-:W-:Y:S05]  /*2aa10*/  WARPSYNC.COLLECTIVE R15, `(.L_x_854) ;  /* 0x000000000f087348 */ /* 0x000fea0003c00000 */
[----:B------:R0:W1:Y:S02]  /*2aa20*/  SHFL.IDX P6, R14, R13, R12, R11 ;  /* 0x0000000c0d0e7389 */ /* 0x00006400000c000b */
[----:B01----:R-:W-:Y:S01]  /*2aa30*/  ENDCOLLECTIVE ;  /* 0x000000000000791b */ /* 0x003fe20003800000 */
.L_x_854:
        /* <DEDUP_REMOVED lines=17> */
.L_x_855:
[----:B------:R-:W-:Y:S02]  /*2ab50*/  IMAD.MOV.U32 R13, RZ, RZ, R3 ;  /* 0x000000ffff0d7224 */ /* 0x000fe400078e0003 */
[----:B------:R-:W-:Y:S02]  /*2ab60*/  IMAD.MOV.U32 R12, RZ, RZ, 0x6 ;  /* 0x00000006ff0c7424 */ /* 0x000fe400078e00ff */
[----:B------:R-:W-:-:S07]  /*2ab70*/  IMAD.MOV.U32 R5, RZ, RZ, R14 ;  /* 0x000000ffff057224 */ /* 0x000fce00078e000e */
[----:B------:R-:W-:Y:S05]  /*2ab80*/  WARPSYNC.COLLECTIVE R15, `(.L_x_856) ;  /* 0x000000000f087348 */ /* 0x000fea0003c00000 */
[----:B------:R0:W1:Y:S02]  /*2ab90*/  SHFL.IDX P6, R14, R13, R12, R11 ;  /* 0x0000000c0d0e7389 */ /* 0x00006400000c000b */
[----:B01----:R-:W-:Y:S01]  /*2aba0*/  ENDCOLLECTIVE ;  /* 0x000000000000791b */ /* 0x003fe20003800000 */
.L_x_856:
[----:B------:R-:W-:-:S05]  /*2abb0*/  @!P3 LEA R5, P4, R9, R5, 0x1 ;  /* 0x000000050905b211 */ /* 0x000fca00078808ff */
[----:B------:R-:W-:-:S04]  /*2abc0*/  @!P3 IMAD.X R6, RZ, RZ, R6, P4 ;  /* 0x000000ffff06b224 */ /* 0x000fc800020e0606 */
[----:B------:R-:W-:Y:S02]  /*2abd0*/  @!P3 IMAD.MOV.U32 R7, RZ, RZ, R6 ;  /* 0x000000ffff07b224 */ /* 0x000fe400078e0006 */
[----:B------:R-:W-:Y:S02]  /*2abe0*/  @!P3 IMAD.MOV.U32 R6, RZ, RZ, R5 ;  /* 0x000000ffff06b224 */ /* 0x000fe400078e0005 */
[----:B------:R-:W-:-:S03]  /*2abf0*/  IMAD.MOV.U32 R13, RZ, RZ, R4 ;  /* 0x000000ffff0d7224 */ /* 0x000fc600078e0004 */
[----:B------:R-:W-:Y:S01]  /*2ac00*/  @!PT LDS RZ, [RZ] ;  /* 0x00000000fffff984 */ /* 0x000fe20000000800 */
[----:B------:R-:W-:Y:S01]  /*2ac10*/  @!PT LDS RZ, [RZ] ;  /* 0x00000000fffff984 */ /* 0x000fe20000000800 */
[----:B------:R-:W-:Y:S01]  /*2ac20*/  @!PT LDS RZ, [RZ] ;  /* 0x00000000fffff984 */ /* 0x000fe20000000800 */
[----:B------:R-:W-:Y:S04]  /*2ac30*/  @!P3 LDGSTS.E.BYPASS.LTC128B.128 [R10+0x17c00], desc[UR60][R6.64], !P2 ;  /* 0x17c00000060abfae */ /* 0x000fe8000d101d7c */
[----:B------:R-:W-:Y:S04]  /*2ac40*/  @!P3 LDGSTS.E.BYPASS.LTC128B.128 [R10+0x1bc00], desc[UR60][R6.64+0x80], !P1 ;  /* 0x1bc00080060abfae */ /* 0x000fe8000c901d7c */
[----:B------:R0:W-:Y:S02]  /*2ac50*/  @!P3 LDGSTS.E.BYPASS.LTC128B.128 [R10+0x1fc00], desc[UR60][R6.64+0x100], !P0 ;  /* 0x1fc00100060abfae */ /* 0x0001e4000c101d7c */
[----:B0-----:R-:W-:-:S07]  /*2ac60*/  IMAD.MOV.U32 R6, RZ, RZ, R14 ;  /* 0x000000ffff067224 */ /* 0x001fce00078e000e */
[----:B------:R-:W-:Y:S05]  /*2ac70*/  WARPSYNC.COLLECTIVE R15, `(.L_x_857) ;  /* 0x000000000f087348 */ /* 0x000fea0003c00000 */
[----:B------:R0:W1:Y:S02]  /*2ac80*/  SHFL.IDX P6, R14, R13, R12, R11 ;  /* 0x0000000c0d0e7389 */ /* 0x00006400000c000b */
[----:B01----:R-:W-:Y:S01]  /*2ac90*/  ENDCOLLECTIVE ;  /* 0x000000000000791b */ /* 0x003fe20003800000 */
.L_x_857:
[----:B------:R-:W-:-:S05]  /*2aca0*/  VIADD R7, R0, 0x60 ;  /* 0x0000006000077836 */ /* 0x000fca0000000000 */
[----:B------:R-:W-:Y:S01]  /*2acb0*/  ISETP.GE.AND P4, PT, R7, R2, PT ;  /* 0x000000020700720c */ /* 0x000fe20003f86270 */
[----:B------:R-:W-:Y:S02]  /*2acc0*/  IMAD.MOV.U32 R13, RZ, RZ, R3 ;  /* 0x000000ffff0d7224 */ /* 0x000fe400078e0003 */
[----:B------:R-:W-:Y:S02]  /*2acd0*/  IMAD.MOV.U32 R12, RZ, RZ, 0x7 ;  /* 0x00000007ff0c7424 */ /* 0x000fe400078e00ff */
[----:B------:R-:W-:-:S08]  /*2ace0*/  IMAD.MOV.U32 R5, RZ, RZ, R14 ;  /* 0x000000ffff057224 */ /* 0x000fd000078e000e */
[----:B------:R-:W-:Y:S05]  /*2acf0*/  WARPSYNC.COLLECTIVE R15, `(.L_x_858) ;  /* 0x000000000f087348 */ /* 0x000fea0003c00000 */
[----:B------:R0:W1:Y:S02]  /*2ad00*/  SHFL.IDX P6, R14, R13, R12, R11 ;  /* 0x0000000c0d0e7389 */ /* 0x00006400000c000b */
[----:B01----:R-:W-:Y:S01]  /*2ad10*/  ENDCOLLECTIVE ;  /* 0x000000000000791b */ /* 0x003fe20003800000 */
.L_x_858:
[----:B------:R-:W-:-:S05]  /*2ad20*/  @!P4 LEA R5, P3, R9, R5, 0x1 ;  /* 0x000000050905c211 */ /* 0x000fca00078608ff */
[----:B------:R-:W-:-:S04]  /*2ad30*/  @!P4 IMAD.X R6, RZ, RZ, R6, P3 ;  /* 0x000000ffff06c224 */ /* 0x000fc800018e0606 */
[----:B------:R-:W-:Y:S02]  /*2ad40*/  @!P4 IMAD.MOV.U32 R7, RZ, RZ, R6 ;  /* 0x000000ffff07c224 */ /* 0x000fe400078e0006 */
[----:B------:R-:W-:Y:S02]  /*2ad50*/  IMAD.MOV.U32 R13, RZ, RZ, R4 ;  /* 0x000000ffff0d7224 */ /* 0x000fe400078e0004 */
[----:B------:R-:W-:-:S05]  /*2ad60*/  @!P4 IMAD.MOV.U32 R6, RZ, RZ, R5 ;  /* 0x000000ffff06c224 */ /* 0x000fca00078e0005 */
[----:B------:R-:W-:Y:S01]  /*2ad70*/  @!PT LDS RZ, [RZ] ;  /* 0x00000000fffff984 */ /* 0x000fe20000000800 */
[----:B------:R-:W-:Y:S01]  /*2ad80*/  @!PT LDS RZ, [RZ] ;  /* 0x00000000fffff984 */ /* 0x000fe20000000800 */
[----:B------:R-:W-:Y:S01]  /*2ad90*/  @!PT LDS RZ, [RZ] ;  /* 0x00000000fffff984 */ /* 0x000fe20000000800 */
[----:B------:R0:W-:Y:S01]  /*2ada0*/  @!P4 LDGSTS.E.BYPASS.LTC128B.128 [R10+0x18400], desc[UR60][R6.64], !P2 ;  /* 0x18400000060acfae */ /* 0x0001e2000d101d7c */
[----:B------:R-:W-:-:S03]  /*2adb0*/  IMAD.MOV.U32 R5, RZ, RZ, R14 ;  /* 0x000000ffff057224 */ /* 0x000fc600078e000e */
[----:B------:R0:W-:Y:S04]  /*2adc0*/  @!P4 LDGSTS.E.BYPASS.LTC128B.128 [R10+0x1c400], desc[UR60][R6.64+0x80], !P1 ;  /* 0x1c400080060acfae */ /* 0x0001e8000c901d7c */
[----:B0-----:R-:W-:Y:S05]  /*2add0*/  WARPSYNC.COLLECTIVE R15, `(.L_x_859) ;  /* 0x000000000f087348 */ /* 0x001fea0003c00000 */
[----:B------:R1:W2:Y:S02]  /*2ade0*/  SHFL.IDX P6, R14, R13, R12, R11 ;  /* 0x0000000c0d0e7389 */ /* 0x0002a400000c000b */
[----:B012---:R-:W-:Y:S01]  /*2adf0*/  ENDCOLLECTIVE ;  /* 0x000000000000791b */ /* 0x007fe20003800000 */
.L_x_859:
[----:B------:R-:W-:Y:S01]  /*2ae00*/  @!PT LDS RZ, [RZ] ;  /* 0x00000000fffff984 */ /* 0x000fe20000000800 */
[----:B------:R-:W-:Y:S01]  /*2ae10*/  @!PT LDS RZ, [RZ] ;  /* 0x00000000fffff984 */ /* 0x000fe20000000800 */
[----:B------:R-:W-:Y:S01]  /*2ae20*/  @!PT LDS RZ, [RZ] ;  /* 0x00000000fffff984 */ /* 0x000fe20000000800 */
[----:B------:R0:W-:Y:S01]  /*2ae30*/  @!P4 LDGSTS.E.BYPASS.LTC128B.128 [R10+0x20400], desc[UR60][R6.64+0x100], !P0 ;  /* 0x20400100060acfae */ /* 0x0001e2000c101d7c */
[----:B------:R-:W-:Y:S01]  /*2ae40*/  IMAD.MOV.U32 R3, RZ, RZ, R14 ;  /* 0x000000ffff037224 */ /* 0x000fe200078e000e */
[----:B------:R-:W-:Y:S06]  /*2ae50*/  BRA `(.L_x_860) ;  /* 0xffffffa800907947 */ /* 0x000fec000383ffff */
.L_x_719:
[----:B----4-:R4:W0:Y:S02]  /*2ae60*/  SYNCS.PHASECHK.TRANS64.TRYWAIT P0, [R18+URZ+0x36820], R0 ;  /* 0x03682000120075a7 */ /* 0x010824000800017f */
[----:B0-----:R-:W-:Y:S05]  /*2ae70*/  @!P0 NANOSLEEP.SYNCS 0x989680 ;  /* 0x009896800000895d */ /* 0x001fea0003900000 */
[----:B------:R-:W0:Y:S02]  /*2ae80*/  @!P0 SYNCS.PHASECHK.TRANS64 P0, [R18+URZ+0x36820], R0 ;  /* 0x03682000120085a7 */ /* 0x000e24000800007f */
[----:B0-----:R-:W-:Y:S05]  /*2ae90*/  @!P0 BRA `(.L_x_719) ;  /* 0xfffffffc00f08947 */ /* 0x001fea000383ffff */
[----:B------:R-:W-:Y:S05]  /*2aea0*/  BRA `(.L_x_861) ;  /* 0xffffffac00107947 */ /* 0x000fea000383ffff */
.L_x_728:
[----:B-1----:R1:W2:Y:S02]  /*2aeb0*/  SYNCS.PHASECHK.TRANS64.TRYWAIT P0, [R3+URZ+0x36840], R2 ;  /* 0x03684002030075a7 */ /* 0x0022a4000800017f */
[----:B--2---:R-:W-:Y:S05]  /*2aec0*/  @!P0 NANOSLEEP.SYNCS 0x989680 ;  /* 0x009896800000895d */ /* 0x004fea0003900000 */
[----:B------:R-:W2:Y:S02]  /*2aed0*/  @!P0 SYNCS.PHASECHK.TRANS64 P0, [R3+URZ+0x36840], R2 ;  /* 0x03684002030085a7 */ /* 0x000ea4000800007f */
[----:B--2---:R-:W-:Y:S05]  /*2aee0*/  @!P0 BRA `(.L_x_728) ;  /* 0xfffffffc00f08947 */ /* 0x004fea000383ffff */
[----:B------:R-:W-:Y:S05]  /*2aef0*/  BRA `(.L_x_862) ;  /* 0xffffffac00ec7947 */ /* 0x000fea000383ffff */
.L_x_735:
[----:B0-----:R0:W1:Y:S02]  /*2af00*/  SYNCS.PHASECHK.TRANS64.TRYWAIT P0, [R3+URZ+0x60], R2 ;  /* 0x00006002030075a7 */ /* 0x001064000800017f */
[----:B-1----:R-:W-:Y:S05]  /*2af10*/  @!P0 NANOSLEEP.SYNCS 0x989680 ;  /* 0x009896800000895d */ /* 0x002fea0003900000 */
[----:B------:R-:W1:Y:S02]  /*2af20*/  @!P0 SYNCS.PHASECHK.TRANS64 P0, [R3+URZ+0x60], R2 ;  /* 0x00006002030085a7 */ /* 0x000e64000800007f */
[----:B-1----:R-:W-:Y:S05]  /*2af30*/  @!P0 BRA `(.L_x_735) ;  /* 0xfffffffc00f08947 */ /* 0x002fea000383ffff */
[----:B------:R-:W-:Y:S05]  /*2af40*/  BRA `(.L_x_863) ;  /* 0xffffffb400007947 */ /* 0x000fea000383ffff */
.L_x_745:
[----:B-1----:R1:W2:Y:S02]  /*2af50*/  SYNCS.PHASECHK.TRANS64.TRYWAIT P0, [R3+URZ+0x36840], R2 ;  /* 0x03684002030075a7 */ /* 0x0022a4000800017f */
[----:B--2---:R-:W-:Y:S05]  /*2af60*/  @!P0 NANOSLEEP.SYNCS 0x989680 ;  /* 0x009896800000895d */ /* 0x004fea0003900000 */
[----:B------:R-:W2:Y:S02]  /*2af70*/  @!P0 SYNCS.PHASECHK.TRANS64 P0, [R3+URZ+0x36840], R2 ;  /* 0x03684002030085a7 */ /* 0x000ea4000800007f */
[----:B--2---:R-:W-:Y:S05]  /*2af80*/  @!P0 BRA `(.L_x_745) ;  /* 0xfffffffc00f08947 */ /* 0x004fea000383ffff */
[----:B------:R-:W-:Y:S05]  /*2af90*/  BRA `(.L_x_864) ;  /* 0xffffffb800cc7947 */ /* 0x000fea000383ffff */
.L_x_752:
[----:B0-----:R0:W1:Y:S02]  /*2afa0*/  SYNCS.PHASECHK.TRANS64.TRYWAIT P0, [R2+URZ+0x60], R3 ;  /* 0x00006003020075a7 */ /* 0x001064000800017f */
[----:B-1----:R-:W-:Y:S05]  /*2afb0*/  @!P0 NANOSLEEP.SYNCS 0x989680 ;  /* 0x009896800000895d */ /* 0x002fea0003900000 */
[----:B------:R-:W1:Y:S02]  /*2afc0*/  @!P0 SYNCS.PHASECHK.TRANS64 P0, [R2+URZ+0x60], R3 ;  /* 0x00006003020085a7 */ /* 0x000e64000800007f */
[----:B-1----:R-:W-:Y:S05]  /*2afd0*/  @!P0 BRA `(.L_x_752) ;  /* 0xfffffffc00f08947 */ /* 0x002fea000383ffff */
[----:B------:R-:W-:Y:S05]  /*2afe0*/  BRA `(.L_x_865) ;  /* 0xffffffbc00e07947 */ /* 0x000fea000383ffff */
.L_x_762:
[----:B--2---:R2:W3:Y:S02]  /*2aff0*/  SYNCS.PHASECHK.TRANS64.TRYWAIT P0, [R2+URZ+0x36840], R3 ;  /* 0x03684003020075a7 */ /* 0x0044e4000800017f */
[----:B---3--:R-:W-:Y:S05]  /*2b000*/  @!P0 NANOSLEEP.SYNCS 0x989680 ;  /* 0x009896800000895d */ /* 0x008fea0003900000 */
[----:B------:R-:W3:Y:S02]  /*2b010*/  @!P0 SYNCS.PHASECHK.TRANS64 P0, [R2+URZ+0x36840], R3 ;  /* 0x03684003020085a7 */ /* 0x000ee4000800007f */
[----:B---3--:R-:W-:Y:S05]  /*2b020*/  @!P0 BRA `(.L_x_762) ;  /* 0xfffffffc00f08947 */ /* 0x008fea000383ffff */
[----:B------:R-:W-:Y:S05]  /*2b030*/  BRA `(.L_x_866) ;  /* 0xffffffc4007c7947 */ /* 0x000fea000383ffff */
.L_x_769:
[----:B0-----:R0:W1:Y:S02]  /*2b040*/  SYNCS.PHASECHK.TRANS64.TRYWAIT P0, [R2+URZ+0x60], R5 ;  /* 0x00006005020075a7 */ /* 0x001064000800017f */
[----:B-1----:R-:W-:Y:S05]  /*2b050*/  @!P0 NANOSLEEP.SYNCS 0x989680 ;  /* 0x009896800000895d */ /* 0x002fea0003900000 */
[----:B------:R-:W1:Y:S02]  /*2b060*/  @!P0 SYNCS.PHASECHK.TRANS64 P0, [R2+URZ+0x60], R5 ;  /* 0x00006005020085a7 */ /* 0x000e64000800007f */
[----:B-1----:R-:W-:Y:S05]  /*2b070*/  @!P0 BRA `(.L_x_769) ;  /* 0xfffffffc00f08947 */ /* 0x002fea000383ffff */
[----:B------:R-:W-:Y:S05]  /*2b080*/  BRA `(.L_x_867) ;  /* 0xffffffc800907947 */ /* 0x000fea000383ffff */
.L_x_781:
[----:B---3--:R3:W4:Y:S02]  /*2b090*/  SYNCS.PHASECHK.TRANS64.TRYWAIT P0, [R0+URZ+0x36860], R2 ;  /* 0x03686002000075a7 */ /* 0x008724000800017f */
[----:B----4-:R-:W-:Y:S05]  /*2b0a0*/  @!P0 NANOSLEEP.SYNCS 0x989680 ;  /* 0x009896800000895d */ /* 0x010fea0003900000 */
[----:B------:R-:W4:Y:S02]  /*2b0b0*/  @!P0 SYNCS.PHASECHK.TRANS64 P0, [R0+URZ+0x36860], R2 ;  /* 0x03686002000085a7 */ /* 0x000f24000800007f */
[----:B----4-:R-:W-:Y:S05]  /*2b0c0*/  @!P0 BRA `(.L_x_781) ;  /* 0xfffffffc00f08947 */ /* 0x010fea000383ffff */
[----:B------:R-:W-:Y:S05]  /*2b0d0*/  BRA `(.L_x_868) ;  /* 0xffffffd000187947 */ /* 0x000fea000383ffff */
.L_x_789:
[----:B------:R-:W4:Y:S01]  /*2b0e0*/  LDL R0, [R1] ;  /* 0x0000000001007983 */ /* 0x000f220000100800 */
[----:B------:R-:W-:Y:S01]  /*2b0f0*/  BSSY B0, `(.L_x_869) ;  /* 0x0000008000007945 */ /* 0x000fe20003800000 */
[----:B------:R-:W-:Y:S02]  /*2b100*/  IMAD.MOV.U32 R12, RZ, RZ, RZ ;  /* 0x000000ffff0c7224 */ /* 0x000fe400078e00ff */
[----:B0-----:R-:W-:Y:S02]  /*2b110*/  IMAD.MOV.U32 R11, RZ, RZ, 0x1f ;  /* 0x0000001fff0b7424 */ /* 0x001fe400078e00ff */
[----:B------:R-:W-:Y:S02]  /*2b120*/  IMAD.MOV.U32 R15, RZ, RZ, -0x1 ;  /* 0xffffffffff0f7424 */ /* 0x000fe400078e00ff */
[----:B----4-:R-:W-:-:S07]  /*2b130*/  IMAD.MOV.U32 R13, RZ, RZ, R0 ;  /* 0x000000ffff0d7224 */ /* 0x010fce00078e0000 */
[----:B-123--:R-:W-:Y:S05]  /*2b140*/  WARPSYNC.COLLECTIVE R15, `(.L_x_870) ;  /* 0x000000000f087348 */ /* 0x00efea0003c00000 */
[----:B------:R0:W4:Y:S02]  /*2b150*/  SHFL.IDX P6, R14, R13, R12, R11 ;  /* 0x0000000c0d0e7389 */ /* 0x00012400000c000b */
[----:B01234-:R-:W-:Y:S01]  /*2b160*/  ENDCOLLECTIVE ;  /* 0x000000000000791b */ /* 0x01ffe20003800000 */
.L_x_870:
[----:B------:R-:W-:Y:S05]  /*2b170*/  BSYNC B0 ;  /* 0x0000000000007941 */ /* 0x000fea0003800000 */
.L_x_869:
        /* <DEDUP_REMOVED lines=9> */
.L_x_871:
[----:B------:R-:W-:Y:S01]  /*2b210*/  ULDC UR4, c[0x0][0xc3c] ;  /* 0x00030f0000047ab9 */ /* 0x000fe20000000800 */
        /* <DEDUP_REMOVED lines=25> */
.L_x_872:
        /* <DEDUP_REMOVED lines=8> */
.L_x_873:
        /* <DEDUP_REMOVED lines=8> */
.L_x_874:
        /* <DEDUP_REMOVED lines=8> */
.L_x_875:
        /* <DEDUP_REMOVED lines=8> */
.L_x_876:
        /* <DEDUP_REMOVED lines=9> */
.L_x_877:
[----:B------:R-:W-:Y:S01]  /*2b640*/  IMAD.MOV.U32 R9, RZ, RZ, R14 ;  /* 0x000000ffff097224 */ /* 0x000fe200078e000e */
[----:B------:R-:W-:Y:S06]  /*2b650*/  BRA `(.L_x_878) ;  /* 0xffffffd000c87947 */ /* 0x000fec000383ffff */
.L_x_792:
[----:B------:R-:W-:Y:S01]  /*2b660*/  BSSY B0, `(.L_x_879) ;  /* 0x0000008000007945 */ /* 0x000fe20003800000 */
[----:B------:R-:W-:Y:S02]  /*2b670*/  IMAD.MOV.U32 R13, RZ, RZ, R2 ;  /* 0x000000ffff0d7224 */ /* 0x000fe400078e0002 */
[----:B------:R-:W-:Y:S02]  /*2b680*/  IMAD.MOV.U32 R12, RZ, RZ, 0x1 ;  /* 0x00000001ff0c7424 */ /* 0x000fe400078e00ff */
[----:B------:R-:W-:Y:S02]  /*2b690*/  IMAD.MOV.U32 R11, RZ, RZ, RZ ;  /* 0x000000ffff0b7224 */ /* 0x000fe400078e00ff */
[----:B------:R-:W-:-:S07]  /*2b6a0*/  IMAD.MOV.U32 R15, RZ, RZ, -0x1 ;  /* 0xffffffffff0f7424 */ /* 0x000fce00078e00ff */
[----:B0-----:R-:W-:Y:S05]  /*2b6b0*/  WARPSYNC.COLLECTIVE R15, `(.L_x_880) ;  /* 0x000000000f087348 */ /* 0x001fea0003c00000 */
[----:B------:R1:W2:Y:S02]  /*2b6c0*/  SHFL.UP P6, R14, R13, R12, R11 ;  /* 0x0400000c0d0e7389 */ /* 0x0002a400000c000b */
[----:B012---:R-:W-:Y:S01]  /*2b6d0*/  ENDCOLLECTIVE ;  /* 0x000000000000791b */ /* 0x007fe20003800000 */
.L_x_880:
[----:B------:R-:W-:Y:S05]  /*2b6e0*/  BSYNC B0 ;  /* 0x0000000000007941 */ /* 0x000fea0003800000 */
.L_x_879:
        /* <DEDUP_REMOVED lines=10> */
.L_x_881:
        /* <DEDUP_REMOVED lines=8> */
.L_x_882:
        /* <DEDUP_REMOVED lines=8> */
.L_x_883:
        /* <DEDUP_REMOVED lines=8> */
.L_x_884:
        /* <DEDUP_REMOVED lines=9> */
.L_x_885:
[----:B------:R-:W-:Y:S01]  /*2b9a0*/  IMAD.MOV.U32 R9, RZ, RZ, R14 ;  /* 0x000000ffff097224 */ /* 0x000fe200078e000e */
[----:B------:R-:W-:Y:S06]  /*2b9b0*/  BRA `(.L_x_886) ;  /* 0xffffffd0009c7947 */ /* 0x000fec000383ffff */
.L_x_794:
[----:B------:R-:W-:Y:S01]  /*2b9c0*/  BSSY B0, `(.L_x_887) ;  /* 0x0000006000007945 */ /* 0x000fe20003800000 */
[----:B------:R-:W-:Y:S01]  /*2b9d0*/  PLOP3.LUT P6, PT, P6, PT, PT, 0x8, 0x0 ;  /* 0x000000000000781c */ /* 0x000fe200037ce170 */
[----:B------:R-:W-:-:S12]  /*2b9e0*/  IMAD.MOV.U32 R15, RZ, RZ, -0x1 ;  /* 0xffffffffff0f7424 */ /* 0x000fd800078e00ff */
[----:B0-----:R-:W-:Y:S05]  /*2b9f0*/  WARPSYNC.COLLECTIVE R15, `(.L_x_888) ;  /* 0x000000000f087348 */ /* 0x001fea0003c00000 */
[----:B------:R-:W-:Y:S01]  /*2ba00*/  VOTE.ANY R14, PT, P6 ;  /* 0x00000000000e7806 */ /* 0x000fe200030e0100 */
[----:B0-----:R-:W-:Y:S06]  /*2ba10*/  ENDCOLLECTIVE ;  /* 0x000000000000791b */ /* 0x001fec0003800000 */
.L_x_888:
[----:B------:R-:W-:Y:S05]  /*2ba20*/  BSYNC B0 ;  /* 0x0000000000007941 */ /* 0x000fea0003800000 */
.L_x_887:
        /* <DEDUP_REMOVED lines=9> */
.L_x_889:
[----:B------:R-:W-:Y:S02]  /*2bac0*/  IMAD.MOV.U32 R13, RZ, RZ, R6 ;  /* 0x000000ffff0d7224 */ /* 0x000fe400078e0006 */
[----:B------:R-:W-:-:S07]  /*2bad0*/  IMAD.MOV.U32 R4, RZ, RZ, R14 ;  /* 0x000000ffff047224 */ /* 0x000fce00078e000e */
[----:B------:R-:W-:Y:S05]  /*2bae0*/  WARPSYNC.COLLECTIVE R15, `(.L_x_890) ;  /* 0x000000000f087348 */ /* 0x000fea0003c00000 */
[----:B------:R0:W1:Y:S02]  /*2baf0*/  SHFL.IDX P6, R14, R13, R12, R11 ;  /* 0x0000000c0d0e7389 */ /* 0x00006400000c000b */
[----:B01----:R-:W-:Y:S01]  /*2bb00*/  ENDCOLLECTIVE ;  /* 0x000000000000791b */ /* 0x003fe20003800000 */
.L_x_890:
[----:B------:R-:W-:Y:S01]  /*2bb10*/  IMAD.MOV.U32 R6, RZ, RZ, R14 ;  /* 0x000000ffff067224 */ /* 0x000fe200078e000e */
[----:B------:R-:W-:Y:S06]  /*2bb20*/  BRA `(.L_x_891) ;  /* 0xffffffd0007c7947 */ /* 0x000fec000383ffff */
.L_x_796:
[----:B------:R-:W-:Y:S01]  /*2bb30*/  BSSY B0, `(.L_x_892) ;  /* 0x0000007000007945 */ /* 0x000fe20003800000 */
[----:B------:R-:W-:Y:S02]  /*2bb40*/  IMAD.MOV.U32 R13, RZ, RZ, R7 ;  /* 0x000000ffff0d7224 */ /* 0x000fe400078e0007 */
[----:B------:R-:W-:Y:S02]  /*2bb50*/  IMAD.MOV.U32 R11, RZ, RZ, 0x1f ;  /* 0x0000001fff0b7424 */ /* 0x000fe400078e00ff */
[----:B------:R-:W-:-:S07]  /*2bb60*/  IMAD.MOV.U32 R15, RZ, RZ, -0x1 ;  /* 0xffffffffff0f7424 */ /* 0x000fce00078e00ff */
[----:B0123--:R-:W-:Y:S05]  /*2bb70*/  WARPSYNC.COLLECTIVE R15, `(.L_x_893) ;  /* 0x000000000f087348 */ /* 0x00ffea0003c00000 */
[----:B------:R4:W0:Y:S02]  /*2bb80*/  SHFL.IDX P6, R14, R13, R12, R11 ;  /* 0x0000000c0d0e7389 */ /* 0x00082400000c000b */
[----:B01234-:R-:W-:Y:S01]  /*2bb90*/  ENDCOLLECTIVE ;  /* 0x000000000000791b */ /* 0x01ffe20003800000 */
.L_x_893:
[----:B------:R-:W-:Y:S05]  /*2bba0*/  BSYNC B0 ;  /* 0x0000000000007941 */ /* 0x000fea0003800000 */
.L_x_892:
[----:B------:R-:W-:Y:S01]  /*2bbb0*/  IMAD.MOV.U32 R7, RZ, RZ, R14 ;  /* 0x000000ffff077224 */ /* 0x000fe200078e000e */
[----:B------:R-:W-:Y:S06]  /*2bbc0*/  BRA `(.L_x_894) ;  /* 0xffffffd0006c7947 */ /* 0x000fec000383ffff */
.L_x_800:
[----:B0-----:R0:W1:Y:S02]  /*2bbd0*/  SYNCS.PHASECHK.TRANS64.TRYWAIT P0, [R0+URZ+0x36820], R3 ;  /* 0x03682003000075a7 */ /* 0x001064000800017f */
[----:B-1----:R-:W-:Y:S05]  /*2bbe0*/  @!P0 NANOSLEEP.SYNCS 0x989680 ;  /* 0x009896800000895d */ /* 0x002fea0003900000 */
[----:B------:R-:W1:Y:S02]  /*2bbf0*/  @!P0 SYNCS.PHASECHK.TRANS64 P0, [R0+URZ+0x36820], R3 ;  /* 0x03682003000085a7 */ /* 0x000e64000800007f */
[----:B-1----:R-:W-:Y:S05]  /*2bc00*/  @!P0 BRA `(.L_x_800) ;  /* 0xfffffffc00f08947 */ /* 0x002fea000383ffff */
[----:B------:R-:W-:Y:S05]  /*2bc10*/  BRA `(.L_x_895) ;  /* 0xffffffd800047947 */ /* 0x000fea000383ffff */
.L_x_801:
        /* <DEDUP_REMOVED lines=11> */
.L_x_897:
[----:B------:R-:W-:Y:S05]  /*2bcd0*/  BSYNC B0 ;  /* 0x0000000000007941 */ /* 0x000fea0003800000 */
.L_x_896:
[----:B------:R-:W-:Y:S05]  /*2bce0*/  BRA `(.L_x_898) ;  /* 0xffffffd400ec7947 */ /* 0x000fea000383ffff */
.L_x_802:
[----:B------:R-:W-:Y:S01]  /*2bcf0*/  BSSY B0, `(.L_x_899) ;  /* 0x0000006000007945 */ /* 0x000fe20003800000 */
[----:B------:R-:W-:-:S07]  /*2bd00*/  IMAD.MOV.U32 R15, RZ, RZ, -0x1 ;  /* 0xffffffffff0f7424 */ /* 0x000fce00078e00ff */
[----:B01----:R-:W-:Y:S05]  /*2bd10*/  WARPSYNC.COLLECTIVE R15, `(.L_x_900) ;  /* 0x000000000f0c7348 */ /* 0x003fea0003c00000 */
[----:B------:R-:W-:Y:S02]  /*2bd20*/  ELECT P6, UR62, PT ;  /* 0x00000000003e782f */ /* 0x000fe400038c0000 */
[----:B------:R-:W-:Y:S01]  /*2bd30*/  MOV R14, UR62 ;  /* 0x0000003e000e7c02 */ /* 0x000fe20008000f00 */
[----:B01----:R-:W-:Y:S10]  /*2bd40*/  ENDCOLLECTIVE ;  /* 0x000000000000791b */ /* 0x003ff40003800000 */
.L_x_900:
[----:B------:R-:W-:Y:S05]  /*2bd50*/  BSYNC B0 ;  /* 0x0000000000007941 */ /* 0x000fea0003800000 */
.L_x_899:
[----:B------:R-:W-:Y:S05]  /*2bd60*/  BRA `(.L_x_901) ;  /* 0xffffffd400e07947 */ /* 0x000fea000383ffff */
.L_x_804:
[----:B0-----:R0:W1:Y:S02]  /*2bd70*/  SYNCS.PHASECHK.TRANS64.TRYWAIT P0, [R6+URZ], R5 ;  /* 0x00000005060075a7 */ /* 0x001064000800017f */
[----:B-1----:R-:W-:Y:S05]  /*2bd80*/  @!P0 NANOSLEEP.SYNCS 0x989680 ;  /* 0x009896800000895d */ /* 0x002fea0003900000 */
[----:B------:R-:W1:Y:S02]  /*2bd90*/  @!P0 SYNCS.PHASECHK.TRANS64 P0, [R6+URZ], R5 ;  /* 0x00000005060085a7 */ /* 0x000e64000800007f */
[----:B-1----:R-:W-:Y:S05]  /*2bda0*/  @!P0 BRA `(.L_x_804) ;  /* 0xfffffffc00f08947 */ /* 0x002fea000383ffff */
[----:B------:R-:W-:Y:S05]  /*2bdb0*/  BRA `(.L_x_902) ;  /* 0xffffffd800187947 */ /* 0x000fea000383ffff */
.L_x_805:
[----:B-1----:R1:W2:Y:S02]  /*2bdc0*/  SYNCS.PHASECHK.TRANS64.TRYWAIT P0, [R7+URZ], R2 ;  /* 0x00000002070075a7 */ /* 0x0022a4000800017f */
[----:B--2---:R-:W-:Y:S05]  /*2bdd0*/  @!P0 NANOSLEEP.SYNCS 0x989680 ;  /* 0x009896800000895d */ /* 0x004fea0003900000 */
[----:B------:R-:W2:Y:S02]  /*2bde0*/  @!P0 SYNCS.PHASECHK.TRANS64 P0, [R7+URZ], R2 ;  /* 0x00000002070085a7 */ /* 0x000ea4000800007f */
[----:B--2---:R-:W-:Y:S05]  /*2bdf0*/  @!P0 BRA `(.L_x_805) ;  /* 0xfffffffc00f08947 */ /* 0x004fea000383ffff */
[----:B------:R-:W-:Y:S05]  /*2be00*/  BRA `(.L_x_903) ;  /* 0xffffffd8000c7947 */ /* 0x000fea000383ffff */
.L_x_807:
[----:B--2---:R2:W3:Y:S02]  /*2be10*/  SYNCS.PHASECHK.TRANS64.TRYWAIT P0, [R4+URZ], R5 ;  /* 0x00000005040075a7 */ /* 0x0044e4000800017f */
[----:B---3--:R-:W-:Y:S05]  /*2be20*/  @!P0 NANOSLEEP.SYNCS 0x989680 ;  /* 0x009896800000895d */ /* 0x008fea0003900000 */
[----:B------:R-:W3:Y:S02]  /*2be30*/  @!P0 SYNCS.PHASECHK.TRANS64 P0, [R4+URZ], R5 ;  /* 0x00000005040085a7 */ /* 0x000ee4000800007f */
[----:B---3--:R-:W-:Y:S05]  /*2be40*/  @!P0 BRA `(.L_x_807) ;  /* 0xfffffffc00f08947 */ /* 0x008fea000383ffff */
[----:B------:R-:W-:Y:S05]  /*2be50*/  BRA `(.L_x_904) ;  /* 0xffffffd800107947 */ /* 0x000fea000383ffff */
.L_x_905:
        /* <DEDUP_REMOVED lines=10> */
.L_x_3018:


//--------------------- .text._ZN7cutlass13device_kernelIN5flash11enable_sm90INS1_16FlashAttnFwdSm90INS1_25CollectiveMainloopFwdSm90ILi2EN4cute5tupleIJNS5_1CILi1EEES8_S8_EEENS6_IJNS7_ILi128EEENS7_ILi96EEENS7_ILi192EEEEEELi192ENS_10bfloat16_tEfNS_4arch4Sm90ELb0ELb1ELb1ELb0ELb0ELb0ELb0ELb1ELb1ELb1ELb1ELb0EEENS1_21CollectiveEpilogueFwdINS6_IJSA_SC_SB_EEES9_SE_SG_Li256ELb0ELb1ELb1ELb0EEENS1_19SingleTileSchedulerILb0ELb1ELb1ELi128EEEEEEEEEvNT_6ParamsE --------------------------
	.section	.text._ZN7cutlass13device_kernelIN5flash11enable_sm90INS1_16FlashAttnFwdSm90INS1_25CollectiveMainloopFwdSm90ILi2EN4cute5tupleIJNS5_1CILi1EEES8_S8_EEENS6_IJNS7_ILi128EEENS7_ILi96EEENS7_ILi192EEEEEELi192ENS_10bfloat16_tEfNS_4arch4Sm90ELb0ELb1ELb1ELb0ELb0ELb0ELb0ELb1ELb1ELb1ELb1ELb0EEENS1_21CollectiveEpilogueFwdINS6_IJSA_SC_SB_EEES9_SE_SG_Li256ELb0ELb1ELb1ELb0EEENS1_19SingleTileSchedulerILb0ELb1ELb1ELi128EEEEEEEEEvNT_6ParamsE,"ax",@progbits
	.align	128
.text._ZN7cutlass13device_kernelIN5flash11enable_sm90INS1_16FlashAttnFwdSm90INS1_25CollectiveMainloopFwdSm90ILi2EN4cute5tupleIJNS5_1CILi1EEES8_S8_EEENS6_IJNS7_ILi128EEENS7_ILi96EEENS7_ILi192EEEEEELi192ENS_10bfloat16_tEfNS_4arch4Sm90ELb0ELb1ELb1ELb0ELb0ELb0ELb0ELb1ELb1ELb1ELb1ELb0EEENS1_21CollectiveEpilogueFwdINS6_IJSA_SC_SB_EEES9_SE_SG_Li256ELb0ELb1ELb1ELb0EEENS1_19SingleTileSchedulerILb0ELb1ELb1ELi128EEEEEEEEEvNT_6ParamsE:
        .type           _ZN7cutlass13device_kernelIN5flash11enable_sm90INS1_16FlashAttnFwdSm90INS1_25CollectiveMainloopFwdSm90ILi2EN4cute5tupleIJNS5_1CILi1EEES8_S8_EEENS6_IJNS7_ILi128EEENS7_ILi96EEENS7_ILi192EEEEEELi192ENS_10bfloat16_tEfNS_4arch4Sm90ELb0ELb1ELb1ELb0ELb0ELb0ELb0ELb1ELb1ELb1ELb1ELb0EEENS1_21CollectiveEpilogueFwdINS6_IJSA_SC_SB_EEES9_SE_SG_Li256ELb0ELb1ELb1ELb0EEENS1_19SingleTileSchedulerILb0ELb1ELb1ELi128EEEEEEEEEvNT_6ParamsE,@function
        .size           _ZN7cutlass13device_kernelIN5flash11enable_sm90INS1_16FlashAttnFwdSm90INS1_25CollectiveMainloopFwdSm90ILi2EN4cute5tupleIJNS5_1CILi1EEES8_S8_EEENS6_IJNS7_ILi128EEENS7_ILi96EEENS7_ILi192EEEEEELi192ENS_10bfloat16_tEfNS_4arch4Sm90ELb0ELb1ELb1ELb0ELb0ELb0ELb0ELb1ELb1ELb1ELb1ELb0EEENS1_21CollectiveEpilogueFwdINS6_IJSA_SC_SB_EEES9_SE_SG_Li256ELb0ELb1ELb1ELb0EEENS1_19SingleTileSchedulerILb0ELb1ELb1ELi128EEEEEEEEEvNT_6ParamsE,(.L_x_3019 - _ZN7cutlass13device_kernelIN5flash11enable_sm90INS1_16FlashAttnFwdSm90INS1_25CollectiveMainloopFwdSm90ILi2EN4cute5tupleIJNS5_1CILi1EEES8_S8_EEENS6_IJNS7_ILi128EEENS7_ILi96EEENS7_ILi192EEEEEELi192ENS_10bfloat16_tEfNS_4arch4Sm90ELb0ELb1ELb1ELb0ELb0ELb0ELb0ELb1ELb1ELb1ELb1ELb0EEENS1_21CollectiveEpilogueFwdINS6_IJSA_SC_SB_EEES9_SE_SG_Li256ELb0ELb1ELb1ELb0EEENS1_19SingleTileSchedulerILb0ELb1ELb1ELi128EEEEEEEEEvNT_6ParamsE)
        .other          _ZN7cutlass13device_kernelIN5flash11enable_sm90INS1_16FlashAttnFwdSm90INS1_25CollectiveMainloopFwdSm90ILi2EN4cute5tupleIJNS5_1CILi1EEES8_S8_EEENS6_IJNS7_ILi128EEENS7_ILi96EEENS7_ILi192EEEEEELi192ENS_10bfloat16_tEfNS_4arch4Sm90ELb0ELb1ELb1ELb0ELb0ELb0ELb0ELb1ELb1ELb1ELb1ELb0EEENS1_21CollectiveEpilogueFwdINS6_IJSA_SC_SB_EEES9_SE_SG_Li256ELb0ELb1ELb1ELb0EEENS1_19SingleTileSchedulerILb0ELb1ELb1ELi128EEEEEEEEEvNT_6ParamsE,@"STO_CUDA_ENTRY STV_DEFAULT"
_ZN7cutlass13device_kernelIN5flash11enable_sm90INS1_16FlashAttnFwdSm90INS1_25CollectiveMainloopFwdSm90ILi2EN4cute5tupleIJNS5_1CILi1EEES8_S8_EEENS6_IJNS7_ILi128EEENS7_ILi96EEENS7_ILi192EEEEEELi192ENS_10bfloat16_tEfNS_4arch4Sm90ELb0ELb1ELb1ELb0ELb0ELb0ELb0ELb1ELb1ELb1ELb1ELb0EEENS1_21CollectiveEpilogueFwdINS6_IJSA_SC_SB_EEES9_SE_SG_Li256ELb0ELb1ELb1ELb0EEENS1_19SingleTileSchedulerILb0ELb1ELb1ELi128EEEEEEEEEvNT_6ParamsE:
        /* <DEDUP_REMOVED lines=18> */
.L_x_907:
[----:B------:R-:W-:Y:S05]  /*0120*/  BSYNC B0 ;  /* 0x0000000000007941 */ /* 0x000fea0003800000 */
.L_x_906:
        /* <DEDUP_REMOVED lines=41> */
.L_x_908:
        /* <DEDUP_REMOVED lines=22> */
.L_x_909:
        /* <DEDUP_REMOVED lines=18> */
.L_x_910:
        /* <DEDUP_REMOVED lines=22> */
.L_x_911:
        /* <DEDUP_REMOVED lines=22> */
.L_x_912:
        /* <DEDUP_REMOVED lines=9> */
.L_x_915:
        /* <DEDUP_REMOVED lines=19> */
[----:B0-----:R-:W0:Y:S01]  /*0ac0*/  LDC.64 R2, c[0x0][0x418] ;  /* 0x00010600ff027b82 */ /* 0x001e220000000a00 */
[----:B------:R-:W-:Y:S01]  /*0ad0*/  ULDC UR4, c[0x0][0x448] ;  /* 0x0001120000047ab9 */ /* 0x000fe20000000800 */
[----:B------:R-:W1:Y:S01]  /*0ae0*/  S2R R0, SR_TID.X ;  /* 0x0000000000007919 */ /* 0x000e620000002100 */
[----:B------:R-:W-:-:S03]  /*0af0*/  UISETP.NE.AND UP0, UPT, UR4, 0x1, UPT ;  /* 0x000000010400788c */ /* 0x000fc6000bf05270 */
[----:B------:R-:W-:Y:S02]  /*0b00*/  ULDC.64 UR4, c[0x0][0x9e0] ;  /* 0x0002780000047ab9 */ /* 0x000fe40000000a00 */
[----:B------:R-:W2:Y:S01]  /*0b10*/  LDC R22, c[0x0][0x288] ;  /* 0x0000a200ff167b82 */ /* 0x000ea20000000800 */
[----:B------:R-:W-:-:S05]  /*0b20*/  UISETP.GE.AND UP1, UPT, UR5, 0x1, UPT ;  /* 0x000000010500788c */ /* 0x000fca000bf26270 */
[----:B------:R-:W-:Y:S01]  /*0b30*/  @UP0 ULDC UR9, c[0x0][0x44c] ;  /* 0x0001130000090ab9 */ /* 0x000fe20000000800 */
[----:B------:R-:W-:Y:S01]  /*0b40*/  @UP0 ULDC UR11, c[0x0][0x450] ;  /* 0x00011400000b0ab9 */ /* 0x000fe20000000800 */
[----:B------:R-:W3:Y:S01]  /*0b50*/  LDC R16, c[0x0][0x424] ;  /* 0x00010900ff107b82 */ /* 0x000ee20000000800 */
[----:B------:R-:W-:-:S07]  /*0b60*/  PLOP3.LUT P1, PT, PT, PT, UP1, 0x80, 0x0 ;  /* 0x000000000000781c */ /* 0x000fce0003f2f018 */
[----:B------:R-:W4:Y:S01]  /*0b70*/  LDC R5, c[0x0][0x2f0] ;  /* 0x0000bc00ff057b82 */ /* 0x000f220000000800 */
[----:B0-----:R-:W-:-:S04]  /*0b80*/  ISETP.NE.U32.AND P0, PT, R2, RZ, PT ;  /* 0x000000ff0200720c */ /* 0x001fc80003f05070 */
[----:B------:R-:W-:-:S03]  /*0b90*/  ISETP.NE.AND.EX P0, PT, R3, RZ, PT, P0 ;  /* 0x000000ff0300720c */ /* 0x000fc60003f05300 */
[----:B------:R-:W0:Y:S01]  /*0ba0*/  S2UR UR38, SR_CTAID.X ;  /* 0x00000000002679c3 */ /* 0x000e220000002500 */
[----:B--2---:R-:W-:Y:S01]  /*0bb0*/  IADD3 R3, -R22, 0x1, RZ ;  /* 0x0000000116037810 */ /* 0x004fe20007ffe1ff */
[----:B-1----:R-:W-:Y:S01]  /*0bc0*/  VIADD R120, R0, 0xffffff80 ;  /* 0xffffff8000787836 */ /* 0x002fe20000000000 */
[----:B---3--:R-:W-:-:S05]  /*0bd0*/  SEL R16, R16, 0x1, P0 ;  /* 0x0000000110107807 */ /* 0x008fca0000000000 */
[CC--:B----4-:R-:W-:Y:S02]  /*0be0*/  IMAD R3, R16.reuse, R5.reuse, R3 ;  /* 0x0000000510037224 */ /* 0x0d0fe400078e0203 */
[----:B------:R-:W-:-:S03]  /*0bf0*/  IMAD R18, R16, R5, RZ ;  /* 0x0000000510127224 */ /* 0x000fc600078e02ff */
[----:B------:R-:W-:Y:S01]  /*0c00*/  R2UR UR10, R3 ;  /* 0x00000000030a72ca */ /* 0x000fe200000e0000 */
[----:B0-----:R-:W-:-:S04]  /*0c10*/  USHF.L.U32 UR38, UR38, 0x7, URZ ;  /* 0x0000000726267899 */ /* 0x001fc8000800063f */
[----:B------:R-:W-:Y:S02]  /*0c20*/  @UP0 UIADD3 UR8, UR38, 0x7f, URZ ;  /* 0x0000007f26080890 */ /* 0x000fe4000fffe03f */
[----:B------:R-:W-:Y:S02]  /*0c30*/  UIADD3 UR7, UR38, 0x7f, URZ ;  /* 0x0000007f26077890 */ /* 0x000fe4000fffe03f */
[----:B------:R-:W-:-:S04]  /*0c40*/  UIMAD.WIDE.U32 UR8, UR8, UR9, URZ ;  /* 0x00000009080872a5 */ /* 0x000fc8000f8e003f */
[----:B------:R-:W-:-:S04]  /*0c50*/  @UP0 USHF.R.U32.HI UR7, URZ, UR11, UR9 ;  /* 0x0000000b3f070299 */ /* 0x000fc80008011609 */
[----:B------:R-:W-:-:S04]  /*0c60*/  UIADD3 UR7, UR10, UR7, URZ ;  /* 0x000000070a077290 */ /* 0x000fc8000fffe03f */
[----:B------:R-:W-:-:S06]  /*0c70*/  UIADD3 UR4, UR7, UR4, URZ ;  /* 0x0000000407047290 */ /* 0x000fcc000fffe03f */
[----:B------:R-:W-:Y:S01]  /*0c80*/  IMAD.U32 R0, RZ, RZ, UR4 ;  /* 0x00000004ff007e24 */ /* 0x000fe2000f8e00ff */
[----:B------:R-:W-:Y:S06]  /*0c90*/  @!P1 BRA `(.L_x_917) ;  /* 0x0000000000409947 */ /* 0x000fec0003800000 */
[----:B------:R-:W-:Y:S01]  /*0ca0*/  ISETP.LT.AND P0, PT, RZ, UR7, PT ;  /* 0x00000007ff007c0c */ /* 0x000fe2000bf01270 */
[----:B------:R-:W-:-:S12]  /*0cb0*/  UIADD3 UR4, UR7, -0x1, URZ ;  /* 0xffffffff07047890 */ /* 0x000fd8000fffe03f */
[----:B------:R-:W-:Y:S05]  /*0cc0*/  @P0 BRA `(.L_x_918) ;  /* 0x00000000001c0947 */ /* 0x000fea0003800000 */
[----:B------:R-:W-:Y:S02]  /*0cd0*/  UISETP.NE.AND UP1, UPT, UR5, 0x1, UPT ;  /* 0x000000010500788c */ /* 0x000fe4000bf25270 */
[----:B------:R-:W-:-:S09]  /*0ce0*/  UIADD3 UR4, -UR7, URZ, URZ ;  /* 0x0000003f07047290 */ /* 0x000fd2000fffe13f */
[----:B------:R-:W-:Y:S02]  /*0cf0*/  @UP1 ULDC.64 UR10, c[0x0][0x9e8] ;  /* 0x00027a00000a1ab9 */ /* 0x000fe40000000a00 */
[----:B------:R-:W-:-:S04]  /*0d00*/  UIMAD.WIDE.U32 UR8, UR4, UR10, URZ ;  /* 0x0000000a040872a5 */ /* 0x000fc8000f8e003f */
[----:B------:R-:W-:-:S04]  /*0d10*/  @UP1 USHF.R.U32.HI UR4, URZ, UR11, UR9 ;  /* 0x0000000b3f041299 */ /* 0x000fc80008011609 */
[----:B------:R-:W-:Y:S01]  /*0d20*/  ULOP3.LUT UR4, URZ, UR4, URZ, 0x33, !UPT ;  /* 0x000000043f047292 */ /* 0x000fe2000f8e333f */
[----:B------:R-:W-:Y:S11]  /*0d30*/  BRA `(.L_x_919) ;  /* 0x0000000000107947 */ /* 0x000ff60003800000 */
.L_x_918:
[----:B------:R-:W-:-:S11]  /*0d40*/  UISETP.NE.AND UP1, UPT, UR5, 0x1, UPT ;  /* 0x000000010500788c */ /* 0x000fd6000bf25270 */
[----:B------:R-:W-:Y:S02]  /*0d50*/  @UP1 ULDC.64 UR10, c[0x0][0x9e8] ;  /* 0x00027a00000a1ab9 */ /* 0x000fe40000000a00 */
[----:B------:R-:W-:-:S04]  /*0d60*/  UIMAD.WIDE.U32 UR8, UR4, UR10, URZ ;  /* 0x0000000a040872a5 */ /* 0x000fc8000f8e003f */
[----:B------:R-:W-:-:S12]  /*0d70*/  @UP1 USHF.R.U32.HI UR4, URZ, UR11, UR9 ;  /* 0x0000000b3f041299 */ /* 0x000fd80008011609 */
.L_x_919:
[----:B------:R-:W-:-:S06]  /*0d80*/  UIMAD UR4, UR4, UR5, UR5 ;  /* 0x00000005040472a4 */ /* 0x000fcc000f8e0205 */
[----:B------:R-:W-:-:S07]  /*0d90*/  VIMNMX R0, R0, UR4, PT ;  /* 0x0000000400007c48 */ /* 0x000fce000bfe0100 */
.L_x_917:
[-C--:B------:R-:W-:Y:S01]  /*0da0*/  IMAD R22, R16, R5.reuse, -R22 ;  /* 0x0000000510167224 */ /* 0x080fe200078e0a16 */
[----:B------:R-:W-:Y:S01]  /*0db0*/  @UP0 ULDC UR8, c[0x0][0x44c] ;  /* 0x0001130000080ab9 */ /* 0x000fe20000000800 */
[----:B------:R-:W-:Y:S01]  /*0dc0*/  VIADD R2, R0, 0x5f ;  /* 0x0000005f00027836 */ /* 0x000fe20000000000 */
[----:B------:R-:W-:Y:S01]  /*0dd0*/  UIMAD.WIDE.U32 UR8, UR38, UR8, URZ ;  /* 0x00000008260872a5 */ /* 0x000fe2000f8e003f */
[----:B------:R-:W-:Y:S01]  /*0de0*/  IMAD R0, R16, R5, 0x5f ;  /* 0x0000005f10007424 */ /* 0x000fe200078e0205 */
[----:B------:R-:W-:Y:S01]  /*0df0*/  R2UR UR7, R22 ;  /* 0x00000000160772ca */ /* 0x000fe200000e0000 */
[----:B------:R-:W-:Y:S01]  /*0e00*/  @UP0 ULDC UR10, c[0x0][0x450] ;  /* 0x00011400000a0ab9 */ /* 0x000fe20000000800 */
[----:B------:R-:W-:Y:S01]  /*0e10*/  IMAD.HI R2, R2, 0x2aaaaaab, RZ ;  /* 0x2aaaaaab02027827 */ /* 0x000fe200078e02ff */
[----:B------:R-:W-:Y:S01]  /*0e20*/  UMOV UR4, UR38 ;  /* 0x0000002600047c82 */ /* 0x000fe20008000000 */
[----:B------:R-:W-:Y:S02]  /*0e30*/  @UP0 USHF.R.U32.HI UR4, URZ, UR10, UR9 ;  /* 0x0000000a3f040299 */ /* 0x000fe40008011609 */
[----:B------:R-:W-:Y:S01]  /*0e40*/  IMAD.HI R0, R0, 0x2aaaaaab, RZ ;  /* 0x2aaaaaab00007827 */ /* 0x000fe200078e02ff */
[----:B------:R-:W-:-:S04]  /*0e50*/  SHF.R.U32.HI R5, RZ, 0x1f, R2 ;  /* 0x0000001fff057819 */ /* 0x000fc80000011602 */
[----:B------:R-:W-:Y:S02]  /*0e60*/  SHF.R.U32.HI R3, RZ, 0x1f, R0 ;  /* 0x0000001fff037819 */ /* 0x000fe40000011600 */
[----:B------:R-:W-:Y:S01]  /*0e70*/  UIADD3 UR4, UR7, UR4, URZ ;  /* 0x0000000407047290 */ /* 0x000fe2000fffe03f */
[----:B------:R-:W-:Y:S02]  /*0e80*/  LEA.HI.SX32 R2, R2, R5, 0x1c ;  /* 0x0000000502027211 */ /* 0x000fe400078fe2ff */
[----:B------:R-:W-:Y:S01]  /*0e90*/  ULDC UR7, c[0x0][0x9dc] ;  /* 0x0002770000077ab9 */ /* 0x000fe20000000800 */
[----:B------:R-:W-:Y:S01]  /*0ea0*/  LEA.HI.SX32 R3, R0, R3, 0x1c ;  /* 0x0000000300037211 */ /* 0x000fe200078fe2ff */
[----:B------:R-:W-:-:S03]  /*0eb0*/  UIADD3 UR7, UR4, -UR7, URZ ;  /* 0x8000000704077290 */ /* 0x000fc6000fffe03f */
[----:B------:R-:W-:Y:S01]  /*0ec0*/  VIMNMX R23, R3, R2, PT ;  /* 0x0000000203177248 */ /* 0x000fe20003fe0100 */
[----:B------:R-:W-:Y:S08]  /*0ed0*/  @!P1 BRA `(.L_x_920) ;  /* 0x0000000000449947 */ /* 0x000ff00003800000 */
[----:B------:R-:W-:-:S06]  /*0ee0*/  UISETP.GT.AND UP0, UPT, UR4, -0x1, UPT ;  /* 0xffffffff0400788c */ /* 0x000fcc000bf04270 */
[----:B------:R-:W-:-:S13]  /*0ef0*/  PLOP3.LUT P0, PT, PT, PT, UP0, 0x80, 0x0 ;  /* 0x000000000000781c */ /* 0x000fda0003f0f008 */
[----:B------:R-:W-:Y:S05]  /*0f00*/  @P0 BRA `(.L_x_921) ;  /* 0x00000000001c0947 */ /* 0x000fea0003800000 */
[----:B------:R-:W-:Y:S02]  /*0f10*/  UISETP.NE.AND UP0, UPT, UR5, 0x1, UPT ;  /* 0x000000010500788c */ /* 0x000fe4000bf05270 */
[----:B------:R-:W-:-:S09]  /*0f20*/  ULOP3.LUT UR4, URZ, UR4, URZ, 0x33, !UPT ;  /* 0x000000043f047292 */ /* 0x000fd2000f8e333f */
[----:B------:R-:W-:Y:S02]  /*0f30*/  @UP0 ULDC.64 UR10, c[0x0][0x9e8] ;  /* 0x00027a00000a0ab9 */ /* 0x000fe40000000a00 */
[----:B------:R-:W-:-:S04]  /*0f40*/  UIMAD.WIDE.U32 UR8, UR4, UR10, URZ ;  /* 0x0000000a040872a5 */ /* 0x000fc8000f8e003f */
[----:B------:R-:W-:-:S04]  /*0f50*/  @UP0 USHF.R.U32.HI UR4, URZ, UR11, UR9 ;  /* 0x0000000b3f040299 */ /* 0x000fc80008011609 */
[----:B------:R-:W-:Y:S01]  /*0f60*/  ULOP3.LUT UR4, URZ, UR4, URZ, 0x33, !UPT ;  /* 0x000000043f047292 */ /* 0x000fe2000f8e333f */
[----:B------:R-:W-:Y:S11]  /*0f70*/  BRA `(.L_x_922) ;  /* 0x0000000000107947 */ /* 0x000ff60003800000 */
.L_x_921:
[----:B------:R-:W-:-:S11]  /*0f80*/  UISETP.NE.AND UP0, UPT, UR5, 0x1, UPT ;  /* 0x000000010500788c */ /* 0x000fd6000bf05270 */
[----:B------:R-:W-:Y:S02]  /*0f90*/  @UP0 ULDC.64 UR10, c[0x0][0x9e8] ;  /* 0x00027a00000a0ab9 */ /* 0x000fe40000000a00 */
[----:B------:R-:W-:-:S04]  /*0fa0*/  UIMAD.WIDE.U32 UR8, UR4, UR10, URZ ;  /* 0x0000000a040872a5 */ /* 0x000fc8000f8e003f */
[----:B------:R-:W-:-:S12]  /*0fb0*/  @UP0 USHF.R.U32.HI UR4, URZ, UR11, UR9 ;  /* 0x0000000b3f040299 */ /* 0x000fd80008011609 */
.L_x_922:
[----:B------:R-:W-:-:S04]  /*0fc0*/  UIMAD UR4, UR4, UR5, URZ ;  /* 0x00000005040472a4 */ /* 0x000fc8000f8e023f */
[----:B------:R-:W-:-:S04]  /*0fd0*/  UISETP.LT.AND UP0, UPT, UR7, UR4, UPT ;  /* 0x000000040700728c */ /* 0x000fc8000bf01270 */
[----:B------:R-:W-:-:S12]  /*0fe0*/  USEL UR7, UR7, UR4, !UP0 ;  /* 0x0000000407077287 */ /* 0x000fd8000c000000 */
.L_x_920:
[----:B------:R-:W-:Y:S02]  /*0ff0*/  UIMAD.WIDE UR4, UR7, 0x2aaaaaab, URZ ;  /* 0x2aaaaaab070478a5 */ /* 0x000fe4000f8e023f */
[----:B------:R-:W-:Y:S02]  /*1000*/  USHF.R.U32.HI UR11, URZ, 0x10, UR6 ;  /* 0x000000103f0b7899 */ /* 0x000fe40008011606 */
[----:B------:R-:W-:Y:S02]  /*1010*/  USHF.R.U32.HI UR4, URZ, 0x1f, UR5 ;  /* 0x0000001f3f047899 */ /* 0x000fe40008011605 */
[----:B------:R-:W-:Y:S02]  /*1020*/  ULOP3.LUT UR7, UR6, 0xffff, URZ, 0xc0, !UPT ;  /* 0x0000ffff06077892 */ /* 0x000fe4000f8ec03f */
[----:B------:R-:W-:-:S04]  /*1030*/  ULEA.HI.SX32 UR4, UR5, UR4, 0x1c ;  /* 0x0000000405047291 */ /* 0x000fc8000f8fe23f */
[----:B------:R-:W-:-:S04]  /*1040*/  UISETP.LT.AND UP0, UPT, URZ, UR4, UPT ;  /* 0x000000043f00728c */ /* 0x000fc8000bf01270 */
[----:B------:R-:W-:Y:S02]  /*1050*/  USEL UR10, URZ, UR4, !UP0 ;  /* 0x000000043f0a7287 */ /* 0x000fe4000c000000 */
[----:B------:R-:W-:Y:S01]  /*1060*/  UISETP.NE.AND UP0, UPT, UR11, URZ, UPT ;  /* 0x0000003f0b00728c */ /* 0x000fe2000bf05270 */
[----:B------:R-:W-:-:S03]  /*1070*/  UMOV UR4, URZ ;  /* 0x0000003f00047c82 */ /* 0x000fc60008000000 */
[----:B------:R-:W-:-:S07]  /*1080*/  ISETP.GT.AND P0, PT, R23, UR10, PT ;  /* 0x0000000a17007c0c */ /* 0x000fce000bf04270 */
[----:B------:R-:W-:-:S06]  /*1090*/  @!UP0 ULDC UR11, c[0x0][0x9f0] ;  /* 0x00027c00000b8ab9 */ /* 0x000fcc0000000800 */
[----:B------:R-:W-:Y:S05]  /*10a0*/  @!P0 BRA `(.L_x_923) ;  /* 0x00000000008c8947 */ /* 0x000fea0003800000 */
[----:B------:R-:W-:Y:S01]  /*10b0*/  IMAD.U32 R4, RZ, RZ, UR11 ;  /* 0x0000000bff047e24 */ /* 0x000fe2000f8e00ff */
[----:B------:R-:W-:-:S04]  /*10c0*/  UMOV UR4, URZ ;  /* 0x0000003f00047c82 */ /* 0x000fc80008000000 */
[----:B------:R-:W-:-:S04]  /*10d0*/  IABS R0, R4 ;  /* 0x0000000400007213 */ /* 0x000fc80000000000 */
[----:B------:R-:W-:Y:S02]  /*10e0*/  R2UR UR12, R0 ;  /* 0x00000000000c72ca */ /* 0x000fe400000e0000 */
[----:B------:R-:W-:Y:S02]  /*10f0*/  IADD3 R0, R4, -0x1, R23 ;  /* 0xffffffff04007810 */ /* 0x000fe40007ffe017 */
[----:B------:R-:W-:Y:S02]  /*1100*/  IABS R4, R4 ;  /* 0x0000000400047213 */ /* 0x000fe40000000000 */
[----:B------:R-:W-:-:S03]  /*1110*/  R2UR UR6, R0 ;  /* 0x00000000000672ca */ /* 0x000fc600000e0000 */
[----:B------:R-:W-:-:S04]  /*1120*/  IMAD.MOV R4, RZ, RZ, -R4 ;  /* 0x000000ffff047224 */ /* 0x000fc800078e0a04 */
[----:B------:R-:W0:Y:S06]  /*1130*/  I2F.RP R2, UR12 ;  /* 0x0000000c00027d06 */ /* 0x000e2c0008209400 */
[----:B------:R-:W-:-:S06]  /*1140*/  UIADD3 UR6, -UR10, UR6, URZ ;  /* 0x000000060a067290 */ /* 0x000fcc000fffe13f */
[----:B------:R-:W-:Y:S01]  /*1150*/  IMAD.U32 R0, RZ, RZ, UR6 ;  /* 0x00000006ff007e24 */ /* 0x000fe2000f8e00ff */
[----:B------:R-:W-:Y:S01]  /*1160*/  ULOP3.LUT UR6, UR6, UR11, URZ, 0x3c, !UPT ;  /* 0x0000000b06067292 */ /* 0x000fe2000f8e3c3f */
[----:B0-----:R-:W0:Y:S03]  /*1170*/  MUFU.RCP R2, R2 ;  /* 0x0000000200027308 */ /* 0x001e260000001000 */
[----:B------:R-:W-:-:S04]  /*1180*/  IABS R0, R0 ;  /* 0x0000000000007213 */ /* 0x000fc80000000000 */
[----:B------:R-:W-:Y:S01]  /*1190*/  R2UR UR9, R0 ;  /* 0x00000000000972ca */ /* 0x000fe200000e0000 */
[----:B------:R-:W-:Y:S02]  /*11a0*/  IMAD.MOV.U32 R0, RZ, RZ, R4 ;  /* 0x000000ffff007224 */ /* 0x000fe400078e0004 */
[----:B0-----:R-:W-:-:S06]  /*11b0*/  VIADD R3, R2, 0xffffffe ;  /* 0x0ffffffe02037836 */ /* 0x001fcc0000000000 */
        /* <DEDUP_REMOVED lines=18> */
.L_x_923:
[----:B------:R-:W-:Y:S02]  /*12e0*/  UIMAD UR5, UR7, UR4, UR10 ;  /* 0x00000004070572a4 */ /* 0x000fe4000f8e020a */
[----:B------:R-:W-:Y:S01]  /*12f0*/  IMAD.U32 R2, RZ, RZ, UR4 ;  /* 0x00000004ff027e24 */ /* 0x000fe2000f8e00ff */
[----:B------:R-:W-:Y:S01]  /*1300*/  PLOP3.LUT P0, PT, PT, PT, PT, 0x80, 0x0 ;  /* 0x000000000000781c */ /* 0x000fe20003f0f070 */
[----:B------:R-:W-:Y:S01]  /*1310*/  IMAD.MOV.U32 R0, RZ, RZ, RZ ;  /* 0x000000ffff007224 */ /* 0x000fe200078e00ff */
[----:B------:R-:W-:Y:S02]  /*1320*/  CS2R R118, SRZ ;  /* 0x0000000000767805 */ /* 0x000fe4000001ff00 */
[----:B------:R-:W-:Y:S02]  /*1330*/  CS2R R116, SRZ ;  /* 0x0000000000747805 */ /* 0x000fe4000001ff00 */
[----:B------:R-:W-:Y:S01]  /*1340*/  VIADDMNMX R23, R2, UR5, R23, PT ;  /* 0x0000000502177c46 */ /* 0x000fe2000b800117 */
[----:B------:R-:W-:Y:S01]  /*1350*/  IMAD.U32 R17, RZ, RZ, UR5 ;  /* 0x00000005ff117e24 */ /* 0x000fe2000f8e00ff */
[----:B------:R-:W-:Y:S01]  /*1360*/  CS2R R114, SRZ ;  /* 0x0000000000727805 */ /* 0x000fe2000001ff00 */
[----:B------:R-:W-:Y:S01]  /*1370*/  IMAD.MOV.U32 R2, RZ, RZ, RZ ;  /* 0x000000ffff027224 */ /* 0x000fe200078e00ff */
[----:B------:R-:W-:-:S02]  /*1380*/  ISETP.GT.AND P1, PT, R23, UR5, PT ;  /* 0x0000000517007c0c */ /* 0x000fc4000bf24270 */
        /* <DEDUP_REMOVED lines=50> */
[----:B------:R-:W-:-:S05]  /*16b0*/  SHF.R.S32.HI R74, RZ, 0x7, R72 ;  /* 0x00000007ff4a7819 */ /* 0x000fca0000011448 */
[----:B------:R-:W1:Y:S01]  /*16c0*/  SHFL.IDX PT, R0, R74, RZ, 0x1f ;  /* 0x00001fff4a007589 */ /* 0x000e6200000e0000 */
[----:B0-----:R-:W-:-:S04]  /*16d0*/  ULEA UR58, UR6, UR58, 0x18 ;  /* 0x0000003a063a7291 */ /* 0x001fc8000f8ec03f */
[----:B------:R-:W-:-:S04]  /*16e0*/  UIADD3 UR6, UR58, 0x12400, URZ ;  /* 0x000124003a067890 */ /* 0x000fc8000fffe03f */
        /* <DEDUP_REMOVED lines=26> */
.L_x_925:
[----:B------:R-:W-:-:S04]  /*1890*/  SHF.L.U32 R0, RZ, 0x1f, RZ ;  /* 0x0000001fff007819 */ /* 0x000fc800000006ff */
[----:B------:R-:W0:Y:S02]  /*18a0*/  SYNCS.PHASECHK.TRANS64.TRYWAIT P0, [UR58+0x30800], R0 ;  /* 0x03080000ff0075a7 */ /* 0x000e24000800017a */
[----:B0-----:R-:W-:Y:S05]  /*18b0*/  @!P0 BRA `(.L_x_926) ;  /* 0x0000013c00888947 */ /* 0x001fea0003800000 */
.L_x_1093:
[----:B------:R-:W2:Y:S02]  /*18c0*/  LDL R2, [R1+0x8] ;  /* 0x0000080001027983 */ /* 0x000ea40000100800 */
[----:B--2---:R-:W-:-:S13]  /*18d0*/  R2UR UR4, R2 ;  /* 0x00000000020472ca */ /* 0x004fda00000e0000 */
[----:B------:R-:W-:-:S06]  /*18e0*/  ULOP3.LUT UR4, UR4, 0x1, URZ, 0xfc, !UPT ;  /* 0x0000000104047892 */ /* 0x000fcc000f8efc3f */
[----:B------:R-:W-:-:S05]  /*18f0*/  IMAD.U32 R2, RZ, RZ, UR4 ;  /* 0x00000004ff027e24 */ /* 0x000fca000f8e00ff */
[----:B------:R-:W-:-:S13]  /*1900*/  ISETP.NE.AND P0, PT, R2, 0x3, PT ;  /* 0x000000030200780c */ /* 0x000fda0003f05270 */
[----:B------:R-:W-:Y:S05]  /*1910*/  @!P0 BRA `(.L_x_927) ;  /* 0x0000000000048947 */ /* 0x000fea0003800000 */
[----:B------:R-:W-:Y:S01]  /*1920*/  BPT.TRAP 0x1 ;  /* 0x000000040000795c */ /* 0x000fe20000300000 */
.L_x_927:
[----:B------:R1:W2:Y:S01]  /*1930*/  SYNCS.PHASECHK.TRANS64.TRYWAIT P2, [UR58+0x30830], R0 ;  /* 0x03083000ff0075a7 */ /* 0x0002a2000804017a */
[----:B------:R-:W-:Y:S05]  /*1940*/  @!P0 BRA `(.L_x_928) ;  /* 0x0000000000048947 */ /* 0x000fea0003800000 */
[----:B------:R-:W-:Y:S01]  /*1950*/  BPT.TRAP 0x1 ;  /* 0x000000040000795c */ /* 0x000fe20000300000 */
.L_x_928:
[----:B------:R-:W3:Y:S01]  /*1960*/  S2R R2, SR_TID.X ;  /* 0x0000000000027919 */ /* 0x000ee20000002100 */
[----:B------:R-:W-:-:S05]  /*1970*/  IMAD.U32 R6, RZ, RZ, UR36 ;  /* 0x00000024ff067e24 */ /* 0x000fca000f8e00ff */
[----:B------:R-:W-:Y:S02]  /*1980*/  LOP3.LUT R6, R6, 0x10000, RZ, 0xfc, !PT ;  /* 0x0001000006067812 */ /* 0x000fe400078efcff */
[----:B---3--:R-:W-:-:S04]  /*1990*/  LOP3.LUT R2, R2, 0x7f, RZ, 0xc0, !PT ;  /* 0x0000007f02027812 */ /* 0x008fc800078ec0ff */
[----:B------:R-:W-:Y:S01]  /*19a0*/  ISETP.NE.AND P1, PT, R2, RZ, PT ;  /* 0x000000ff0200720c */ /* 0x000fe20003f25270 */
[----:B--2---:R-:W-:-:S12]  /*19b0*/  @P2 BRA `(.L_x_929) ;  /* 0x0000000000082947 */ /* 0x004fd80003800000 */
[----:B------:R-:W2:Y:S02]  /*19c0*/  SYNCS.PHASECHK.TRANS64.TRYWAIT P2, [UR58+0x30830], R0 ;  /* 0x03083000ff0075a7 */ /* 0x000ea4000804017a */
[----:B--2---:R-:W-:Y:S05]  /*19d0*/  @!P2 BRA `(.L_x_930) ;  /* 0x0000013c0058a947 */ /* 0x004fea0003800000 */
.L_x_929:
[----:B------:R-:W-:Y:S05]  /*19e0*/  WARPSYNC.ALL ;  /* 0x0000000000007948 */ /* 0x000fea0003800000 */
[----:B------:R-:W-:Y:S01]  /*19f0*/  IMAD.MOV.U32 R7, RZ, RZ, 0x40000040 ;  /* 0x40000040ff077424 */ /* 0x000fe200078e00ff */
[----:B------:R-:W-:Y:S01]  /*1a00*/  UIADD3 UR4, UR58, 0x1e400, URZ ;  /* 0x0001e4003a047890 */ /* 0x000fe2000fffe03f */
[----:B------:R-:W-:Y:S01]  /*1a10*/  R2UR UR8, R6 ;  /* 0x00000000060872ca */ /* 0x000fe200000e0000 */
[----:B------:R-:W-:Y:S02]  /*1a20*/  WARPGROUP.ARRIVE ;  /* 0x00000000000079c5 */ /* 0x000fe40000000000 */
[----:B------:R-:W-:Y:S01]  /*1a30*/  R2UR UR9, R7 ;  /* 0x00000000070972ca */ /* 0x000fe200000e0000 */
[----:B------:R-:W-:Y:S01]  /*1a40*/  USHF.R.U32.HI UR4, URZ, 0x4, UR4 ;  /* 0x000000043f047899 */ /* 0x000fe20008011604 */
[----:B------:R-:W-:Y:S01]  /*1a50*/  LOP3.LUT R9, R72, 0xffffff80, RZ, 0xc0, !PT ;  /* 0xffffff8048097812 */ /* 0x000fe200078ec0ff */
[----:B------:R-:W-:Y:S01]  /*1a60*/  UMOV UR11, 0x40000040 ;  /* 0x40000040000b7882 */ /* 0x000fe20000000000 */
[----:B------:R-:W-:Y:S01]  /*1a70*/  UMOV UR7, 0x40000040 ;  /* 0x4000004000077882 */ /* 0x000fe20000000000 */
[----:B------:R-:W-:Y:S01]  /*1a80*/  ULOP3.LUT UR4, UR4, 0x3fff, URZ, 0xc0, !UPT ;  /* 0x00003fff04047892 */ /* 0x000fe2000f8ec03f */
[----:B------:R-:W-:Y:S01]  /*1a90*/  LEA.HI R73, R73, R120, RZ, 0x2 ;  /* 0x0000007849497211 */ /* 0x000fe200078f10ff */
[----:B------:R-:W-:Y:S01]  /*1aa0*/  UMOV UR13, 0x40000040 ;  /* 0x40000040000d7882 */ /* 0x000fe20000000000 */
[----:B------:R-:W-:Y:S01]  /*1ab0*/  UMOV UR15, 0x40000040 ;  /* 0x40000040000f7882 */ /* 0x000fe20000000000 */
[----:B------:R-:W-:Y:S01]  /*1ac0*/  ULOP3.LUT UR60, UR4, 0x10000, URZ, 0xfc, !UPT ;  /* 0x00010000043c7892 */ /* 0x000fe2000f8efc3f */
[----:B------:R-:W-:Y:S01]  /*1ad0*/  IMAD.IADD R10, R120, 0x1, -R9 ;  /* 0x00000001780a7824 */ /* 0x000fe200078e0a09 */
[----:B------:R-:W-:Y:S01]  /*1ae0*/  UMOV UR17, 0x40000040 ;  /* 0x4000004000117882 */ /* 0x000fe20000000000 */
[----:B------:R-:W-:Y:S01]  /*1af0*/  UMOV UR19, 0x40000040 ;  /* 0x4000004000137882 */ /* 0x000fe20000000000 */
[----:B------:R-:W-:Y:S01]  /*1b00*/  UIADD3 UR6, UR60, 0x2, URZ ;  /* 0x000000023c067890 */ /* 0x000fe2000fffe03f */
[----:B------:R-:W-:Y:S01]  /*1b10*/  LOP3.LUT R73, R73, 0xfffffffc, RZ, 0xc0, !PT ;  /* 0xfffffffc49497812 */ /* 0x000fe200078ec0ff */
[----:B------:R-:W-:Y:S01]  /*1b20*/  UIADD3 UR14, UR60, 0x4, URZ ;  /* 0x000000043c0e7890 */ /* 0x000fe2000fffe03f */
[----:B------:R-:W-:Y:S01]  /*1b30*/  SHF.R.S32.HI R9, RZ, 0x1f, R10 ;  /* 0x0000001fff097819 */ /* 0x000fe2000001140a */
[----:B------:R-:W-:Y:S01]  /*1b40*/  UMOV UR10, UR60 ;  /* 0x0000003c000a7c82 */ /* 0x000fe20008000000 */
[----:B------:R-:W-:Y:S01]  /*1b50*/  UIADD3 UR18, UR60, 0x6, URZ ;  /* 0x000000063c127890 */ /* 0x000fe2000fffe03f */
[----:B------:R-:W-:Y:S01]  /*1b60*/  HGMMA.64x96x16.F32.BF16 R24, gdesc[UR8], RZ, !UPT, gsb0 ;  /* 0x01600000081879f0 */ /* 0x000fe2000c0018ff */
[----:B------:R-:W-:Y:S01]  /*1b70*/  R2UR UR10, R6 ;  /* 0x00000000060a72ca */ /* 0x000fe200000e0000 */
[----:B------:R-:W-:Y:S01]  /*1b80*/  UMOV UR9, 0x40000040 ;  /* 0x4000004000097882 */ /* 0x000fe20000000000 */
[----:B------:R-:W-:Y:S01]  /*1b90*/  UIADD3 UR22, UR60, 0x300, URZ ;  /* 0x000003003c167890 */ /* 0x000fe2000fffe03f */
[CC--:B------:R-:W-:Y:S01]  /*1ba0*/  LEA.HI R11, R9.reuse, R10.reuse, RZ, 0x2 ;  /* 0x0000000a090b7211 */ /* 0x0c0fe200078f10ff */
[----:B------:R-:W-:Y:S01]  /*1bb0*/  UMOV UR5, UR9 ;  /* 0x0000000900057c82 */ /* 0x000fe20008000000 */
[----:B------:R-:W-:Y:S01]  /*1bc0*/  UMOV UR21, 0x40000040 ;  /* 0x4000004000157882 */ /* 0x000fe20000000000 */
[----:B------:R-:W-:Y:S01]  /*1bd0*/  UMOV UR23, 0x40000040 ;  /* 0x4000004000177882 */ /* 0x000fe20000000000 */
[----:B------:R-:W-:Y:S01]  /*1be0*/  UIADD3 UR26, UR60, 0x302, URZ ;  /* 0x000003023c1a7890 */ /* 0x000fe2000fffe03f */
[----:B------:R-:W-:Y:S01]  /*1bf0*/  LEA.HI R13, R9, R10, RZ, 0x5 ;  /* 0x0000000a090d7211 */ /* 0x000fe200078f28ff */
[----:B------:R-:W-:Y:S01]  /*1c00*/  UMOV UR25, 0x40000040 ;  /* 0x4000004000197882 */ /* 0x000fe20000000000 */
[----:B------:R-:W-:Y:S01]  /*1c10*/  UMOV UR27, 0x40000040 ;  /* 0x40000040001b7882 */ /* 0x000fe20000000000 */
[----:B------:R-:W-:Y:S01]  /*1c20*/  UIADD3 UR30, UR60, 0x304, URZ ;  /* 0x000003043c1e7890 */ /* 0x000fe2000fffe03f */
[--C-:B------:R-:W-:Y:S01]  /*1c30*/  SHF.R.S32.HI R9, RZ, 0x2, R11.reuse ;  /* 0x00000002ff097819 */ /* 0x100fe2000001140b */
[----:B------:R-:W-:Y:S01]  /*1c40*/  UIADD3 UR8, UR10, 0x2, URZ ;  /* 0x000000020a087890 */ /* 0x000fe2000fffe03f */
[----:B------:R-:W-:Y:S01]  /*1c50*/  SHF.R.S32.HI R20, RZ, 0x1f, R11 ;  /* 0x0000001fff147819 */ /* 0x000fe2000001140b */
[----:B------:R-:W-:Y:S01]  /*1c60*/  UIADD3 UR12, UR10, 0x4, URZ ;  /* 0x000000040a0c7890 */ /* 0x000fe2000fffe03f */
[----:B------:R-:W-:Y:S01]  /*1c70*/  IMAD.IADD R73, R120, 0x1, -R73 ;  /* 0x0000000178497824 */ /* 0x000fe200078e0a49 */
[----:B------:R-:W-:Y:S01]  /*1c80*/  UIADD3 UR16, UR10, 0x6, URZ ;  /* 0x000000060a107890 */ /* 0x000fe2000fffe03f */
[----:B------:R-:W-:Y:S01]  /*1c90*/  SHF.R.S32.HI R13, RZ, 0x5, R13 ;  /* 0x00000005ff0d7819 */ /* 0x000fe2000001140d */
[----:B------:R-:W-:Y:S01]  /*1ca0*/  UIADD3 UR20, UR10, 0x400, URZ ;  /* 0x000004000a147890 */ /* 0x000fe2000fffe03f */
[----:B------:R-:W-:Y:S01]  /*1cb0*/  LEA.HI R20, R20, R9, RZ, 0x3 ;  /* 0x0000000914147211 */ /* 0x000fe200078f18ff */
[----:B------:R-:W-:Y:S01]  /*1cc0*/  UMOV UR4, UR8 ;  /* 0x0000000800047c82 */ /* 0x000fe20008000000 */
[----:B------:R-:W-:Y:S01]  /*1cd0*/  UIADD3 UR24, UR10, 0x402, URZ ;  /* 0x000004020a187890 */ /* 0x000fe2000fffe03f */
[----:B------:R-:W-:Y:S01]  /*1ce0*/  LEA.HI R15, R74, R74, RZ, 0x1 ;  /* 0x0000004a4a0f7211 */ /* 0x000fe200078f08ff */
[----:B------:R-:W-:Y:S01]  /*1cf0*/  UIADD3 UR28, UR10, 0x404, URZ ;  /* 0x000004040a1c7890 */ /* 0x000fe2000fffe03f */
[----:B------:R-:W-:Y:S01]  /*1d00*/  LEA R13, R13, UR38, 0x4 ;  /* 0x000000260d0d7c11 */ /* 0x000fe2000f8e20ff */
[----:B------:R-:W-:Y:S01]  /*1d10*/  UMOV UR29, 0x40000040 ;  /* 0x40000040001d7882 */ /* 0x000fe20000000000 */
[----:B------:R-:W-:Y:S01]  /*1d20*/  UMOV UR31, 0x40000040 ;  /* 0x40000040001f7882 */ /* 0x000fe20000000000 */
[----:B------:R-:W-:Y:S01]  /*1d30*/  UIADD3 UR32, UR10, 0x406, URZ ;  /* 0x000004060a207890 */ /* 0x000fe2000fffe03f */
[----:B------:R-:W-:Y:S01]  /*1d40*/  LOP3.LUT R20, R20, 0xfffffff8, RZ, 0xc0, !PT ;  /* 0xfffffff814147812 */ /* 0x000fe200078ec0ff */
[----:B------:R-:W-:Y:S01]  /*1d50*/  UIADD3 UR34, UR60, 0x306, URZ ;  /* 0x000003063c227890 */ /* 0x000fe2000fffe03f */
[----:B------:R-:W-:Y:S01]  /*1d60*/  LOP3.LUT R15, R15, 0x3fffffe, RZ, 0xc0, !PT ;  /* 0x03fffffe0f0f7812 */ /* 0x000fe200078ec0ff */
[----:B------:R-:W-:Y:S01]  /*1d70*/  UMOV UR33, 0x40000040 ;  /* 0x4000004000217882 */ /* 0x000fe20000000000 */
[----:B------:R-:W-:Y:S01]  /*1d80*/  UMOV UR35, 0x40000040 ;  /* 0x4000004000237882 */ /* 0x000fe20000000000 */
[----:B------:R-:W-:Y:S01]  /*1d90*/  UIADD3 UR36, UR10, 0x800, URZ ;  /* 0x000008000a247890 */ /* 0x000fe2000fffe03f */
[----:B------:R-:W-:Y:S01]  /*1da0*/  LEA.HI R21, R73, R73, RZ, 0x1 ;  /* 0x0000004949157211 */ /* 0x000fe200078f08ff */
[----:B------:R-:W-:Y:S01]  /*1db0*/  UMOV UR37, 0x40000040 ;  /* 0x4000004000257882 */ /* 0x000fe20000000000 */
[----:B------:R-:W-:Y:S01]  /*1dc0*/  UIADD3 UR40, UR10, 0x802, URZ ;  /* 0x000008020a287890 */ /* 0x000fe2000fffe03f */
[----:B------:R-:W-:Y:S01]  /*1dd0*/  IMAD.IADD R15, R74, 0x1, -R15 ;  /* 0x000000014a0f7824 */ /* 0x000fe200078e0a0f */
[----:B------:R-:W-:Y:S01]  /*1de0*/  UMOV UR41, 0x40000040 ;  /* 0x4000004000297882 */ /* 0x000fe20000000000 */
[----:B------:R-:W-:Y:S01]  /*1df0*/  UIADD3 UR44, UR10, 0x804, URZ ;  /* 0x000008040a2c7890 */ /* 0x000fe2000fffe03f */
[----:B------:R-:W-:Y:S01]  /*1e00*/  UMOV UR45, 0x40000040 ;  /* 0x40000040002d7882 */ /* 0x000fe20000000000 */
[----:B------:R-:W-:Y:S01]  /*1e10*/  UIADD3 UR48, UR10, 0x806, URZ ;  /* 0x000008060a307890 */ /* 0x000fe2000fffe03f */
[----:B------:R-:W-:-:S02]  /*1e20*/  UMOV UR49, 0x40000040 ;  /* 0x4000004000317882 */ /* 0x000fc40000000000 */
[----:B------:R-:W-:Y:S01]  /*1e30*/  ULDC UR10, c[0x0][0x288] ;  /* 0x0000a200000a7ab9 */ /* 0x000fe20000000800 */
[----:B------:R-:W-:Y:S02]  /*1e40*/  WARPGROUP.DEPBAR.LE gsb0, 0x0 ;  /* 0x00008000000079c5 */ /* 0x000fe40000010000 */
[----:B------:R-:W-:-:S06]  /*1e50*/  WARPGROUP.ARRIVE ;  /* 0x00000000000079c5 */ /* 0x000fcc0000000000 */
[----:B------:R-:W-:Y:S01]  /*1e60*/  HGMMA.64x96x16.F32.BF16 R24, gdesc[UR4], R24, gsb0 ;  /* 0x01600000041879f0 */ /* 0x000fe20008001818 */
[----:B------:R-:W-:Y:S01]  /*1e70*/  UIADD3 UR6, UR60, 0x600, URZ ;  /* 0x000006003c067890 */ /* 0x000fe2000fffe03f */
[----:B------:R-:W-:Y:S01]  /*1e80*/  UMOV UR4, UR36 ;  /* 0x0000002400047c82 */ /* 0x000fe20008000000 */
[----:B------:R-:W-:Y:S01]  /*1e90*/  UMOV UR5, UR37 ;  /* 0x0000002500057c82 */ /* 0x000fe20008000000 */
[----:B------:R-:W-:Y:S01]  /*1ea0*/  UMOV UR7, 0x40000040 ;  /* 0x4000004000077882 */ /* 0x000fe20000000000 */
[----:B------:R-:W-:Y:S02]  /*1eb0*/  WARPGROUP.DEPBAR.LE gsb0, 0x0 ;  /* 0x00008000000079c5 */ /* 0x000fe40000010000 */
[----:B------:R-:W-:-:S06]  /*1ec0*/  WARPGROUP.ARRIVE ;  /* 0x00000000000079c5 */ /* 0x000fcc0000000000 */
[----:B------:R-:W-:Y:S03]  /*1ed0*/  HGMMA.64x96x16.F32.BF16 R24, gdesc[UR12], R24, gsb0 ;  /* 0x016000000c1879f0 */ /* 0x000fe60008001818 */
        /* <DEDUP_REMOVED lines=39> */
[----:B------:R-:W-:Y:S01]  /*2150*/  ULDC UR5, c[0x0][0x448] ;  /* 0x0001120000057ab9 */ /* 0x000fe20000000800 */
[----:B------:R-:W-:Y:S01]  /*2160*/  ULDC UR4, c[0x0][0x9d8] ;  /* 0x0002760000047ab9 */ /* 0x000fe20000000800 */
[----:B------:R-:W-:Y:S01]  /*2170*/  UISETP.NE.AND UP0, UPT, UR5, 0x1, UPT ;  /* 0x000000010500788c */ /* 0x000fe2000bf05270 */
[----:B------:R-:W-:Y:S02]  /*2180*/  ULDC UR6, c[0x0][0x9dc] ;  /* 0x0002770000067ab9 */ /* 0x000fe40000000800 */
[----:B------:R-:W-:-:S03]  /*2190*/  ULOP3.LUT UR39, URZ, UR6, URZ, 0x33, !UPT ;  /* 0x000000063f277292 */ /* 0x000fc6000f8e333f */
[----:B------:R-:W-:Y:S02]  /*21a0*/  PLOP3.LUT P2, PT, PT, PT, UP0, 0x80, 0x0 ;  /* 0x000000000000781c */ /* 0x000fe40003f4f008 */
[----:B------:R-:W-:-:S03]  /*21b0*/  PLOP3.LUT P3, PT, PT, PT, UP0, 0x80, 0x0 ;  /* 0x000000000000781c */ /* 0x000fc60003f6f008 */
[----:B------:R-:W-:Y:S01]  /*21c0*/  @UP0 ULDC UR5, c[0x0][0x44c] ;  /* 0x0001130000050ab9 */ /* 0x000fe20000000800 */
[----:B------:R-:W-:Y:S02]  /*21d0*/  WARPGROUP.DEPBAR.LE gsb0, 0x0 ;  /* 0x00008000000079c5 */ /* 0x000fe40000010000 */
[----:B------:R-:W-:Y:S01]  /*21e0*/  FMUL.FTZ R4, R24, UR4 ;  /* 0x0000000418047c20 */ /* 0x000fe20008410000 */
[----:B------:R-:W-:Y:S01]  /*21f0*/  IADD3 R24, R13, R9, -R20 ;  /* 0x000000090d187210 */ /* 0x000fe20007ffe814 */
[----:B------:R-:W-:Y:S01]  /*2200*/  FMUL.FTZ R2, R63, UR4 ;  /* 0x000000043f027c20 */ /* 0x000fe20008410000 */
[----:B------:R-:W-:Y:S01]  /*2210*/  LOP3.LUT R20, R21, 0x1ffffffe, RZ, 0xc0, !PT ;  /* 0x1ffffffe15147812 */ /* 0x000fe200078ec0ff */
[----:B------:R-:W-:Y:S02]  /*2220*/  IMAD.U32 R21, RZ, RZ, UR58 ;  /* 0x0000003aff157e24 */ /* 0x000fe4000f8e00ff */
[----:B------:R-:W-:Y:S01]  /*2230*/  FMUL.FTZ R25, R25, UR4 ;  /* 0x0000000419197c20 */ /* 0x000fe20008410000 */
[----:B------:R-:W-:-:S02]  /*2240*/  IMAD R24, R15, 0x40, R24 ;  /* 0x000000400f187824 */ /* 0x000fc400078e0218 */
[----:B01----:R-:W-:Y:S01]  /*2250*/  FMUL.FTZ R0, R26, UR4 ;  /* 0x000000041a007c20 */ /* 0x003fe20008410000 */
[----:B------:R-:W-:Y:S02]  /*2260*/  IMAD.IADD R9, R73, 0x1, -R20 ;  /* 0x0000000149097824 */ /* 0x000fe400078e0a14 */
[----:B------:R-:W-:Y:S01]  /*2270*/  FMUL.FTZ R3, R27, UR4 ;  /* 0x000000041b037c20 */ /* 0x000fe20008410000 */
[----:B------:R-:W-:Y:S01]  /*2280*/  FMUL.FTZ R28, R28, UR4 ;  /* 0x000000041c1c7c20 */ /* 0x000fe20008410000 */
[----:B------:R-:W-:Y:S01]  /*2290*/  FMUL.FTZ R29, R29, UR4 ;  /* 0x000000041d1d7c20 */ /* 0x000fe20008410000 */
[----:B------:R-:W-:Y:S02]  /*22a0*/  IMAD R9, R9, 0x8, R24 ;  /* 0x0000000809097824 */ /* 0x000fe400078e0218 */
[----:B------:R-:W-:Y:S01]  /*22b0*/  FMUL.FTZ R5, R30, UR4 ;  /* 0x000000041e057c20 */ /* 0x000fe20008410000 */
[----:B------:R-:W-:Y:S01]  /*22c0*/  FMUL.FTZ R8, R31, UR4 ;  /* 0x000000041f087c20 */ /* 0x000fe20008410000 */
[----:B------:R-:W-:Y:S01]  /*22d0*/  FMUL.FTZ R32, R32, UR4 ;  /* 0x0000000420207c20 */ /* 0x000fe20008410000 */
[----:B------:R-:W-:Y:S01]  /*22e0*/  @P2 IMAD.HI.U32 R15, R9, UR5, RZ ;  /* 0x00000005090f2c27 */ /* 0x000fe2000f8e00ff */
[----:B------:R-:W-:-:S03]  /*22f0*/  @UP0 ULDC UR5, c[0x0][0x450] ;  /* 0x0001140000050ab9 */ /* 0x000fc60000000800 */
[----:B------:R-:W-:Y:S01]  /*2300*/  FMUL.FTZ R33, R33, UR4 ;  /* 0x0000000421217c20 */ /* 0x000fe20008410000 */
[----:B------:R-:W-:Y:S01]  /*2310*/  FMUL.FTZ R12, R34, UR4 ;  /* 0x00000004220c7c20 */ /* 0x000fe20008410000 */
[----:B------:R-:W-:Y:S01]  /*2320*/  IMAD.MOV.U32 R20, RZ, RZ, R9 ;  /* 0x000000ffff147224 */ /* 0x000fe200078e0009 */
[----:B------:R-:W-:Y:S01]  /*2330*/  @P3 SHF.R.U32.HI R20, RZ, UR5, R15 ;  /* 0x00000005ff143c19 */ /* 0x000fe2000801160f */
[----:B------:R-:W-:Y:S01]  /*2340*/  FMUL.FTZ R14, R35, UR4 ;  /* 0x00000004230e7c20 */ /* 0x000fe20008410000 */
        /* <DEDUP_REMOVED lines=32> */
[----:B------:R-:W-:Y:S01]  /*2550*/  LOP3.LUT R15, R11, 0x7ffffffc, RZ, 0xc0, !PT ;  /* 0x7ffffffc0b0f7812 */ /* 0x000fe200078ec0ff */
[----:B------:R-:W-:Y:S01]  /*2560*/  FMUL.FTZ R69, R69, UR4 ;  /* 0x0000000445457c20 */ /* 0x000fe20008410000 */
[----:B------:R-:W0:Y:S01]  /*2570*/  SHFL.IDX PT, R63, R20, RZ, 0x1c1f ;  /* 0x001c1fff143f7589 */ /* 0x000e2200000e0000 */
[----:B------:R-:W-:Y:S01]  /*2580*/  FMUL.FTZ R70, R70, UR4 ;  /* 0x0000000446467c20 */ /* 0x000fe20008410000 */
[----:B------:R-:W-:Y:S01]  /*2590*/  FMUL.FTZ R71, R71, UR4 ;  /* 0x0000000447477c20 */ /* 0x000fe20008410000 */
[----:B------:R-:W-:Y:S01]  /*25a0*/  @!P1 VIADD R11, R21, 0x30840 ;  /* 0x00030840150b9836 */ /* 0x000fe20000000000 */
[----:B------:R-:W-:Y:S01]  /*25b0*/  ULDC.64 UR4, c[0x0][0x9e0] ;  /* 0x0002780000047ab9 */ /* 0x000fe20000000a00 */
[----:B------:R-:W-:Y:S01]  /*25c0*/  IMAD.MOV.U32 R24, RZ, RZ, -0x60 ;  /* 0xffffffa0ff187424 */ /* 0x000fe200078e00ff */
[----:B------:R-:W-:Y:S01]  /*25d0*/  UISETP.GE.AND UP1, UPT, UR5, 0x1, UPT ;  /* 0x000000010500788c */ /* 0x000fe2000bf26270 */
[----:B------:R-:W-:Y:S01]  /*25e0*/  IMAD.IADD R10, R10, 0x1, -R15 ;  /* 0x000000010a0a7824 */ /* 0x000fe200078e0a0f */
[----:B------:R-:W-:Y:S01]  /*25f0*/  @!P1 PRMT R11, RZ, 0x654, R11 ;  /* 0x00000654ff0b9816 */ /* 0x000fe2000000000b */
[----:B------:R-:W-:Y:S01]  /*2600*/  IMAD R21, R23, R24, 0x61 ;  /* 0x0000006117157424 */ /* 0x000fe200078e0218 */
[----:B------:R1:W2:Y:S02]  /*2610*/  MUFU.TANH R75, R25 ;  /* 0x00000019004b7308 */ /* 0x0002a40000002400 */
[----:B------:R-:W-:Y:S01]  /*2620*/  PLOP3.LUT P2, PT, PT, PT, UP1, 0x40, 0x0 ;  /* 0x000000000000781c */ /* 0x000fe20003f4e818 */
[----:B------:R3:W-:Y:S05]  /*2630*/  @!P1 SYNCS.ARRIVE.TRANS64.RED.A1T0 RZ, [R11+URZ], RZ ;  /* 0x000000ff0bff99a7 */ /* 0x0007ea000810043f */
[----:B------:R-:W4:Y:S01]  /*2640*/  MUFU.TANH R4, R4 ;  /* 0x0000000400047308 */ /* 0x000f220000002400 */
[----:B-1----:R-:W-:-:S02]  /*2650*/  IMAD R25, R10, -0x2, R21 ;  /* 0xfffffffe0a197824 */ /* 0x002fc400078e0215 */
[----:B---3--:R-:W-:-:S03]  /*2660*/  IMAD R11, R23, -0x60, R18 ;  /* 0xffffffa0170b7824 */ /* 0x008fc600078e0212 */
[----:B------:R-:W-:Y:S01]  /*2670*/  IADD3 R24, R25, -UR10, R18 ;  /* 0x8000000a19187c10 */ /* 0x000fe2000fffe012 */
[----:B------:R-:W-:Y:S01]  /*2680*/  VIADD R15, R11, 0x60 ;  /* 0x000000600b0f7836 */ /* 0x000fe20000000000 */
[----:B------:R-:W1:Y:S01]  /*2690*/  MUFU.TANH R0, R0 ;  /* 0x0000000000007308 */ /* 0x000e620000002400 */
[----:B------:R-:W-:Y:S02]  /*26a0*/  IMAD.U32 R11, RZ, RZ, UR39 ;  /* 0x00000027ff0b7e24 */ /* 0x000fe4000f8e00ff */
[----:B------:R-:W-:Y:S02]  /*26b0*/  IMAD R26, R10, -0x2, R15 ;  /* 0xfffffffe0a1a7824 */ /* 0x000fe400078e020f */
[C---:B------:R-:W-:Y:S02]  /*26c0*/  VIADD R27, R24.reuse, UR4 ;  /* 0x00000004181b7c36 */ /* 0x040fe40008000000 */
[----:B------:R-:W-:Y:S01]  /*26d0*/  VIADD R31, R24, UR39 ;  /* 0x00000027181f7c36 */ /* 0x000fe20008000000 */
[----:B------:R-:W3:Y:S01]  /*26e0*/  MUFU.TANH R3, R3 ;  /* 0x0000000300037308 */ /* 0x000ee20000002400 */
[----:B------:R-:W-:Y:S01]  /*26f0*/  VIADD R25, R25, 0xffffffff ;  /* 0xffffffff19197836 */ /* 0x000fe20000000000 */
[----:B0-----:R-:W-:-:S06]  /*2700*/  VIADDMNMX R15, R63, R27, R26, PT ;  /* 0x0000001b3f0f7246 */ /* 0x001fcc000380011a */
[----:B------:R-:W0:Y:S08]  /*2710*/  MUFU.TANH R28, R28 ;  /* 0x0000001c001c7308 */ /* 0x000e300000002400 */
        /* <DEDUP_REMOVED lines=42> */
[----:B------:R5:W0:Y:S02]  /*29c0*/  MUFU.TANH R35, R39 ;  /* 0x0000002700237308 */ /* 0x000a240000002400 */
[----:B-----5:R-:W-:-:S02]  /*29d0*/  VIADD R39, R21, 0xffffffff ;  /* 0xffffffff15277836 */ /* 0x020fc40000000000 */
[----:B------:R-:W-:Y:S01]  /*29e0*/  IMAD.IADD R21, R31, 0x1, R63 ;  /* 0x000000011f157824 */ /* 0x000fe200078e023f */
[----:B-1234-:R-:W-:Y:S06]  /*29f0*/  @P2 BRA `(.L_x_931) ;  /* 0x0000000000542947 */ /* 0x01efec0003800000 */
[----:B------:R-:W-:Y:S01]  /*2a00*/  IADD3 R24, R18, -UR10, R63 ;  /* 0x8000000a12187c10 */ /* 0x000fe2000fffe03f */
[----:B------:R-:W-:Y:S03]  /*2a10*/  BSSY B0, `(.L_x_932) ;  /* 0x0000010000007945 */ /* 0x000fe60003800000 */
[----:B------:R-:W-:-:S13]  /*2a20*/  ISETP.GT.AND P2, PT, R24, -0x1, PT ;  /* 0xffffffff1800780c */ /* 0x000fda0003f44270 */
[----:B------:R-:W-:Y:S05]  /*2a30*/  @P2 BRA `(.L_x_933) ;  /* 0x0000000000202947 */ /* 0x000fea0003800000 */
[----:B------:R-:W-:Y:S01]  /*2a40*/  UISETP.NE.AND UP2, UPT, UR5, 0x1, UPT ;  /* 0x000000010500788c */ /* 0x000fe2000bf45270 */
[----:B------:R-:W-:-:S05]  /*2a50*/  LOP3.LUT R24, RZ, R24, RZ, 0x33, !PT ;  /* 0x00000018ff187212 */ /* 0x000fca00078e33ff */
[----:B------:R-:W-:-:S05]  /*2a60*/  PLOP3.LUT P2, PT, PT, PT, UP2, 0x80, 0x0 ;  /* 0x000000000000781c */ /* 0x000fca0003f4f028 */
[----:B------:R-:W-:-:S08]  /*2a70*/  @UP2 ULDC.64 UR6, c[0x0][0x9e8] ;  /* 0x00027a0000062ab9 */ /* 0x000fd00000000a00 */
[----:B------:R-:W-:-:S05]  /*2a80*/  @P2 IMAD.HI.U32 R63, R24, UR6, RZ ;  /* 0x00000006183f2c27 */ /* 0x000fca000f8e00ff */
[----:B------:R-:W-:-:S04]  /*2a90*/  @P2 SHF.R.U32.HI R24, RZ, UR7, R63 ;  /* 0x00000007ff182c19 */ /* 0x000fc8000801163f */
[----:B------:R-:W-:Y:S01]  /*2aa0*/  LOP3.LUT R24, RZ, R24, RZ, 0x33, !PT ;  /* 0x00000018ff187212 */ /* 0x000fe200078e33ff */
[----:B------:R-:W-:Y:S06]  /*2ab0*/  BRA `(.L_x_934) ;  /* 0x0000000000147947 */ /* 0x000fec0003800000 */
.L_x_933:
[----:B------:R-:W-:-:S06]  /*2ac0*/  UISETP.NE.AND UP2, UPT, UR5, 0x1, UPT ;  /* 0x000000010500788c */ /* 0x000fcc000bf45270 */
[----:B------:R-:W-:-:S05]  /*2ad0*/  PLOP3.LUT P2, PT, PT, PT, UP2, 0x80, 0x0 ;  /* 0x000000000000781c */ /* 0x000fca0003f4f028 */
[----:B------:R-:W-:-:S08]  /*2ae0*/  @UP2 ULDC.64 UR6, c[0x0][0x9e8] ;  /* 0x00027a0000062ab9 */ /* 0x000fd00000000a00 */
[----:B------:R-:W-:-:S05]  /*2af0*/  @P2 IMAD.HI.U32 R63, R24, UR6, RZ ;  /* 0x00000006183f2c27 */ /* 0x000fca000f8e00ff */
[----:B------:R-:W-:-:S07]  /*2b00*/  @P2 SHF.R.U32.HI R24, RZ, UR7, R63 ;  /* 0x00000007ff182c19 */ /* 0x000fce000801163f */
.L_x_934:
[----:B------:R-:W-:Y:S05]  /*2b10*/  BSYNC B0 ;  /* 0x0000000000007941 */ /* 0x000fea0003800000 */
.L_x_932:
[----:B------:R-:W-:-:S05]  /*2b20*/  IMAD R24, R24, UR5, R25 ;  /* 0x0000000518187c24 */ /* 0x000fca000f8e0219 */
[----:B------:R-:W-:Y:S02]  /*2b30*/  VIMNMX R21, R21, R24, !PT ;  /* 0x0000001815157248 */ /* 0x000fe40007fe0100 */
[----:B------:R-:W-:-:S07]  /*2b40*/  VIADDMNMX R15, R24, UR5, R15, PT ;  /* 0x00000005180f7c46 */ /* 0x000fce000b80010f */
.L_x_931:
[C---:B------:R-:W-:Y:S02]  /*2b50*/  ISETP.GE.AND P2, PT, R39.reuse, 0x2, PT ;  /* 0x000000022700780c */ /* 0x040fe40003f46270 */
[----:B------:R-:W-:Y:S02]  /*2b60*/  ISETP.GE.AND P6, PT, R39, 0xa, PT ;  /* 0x0000000a2700780c */ /* 0x000fe40003fc6270 */
[----:B------:R-:W-:Y:S02]  /*2b70*/  ISETP.GT.AND P4, PT, R21, 0x1, !P2 ;  /* 0x000000011500780c */ /* 0x000fe40005784270 */
[----:B------:R-:W-:Y:S02]  /*2b80*/  ISETP.GE.AND P3, PT, R39, 0x9, PT ;  /* 0x000000092700780c */ /* 0x000fe40003f66270 */
[----:B------:R-:W-:Y:S02]  /*2b90*/  ISETP.LT.OR P4, PT, R15, 0x2, P4 ;  /* 0x000000020f00780c */ /* 0x000fe40002781670 */
[----:B------:R-:W-:-:S02]  /*2ba0*/  P2R R63, PR, RZ, 0x40 ;  /* 0x00000040ff3f7803 */ /* 0x000fc40000000000 */
[----:B------:R-:W-:Y:S02]  /*2bb0*/  FSEL R66, R75, -INF , !P4 ;  /* 0xff8000004b427808 */ /* 0x000fe40006000000 */
[C---:B------:R-:W-:Y:S02]  /*2bc0*/  ISETP.GT.AND P4, PT, R21.reuse, 0x9, !P6 ;  /* 0x000000091500780c */ /* 0x040fe40007784270 */
[----:B------:R-:W-:Y:S02]  /*2bd0*/  ISETP.GT.AND P5, PT, R21, 0x8, !P3 ;  /* 0x000000081500780c */ /* 0x000fe40005fa4270 */
[----:B------:R-:W-:Y:S02]  /*2be0*/  ISETP.LT.OR P4, PT, R15, 0xa, P4 ;  /* 0x0000000a0f00780c */ /* 0x000fe40002781670 */
[----:B------:R-:W-:Y:S02]  /*2bf0*/  ISETP.GE.AND P6, PT, R39, 0x11, PT ;  /* 0x000000112700780c */ /* 0x000fe40003fc6270 */
[----:B0-----:R-:W-:-:S02]  /*2c00*/  FSEL R72, R29, -INF , !P4 ;  /* 0xff8000001d487808 */ /* 0x001fc40006000000 */
[----:B------:R-:W-:Y:S02]  /*2c10*/  ISETP.LT.OR P5, PT, R15, 0x9, P5 ;  /* 0x000000090f00780c */ /* 0x000fe40002fa1670 */
[----:B------:R-:W-:Y:S02]  /*2c20*/  ISETP.GT.AND P4, PT, R21, 0x10, !P6 ;  /* 0x000000101500780c */ /* 0x000fe40007784270 */
[----:B------:R-:W-:Y:S02]  /*2c30*/  FSEL R28, R28, -INF , !P5 ;  /* 0xff8000001c1c7808 */ /* 0x000fe40006800000 */
[----:B------:R-:W-:Y:S02]  /*2c40*/  ISETP.LT.OR P4, PT, R15, 0x11, P4 ;  /* 0x000000110f00780c */ /* 0x000fe40002781670 */
[----:B------:R-:W-:Y:S02]  /*2c50*/  ISETP.GE.AND P5, PT, R39, 0x12, PT ;  /* 0x000000122700780c */ /* 0x000fe40003fa6270 */
[----:B------:R-:W-:-:S02]  /*2c60*/  FSEL R32, R32, -INF , !P4 ;  /* 0xff80000020207808 */ /* 0x000fc40006000000 */
[----:B------:R-:W-:Y:S02]  /*2c70*/  ISETP.GT.AND P4, PT, R21, 0x11, !P5 ;  /* 0x000000111500780c */ /* 0x000fe40006f84270 */
[----:B------:R-:W-:Y:S02]  /*2c80*/  P2R R67, PR, RZ, 0x20 ;  /* 0x00000020ff437803 */ /* 0x000fe40000000000 */
[----:B------:R-:W-:Y:S02]  /*2c90*/  ISETP.LT.OR P4, PT, R15, 0x12, P4 ;  /* 0x000000120f00780c */ /* 0x000fe40002781670 */
[----:B------:R-:W-:Y:S02]  /*2ca0*/  ISETP.GE.AND P5, PT, R39, 0x19, PT ;  /* 0x000000192700780c */ /* 0x000fe40003fa6270 */
[----:B------:R-:W-:Y:S02]  /*2cb0*/  FSEL R74, R33, -INF , !P4 ;  /* 0xff800000214a7808 */ /* 0x000fe40006000000 */
[----:B------:R-:W-:-:S02]  /*2cc0*/  ISETP.GT.AND P4, PT, R21, 0x18, !P5 ;  /* 0x000000181500780c */ /* 0x000fc40006f84270 */
[----:B------:R-:W-:Y:S02]  /*2cd0*/  P2R R33, PR, RZ, 0x20 ;  /* 0x00000020ff217803 */ /* 0x000fe40000000000 */
[----:B------:R-:W-:Y:S02]  /*2ce0*/  ISETP.LT.OR P4, PT, R15, 0x19, P4 ;  /* 0x000000190f00780c */ /* 0x000fe40002781670 */
[----:B------:R-:W-:Y:S02]  /*2cf0*/  ISETP.GE.AND P5, PT, R39, 0x1a, PT ;  /* 0x0000001a2700780c */ /* 0x000fe40003fa6270 */
[----:B------:R-:W-:Y:S02]  /*2d00*/  FSEL R36, R36, -INF , !P4 ;  /* 0xff80000024247808 */ /* 0x000fe40006000000 */
[----:B------:R-:W-:Y:S02]  /*2d10*/  ISETP.GT.AND P4, PT, R21, 0x19, !P5 ;  /* 0x000000191500780c */ /* 0x000fe40006f84270 */
[----:B------:R-:W-:-:S02]  /*2d20*/  P2R R71, PR, RZ, 0x20 ;  /* 0x00000020ff477803 */ /* 0x000fc40000000000 */
[----:B------:R-:W-:Y:S02]  /*2d30*/  ISETP.LT.OR P4, PT, R15, 0x1a, P4 ;  /* 0x0000001a0f00780c */ /* 0x000fe40002781670 */
[----:B------:R-:W-:Y:S02]  /*2d40*/  ISETP.GE.AND P5, PT, R39, 0x21, PT ;  /* 0x000000212700780c */ /* 0x000fe40003fa6270 */
[----:B------:R-:W-:Y:S02]  /*2d50*/  FSEL R76, R37, -INF , !P4 ;  /* 0xff800000254c7808 */ /* 0x000fe40006000000 */
[----:B------:R-:W-:Y:S02]  /*2d60*/  ISETP.GT.AND P4, PT, R21, 0x20, !P5 ;  /* 0x000000201500780c */ /* 0x000fe40006f84270 */
[----:B------:R-:W-:Y:S02]  /*2d70*/  P2R R73, PR, RZ, 0x20 ;  /* 0x00000020ff497803 */ /* 0x000fe40000000000 */
[----:B------:R-:W-:-:S02]  /*2d80*/  ISETP.LT.OR P4, PT, R15, 0x21, P4 ;  /* 0x000000210f00780c */ /* 0x000fc40002781670 */
[----:B------:R-:W-:Y:S02]  /*2d90*/  ISETP.GE.AND P5, PT, R39, 0x22, PT ;  /* 0x000000222700780c */ /* 0x000fe40003fa6270 */
[----:B------:R-:W-:Y:S02]  /*2da0*/  FSEL R40, R40, -INF , !P4 ;  /* 0xff80000028287808 */ /* 0x000fe40006000000 */
[----:B------:R-:W-:Y:S02]  /*2db0*/  ISETP.GT.AND P4, PT, R21, 0x21, !P5 ;  /* 0x000000211500780c */ /* 0x000fe40006f84270 */
[----:B------:R-:W-:Y:S02]  /*2dc0*/  P2R R75, PR, RZ, 0x20 ;  /* 0x00000020ff4b7803 */ /* 0x000fe40000000000 */
[----:B------:R-:W-:Y:S02]  /*2dd0*/  ISETP.LT.OR P4, PT, R15, 0x22, P4 ;  /* 0x000000220f00780c */ /* 0x000fe40002781670 */
[----:B------:R-:W-:-:S02]  /*2de0*/  ISETP.GE.AND P5, PT, R39, 0x29, PT ;  /* 0x000000292700780c */ /* 0x000fc40003fa6270 */
[----:B------:R-:W-:Y:S02]  /*2df0*/  FSEL R78, R41, -INF , !P4 ;  /* 0xff800000294e7808 */ /* 0x000fe40006000000 */
[----:B------:R-:W-:Y:S02]  /*2e00*/  ISETP.GT.AND P4, PT, R21, 0x28, !P5 ;  /* 0x000000281500780c */ /* 0x000fe40006f84270 */
[----:B------:R-:W-:Y:S02]  /*2e10*/  P2R R41, PR, RZ, 0x20 ;  /* 0x00000020ff297803 */ /* 0x000fe40000000000 */
        /* <DEDUP_REMOVED lines=51> */
[----:B------:R-:W-:Y:S02]  /*3150*/  P2R R29, PR, RZ, 0x40 ;  /* 0x00000040ff1d7803 */ /* 0x000fe40000000000 */
[----:B------:R-:W-:Y:S02]  /*3160*/  FSEL R64, R64, -INF , !P4 ;  /* 0xff80000040407808 */ /* 0x000fe40006000000 */
[----:B------:R-:W-:-:S04]  /*3170*/  ISETP.GE.AND P4, PT, R39, 0x52, PT ;  /* 0x000000522700780c */ /* 0x000fc80003f86270 */
[----:B------:R-:W-:-:S04]  /*3180*/  ISETP.GT.AND P5, PT, R21, 0x51, !P4 ;  /* 0x000000511500780c */ /* 0x000fc800067a4270 */
[----:B------:R-:W-:-:S04]  /*3190*/  ISETP.LT.OR P5, PT, R15, 0x52, P5 ;  /* 0x000000520f00780c */ /* 0x000fc80002fa1670 */
[----:B------:R-:W-:Y:S02]  /*31a0*/  FSEL R90, R65, -INF , !P5 ;  /* 0xff800000415a7808 */ /* 0x000fe40006800000 */
[----:B------:R-:W-:-:S04]  /*31b0*/  ISETP.GE.AND P5, PT, R39, 0x59, PT ;  /* 0x000000592700780c */ /* 0x000fc80003fa6270 */
[----:B------:R-:W-:-:S04]  /*31c0*/  ISETP.GT.AND P6, PT, R21, 0x58, !P5 ;  /* 0x000000581500780c */ /* 0x000fc80006fc4270 */
[----:B------:R-:W-:-:S04]  /*31d0*/  ISETP.LT.OR P6, PT, R15, 0x59, P6 ;  /* 0x000000590f00780c */ /* 0x000fc800037c1670 */
[----:B------:R-:W-:Y:S02]  /*31e0*/  FSEL R68, R68, -INF , !P6 ;  /* 0xff80000044447808 */ /* 0x000fe40007000000 */
[----:B------:R-:W-:-:S04]  /*31f0*/  ISETP.GE.AND P6, PT, R39, 0x1, PT ;  /* 0x000000012700780c */ /* 0x000fc80003fc6270 */
[----:B------:R-:W-:Y:S02]  /*3200*/  P2R R37, PR, RZ, 0x40 ;  /* 0x00000040ff257803 */ /* 0x000fe40000000000 */
[----:B------:R-:W-:-:S04]  /*3210*/  ISETP.GT.AND P6, PT, R21, RZ, !P6 ;  /* 0x000000ff1500720c */ /* 0x000fc800077c4270 */
[----:B------:R-:W-:-:S04]  /*3220*/  ISETP.LT.OR P6, PT, R15, 0x1, P6 ;  /* 0x000000010f00780c */ /* 0x000fc800037c1670 */
[----:B------:R-:W-:Y:S02]  /*3230*/  FSEL R24, R4, -INF , !P6 ;  /* 0xff80000004187808 */ /* 0x000fe40007000000 */
[----:B------:R-:W-:Y:S01]  /*3240*/  ISETP.GE.AND P6, PT, R39, 0x5a, PT ;  /* 0x0000005a2700780c */ /* 0x000fe20003fc6270 */
[----:B------:R-:W0:Y:S03]  /*3250*/  SHFL.IDX PT, R4, R20, 0x1, 0x1c1f ;  /* 0x003c1f0014047f89 */ /* 0x000e2600000e0000 */
[----:B------:R-:W-:Y:S02]  /*3260*/  P2R R65, PR, RZ, 0x40 ;  /* 0x00000040ff417803 */ /* 0x000fe40000000000 */
[----:B------:R-:W-:-:S04]  /*3270*/  ISETP.GT.AND P6, PT, R21, 0x59, !P6 ;  /* 0x000000591500780c */ /* 0x000fc800077c4270 */
[----:B------:R-:W-:-:S04]  /*3280*/  ISETP.LT.OR P6, PT, R15, 0x5a, P6 ;  /* 0x0000005a0f00780c */ /* 0x000fc800037c1670 */
[----:B------:R-:W-:Y:S02]  /*3290*/  FSEL R92, R69, -INF , !P6 ;  /* 0xff800000455c7808 */ /* 0x000fe40007000000 */
[----:B------:R-:W-:Y:S02]  /*32a0*/  PLOP3.LUT P6, PT, PT, PT, UP1, 0x40, 0x0 ;  /* 0x000000000000781c */ /* 0x000fe40003fce818 */
[----:B0-----:R-:W-:Y:S01]  /*32b0*/  VIADDMNMX R15, R4, R27, R26, PT ;  /* 0x0000001b040f7246 */ /* 0x001fe2000380011a */
[----:B------:R-:W-:-:S10]  /*32c0*/  IMAD.IADD R21, R31, 0x1, R4 ;  /* 0x000000011f157824 */ /* 0x000fd400078e0204 */
[----:B------:R-:W-:Y:S05]  /*32d0*/  @P6 BRA `(.L_x_935) ;  /* 0x00000000005c6947 */ /* 0x000fea0003800000 */
        /* <DEDUP_REMOVED lines=8> */
[----:B------:R-:W-:Y:S01]  /*3360*/  @P6 IMAD.HI.U32 R20, R4, UR6, RZ ;  /* 0x0000000604146c27 */ /* 0x000fe2000f8e00ff */
[----:B------:R-:W-:-:S13]  /*3370*/  PLOP3.LUT P6, PT, PT, PT, UP2, 0x80, 0x0 ;  /* 0x000000000000781c */ /* 0x000fda0003fcf028 */
[----:B------:R-:W-:-:S04]  /*3380*/  @P6 SHF.R.U32.HI R4, RZ, UR7, R20 ;  /* 0x00000007ff046c19 */ /* 0x000fc80008011614 */
[----:B------:R-:W-:Y:S01]  /*3390*/  LOP3.LUT R4, RZ, R4, RZ, 0x33, !PT ;  /* 0x00000004ff047212 */ /* 0x000fe200078e33ff */
[----:B------:R-:W-:Y:S06]  /*33a0*/  BRA `(.L_x_938) ;  /* 0x0000000000187947 */ /* 0x000fec0003800000 */
.L_x_937:
[----:B------:R-:W-:-:S06]  /*33b0*/  UISETP.NE.AND UP2, UPT, UR5, 0x1, UPT ;  /* 0x000000010500788c */ /* 0x000fcc000bf45270 */
[----:B------:R-:W-:-:S05]  /*33c0*/  PLOP3.LUT P6, PT, PT, PT, UP2, 0x80, 0x0 ;  /* 0x000000000000781c */ /* 0x000fca0003fcf028 */
[----:B------:R-:W-:-:S08]  /*33d0*/  @UP2 ULDC.64 UR6, c[0x0][0x9e8] ;  /* 0x00027a0000062ab9 */ /* 0x000fd00000000a00 */
[----:B------:R-:W-:Y:S01]  /*33e0*/  @P6 IMAD.HI.U32 R20, R4, UR6, RZ ;  /* 0x0000000604146c27 */ /* 0x000fe2000f8e00ff */
[----:B------:R-:W-:-:S13]  /*33f0*/  PLOP3.LUT P6, PT, PT, PT, UP2, 0x80, 0x0 ;  /* 0x000000000000781c */ /* 0x000fda0003fcf028 */
[----:B------:R-:W-:-:S07]  /*3400*/  @P6 SHF.R.U32.HI R4, RZ, UR7, R20 ;  /* 0x00000007ff046c19 */ /* 0x000fce0008011614 */
.L_x_938:
[----:B------:R-:W-:Y:S05]  /*3410*/  BSYNC B0 ;  /* 0x0000000000007941 */ /* 0x000fea0003800000 */
.L_x_936:
[----:B------:R-:W-:-:S05]  /*3420*/  IMAD R4, R4, UR5, R25 ;  /* 0x0000000504047c24 */ /* 0x000fca000f8e0219 */
[----:B------:R-:W-:Y:S02]  /*3430*/  VIMNMX R21, R21, R4, !PT ;  /* 0x0000000415157248 */ /* 0x000fe40007fe0100 */
[----:B------:R-:W-:-:S07]  /*3440*/  VIADDMNMX R15, R4, UR5, R15, PT ;  /* 0x00000005040f7c46 */ /* 0x000fce000b80010f */
.L_x_935:
[C---:B------:R-:W-:Y:S01]  /*3450*/  ISETP.GT.AND P2, PT, R21.reuse, 0x1, !P2 ;  /* 0x000000011500780c */ /* 0x040fe20005744270 */
[----:B------:R-:W-:Y:S01]  /*3460*/  ULDC UR6, c[0x0][0x988] ;  /* 0x0002620000067ab9 */ /* 0x000fe20000000800 */
[----:B------:R-:W-:Y:S01]  /*3470*/  ISETP.GT.AND P3, PT, R21, 0x8, !P3 ;  /* 0x000000081500780c */ /* 0x000fe20005f64270 */
[----:B------:R-:W-:Y:S01]  /*3480*/  @UP0 ULDC UR14, c[0x0][0x450] ;  /* 0x00011400000e0ab9 */ /* 0x000fe20000000800 */
[C---:B------:R-:W-:Y:S02]  /*3490*/  ISETP.LT.OR P2, PT, R15.reuse, 0x2, P2 ;  /* 0x000000020f00780c */ /* 0x040fe40001741670 */
[----:B------:R-:W-:Y:S02]  /*34a0*/  ISETP.LT.OR P3, PT, R15, 0x9, P3 ;  /* 0x000000090f00780c */ /* 0x000fe40001f61670 */
[----:B------:R-:W-:Y:S02]  /*34b0*/  FSEL R20, R3, -INF , !P2 ;  /* 0xff80000003147808 */ /* 0x000fe40005000000 */
[----:B------:R-:W-:-:S02]  /*34c0*/  ISETP.NE.AND P2, PT, R63, RZ, PT ;  /* 0x000000ff3f00720c */ /* 0x000fc40003f45270 */
[----:B------:R-:W-:Y:S02]  /*34d0*/  FSEL R25, R5, -INF , !P3 ;  /* 0xff80000005197808 */ /* 0x000fe40005800000 */
[----:B------:R-:W-:Y:S02]  /*34e0*/  ISETP.GT.AND P2, PT, R21, 0x9, !P2 ;  /* 0x000000091500780c */ /* 0x000fe40005744270 */
[----:B------:R-:W-:Y:S02]  /*34f0*/  ISETP.NE.AND P3, PT, R33, RZ, PT ;  /* 0x000000ff2100720c */ /* 0x000fe40003f65270 */
[----:B------:R-:W-:Y:S02]  /*3500*/  ISETP.LT.OR P2, PT, R15, 0xa, P2 ;  /* 0x0000000a0f00780c */ /* 0x000fe40001741670 */
[----:B------:R-:W-:Y:S02]  /*3510*/  ISETP.NE.AND P6, PT, R71, RZ, PT ;  /* 0x000000ff4700720c */ /* 0x000fe40003fc5270 */
[----:B------:R-:W-:-:S02]  /*3520*/  FSEL R27, R8, -INF , !P2 ;  /* 0xff800000081b7808 */ /* 0x000fc40005000000 */
[----:B------:R-:W-:Y:S02]  /*3530*/  ISETP.NE.AND P2, PT, R29, RZ, PT ;  /* 0x000000ff1d00720c */ /* 0x000fe40003f45270 */
[C---:B------:R-:W-:Y:S02]  /*3540*/  ISETP.GT.AND P4, PT, R21.reuse, 0x51, !P4 ;  /* 0x000000511500780c */ /* 0x040fe40006784270 */
[C---:B------:R-:W-:Y:S02]  /*3550*/  ISETP.GT.AND P2, PT, R21.reuse, 0x10, !P2 ;  /* 0x000000101500780c */ /* 0x040fe40005744270 */
[----:B------:R-:W-:Y:S02]  /*3560*/  ISETP.GT.AND P5, PT, R21, 0x58, !P5 ;  /* 0x000000581500780c */ /* 0x000fe40006fa4270 */
[C---:B------:R-:W-:Y:S02]  /*3570*/  ISETP.LT.OR P2, PT, R15.reuse, 0x11, P2 ;  /* 0x000000110f00780c */ /* 0x040fe40001741670 */
[----:B------:R-:W-:-:S02]  /*3580*/  ISETP.LT.OR P4, PT, R15, 0x52, P4 ;  /* 0x000000520f00780c */ /* 0x000fc40002781670 */
[----:B------:R-:W-:Y:S01]  /*3590*/  FSEL R29, R12, -INF , !P2 ;  /* 0xff8000000c1d7808 */ /* 0x000fe20005000000 */
[----:B------:R-:W-:Y:S01]  /*35a0*/  IMAD.U32 R12, RZ, RZ, UR6 ;  /* 0x00000006ff0c7e24 */ /* 0x000fe2000f8e00ff */
[----:B------:R-:W-:Y:S01]  /*35b0*/  ISETP.NE.AND P2, PT, R67, RZ, PT ;  /* 0x000000ff4300720c */ /* 0x000fe20003f45270 */
[----:B------:R-:W-:Y:S01]  /*35c0*/  @UP0 ULDC UR6, c[0x0][0x44c] ;  /* 0x0001130000060ab9 */ /* 0x000fe20000000800 */
[----:B------:R-:W-:Y:S01]  /*35d0*/  ISETP.LT.OR P5, PT, R15, 0x59, P5 ;  /* 0x000000590f00780c */ /* 0x000fe20002fa1670 */
[----:B------:R-:W-:Y:S01]  /*35e0*/  UIMAD.WIDE.U32 UR6, UR38, UR6, URZ ;  /* 0x00000006260672a5 */ /* 0x000fe2000f8e003f */
[----:B------:R-:W-:Y:S02]  /*35f0*/  ISETP.GT.AND P2, PT, R21, 0x11, !P2 ;  /* 0x000000111500780c */ /* 0x000fe40005744270 */
[----:B------:R-:W-:Y:S01]  /*3600*/  R2UR UR11, R22 ;  /* 0x00000000160b72ca */ /* 0x000fe200000e0000 */
[----:B------:R-:W-:Y:S01]  /*3610*/  @UP0 USHF.R.U32.HI UR38, URZ, UR14, UR7 ;  /* 0x0000000e3f260299 */ /* 0x000fe20008011607 */
[----:B------:R-:W-:-:S04]  /*3620*/  ISETP.LT.OR P2, PT, R15, 0x12, P2 ;  /* 0x000000120f00780c */ /* 0x000fc80001741670 */
[----:B------:R-:W-:Y:S02]  /*3630*/  FSEL R31, R14, -INF , !P2 ;  /* 0xff8000000e1f7808 */ /* 0x000fe40005000000 */
[----:B------:R-:W-:Y:S02]  /*3640*/  ISETP.GT.AND P2, PT, R21, 0x18, !P3 ;  /* 0x000000181500780c */ /* 0x000fe40005f44270 */
[----:B------:R-:W-:Y:S02]  /*3650*/  ISETP.NE.AND P3, PT, R83, RZ, PT ;  /* 0x000000ff5300720c */ /* 0x000fe40003f65270 */
[----:B------:R-:W-:Y:S01]  /*3660*/  ISETP.LT.OR P2, PT, R15, 0x19, P2 ;  /* 0x000000190f00780c */ /* 0x000fe20001741670 */
[----:B------:R-:W-:-:S03]  /*3670*/  UIADD3 UR38, UR11, UR38, URZ ;  /* 0x000000260b267290 */ /* 0x000fc6000fffe03f */
[----:B------:R-:W-:Y:S01]  /*3680*/  FSEL R33, R38, -INF , !P2 ;  /* 0xff80000026217808 */ /* 0x000fe20005000000 */
[----:B------:R-:W-:Y:S01]  /*3690*/  UIADD3 UR4, UR38, UR4, URZ ;  /* 0x0000000426047290 */ /* 0x000fe2000fffe03f */
[----:B------:R-:W-:Y:S02]  /*36a0*/  ISETP.GT.AND P2, PT, R21, 0x19, !P6 ;  /* 0x000000191500780c */ /* 0x000fe40007744270 */
[----:B------:R-:W-:Y:S02]  /*36b0*/  ISETP.NE.AND P6, PT, R37, RZ, PT ;  /* 0x000000ff2500720c */ /* 0x000fe40003fc5270 */
[----:B------:R-:W-:-:S04]  /*36c0*/  ISETP.LT.OR P2, PT, R15, 0x1a, P2 ;  /* 0x0000001a0f00780c */ /* 0x000fc80001741670 */
[----:B------:R-:W-:Y:S02]  /*36d0*/  FSEL R35, R35, -INF , !P2 ;  /* 0xff80000023237808 */ /* 0x000fe40005000000 */
[----:B------:R-:W-:-:S04]  /*36e0*/  ISETP.NE.AND P2, PT, R73, RZ, PT ;  /* 0x000000ff4900720c */ /* 0x000fc80003f45270 */
[----:B------:R-:W-:-:S04]  /*36f0*/  ISETP.GT.AND P2, PT, R21, 0x20, !P2 ;  /* 0x000000201500780c */ /* 0x000fc80005744270 */
        /* <DEDUP_REMOVED lines=34> */
[----:B------:R-:W-:Y:S02]  /*3920*/  ISETP.GT.AND P2, PT, R21, 0x41, !P3 ;  /* 0x000000411500780c */ /* 0x000fe40005f44270 */
[----:B------:R-:W-:Y:S02]  /*3930*/  ISETP.NE.AND P3, PT, R61, RZ, PT ;  /* 0x000000ff3d00720c */ /* 0x000fe40003f65270 */
[----:B------:R-:W-:Y:S02]  /*3940*/  ISETP.LT.OR P2, PT, R15, 0x42, P2 ;  /* 0x000000420f00780c */ /* 0x000fe40001741670 */
[----:B------:R-:W-:Y:S02]  /*3950*/  ISETP.GT.AND P3, PT, R21, 0x50, !P3 ;  /* 0x000000501500780c */ /* 0x000fe40005f64270 */
[----:B------:R-:W-:-:S02]  /*3960*/  FSEL R55, R59, -INF , !P2 ;  /* 0xff8000003b377808 */ /* 0x000fc40005000000 */
[----:B------:R-:W-:Y:S02]  /*3970*/  ISETP.GT.AND P2, PT, R21, RZ, !P6 ;  /* 0x000000ff1500720c */ /* 0x000fe40007744270 */
[----:B------:R-:W-:Y:S02]  /*3980*/  ISETP.NE.AND P6, PT, R57, RZ, PT ;  /* 0x000000ff3900720c */ /* 0x000fe40003fc5270 */
[C---:B------:R-:W-:Y:S02]  /*3990*/  ISETP.LT.OR P2, PT, R15.reuse, 0x1, P2 ;  /* 0x000000010f00780c */ /* 0x040fe40001741670 */
[----:B------:R-:W-:Y:S02]  /*39a0*/  ISETP.LT.OR P3, PT, R15, 0x51, P3 ;  /* 0x000000510f00780c */ /* 0x000fe40001f61670 */
[----:B------:R-:W-:Y:S02]  /*39b0*/  FSEL R5, R0, -INF , !P2 ;  /* 0xff80000000057808 */ /* 0x000fe40005000000 */
[----:B------:R-:W-:-:S02]  /*39c0*/  FMNMX.FTZ R0, R24, R66, !PT ;  /* 0x0000004218007209 */ /* 0x000fc40007810000 */
[----:B------:R-:W-:Y:S02]  /*39d0*/  FSEL R13, R13, -INF , !P3 ;  /* 0xff8000000d0d7808 */ /* 0x000fe40005800000 */
[----:B------:R-:W-:Y:S02]  /*39e0*/  FMNMX.FTZ R0, R28, R0, !PT ;  /* 0x000000001c007209 */ /* 0x000fe40007810000 */
[----:B------:R-:W-:Y:S02]  /*39f0*/  FSEL R59, R30, -INF , !P4 ;  /* 0xff8000001e3b7808 */ /* 0x000fe40006000000 */
[----:B------:R-:W-:-:S04]  /*3a00*/  FMNMX.FTZ R0, R72, R0, !PT ;  /* 0x0000000048007209 */ /* 0x000fc80007810000 */
        /* <DEDUP_REMOVED lines=19> */
[----:B------:R-:W-:-:S05]  /*3b40*/  FMNMX.FTZ R0, R92, R0, !PT ;  /* 0x000000005c007209 */ /* 0x000fca0007810000 */
[----:B------:R-:W0:Y:S02]  /*3b50*/  SHFL.BFLY PT, R3, R0, 0x2, 0x1f ;  /* 0x0c401f0000037f89 */ /* 0x000e2400000e0000 */
[----:B0-----:R-:W-:Y:S02]  /*3b60*/  FMNMX.FTZ R3, R0, R3, !PT ;  /* 0x0000000300037209 */ /* 0x001fe40007810000 */
[----:B------:R-:W-:-:S03]  /*3b70*/  FMNMX.FTZ R0, R5, R20, !PT ;  /* 0x0000001405007209 */ /* 0x000fc60007810000 */
[----:B------:R-:W0:Y:S01]  /*3b80*/  SHFL.BFLY PT, R4, R3, 0x1, 0x1f ;  /* 0x0c201f0003047f89 */ /* 0x000e2200000e0000 */
[----:B------:R-:W-:-:S04]  /*3b90*/  FMNMX.FTZ R0, R25, R0, !PT ;  /* 0x0000000019007209 */ /* 0x000fc80007810000 */
[----:B------:R-:W-:-:S04]  /*3ba0*/  FMNMX.FTZ R0, R27, R0, !PT ;  /* 0x000000001b007209 */ /* 0x000fc80007810000 */
[----:B------:R-:W-:-:S04]  /*3bb0*/  FMNMX.FTZ R0, R29, R0, !PT ;  /* 0x000000001d007209 */ /* 0x000fc80007810000 */
[----:B------:R-:W-:-:S04]  /*3bc0*/  FMNMX.FTZ R0, R31, R0, !PT ;  /* 0x000000001f007209 */ /* 0x000fc80007810000 */
[----:B------:R-:W-:-:S04]  /*3bd0*/  FMNMX.FTZ R0, R33, R0, !PT ;  /* 0x0000000021007209 */ /* 0x000fc80007810000 */
[----:B------:R-:W-:Y:S02]  /*3be0*/  FMNMX.FTZ R0, R35, R0, !PT ;  /* 0x0000000023007209 */ /* 0x000fe40007810000 */
[----:B0-----:R-:W-:Y:S02]  /*3bf0*/  FMNMX.FTZ R4, R3, R4, !PT ;  /* 0x0000000403047209 */ /* 0x001fe40007810000 */
[----:B------:R-:W-:Y:S02]  /*3c00*/  FMNMX.FTZ R0, R37, R0, !PT ;  /* 0x0000000025007209 */ /* 0x000fe40007810000 */
[C---:B------:R-:W-:Y:S01]  /*3c10*/  FSETP.NEU.FTZ.AND P2, PT, R4.reuse, -INF , PT ;  /* 0xff8000000400780b */ /* 0x040fe20003f5d000 */
[----:B------:R-:W-:Y:S01]  /*3c20*/  FMUL.FTZ R8, R4, R12 ;  /* 0x0000000c04087220 */ /* 0x000fe20000410000 */
[----:B------:R-:W-:-:S04]  /*3c30*/  FMNMX.FTZ R0, R39, R0, !PT ;  /* 0x0000000027007209 */ /* 0x000fc80007810000 */
[----:B------:R-:W-:Y:S02]  /*3c40*/  FMNMX.FTZ R0, R41, R0, !PT ;  /* 0x0000000029007209 */ /* 0x000fe40007810000 */
[----:B------:R-:W-:Y:S02]  /*3c50*/  FSEL R63, R8, RZ, P2 ;  /* 0x000000ff083f7208 */ /* 0x000fe40001000000 */
[----:B------:R-:W-:Y:S02]  /*3c60*/  FMNMX.FTZ R0, R43, R0, !PT ;  /* 0x000000002b007209 */ /* 0x000fe40007810000 */
[----:B------:R-:W-:Y:S01]  /*3c70*/  ISETP.GT.AND P2, PT, R21, 0x48, !P6 ;  /* 0x000000481500780c */ /* 0x000fe20007744270 */
[--C-:B------:R-:W-:Y:S01]  /*3c80*/  FFMA.FTZ R3, R24, R12, -R63.reuse ;  /* 0x0000000c18037223 */ /* 0x100fe2000001083f */
[----:B------:R-:W-:Y:S01]  /*3c90*/  FMNMX.FTZ R0, R45, R0, !PT ;  /* 0x000000002d007209 */ /* 0x000fe20007810000 */
[--C-:B------:R-:W-:Y:S01]  /*3ca0*/  FFMA.FTZ R8, R66, R12, -R63.reuse ;  /* 0x0000000c42087223 */ /* 0x100fe2000001083f */
[----:B------:R-:W-:Y:S01]  /*3cb0*/  ISETP.LT.OR P2, PT, R15, 0x49, P2 ;  /* 0x000000490f00780c */ /* 0x000fe20001741670 */
[----:B------:R0:W-:Y:S01]  /*3cc0*/  MUFU.EX2 R188, R3 ;  /* 0x0000000300bc7308 */ /* 0x0001e20000000800 */
[----:B------:R-:W-:Y:S01]  /*3cd0*/  FMNMX.FTZ R0, R47, R0, !PT ;  /* 0x000000002f007209 */ /* 0x000fe20007810000 */
[-CC-:B------:R-:W-:Y:S01]  /*3ce0*/  FFMA.FTZ R14, R28, R12.reuse, -R63.reuse ;  /* 0x0000000c1c0e7223 */ /* 0x180fe2000001083f */
[----:B------:R-:W-:Y:S01]  /*3cf0*/  FSEL R57, R62, -INF , !P2 ;  /* 0xff8000003e397808 */ /* 0x000fe20005000000 */
[--C-:B------:R-:W-:Y:S01]  /*3d00*/  FFMA.FTZ R24, R72, R12, -R63.reuse ;  /* 0x0000000c48187223 */ /* 0x100fe2000001083f */
[----:B------:R-:W-:Y:S01]  /*3d10*/  FMNMX.FTZ R0, R49, R0, !PT ;  /* 0x0000000031007209 */ /* 0x000fe20007810000 */
[--C-:B------:R-:W-:Y:S01]  /*3d20*/  FFMA.FTZ R26, R36, R12, -R63.reuse ;  /* 0x0000000c241a7223 */ /* 0x100fe2000001083f */
[----:B------:R-:W-:Y:S01]  /*3d30*/  ISETP.NE.AND P2, PT, R85, RZ, PT ;  /* 0x000000ff5500720c */ /* 0x000fe20003f45270 */
[----:B------:R-:W-:Y:S01]  /*3d40*/  MUFU.EX2 R14, R14 ;  /* 0x0000000e000e7308 */ /* 0x000fe20000000800 */
[----:B------:R-:W-:Y:S01]  /*3d50*/  FMNMX.FTZ R0, R51, R0, !PT ;  /* 0x0000000033007209 */ /* 0x000fe20007810000 */
[-CC-:B0-----:R-:W-:Y:S01]  /*3d60*/  FFMA.FTZ R3, R32, R12.reuse, -R63.reuse ;  /* 0x0000000c20037223 */ /* 0x181fe2000001083f */
[----:B------:R-:W-:Y:S01]  /*3d70*/  ISETP.GT.AND P2, PT, R21, 0x49, !P2 ;  /* 0x000000491500780c */ /* 0x000fe20005744270 */
[--C-:B------:R-:W-:Y:S01]  /*3d80*/  FFMA.FTZ R36, R90, R12, -R63.reuse ;  /* 0x0000000c5a247223 */ /* 0x100fe2000001083f */
[----:B------:R-:W-:Y:S01]  /*3d90*/  FMNMX.FTZ R0, R53, R0, !PT ;  /* 0x0000000035007209 */ /* 0x000fe20007810000 */
[-CC-:B------:R-:W-:Y:S01]  /*3da0*/  FFMA.FTZ R28, R48, R12.reuse, -R63.reuse ;  /* 0x0000000c301c7223 */ /* 0x180fe2000001083f */
[----:B------:R-:W-:Y:S01]  /*3db0*/  ISETP.NE.AND P6, PT, R65, RZ, PT ;  /* 0x000000ff4100720c */ /* 0x000fe20003fc5270 */
[----:B------:R0:W-:Y:S01]  /*3dc0*/  MUFU.EX2 R184, R3 ;  /* 0x0000000300b87308 */ /* 0x0001e20000000800 */
[----:B------:R-:W-:Y:S01]  /*3dd0*/  ISETP.LT.OR P2, PT, R15, 0x4a, P2 ;  /* 0x0000004a0f00780c */ /* 0x000fe20001741670 */
[--C-:B------:R-:W-:Y:S01]  /*3de0*/  FFMA.FTZ R30, R52, R12, -R63.reuse ;  /* 0x0000000c341e7223 */ /* 0x100fe2000001083f */
[----:B------:R-:W-:Y:S01]  /*3df0*/  FMNMX.FTZ R0, R55, R0, !PT ;  /* 0x0000000037007209 */ /* 0x000fe20007810000 */
[----:B------:R-:W-:Y:S01]  /*3e00*/  FFMA.FTZ R32, R84, R12, -R63 ;  /* 0x0000000c54207223 */ /* 0x000fe2000001083f */
[----:B------:R-:W-:-:S02]  /*3e10*/  ISETP.GT.AND P6, PT, R21, 0x59, !P6 ;  /* 0x000000591500780c */ /* 0x000fc400077c4270 */
[----:B------:R-:W-:Y:S01]  /*3e20*/  FSEL R21, R2, -INF , !P2 ;  /* 0xff80000002157808 */ /* 0x000fe20005000000 */
[--C-:B------:R-:W-:Y:S01]  /*3e30*/  FFMA.FTZ R2, R40, R12, -R63.reuse ;  /* 0x0000000c28027223 */ /* 0x100fe2000001083f */
[----:B------:R-:W-:Y:S01]  /*3e40*/  FMNMX.FTZ R0, R57, R0, !PT ;  /* 0x0000000039007209 */ /* 0x000fe20007810000 */
[----:B0-----:R-:W-:Y:S01]  /*3e50*/  FFMA.FTZ R3, R76, R12, -R63 ;  /* 0x0000000c4c037223 */ /* 0x001fe2000001083f */
[----:B------:R-:W-:Y:S01]  /*3e60*/  ISETP.LT.OR P6, PT, R15, 0x5a, P6 ;  /* 0x0000005a0f00780c */ /* 0x000fe200037c1670 */
[----:B------:R0:W-:Y:S01]  /*3e70*/  MUFU.EX2 R180, R2 ;  /* 0x0000000200b47308 */ /* 0x0001e20000000800 */
[----:B------:R-:W-:Y:S02]  /*3e80*/  FMNMX.FTZ R0, R21, R0, !PT ;  /* 0x0000000015007209 */ /* 0x000fe40007810000 */
[----:B------:R-:W-:Y:S02]  /*3e90*/  FSEL R15, R70, -INF , !P5 ;  /* 0xff800000460f7808 */ /* 0x000fe40006800000 */
[----:B------:R-:W-:-:S02]  /*3ea0*/  FMNMX.FTZ R0, R13, R0, !PT ;  /* 0x000000000d007209 */ /* 0x000fc40007810000 */
[----:B------:R-:W-:Y:S01]  /*3eb0*/  FSEL R61, R34, -INF , !P6 ;  /* 0xff800000223d7808 */ /* 0x000fe20007000000 */
[----:B------:R1:W-:Y:S01]  /*3ec0*/  MUFU.EX2 R71, R3 ;  /* 0x0000000300477308 */ /* 0x0003e20000000800 */
[----:B------:R-:W-:Y:S01]  /*3ed0*/  FMNMX.FTZ R0, R59, R0, !PT ;  /* 0x000000003b007209 */ /* 0x000fe20007810000 */
[-CC-:B0-----:R-:W-:Y:S01]  /*3ee0*/  FFMA.FTZ R2, R44, R12.reuse, -R63.reuse ;  /* 0x0000000c2c027223 */ /* 0x181fe2000001083f */
[----:B------:R-:W-:Y:S02]  /*3ef0*/  FFMA.FTZ R34, R56, R12, -R63 ;  /* 0x0000000c38227223 */ /* 0x000fe4000001083f */
[----:B------:R-:W-:-:S03]  /*3f00*/  FMNMX.FTZ R0, R15, R0, !PT ;  /* 0x000000000f007209 */ /* 0x000fc60007810000 */
[----:B------:R-:W-:Y:S01]  /*3f10*/  MUFU.EX2 R182, R2 ;  /* 0x0000000200b67308 */ /* 0x000fe20000000800 */
[----:B------:R-:W-:-:S05]  /*3f20*/  FMNMX.FTZ R0, R61, R0, !PT ;  /* 0x000000003d007209 */ /* 0x000fca0007810000 */
[----:B-1----:R-:W0:Y:S02]  /*3f30*/  SHFL.BFLY PT, R3, R0, 0x2, 0x1f ;  /* 0x0c401f0000037f89 */ /* 0x002e2400000e0000 */
[----:B------:R1:W-:Y:S08]  /*3f40*/  MUFU.EX2 R65, R8 ;  /* 0x0000000800417308 */ /* 0x0003f00000000800 */
[----:B------:R2:W3:Y:S01]  /*3f50*/  MUFU.EX2 R67, R24 ;  /* 0x0000001800437308 */ /* 0x0004e20000000800 */
[----:B-1----:R-:W-:-:S07]  /*3f60*/  FFMA.FTZ R8, R74, R12, -R63 ;  /* 0x0000000c4a087223 */ /* 0x002fce000001083f */
[----:B------:R1:W4:Y:S01]  /*3f70*/  MUFU.EX2 R69, R8 ;  /* 0x0000000800457308 */ /* 0x0003220000000800 */
[-CC-:B--2---:R-:W-:Y:S01]  /*3f80*/  FFMA.FTZ R24, R80, R12.reuse, -R63.reuse ;  /* 0x0000000c50187223 */ /* 0x184fe2000001083f */
[----:B0-----:R-:W-:Y:S01]  /*3f90*/  FMNMX.FTZ R2, R0, R3, !PT ;  /* 0x0000000300027209 */ /* 0x001fe20007810000 */
[----:B------:R-:W-:-:S05]  /*3fa0*/  FFMA.FTZ R0, R86, R12, -R63 ;  /* 0x0000000c56007223 */ /* 0x000fca000001083f */
[----:B------:R0:W-:Y:S01]  /*3fb0*/  MUFU.EX2 R75, R24 ;  /* 0x00000018004b7308 */ /* 0x0001e20000000800 */
[--C-:B-1----:R-:W-:Y:S01]  /*3fc0*/  FFMA.FTZ R8, R78, R12, -R63.reuse ;  /* 0x0000000c4e087223 */ /* 0x102fe2000001083f */
[----:B---3--:R-:W-:Y:S01]  /*3fd0*/  F2FP.BF16.F32.PACK_AB R190, R67, R14 ;  /* 0x0000000e43be723e */ /* 0x008fe200000010ff */
[----:B------:R-:W1:Y:S05]  /*3fe0*/  SHFL.BFLY PT, R3, R2, 0x1, 0x1f ;  /* 0x0c201f0002037f89 */ /* 0x000e6a00000e0000 */
[----:B------:R2:W-:Y:S01]  /*3ff0*/  MUFU.EX2 R81, R0 ;  /* 0x0000000000517308 */ /* 0x0005e20000000800 */
[----:B0-----:R-:W-:-:S07]  /*4000*/  FFMA.FTZ R24, R88, R12, -R63 ;  /* 0x0000000c58187223 */ /* 0x001fce000001083f */
[----:B------:R-:W-:Y:S08]  /*4010*/  MUFU.EX2 R83, R24 ;  /* 0x0000001800537308 */ /* 0x000ff00000000800 */
[----:B------:R-:W0:Y:S01]  /*4020*/  MUFU.EX2 R26, R26 ;  /* 0x0000001a001a7308 */ /* 0x000e220000000800 */
[----:B-1----:R-:W-:Y:S01]  /*4030*/  FMNMX.FTZ R3, R2, R3, !PT ;  /* 0x0000000302037209 */ /* 0x002fe20007810000 */
[----:B------:R-:W-:-:S03]  /*4040*/  FFMA.FTZ R2, R68, R12, -R63 ;  /* 0x0000000c44027223 */ /* 0x000fc6000001083f */
[C---:B------:R-:W-:Y:S01]  /*4050*/  FSETP.NEU.FTZ.AND P2, PT, R3.reuse, -INF , PT ;  /* 0xff8000000300780b */ /* 0x040fe20003f5d000 */
[----:B--2---:R-:W-:Y:S02]  /*4060*/  FMUL.FTZ R0, R3, R12 ;  /* 0x0000000c03007220 */ /* 0x004fe40000410000 */
[----:B------:R1:W-:Y:S03]  /*4070*/  MUFU.EX2 R73, R8 ;  /* 0x0000000800497308 */ /* 0x0003e60000000800 */
[----:B------:R-:W-:Y:S02]  /*4080*/  FSEL R0, R0, RZ, P2 ;  /* 0x000000ff00007208 */ /* 0x000fe40001000000 */
[----:B------:R-:W-:-:S03]  /*4090*/  PLOP3.LUT P2, PT, PT, PT, UP1, 0x40, 0x0 ;  /* 0x000000000000781c */ /* 0x000fc60003f4e818 */
        /* <DEDUP_REMOVED lines=8> */
[----:B------:R2:W-:Y:S01]  /*4120*/  MUFU.EX2 R24, R27 ;  /* 0x0000001b00187308 */ /* 0x0005e20000000800 */
[-C--:B-1----:R-:W-:Y:S01]  /*4130*/  FFMA.FTZ R8, R82, R12.reuse, -R63 ;  /* 0x0000000c52087223 */ /* 0x082fe2000001083f */
[-CC-:B------:R-:W-:Y:S01]  /*4140*/  FFMA.FTZ R35, R35, R12.reuse, -R0.reuse ;  /* 0x0000000c23237223 */ /* 0x180fe20000010800 */
[-CC-:B------:R-:W-:Y:S01]  /*4150*/  FFMA.FTZ R37, R37, R12.reuse, -R0.reuse ;  /* 0x0000000c25257223 */ /* 0x180fe20000010800 */
[-CC-:B------:R-:W-:Y:S01]  /*4160*/  FFMA.FTZ R39, R39, R12.reuse, -R0.reuse ;  /* 0x0000000c27277223 */ /* 0x180fe20000010800 */
[-CC-:B------:R-:W-:Y:S01]  /*4170*/  FFMA.FTZ R41, R41, R12.reuse, -R0.reuse ;  /* 0x0000000c29297223 */ /* 0x180fe20000010800 */
[-CC-:B------:R-:W-:Y:S01]  /*4180*/  FFMA.FTZ R43, R43, R12.reuse, -R0.reuse ;  /* 0x0000000c2b2b7223 */ /* 0x180fe20000010800 */
[-CC-:B------:R-:W-:Y:S01]  /*4190*/  FFMA.FTZ R45, R45, R12.reuse, -R0.reuse ;  /* 0x0000000c2d2d7223 */ /* 0x180fe20000010800 */
[----:B------:R-:W-:Y:S01]  /*41a0*/  MUFU.EX2 R5, R5 ;  /* 0x0000000500057308 */ /* 0x000fe20000000800 */
[----:B--2---:R-:W-:Y:S01]  /*41b0*/  FADD.FTZ R27, R188, R65 ;  /* 0x00000041bc1b7221 */ /* 0x004fe20000010000 */
[-CC-:B------:R-:W-:Y:S01]  /*41c0*/  FFMA.FTZ R47, R47, R12.reuse, -R0.reuse ;  /* 0x0000000c2f2f7223 */ /* 0x180fe20000010800 */
[-CC-:B------:R-:W-:Y:S01]  /*41d0*/  FFMA.FTZ R49, R49, R12.reuse, -R0.reuse ;  /* 0x0000000c31317223 */ /* 0x180fe20000010800 */
[-CC-:B------:R-:W-:Y:S01]  /*41e0*/  FFMA.FTZ R51, R51, R12.reuse, -R0.reuse ;  /* 0x0000000c33337223 */ /* 0x180fe20000010800 */
[----:B------:R-:W-:Y:S01]  /*41f0*/  FADD.FTZ R44, R14, R27 ;  /* 0x0000001b0e2c7221 */ /* 0x000fe20000010000 */
[-CC-:B------:R-:W-:Y:S01]  /*4200*/  FFMA.FTZ R53, R53, R12.reuse, -R0.reuse ;  /* 0x0000000c35357223 */ /* 0x180fe20000010800 */
[-C--:B------:R-:W-:Y:S01]  /*4210*/  FFMA.FTZ R55, R55, R12.reuse, -R0 ;  /* 0x0000000c37377223 */ /* 0x080fe20000010800 */
[----:B------:R-:W1:Y:S01]  /*4220*/  MUFU.EX2 R20, R20 ;  /* 0x0000001400147308 */ /* 0x000e620000000800 */
[----:B------:R-:W-:Y:S01]  /*4230*/  FADD.FTZ R27, R67, R44 ;  /* 0x0000002c431b7221 */ /* 0x000fe20000010000 */
[-CC-:B------:R-:W-:Y:S01]  /*4240*/  FFMA.FTZ R57, R57, R12.reuse, -R0.reuse ;  /* 0x0000000c39397223 */ /* 0x180fe20000010800 */
[-CC-:B------:R-:W-:Y:S01]  /*4250*/  FFMA.FTZ R21, R21, R12.reuse, -R0.reuse ;  /* 0x0000000c15157223 */ /* 0x180fe20000010800 */
[-CC-:B------:R-:W-:Y:S01]  /*4260*/  FFMA.FTZ R13, R13, R12.reuse, -R0.reuse ;  /* 0x0000000c0d0d7223 */ /* 0x180fe20000010800 */
[----:B------:R-:W-:Y:S01]  /*4270*/  FADD.FTZ R44, R184, R27 ;  /* 0x0000001bb82c7221 */ /* 0x000fe20000010000 */
[-CC-:B------:R-:W-:Y:S01]  /*4280*/  FFMA.FTZ R59, R59, R12.reuse, -R0.reuse ;  /* 0x0000000c3b3b7223 */ /* 0x180fe20000010800 */
[-C--:B------:R-:W-:Y:S01]  /*4290*/  FFMA.FTZ R15, R15, R12.reuse, -R0 ;  /* 0x0000000c0f0f7223 */ /* 0x080fe20000010800 */
[----:B------:R-:W2:Y:S01]  /*42a0*/  MUFU.EX2 R25, R25 ;  /* 0x0000001900197308 */ /* 0x000ea20000000800 */
[----:B----4-:R-:W-:Y:S01]  /*42b0*/  FADD.FTZ R27, R69, R44 ;  /* 0x0000002c451b7221 */ /* 0x010fe20000010000 */
[----:B------:R-:W-:Y:S01]  /*42c0*/  FFMA.FTZ R61, R61, R12, -R0 ;  /* 0x0000000c3d3d7223 */ /* 0x000fe20000010800 */
[----:B0-----:R-:W-:-:S02]  /*42d0*/  F2FP.BF16.F32.PACK_AB R186, R71, R26 ;  /* 0x0000001a47ba723e */ /* 0x001fc400000010ff */
[----:B------:R-:W-:Y:S01]  /*42e0*/  FADD.FTZ R46, R26, R27 ;  /* 0x0000001b1a2e7221 */ /* 0x000fe20000010000 */
[----:B------:R-:W-:Y:S02]  /*42f0*/  F2FP.BF16.F32.PACK_AB R188, R65, R188 ;  /* 0x000000bc41bc723e */ /* 0x000fe400000010ff */
[----:B------:R-:W0:Y:S01]  /*4300*/  MUFU.EX2 R29, R29 ;  /* 0x0000001d001d7308 */ /* 0x000e220000000800 */
[----:B------:R-:W-:Y:S01]  /*4310*/  FADD.FTZ R27, R71, R46 ;  /* 0x0000002e471b7221 */ /* 0x000fe20000010000 */
[----:B-1----:R-:W-:Y:S01]  /*4320*/  FADD.FTZ R46, R5, R20 ;  /* 0x00000014052e7221 */ /* 0x002fe20000010000 */
[----:B------:R-:W-:Y:S02]  /*4330*/  F2FP.BF16.F32.PACK_AB R189, R20, R5 ;  /* 0x0000000514bd723e */ /* 0x000fe400000010ff */
[----:B------:R-:W-:Y:S01]  /*4340*/  FADD.FTZ R48, R180, R27 ;  /* 0x0000001bb4307221 */ /* 0x000fe20000010000 */
[----:B------:R-:W-:Y:S02]  /*4350*/  F2FP.BF16.F32.PACK_AB R184, R69, R184 ;  /* 0x000000b845b8723e */ /* 0x000fe400000010ff */
[----:B------:R1:W3:Y:S01]  /*4360*/  MUFU.EX2 R36, R31 ;  /* 0x0000001f00247308 */ /* 0x0002e20000000800 */
[----:B--2---:R-:W-:Y:S01]  /*4370*/  FADD.FTZ R27, R25, R46 ;  /* 0x0000002e191b7221 */ /* 0x004fe20000010000 */
[----:B------:R-:W-:-:S02]  /*4380*/  F2FP.BF16.F32.PACK_AB R180, R73, R180 ;  /* 0x000000b449b4723e */ /* 0x000fc400000010ff */
[C---:B------:R-:W-:Y:S01]  /*4390*/  F2FP.BF16.F32.PACK_AB R191, R24.reuse, R25 ;  /* 0x0000001918bf723e */ /* 0x040fe200000010ff */
[----:B------:R-:W-:-:S03]  /*43a0*/  FADD.FTZ R46, R24, R27 ;  /* 0x0000001b182e7221 */ /* 0x000fc60000010000 */
[----:B------:R-:W2:Y:S01]  /*43b0*/  MUFU.EX2 R28, R28 ;  /* 0x0000001c001c7308 */ /* 0x000ea20000000800 */
[----:B-1----:R-:W-:Y:S01]  /*43c0*/  FADD.FTZ R31, R73, R48 ;  /* 0x00000030491f7221 */ /* 0x002fe20000010000 */
[----:B0-----:R-:W-:-:S03]  /*43d0*/  FADD.FTZ R27, R29, R46 ;  /* 0x0000002e1d1b7221 */ /* 0x001fc60000010000 */
[----:B------:R-:W-:Y:S01]  /*43e0*/  FADD.FTZ R48, R182, R31 ;  /* 0x0000001fb6307221 */ /* 0x000fe20000010000 */
[C---:B------:R-:W-:Y:S02]  /*43f0*/  F2FP.BF16.F32.PACK_AB R182, R75.reuse, R182 ;  /* 0x000000b64bb6723e */ /* 0x040fe400000010ff */
[----:B------:R-:W0:Y:S01]  /*4400*/  MUFU.EX2 R33, R33 ;  /* 0x0000002100217308 */ /* 0x000e220000000800 */
[----:B------:R-:W-:Y:S01]  /*4410*/  FADD.FTZ R31, R75, R48 ;  /* 0x000000304b1f7221 */ /* 0x000fe20000010000 */
[C---:B---3--:R-:W-:Y:S01]  /*4420*/  FADD.FTZ R46, R36.reuse, R27 ;  /* 0x0000001b242e7221 */ /* 0x048fe20000010000 */
[----:B------:R-:W-:-:S05]  /*4430*/  F2FP.BF16.F32.PACK_AB R185, R36, R29 ;  /* 0x0000001d24b9723e */ /* 0x000fca00000010ff */
[----:B------:R1:W3:Y:S01]  /*4440*/  MUFU.EX2 R77, R8 ;  /* 0x00000008004d7308 */ /* 0x0002e20000000800 */
[----:B--2---:R-:W-:-:S07]  /*4450*/  FADD.FTZ R48, R28, R31 ;  /* 0x0000001f1c307221 */ /* 0x004fce0000010000 */
[----:B------:R-:W2:Y:S01]  /*4460*/  MUFU.EX2 R38, R35 ;  /* 0x0000002300267308 */ /* 0x000ea20000000800 */
[----:B-1----:R-:W-:Y:S01]  /*4470*/  FFMA.FTZ R8, R60, R12, -R63 ;  /* 0x0000000c3c087223 */ /* 0x002fe2000001083f */
[----:B0-----:R-:W-:-:S06]  /*4480*/  FADD.FTZ R27, R33, R46 ;  /* 0x0000002e211b7221 */ /* 0x001fcc0000010000 */
[----:B------:R-:W0:Y:S01]  /*4490*/  MUFU.EX2 R30, R30 ;  /* 0x0000001e001e7308 */ /* 0x000e220000000800 */
[C---:B---3--:R-:W-:Y:S01]  /*44a0*/  FADD.FTZ R31, R77.reuse, R48 ;  /* 0x000000304d1f7221 */ /* 0x048fe20000010000 */
[----:B------:R-:W-:-:S06]  /*44b0*/  F2FP.BF16.F32.PACK_AB R176, R77, R28 ;  /* 0x0000001c4db0723e */ /* 0x000fcc00000010ff */
[----:B------:R-:W1:Y:S01]  /*44c0*/  MUFU.EX2 R37, R37 ;  /* 0x0000002500257308 */ /* 0x000e620000000800 */
[C---:B--2---:R-:W-:Y:S01]  /*44d0*/  FADD.FTZ R48, R38.reuse, R27 ;  /* 0x0000001b26307221 */ /* 0x044fe20000010000 */
[----:B------:R-:W-:-:S06]  /*44e0*/  F2FP.BF16.F32.PACK_AB R187, R38, R33 ;  /* 0x0000002126bb723e */ /* 0x000fcc00000010ff */
[----:B------:R2:W3:Y:S01]  /*44f0*/  MUFU.EX2 R79, R32 ;  /* 0x00000020004f7308 */ /* 0x0004e20000000800 */
[----:B0-----:R-:W-:-:S07]  /*4500*/  FADD.FTZ R50, R30, R31 ;  /* 0x0000001f1e327221 */ /* 0x001fce0000010000 */
[----:B------:R-:W0:Y:S01]  /*4510*/  MUFU.EX2 R40, R39 ;  /* 0x0000002700287308 */ /* 0x000e220000000800 */
[-CC-:B--2---:R-:W-:Y:S01]  /*4520*/  FFMA.FTZ R32, R64, R12.reuse, -R63.reuse ;  /* 0x0000000c40207223 */ /* 0x184fe2000001083f */
[----:B-1----:R-:W-:Y:S01]  /*4530*/  FADD.FTZ R27, R37, R48 ;  /* 0x00000030251b7221 */ /* 0x002fe20000010000 */
[----:B------:R-:W-:-:S05]  /*4540*/  FFMA.FTZ R63, R92, R12, -R63 ;  /* 0x0000000c5c3f7223 */ /* 0x000fca000001083f */
[----:B------:R-:W1:Y:S01]  /*4550*/  MUFU.EX2 R34, R34 ;  /* 0x0000002200227308 */ /* 0x000e620000000800 */
[C---:B---3--:R-:W-:Y:S01]  /*4560*/  FADD.FTZ R31, R79.reuse, R50 ;  /* 0x000000324f1f7221 */ /* 0x048fe20000010000 */
[----:B------:R-:W-:-:S06]  /*4570*/  F2FP.BF16.F32.PACK_AB R178, R79, R30 ;  /* 0x0000001e4fb2723e */ /* 0x000fcc00000010ff */
[----:B------:R-:W2:Y:S01]  /*4580*/  MUFU.EX2 R41, R41 ;  /* 0x0000002900297308 */ /* 0x000ea20000000800 */
[C---:B0-----:R-:W-:Y:S01]  /*4590*/  FADD.FTZ R0, R40.reuse, R27 ;  /* 0x0000001b28007221 */ /* 0x041fe20000010000 */
[----:B------:R-:W-:-:S06]  /*45a0*/  F2FP.BF16.F32.PACK_AB R181, R40, R37 ;  /* 0x0000002528b5723e */ /* 0x000fcc00000010ff */
[----:B------:R-:W0:Y:S01]  /*45b0*/  MUFU.EX2 R42, R43 ;  /* 0x0000002b002a7308 */ /* 0x000e220000000800 */
[----:B-1----:R-:W-:Y:S01]  /*45c0*/  FADD.FTZ R48, R34, R31 ;  /* 0x0000001f22307221 */ /* 0x002fe20000010000 */
[----:B------:R-:W-:-:S03]  /*45d0*/  F2FP.BF16.F32.PACK_AB R172, R81, R34 ;  /* 0x0000002251ac723e */ /* 0x000fc600000010ff */
[----:B------:R-:W-:-:S03]  /*45e0*/  FADD.FTZ R31, R81, R48 ;  /* 0x00000030511f7221 */ /* 0x000fc60000010000 */
[----:B------:R-:W1:Y:S01]  /*45f0*/  MUFU.EX2 R8, R8 ;  /* 0x0000000800087308 */ /* 0x000e620000000800 */
[----:B--2---:R-:W-:-:S07]  /*4600*/  FADD.FTZ R27, R41, R0 ;  /* 0x00000000291b7221 */ /* 0x004fce0000010000 */
        /* <DEDUP_REMOVED lines=9> */
[----:B------:R-:W-:Y:S01]  /*46a0*/  MUFU.EX2 R49, R49 ;  /* 0x0000003100317308 */ /* 0x000fe20000000800 */
[C---:B0-----:R-:W-:Y:S01]  /*46b0*/  FADD.FTZ R14, R44.reuse, R27 ;  /* 0x0000001b2c0e7221 */ /* 0x041fe20000010000 */
[----:B------:R-:W-:-:S06]  /*46c0*/  F2FP.BF16.F32.PACK_AB R177, R44, R45 ;  /* 0x0000002d2cb1723e */ /* 0x000fcc00000010ff */
[----:B------:R-:W0:Y:S01]  /*46d0*/  MUFU.EX2 R22, R51 ;  /* 0x0000003300167308 */ /* 0x000e220000000800 */
[----:B-1----:R-:W-:Y:S01]  /*46e0*/  FADD.FTZ R26, R32, R31 ;  /* 0x0000001f201a7221 */ /* 0x002fe20000010000 */
[----:B------:R-:W-:-:S03]  /*46f0*/  F2FP.BF16.F32.PACK_AB R168, R85, R32 ;  /* 0x0000002055a8723e */ /* 0x000fc600000010ff */
[----:B------:R-:W-:-:S03]  /*4700*/  FADD.FTZ R27, R85, R26 ;  /* 0x0000001a551b7221 */ /* 0x000fc60000010000 */
[----:B------:R-:W-:Y:S08]  /*4710*/  MUFU.EX2 R53, R53 ;  /* 0x0000003500357308 */ /* 0x000ff00000000800 */
[----:B------:R-:W1:Y:S01]  /*4720*/  MUFU.EX2 R2, R2 ;  /* 0x0000000200027308 */ /* 0x000e620000000800 */
[----:B0-----:R-:W-:-:S07]  /*4730*/  F2FP.BF16.F32.PACK_AB R179, R22, R49 ;  /* 0x0000003116b3723e */ /* 0x001fce00000010ff */
[----:B------:R-:W0:Y:S08]  /*4740*/  MUFU.EX2 R63, R63 ;  /* 0x0000003f003f7308 */ /* 0x000e300000000800 */
[----:B------:R-:W2:Y:S01]  /*4750*/  MUFU.EX2 R46, R55 ;  /* 0x00000037002e7308 */ /* 0x000ea20000000800 */
[----:B-1----:R-:W-:-:S07]  /*4760*/  FADD.FTZ R8, R2, R27 ;  /* 0x0000001b02087221 */ /* 0x002fce0000010000 */
[----:B------:R-:W-:Y:S01]  /*4770*/  MUFU.EX2 R57, R57 ;  /* 0x0000003900397308 */ /* 0x000fe20000000800 */
[C---:B0-----:R-:W-:Y:S01]  /*4780*/  F2FP.BF16.F32.PACK_AB R170, R63.reuse, R2 ;  /* 0x000000023faa723e */ /* 0x041fe200000010ff */
[----:B------:R-:W-:-:S06]  /*4790*/  FADD.FTZ R8, R63, R8 ;  /* 0x000000083f087221 */ /* 0x000fcc0000010000 */
[----:B------:R0:W1:Y:S01]  /*47a0*/  MUFU.EX2 R0, R21 ;  /* 0x0000001500007308 */ /* 0x0000620000000800 */
[----:B--2---:R-:W-:-:S07]  /*47b0*/  F2FP.BF16.F32.PACK_AB R173, R46, R53 ;  /* 0x000000352ead723e */ /* 0x004fce00000010ff */
[----:B------:R-:W2:Y:S01]  /*47c0*/  MUFU.EX2 R13, R13 ;  /* 0x0000000d000d7308 */ /* 0x000ea20000000800 */
[----:B0-----:R-:W-:-:S04]  /*47d0*/  FADD.FTZ R21, R49, R14 ;  /* 0x0000000e31157221 */ /* 0x001fc80000010000 */
[----:B------:R-:W-:-:S03]  /*47e0*/  FADD.FTZ R26, R22, R21 ;  /* 0x00000015161a7221 */ /* 0x000fc60000010000 */
[----:B------:R-:W0:Y:S01]  /*47f0*/  MUFU.EX2 R14, R59 ;  /* 0x0000003b000e7308 */ /* 0x000e220000000800 */
[----:B------:R-:W-:Y:S01]  /*4800*/  FADD.FTZ R21, R53, R26 ;  /* 0x0000001a35157221 */ /* 0x000fe20000010000 */
[----:B-1----:R-:W-:-:S03]  /*4810*/  F2FP.BF16.F32.PACK_AB R175, R0, R57 ;  /* 0x0000003900af723e */ /* 0x002fc600000010ff */
[----:B------:R-:W-:-:S03]  /*4820*/  FADD.FTZ R2, R46, R21 ;  /* 0x000000152e027221 */ /* 0x000fc60000010000 */
[----:B------:R-:W1:Y:S01]  /*4830*/  MUFU.EX2 R15, R15 ;  /* 0x0000000f000f7308 */ /* 0x000e620000000800 */
[----:B------:R-:W-:-:S04]  /*4840*/  FADD.FTZ R5, R57, R2 ;  /* 0x0000000239057221 */ /* 0x000fc80000010000 */
[----:B------:R-:W-:-:S03]  /*4850*/  FADD.FTZ R20, R0, R5 ;  /* 0x0000000500147221 */ /* 0x000fc60000010000 */
[----:B------:R-:W3:Y:S01]  /*4860*/  MUFU.EX2 R2, R61 ;  /* 0x0000003d00027308 */ /* 0x000ee20000000800 */
[----:B--2---:R-:W-:Y:S01]  /*4870*/  FADD.FTZ R5, R13, R20 ;  /* 0x000000140d057221 */ /* 0x004fe20000010000 */
[C---:B0-----:R-:W-:Y:S01]  /*4880*/  F2FP.BF16.F32.PACK_AB R169, R14.reuse, R13 ;  /* 0x0000000d0ea9723e */ /* 0x041fe200000010ff */
[----:B------:R-:W-:Y:S02]  /*4890*/  VIADD R13, R23, 0xfffffffe ;  /* 0xfffffffe170d7836 */ /* 0x000fe40000000000 */
[----:B------:R-:W-:-:S04]  /*48a0*/  FADD.FTZ R20, R14, R5 ;  /* 0x000000050e147221 */ /* 0x000fc80000010000 */
[----:B-1----:R-:W-:-:S04]  /*48b0*/  FADD.FTZ R5, R15, R20 ;  /* 0x000000140f057221 */ /* 0x002fc80000010000 */
[C---:B---3--:R-:W-:Y:S01]  /*48c0*/  FADD.FTZ R5, R2.reuse, R5 ;  /* 0x0000000502057221 */ /* 0x048fe20000010000 */
[----:B------:R-:W-:Y:S01]  /*48d0*/  F2FP.BF16.F32.PACK_AB R171, R2, R15 ;  /* 0x0000000f02ab723e */ /* 0x000fe200000010ff */
[----:B------:R-:W-:Y:S06]  /*48e0*/  @P2 BRA `(.L_x_939) ;  /* 0x0000000000442947 */ /* 0x000fec0003800000 */
        /* <DEDUP_REMOVED lines=10> */
.L_x_940:
[----:B------:R-:W-:-:S11]  /*4990*/  UISETP.NE.AND UP2, UPT, UR5, 0x1, UPT ;  /* 0x000000010500788c */ /* 0x000fd6000bf45270 */
[----:B------:R-:W-:Y:S02]  /*49a0*/  @UP2 ULDC.64 UR14, c[0x0][0x9e8] ;  /* 0x00027a00000e2ab9 */ /* 0x000fe40000000a00 */
[----:B------:R-:W-:-:S04]  /*49b0*/  UIMAD.WIDE.U32 UR6, UR11, UR14, URZ ;  /* 0x0000000e0b0672a5 */ /* 0x000fc8000f8e003f */
[----:B------:R-:W-:-:S12]  /*49c0*/  @UP2 USHF.R.U32.HI UR11, URZ, UR15, UR7 ;  /* 0x0000000f3f0b2299 */ /* 0x000fd80008011607 */
.L_x_941:
[----:B------:R-:W-:-:S04]  /*49d0*/  UIMAD UR5, UR11, UR5, UR5 ;  /* 0x000000050b0572a4 */ /* 0x000fc8000f8e0205 */
[----:B------:R-:W-:-:S04]  /*49e0*/  UISETP.LT.AND UP2, UPT, UR4, UR5, UPT ;  /* 0x000000050400728c */ /* 0x000fc8000bf41270 */
[----:B------:R-:W-:-:S12]  /*49f0*/  USEL UR4, UR4, UR5, UP2 ;  /* 0x0000000504047287 */ /* 0x000fd80009000000 */
.L_x_939:
[----:B------:R-:W-:Y:S01]  /*4a00*/  R2UR UR6, R17 ;  /* 0x00000000110672ca */ /* 0x000fe200000e0000 */
[----:B------:R-:W-:Y:S01]  /*4a10*/  UIMAD.WIDE UR4, UR4, 0x2aaaaaab, URZ ;  /* 0x2aaaaaab040478a5 */ /* 0x000fe2000f8e023f */
[----:B------:R-:W-:Y:S01]  /*4a20*/  IMAD.MOV.U32 R2, RZ, RZ, 0x3f800000 ;  /* 0x3f800000ff027424 */ /* 0x000fe200078e00ff */
[----:B------:R-:W-:Y:S01]  /*4a30*/  UMOV UR7, URZ ;  /* 0x0000003f00077c82 */ /* 0x000fe20008000000 */
[----:B------:R-:W-:Y:S01]  /*4a40*/  IMAD.MOV.U32 R0, RZ, RZ, 0x3f800000 ;  /* 0x3f800000ff007424 */ /* 0x000fe200078e00ff */
[----:B------:R-:W-:Y:S01]  /*4a50*/  USHF.R.U32.HI UR4, URZ, 0x1f, UR5 ;  /* 0x0000001f3f047899 */ /* 0x000fe20008011605 */
[----:B------:R-:W-:Y:S02]  /*4a60*/  CS2R R118, SRZ ;  /* 0x0000000000767805 */ /* 0x000fe4000001ff00 */
[----:B------:R-:W-:Y:S02]  /*4a70*/  CS2R R116, SRZ ;  /* 0x0000000000747805 */ /* 0x000fe4000001ff00 */
[----:B------:R-:W-:Y:S01]  /*4a80*/  CS2R R114, SRZ ;  /* 0x0000000000727805 */ /* 0x000fe2000001ff00 */
[----:B------:R-:W-:Y:S01]  /*4a90*/  ULEA.HI.SX32 UR4, UR5, UR4, 0x1c ;  /* 0x0000000405047291 */ /* 0x000fe2000f8fe23f */
[----:B------:R-:W-:-:S02]  /*4aa0*/  CS2R R112, SRZ ;  /* 0x0000000000707805 */ /* 0x000fc4000001ff00 */
[----:B------:R-:W-:Y:S02]  /*4ab0*/  CS2R R110, SRZ ;  /* 0x00000000006e7805 */ /* 0x000fe4000001ff00 */
[----:B------:R-:W-:Y:S01]  /*4ac0*/  CS2R R108, SRZ ;  /* 0x00000000006c7805 */ /* 0x000fe2000001ff00 */
[----:B------:R-:W-:Y:S01]  /*4ad0*/  UISETP.LT.AND UP2, UPT, UR6, UR4, UPT ;  /* 0x000000040600728c */ /* 0x000fe2000bf41270 */
[----:B------:R-:W-:Y:S02]  /*4ae0*/  CS2R R106, SRZ ;  /* 0x00000000006a7805 */ /* 0x000fe4000001ff00 */
[----:B------:R-:W-:Y:S02]  /*4af0*/  CS2R R104, SRZ ;  /* 0x0000000000687805 */ /* 0x000fe4000001ff00 */
[----:B------:R-:W-:Y:S01]  /*4b00*/  CS2R R102, SRZ ;  /* 0x0000000000667805 */ /* 0x000fe2000001ff00 */
[----:B------:R-:W-:Y:S01]  /*4b10*/  USEL UR57, UR6, UR4, !UP2 ;  /* 0x0000000406397287 */ /* 0x000fe2000d000000 */
[----:B------:R-:W-:-:S02]  /*4b20*/  CS2R R100, SRZ ;  /* 0x0000000000647805 */ /* 0x000fc4000001ff00 */
[----:B------:R-:W-:Y:S01]  /*4b30*/  CS2R R98, SRZ ;  /* 0x0000000000627805 */ /* 0x000fe2000001ff00 */
[----:B------:R-:W-:Y:S01]  /*4b40*/  UMOV UR4, URZ ;  /* 0x0000003f00047c82 */ /* 0x000fe20008000000 */
[----:B------:R-:W-:Y:S02]  /*4b50*/  CS2R R96, SRZ ;  /* 0x0000000000607805 */ /* 0x000fe4000001ff00 */
[----:B------:R-:W-:Y:S02]  /*4b60*/  CS2R R94, SRZ ;  /* 0x00000000005e7805 */ /* 0x000fe4000001ff00 */
[----:B------:R-:W-:Y:S02]  /*4b70*/  ISETP.GE.AND P2, PT, R13, UR57, PT ;  /* 0x000000390d007c0c */ /* 0x000fe4000bf46270 */
        /* <DEDUP_REMOVED lines=36> */
[----:B------:R-:W-:Y:S01]  /*4dc0*/  IMAD.MOV.U32 R2, RZ, RZ, 0x3f800000 ;  /* 0x3f800000ff027424 */ /* 0x000fe200078e00ff */
[----:B------:R-:W-:Y:S01]  /*4dd0*/  UMOV UR6, URZ ;  /* 0x0000003f00067c82 */ /* 0x000fe20008000000 */
[----:B------:R-:W-:Y:S01]  /*4de0*/  IMAD.MOV.U32 R119, RZ, RZ, RZ ;  /* 0x000000ffff777224 */ /* 0x000fe200078e00ff */
[----:B------:R-:W-:Y:S01]  /*4df0*/  UMOV UR5, URZ ;  /* 0x0000003f00057c82 */ /* 0x000fe20008000000 */
[----:B------:R-:W-:Y:S01]  /*4e00*/  ULDC UR56, c[0x0][0x9e4] ;  /* 0x0002790000387ab9 */ /* 0x000fe20000000800 */
[----:B------:R-:W-:-:S05]  /*4e10*/  ULDC UR59, c[0x0][0x9d8] ;  /* 0x00027600003b7ab9 */ /* 0x000fca0000000800 */
.L_x_959:
[----:B------:R-:W-:-:S04]  /*4e20*/  UIADD3 UR4, UR5, 0x1, URZ ;  /* 0x0000000105047890 */ /* 0x000fc8000fffe03f */
[----:B------:R-:W-:-:S04]  /*4e30*/  UISETP.NE.AND UP2, UPT, UR4, 0x2, UPT ;  /* 0x000000020400788c */ /* 0x000fc8000bf45270 */
[----:B------:R-:W-:Y:S02]  /*4e40*/  USEL UR7, URZ, 0x1, UP2 ;  /* 0x000000013f077887 */ /* 0x000fe40009000000 */
[----:B------:R-:W-:Y:S02]  /*4e50*/  USEL UR4, UR4, URZ, UP2 ;  /* 0x0000003f04047287 */ /* 0x000fe40009000000 */
[----:B------:R-:W-:Y:S01]  /*4e60*/  ULOP3.LUT UR7, UR6, UR7, URZ, 0x3c, !UPT ;  /* 0x0000000706077292 */ /* 0x000fe2000f8e3c3f */
[----:B------:R-:W-:Y:S11]  /*4e70*/  @!P0 BRA `(.L_x_943) ;  /* 0x0000000000048947 */ /* 0x000ff60003800000 */
[----:B------:R-:W-:Y:S01]  /*4e80*/  BPT.TRAP 0x1 ;  /* 0x000000040000795c */ /* 0x000fe20000300000 */
.L_x_943:
[----:B------:R-:W-:Y:S01]  /*4e90*/  ULEA UR61, UR4, UR58, 0x3 ;  /* 0x0000003a043d7291 */ /* 0x000fe2000f8e183f */
[----:B------:R-:W-:-:S05]  /*4ea0*/  IMAD.U32 R12, RZ, RZ, UR7 ;  /* 0x00000007ff0c7e24 */ /* 0x000fca000f8e00ff */
[----:B------:R-:W-:-:S04]  /*4eb0*/  SHF.L.U32 R12, R12, 0x1f, RZ ;  /* 0x0000001f0c0c7819 */ /* 0x000fc800000006ff */
[----:B------:R0:W1:Y:S01]  /*4ec0*/  SYNCS.PHASECHK.TRANS64.TRYWAIT P2, [UR61+0x30830], R12 ;  /* 0x0308300cff0075a7 */ /* 0x000062000804017d */
[----:B------:R-:W-:Y:S05]  /*4ed0*/  @!P0 BRA `(.L_x_944) ;  /* 0x0000000000048947 */ /* 0x000fea0003800000 */
[----:B------:R-:W-:Y:S01]  /*4ee0*/  BPT.TRAP 0x1 ;  /* 0x000000040000795c */ /* 0x000fe20000300000 */
.L_x_944:
[----:B-1----:R-:W-:Y:S05]  /*4ef0*/  @P2 BRA `(.L_x_945) ;  /* 0x0000000000082947 */ /* 0x002fea0003800000 */
[----:B------:R-:W1:Y:S02]  /*4f00*/  SYNCS.PHASECHK.TRANS64.TRYWAIT P2, [UR61+0x30830], R12 ;  /* 0x0308300cff0075a7 */ /* 0x000e64000804017d */
[----:B-1----:R-:W-:Y:S05]  /*4f10*/  @!P2 BRA `(.L_x_946) ;  /* 0x000001080020a947 */ /* 0x002fea0003800000 */
.L_x_945:
[----:B------:R-:W-:Y:S01]  /*4f20*/  R2UR UR52, R6 ;  /* 0x00000000063472ca */ /* 0x000fe200000e0000 */
[----:B------:R-:W-:Y:S01]  /*4f30*/  UIMAD UR50, UR4, 0x900, UR60 ;  /* 0x00000900043278a4 */ /* 0x000fe2000f8e023c */
[----:B------:R-:W-:Y:S01]  /*4f40*/  R2UR UR53, R7 ;  /* 0x00000000073572ca */ /* 0x000fe200000e0000 */
[----:B------:R-:W-:Y:S01]  /*4f50*/  WARPGROUP.ARRIVE ;  /* 0x00000000000079c5 */ /* 0x000fe20000000000 */
[----:B------:R-:W-:Y:S01]  /*4f60*/  UMOV UR55, 0x40000040 ;  /* 0x4000004000377882 */ /* 0x000fe20000000000 */
[----:B------:R-:W-:Y:S01]  /*4f70*/  UIADD3 UR10, UR50, 0x2, URZ ;  /* 0x00000002320a7890 */ /* 0x000fe2000fffe03f */
[-C--:B------:R-:W-:Y:S01]  /*4f80*/  FMUL.FTZ R24, R24, R0.reuse ;  /* 0x0000000018187220 */ /* 0x080fe20000410000 */
[----:B------:R-:W-:Y:S01]  /*4f90*/  UMOV UR11, 0x40000040 ;  /* 0x40000040000b7882 */ /* 0x000fe20000000000 */
[----:B------:R-:W-:Y:S01]  /*4fa0*/  UMOV UR54, UR50 ;  /* 0x0000003200367c82 */ /* 0x000fe20008000000 */
[----:B------:R-:W-:Y:S01]  /*4fb0*/  UIADD3 UR14, UR50, 0x4, URZ ;  /* 0x00000004320e7890 */ /* 0x000fe2000fffe03f */
[-C--:B------:R-:W-:Y:S01]  /*4fc0*/  FMUL.FTZ R25, R25, R0.reuse ;  /* 0x0000000019197220 */ /* 0x080fe20000410000 */
[----:B------:R-:W-:Y:S01]  /*4fd0*/  UMOV UR15, 0x40000040 ;  /* 0x40000040000f7882 */ /* 0x000fe20000000000 */
[----:B------:R-:W-:Y:S01]  /*4fe0*/  UIADD3 UR18, UR50, 0x6, URZ ;  /* 0x0000000632127890 */ /* 0x000fe2000fffe03f */
[-C--:B------:R-:W-:Y:S01]  /*4ff0*/  FMUL.FTZ R28, R28, R0.reuse ;  /* 0x000000001c1c7220 */ /* 0x080fe20000410000 */
[----:B------:R-:W-:Y:S01]  /*5000*/  UMOV UR19, 0x40000040 ;  /* 0x4000004000137882 */ /* 0x000fe20000000000 */
[----:B------:R-:W-:Y:S01]  /*5010*/  HGMMA.64x96x16.F32.BF16 R120, gdesc[UR52], RZ, !UPT, gsb0 ;  /* 0x01600000347879f0 */ /* 0x000fe2000c0018ff */
        /* <DEDUP_REMOVED lines=108> */
[----:B------:R-:W-:Y:S01]  /*56e0*/  HGMMA.64x96x16.F32.BF16 R120, gdesc[UR8], R120, gsb0 ;  /* 0x01600000087879f0 */ /* 0x000fe20008001878 */
[-C--:B------:R-:W-:Y:S01]  /*56f0*/  FMUL.FTZ R115, R115, R2.reuse ;  /* 0x0000000273737220 */ /* 0x080fe20000410000 */
[-C--:B------:R-:W-:Y:S01]  /*5700*/  FMUL.FTZ R118, R118, R2.reuse ;  /* 0x0000000276767220 */ /* 0x080fe20000410000 */
[----:B------:R-:W-:Y:S01]  /*5710*/  FMUL.FTZ R119, R119, R2 ;  /* 0x0000000277777220 */ /* 0x000fe20000410000 */
[----:B------:R-:W-:-:S02]  /*5720*/  WARPGROUP.DEPBAR.LE gsb0, 0x0 ;  /* 0x00008000000079c5 */ /* 0x000fc40000010000 */
        /* <DEDUP_REMOVED lines=30> */
[----:B------:R-:W-:Y:S05]  /*5910*/  @!P0 BRA `(.L_x_947) ;  /* 0x0000000000048947 */ /* 0x000fea0003800000 */
[----:B------:R-:W-:Y:S01]  /*5920*/  BPT.TRAP 0x1 ;  /* 0x000000040000795c */ /* 0x000fe20000300000 */
.L_x_947:
[----:B------:R-:W-:Y:S01]  /*5930*/  ULEA UR14, UR5, UR58, 0x3 ;  /* 0x0000003a050e7291 */ /* 0x000fe2000f8e183f */
[----:B------:R-:W-:-:S05]  /*5940*/  IMAD.U32 R0, RZ, RZ, UR6 ;  /* 0x00000006ff007e24 */ /* 0x000fca000f8e00ff */
[----:B------:R-:W-:-:S04]  /*5950*/  SHF.L.U32 R0, R0, 0x1f, RZ ;  /* 0x0000001f00007819 */ /* 0x000fc800000006ff */
[----:B------:R2:W3:Y:S01]  /*5960*/  SYNCS.PHASECHK.TRANS64.TRYWAIT P2, [UR14+0x30850], R0 ;  /* 0x03085000ff0075a7 */ /* 0x0004e2000804014e */
[----:B------:R-:W-:Y:S05]  /*5970*/  @!P0 BRA `(.L_x_948) ;  /* 0x0000000000048947 */ /* 0x000fea0003800000 */
[----:B------:R-:W-:Y:S01]  /*5980*/  BPT.TRAP 0x1 ;  /* 0x000000040000795c */ /* 0x000fe20000300000 */
.L_x_948:
[----:B---3--:R-:W-:Y:S05]  /*5990*/  @P2 BRA `(.L_x_949) ;  /* 0x0000000000082947 */ /* 0x008fea0003800000 */
[----:B------:R-:W3:Y:S02]  /*59a0*/  SYNCS.PHASECHK.TRANS64.TRYWAIT P2, [UR14+0x30850], R0 ;  /* 0x03085000ff0075a7 */ /* 0x000ee4000804014e */
[----:B---3--:R-:W-:Y:S05]  /*59b0*/  @!P2 BRA `(.L_x_950) ;  /* 0x000000fc0090a947 */ /* 0x008fea0003800000 */
.L_x_949:
[----:B------:R-:W-:Y:S01]  /*59c0*/  UIADD3 UR6, UR58, 0x400, URZ ;  /* 0x000004003a067890 */ /* 0x000fe2000fffe03f */
[----:B------:R-:W-:Y:S01]  /*59d0*/  WARPGROUP.ARRIVE ;  /* 0x00000000000079c5 */ /* 0x000fe20000000000 */
[----:B------:R-:W-:Y:S01]  /*59e0*/  UMOV UR11, 0x40000040 ;  /* 0x40000040000b7882 */ /* 0x000fe20000000000 */
[----:B------:R-:W-:Y:S01]  /*59f0*/  PLOP3.LUT P2, PT, PT, PT, UP0, 0x80, 0x0 ;  /* 0x000000000000781c */ /* 0x000fe20003f4f008 */
[----:B------:R-:W-:Y:S01]  /*5a00*/  USHF.R.U32.HI UR6, URZ, 0x4, UR6 ;  /* 0x000000043f067899 */ /* 0x000fe20008011606 */
[----:B------:R-:W-:Y:S01]  /*5a10*/  PLOP3.LUT P3, PT, PT, PT, UP0, 0x80, 0x0 ;  /* 0x000000000000781c */ /* 0x000fe20003f6f008 */
[----:B------:R-:W-:Y:S01]  /*5a20*/  FMUL.FTZ R2, R123, UR59 ;  /* 0x0000003b7b027c20 */ /* 0x000fe20008410000 */
[----:B------:R-:W-:Y:S01]  /*5a30*/  FMUL.FTZ R123, R142, UR59 ;  /* 0x0000003b8e7b7c20 */ /* 0x000fe20008410000 */
[----:B------:R-:W-:Y:S01]  /*5a40*/  ULOP3.LUT UR6, UR6, 0x3fff, URZ, 0xc0, !UPT ;  /* 0x00003fff06067892 */ /* 0x000fe2000f8ec03f */
[----:B01----:R-:W-:Y:S01]  /*5a50*/  FMUL.FTZ R12, R120, UR59 ;  /* 0x0000003b780c7c20 */ /* 0x003fe20008410000 */
[----:B------:R-:W-:Y:S01]  /*5a60*/  FMUL.FTZ R120, R121, UR59 ;  /* 0x0000003b79787c20 */ /* 0x000fe20008410000 */
[----:B------:R-:W-:Y:S01]  /*5a70*/  FMUL.FTZ R121, R138, UR59 ;  /* 0x0000003b8a797c20 */ /* 0x000fe20008410000 */
[----:B------:R-:W-:Y:S01]  /*5a80*/  ULOP3.LUT UR6, UR6, 0x3000000, URZ, 0xfc, !UPT ;  /* 0x0300000006067892 */ /* 0x000fe2000f8efc3f */
[----:B------:R-:W-:Y:S01]  /*5a90*/  FMUL.FTZ R138, R154, UR59 ;  /* 0x0000003b9a8a7c20 */ /* 0x000fe20008410000 */
[----:B------:R-:W-:-:S02]  /*5aa0*/  IMAD.MOV.U32 R154, RZ, RZ, R9 ;  /* 0x000000ffff9a7224 */ /* 0x000fc400078e0009 */
[----:B------:R-:W-:Y:S01]  /*5ab0*/  FMUL.FTZ R15, R127, UR59 ;  /* 0x0000003b7f0f7c20 */ /* 0x000fe20008410000 */
[----:B------:R-:W-:Y:S01]  /*5ac0*/  UIMAD UR5, UR5, 0x900, UR6 ;  /* 0x00000900050578a4 */ /* 0x000fe2000f8e0206 */
[----:B------:R-:W-:Y:S01]  /*5ad0*/  FMUL.FTZ R20, R130, UR59 ;  /* 0x0000003b82147c20 */ /* 0x000fe20008410000 */
[----:B--2---:R-:W-:Y:S01]  /*5ae0*/  FMUL.FTZ R0, R122, UR59 ;  /* 0x0000003b7a007c20 */ /* 0x004fe20008410000 */
[----:B------:R-:W-:Y:S01]  /*5af0*/  FMUL.FTZ R21, R131, UR59 ;  /* 0x0000003b83157c20 */ /* 0x000fe20008410000 */
[----:B------:R-:W-:Y:S01]  /*5b00*/  FMUL.FTZ R130, R132, UR59 ;  /* 0x0000003b84827c20 */ /* 0x000fe20008410000 */
[----:B------:R-:W-:Y:S01]  /*5b10*/  FMUL.FTZ R127, R147, UR59 ;  /* 0x0000003b937f7c20 */ /* 0x000fe20008410000 */
[----:B------:R-:W-:Y:S01]  /*5b20*/  FMUL.FTZ R131, R133, UR59 ;  /* 0x0000003b85837c20 */ /* 0x000fe20008410000 */
[----:B------:R-:W-:Y:S01]  /*5b30*/  UMOV UR10, UR5 ;  /* 0x00000005000a7c82 */ /* 0x000fe20008000000 */
[----:B------:R-:W-:Y:S01]  /*5b40*/  FMUL.FTZ R22, R134, UR59 ;  /* 0x0000003b86167c20 */ /* 0x000fe20008410000 */
[----:B------:R-:W-:Y:S01]  /*5b50*/  HGMMA.64x192x16.F32.BF16 R24, R188, gdesc[UR8].tnspB, R24, gsb0 ;  /* 0x42e00008bc187df0 */ /* 0x000fe20008001818 */
[----:B------:R-:W-:Y:S01]  /*5b60*/  UIADD3 UR10, UR5, 0x80, URZ ;  /* 0x00000080050a7890 */ /* 0x000fe2000fffe03f */
[----:B------:R-:W-:Y:S01]  /*5b70*/  FMUL.FTZ R23, R135, UR59 ;  /* 0x0000003b87177c20 */ /* 0x000fe20008410000 */
[----:B------:R-:W-:Y:S01]  /*5b80*/  UMOV UR11, 0x40000040 ;  /* 0x40000040000b7882 */ /* 0x000fe20000000000 */
        /* <DEDUP_REMOVED lines=22> */
[----:B------:R-:W-:Y:S01]  /*5cf0*/  R2UR UR15, R11 ;  /* 0x000000000b0f72ca */ /* 0x000fe200000e0000 */
[----:B------:R-:W-:Y:S01]  /*5d00*/  FMUL.FTZ R161, R161, UR59 ;  /* 0x0000003ba1a17c20 */ /* 0x000fe20008410000 */
[----:B------:R-:W-:Y:S01]  /*5d10*/  FMUL.FTZ R165, R165, UR59 ;  /* 0x0000003ba5a57c20 */ /* 0x000fe20008410000 */
[----:B------:R-:W-:Y:S01]  /*5d20*/  ULDC UR19, c[0x0][0x2f0] ;  /* 0x0000bc0000137ab9 */ /* 0x000fe20000000800 */
[----:B------:R-:W0:Y:S01]  /*5d30*/  MUFU.TANH R12, R12 ;  /* 0x0000000c000c7308 */ /* 0x000e220000002400 */
[----:B------:R-:W-:Y:S01]  /*5d40*/  ULDC UR18, c[0x0][0x288] ;  /* 0x0000a20000127ab9 */ /* 0x000fe20000000800 */
[----:B------:R-:W-:-:S06]  /*5d50*/  FMUL.FTZ R166, R166, UR59 ;  /* 0x0000003ba6a67c20 */ /* 0x000fcc0008410000 */
[----:B------:R-:W1:Y:S08]  /*5d60*/  MUFU.TANH R120, R120 ;  /* 0x0000007800787308 */ /* 0x000e700000002400 */
[----:B------:R-:W2:Y:S08]  /*5d70*/  MUFU.TANH R0, R0 ;  /* 0x0000000000007308 */ /* 0x000eb00000002400 */
[----:B------:R-:W3:Y:S08]  /*5d80*/  MUFU.TANH R2, R2 ;  /* 0x0000000200027308 */ /* 0x000ef00000002400 */
[----:B------:R-:W4:Y:S08]  /*5d90*/  MUFU.TANH R125, R125 ;  /* 0x0000007d007d7308 */ /* 0x000f300000002400 */
        /* <DEDUP_REMOVED lines=16> */
[----:B------:R-:W0:Y:S01]  /*5ea0*/  MUFU.TANH R123, R123 ;  /* 0x0000007b007b7308 */ /* 0x000e220000002400 */
[----:B------:R-:W-:-:S02]  /*5eb0*/  WARPGROUP.DEPBAR.LE gsb0, 0x0 ;  /* 0x00008000000079c5 */ /* 0x000fc40000010000 */
[----:B------:R-:W-:-:S05]  /*5ec0*/  WARPGROUP.ARRIVE ;  /* 0x00000000000079c5 */ /* 0x000fca0000000000 */
[----:B------:R-:W0:Y:S01]  /*5ed0*/  MUFU.TANH R126, R126 ;  /* 0x0000007e007e7308 */ /* 0x000e220000002400 */
[----:B------:R-:W-:Y:S01]  /*5ee0*/  HGMMA.64x192x16.F32.BF16 R24, R184, gdesc[UR8].tnspB, R24, gsb0 ;  /* 0x42e00008b8187df0 */ /* 0x000fe20008001818 */
[----:B------:R-:W-:Y:S01]  /*5ef0*/  UIADD3 UR10, UR5, 0x100, URZ ;  /* 0x00000100050a7890 */ /* 0x000fe2000fffe03f */
[----:B------:R-:W-:-:S05]  /*5f00*/  UMOV UR11, 0x40000040 ;  /* 0x40000040000b7882 */ /* 0x000fca0000000000 */
        /* <DEDUP_REMOVED lines=26> */
[----:B------:R-:W-:Y:S01]  /*60b0*/  WARPGROUP.ARRIVE ;  /* 0x00000000000079c5 */ /* 0x000fe20000000000 */
[----:B------:R-:W-:-:S04]  /*60c0*/  IMAD R176, R13, -0x60, RZ ;  /* 0xffffffa00db07824 */ /* 0x000fc800078e02ff */
[----:B------:R-:W-:-:S10]  /*60d0*/  VIADD R147, R176, 0x1 ;  /* 0x00000001b0937836 */ /* 0x000fd40000000000 */
[----:B------:R-:W-:Y:S01]  /*60e0*/  HGMMA.64x192x16.F32.BF16 R24, R172, gdesc[UR8].tnspB, R24, gsb0 ;  /* 0x42e00008ac187df0 */ /* 0x000fe20008001818 */
[----:B------:R-:W-:Y:S01]  /*60f0*/  UIADD3 UR10, UR5, 0x280, URZ ;  /* 0x00000280050a7890 */ /* 0x000fe2000fffe03f */
[----:B------:R-:W-:Y:S02]  /*6100*/  UMOV UR11, 0x40000040 ;  /* 0x40000040000b7882 */ /* 0x000fe40000000000 */
[----:B------:R-:W-:Y:S01]  /*6110*/  @UP0 ULDC UR5, c[0x0][0x44c] ;  /* 0x0001130000050ab9 */ /* 0x000fe20000000800 */
[----:B------:R-:W-:Y:S02]  /*6120*/  IMAD R147, R10, -0x2, R147 ;  /* 0xfffffffe0a937824 */ /* 0x000fe400078e0293 */
[----:B------:R-:W-:Y:S01]  /*6130*/  @P2 IMAD.HI.U32 R142, R9, UR5, RZ ;  /* 0x00000005098e2c27 */ /* 0x000fe2000f8e00ff */
[----:B------:R-:W-:Y:S01]  /*6140*/  @UP0 ULDC UR5, c[0x0][0x450] ;  /* 0x0001140000050ab9 */ /* 0x000fe20000000800 */
[----:B------:R-:W-:Y:S02]  /*6150*/  PLOP3.LUT P2, PT, PT, PT, UP1, 0x40, 0x0 ;  /* 0x000000000000781c */ /* 0x000fe40003f4e818 */
[----:B------:R-:W-:Y:S01]  /*6160*/  IMAD R146, R16, UR19, R147 ;  /* 0x0000001310927c24 */ /* 0x000fe2000f8e0293 */
[----:B------:R-:W-:Y:S01]  /*6170*/  @P3 SHF.R.U32.HI R154, RZ, UR5, R142 ;  /* 0x00000005ff9a3c19 */ /* 0x000fe2000801168e */
[----:B------:R-:W-:-:S04]  /*6180*/  IMAD.U32 R142, RZ, RZ, UR61 ;  /* 0x0000003dff8e7e24 */ /* 0x000fc8000f8e00ff */
[----:B------:R-:W-:Y:S01]  /*6190*/  @!P1 VIADD R142, R142, 0x30840 ;  /* 0x000308408e8e9836 */ /* 0x000fe20000000000 */
[----:B------:R-:W-:Y:S02]  /*61a0*/  WARPGROUP.DEPBAR.LE gsb0, 0x0 ;  /* 0x00008000000079c5 */ /* 0x000fe40000010000 */
[----:B------:R-:W-:Y:S01]  /*61b0*/  WARPGROUP.ARRIVE ;  /* 0x00000000000079c5 */ /* 0x000fe20000000000 */
[----:B------:R-:W-:Y:S01]  /*61c0*/  FMUL.FTZ R175, R145, UR59 ;  /* 0x0000003b91af7c20 */ /* 0x000fe20008410000 */
[----:B------:R-:W-:Y:S01]  /*61d0*/  @!P1 PRMT R145, RZ, 0x654, R142 ;  /* 0x00000654ff919816 */ /* 0x000fe2000000008e */
[----:B------:R-:W-:Y:S01]  /*61e0*/  FMUL.FTZ R172, R124, UR59 ;  /* 0x0000003b7cac7c20 */ /* 0x000fe20008410000 */
[----:B------:R-:W-:Y:S01]  /*61f0*/  FMUL.FTZ R124, R143, UR59 ;  /* 0x0000003b8f7c7c20 */ /* 0x000fe20008410000 */
[----:B------:R-:W-:Y:S01]  /*6200*/  FMUL.FTZ R174, R144, UR59 ;  /* 0x0000003b90ae7c20 */ /* 0x000fe20008410000 */
[----:B------:R-:W-:Y:S01]  /*6210*/  HGMMA.64x192x16.F32.BF16 R24, R168, gdesc[UR8].tnspB, R24, gsb0 ;  /* 0x42e00008a8187df0 */ /* 0x000fe20008001818 */
[----:B------:R-:W-:Y:S01]  /*6220*/  FMUL.FTZ R143, R158, UR59 ;  /* 0x0000003b9e8f7c20 */ /* 0x000fe20008410000 */
[----:B------:R-:W-:Y:S01]  /*6230*/  FMUL.FTZ R144, R159, UR59 ;  /* 0x0000003b9f907c20 */ /* 0x000fe20008410000 */
[----:B------:R-:W0:Y:S01]  /*6240*/  MUFU.TANH R172, R172 ;  /* 0x000000ac00ac7308 */ /* 0x000e220000002400 */
[----:B------:R-:W-:Y:S01]  /*6250*/  UMOV UR10, UR18 ;  /* 0x00000012000a7c82 */ /* 0x000fe20008000000 */
[----:B------:R-:W-:Y:S01]  /*6260*/  ULDC UR18, c[0x0][0x9e0] ;  /* 0x0002780000127ab9 */ /* 0x000fe20000000800 */
[----:B------:R-:W-:-:S04]  /*6270*/  VIADD R146, R146, -UR10 ;  /* 0x8000000a92927c36 */ /* 0x000fc80008000000 */
[C---:B------:R-:W-:Y:S01]  /*6280*/  VIADD R177, R146.reuse, UR18 ;  /* 0x0000001292b17c36 */ /* 0x040fe20008000000 */
[----:B------:R-:W0:Y:S01]  /*6290*/  MUFU.TANH R124, R124 ;  /* 0x0000007c007c7308 */ /* 0x000e220000002400 */
[----:B------:R-:W-:-:S07]  /*62a0*/  VIADD R178, R146, UR15 ;  /* 0x0000000f92b27c36 */ /* 0x000fce0008000000 */
[----:B------:R-:W0:Y:S08]  /*62b0*/  MUFU.TANH R174, R174 ;  /* 0x000000ae00ae7308 */ /* 0x000e300000002400 */
[----:B------:R-:W0:Y:S08]  /*62c0*/  MUFU.TANH R175, R175 ;  /* 0x000000af00af7308 */ /* 0x000e300000002400 */
[----:B------:R-:W0:Y:S08]  /*62d0*/  MUFU.TANH R143, R143 ;  /* 0x0000008f008f7308 */ /* 0x000e300000002400 */
[----:B------:R-:W0:Y:S08]  /*62e0*/  MUFU.TANH R144, R144 ;  /* 0x0000009000907308 */ /* 0x000e300000002400 */
[----:B------:R5:W0:Y:S02]  /*62f0*/  MUFU.TANH R142, R166 ;  /* 0x000000a6008e7308 */ /* 0x000a240000002400 */
[----:B-----5:R-:W-:Y:S01]  /*6300*/  VIADD R166, R147, 0xffffffff ;  /* 0xffffffff93a67836 */ /* 0x020fe20000000000 */
[----:B------:R-:W-:-:S02]  /*6310*/  WARPGROUP.DEPBAR.LE gsb0, 0x0 ;  /* 0x00008000000079c5 */ /* 0x000fc40000010000 */
[----:B------:R-:W-:Y:S01]  /*6320*/  FMUL.FTZ R168, R149, UR59 ;  /* 0x0000003b95a87c20 */ /* 0x000fe20008410000 */
[----:B------:R5:W-:Y:S01]  /*6330*/  @!P1 SYNCS.ARRIVE.TRANS64.RED.A1T0 RZ, [R145+URZ], RZ ;  /* 0x000000ff91ff99a7 */ /* 0x000be2000810043f */
[----:B------:R-:W1:Y:S01]  /*6340*/  SHFL.IDX PT, R149, R154, RZ, 0x1c1f ;  /* 0x001c1fff9a957589 */ /* 0x000e6200000e0000 */
[----:B------:R0:W0:Y:S01]  /*6350*/  MUFU.TANH R170, R161 ;  /* 0x000000a100aa7308 */ /* 0x0000220000002400 */
[----:B-----5:R-:W-:-:S07]  /*6360*/  FMUL.FTZ R145, R167, UR59 ;  /* 0x0000003ba7917c20 */ /* 0x020fce0008410000 */
[----:B------:R-:W0:Y:S08]  /*6370*/  MUFU.TANH R168, R168 ;  /* 0x000000a800a87308 */ /* 0x000e300000002400 */
[----:B------:R-:W0:Y:S01]  /*6380*/  MUFU.TANH R145, R145 ;  /* 0x0000009100917308 */ /* 0x000e220000002400 */
[--C-:B-1----:R-:W-:Y:S02]  /*6390*/  IMAD.IADD R156, R177, 0x1, R149.reuse ;  /* 0x00000001b19c7824 */ /* 0x102fe400078e0295 */
[----:B------:R-:W-:Y:S01]  /*63a0*/  IMAD.IADD R158, R178, 0x1, R149 ;  /* 0x00000001b29e7824 */ /* 0x000fe200078e0295 */
[----:B--234-:R-:W-:Y:S06]  /*63b0*/  @P2 BRA `(.L_x_951) ;  /* 0x00000000005c2947 */ /* 0x01cfec0003800000 */
[----:B------:R-:W-:Y:S01]  /*63c0*/  ULDC UR5, c[0x0][0x2f0] ;  /* 0x0000bc0000057ab9 */ /* 0x000fe20000000800 */
[----:B------:R-:W-:Y:S01]  /*63d0*/  BSSY B0, `(.L_x_952) ;  /* 0x0000012000007945 */ /* 0x000fe20003800000 */
[----:B------:R-:W-:-:S04]  /*63e0*/  IMAD R146, R16, UR5, R149 ;  /* 0x0000000510927c24 */ /* 0x000fc8000f8e0295 */
[----:B------:R-:W-:-:S05]  /*63f0*/  VIADD R149, R146, -UR10 ;  /* 0x8000000a92957c36 */ /* 0x000fca0008000000 */
[----:B------:R-:W-:-:S13]  /*6400*/  ISETP.GT.AND P2, PT, R149, -0x1, PT ;  /* 0xffffffff9500780c */ /* 0x000fda0003f44270 */
[----:B------:R-:W-:Y:S05]  /*6410*/  @P2 BRA `(.L_x_953) ;  /* 0x0000000000202947 */ /* 0x000fea0003800000 */
[----:B------:R-:W-:Y:S01]  /*6420*/  IMAD.U32 R153, RZ, RZ, UR56 ;  /* 0x00000038ff997e24 */ /* 0x000fe2000f8e00ff */
[----:B------:R-:W-:-:S04]  /*6430*/  LOP3.LUT R149, RZ, R149, RZ, 0x33, !PT ;  /* 0x00000095ff957212 */ /* 0x000fc800078e33ff */
[----:B------:R-:W-:-:S13]  /*6440*/  ISETP.NE.AND P2, PT, R153, 0x1, PT ;  /* 0x000000019900780c */ /* 0x000fda0003f45270 */
[----:B------:R-:W1:Y:S02]  /*6450*/  @P2 LDC.64 R146, c[0x0][0x9e8] ;  /* 0x00027a00ff922b82 */ /* 0x000e640000000a00 */
[----:B-1----:R-:W-:-:S05]  /*6460*/  @P2 IMAD.HI.U32 R146, R149, R146, RZ ;  /* 0x0000009295922227 */ /* 0x002fca00078e00ff */
[----:B------:R-:W-:-:S04]  /*6470*/  @P2 SHF.R.U32.HI R149, RZ, R147, R146 ;  /* 0x00000093ff952219 */ /* 0x000fc80000011692 */
[----:B------:R-:W-:Y:S01]  /*6480*/  LOP3.LUT R149, RZ, R149, RZ, 0x33, !PT ;  /* 0x00000095ff957212 */ /* 0x000fe200078e33ff */
[----:B------:R-:W-:Y:S06]  /*6490*/  BRA `(.L_x_954) ;  /* 0x0000000000147947 */ /* 0x000fec0003800000 */
.L_x_953:
[----:B------:R-:W-:-:S05]  /*64a0*/  IMAD.U32 R153, RZ, RZ, UR56 ;  /* 0x00000038ff997e24 */ /* 0x000fca000f8e00ff */
[----:B------:R-:W-:-:S13]  /*64b0*/  ISETP.NE.AND P2, PT, R153, 0x1, PT ;  /* 0x000000019900780c */ /* 0x000fda0003f45270 */
[----:B------:R-:W1:Y:S02]  /*64c0*/  @P2 LDC.64 R146, c[0x0][0x9e8] ;  /* 0x00027a00ff922b82 */ /* 0x000e640000000a00 */
[----:B-1----:R-:W-:-:S05]  /*64d0*/  @P2 IMAD.HI.U32 R146, R149, R146, RZ ;  /* 0x0000009295922227 */ /* 0x002fca00078e00ff */
[----:B------:R-:W-:-:S07]  /*64e0*/  @P2 SHF.R.U32.HI R149, RZ, R147, R146 ;  /* 0x00000093ff952219 */ /* 0x000fce0000011692 */
.L_x_954:
[----:B------:R-:W-:Y:S05]  /*64f0*/  BSYNC B0 ;  /* 0x0000000000007941 */ /* 0x000fea0003800000 */
.L_x_952:
[----:B------:R-:W-:-:S05]  /*6500*/  IMAD R149, R149, R153, R166 ;  /* 0x0000009995957224 */ /* 0x000fca00078e02a6 */
[----:B------:R-:W-:Y:S02]  /*6510*/  VIADDMNMX R156, R149, R153, R156, PT ;  /* 0x00000099959c7246 */ /* 0x000fe4000380019c */
[----:B------:R-:W-:-:S07]  /*6520*/  VIMNMX R158, R158, R149, !PT ;  /* 0x000000959e9e7248 */ /* 0x000fce0007fe0100 */
.L_x_951:
        /* <DEDUP_REMOVED lines=11> */
[----:B------:R-:W-:-:S02]  /*65e0*/  FSEL R199, R125, -INF , !P4 ;  /* 0xff8000007dc77808 */ /* 0x000fc40006000000 */
[----:B------:R-:W-:Y:S02]  /*65f0*/  ISETP.LT.OR P5, PT, R156, 0x9, P5 ;  /* 0x000000099c00780c */ /* 0x000fe40002fa1670 */
[----:B------:R-:W-:Y:S02]  /*6600*/  ISETP.GT.AND P4, PT, R158, 0x10, !P6 ;  /* 0x000000109e00780c */ /* 0x000fe40007784270 */
[----:B0-----:R-:W-:Y:S02]  /*6610*/  FSEL R201, R172, -INF , !P5 ;  /* 0xff800000acc97808 */ /* 0x001fe40006800000 */
        /* <DEDUP_REMOVED lines=48> */
[----:B------:R-:W-:Y:S01]  /*6920*/  ISETP.GT.AND P4, PT, R158, 0x38, !P5 ;  /* 0x000000389e00780c */ /* 0x000fe20006f84270 */
[----:B------:R-:W0:Y:S01]  /*6930*/  SHFL.IDX PT, R175, R154, 0x1, 0x1c1f ;  /* 0x003c1f009aaf7f89 */ /* 0x000e2200000e0000 */
        /* <DEDUP_REMOVED lines=11> */
[----:B------:R-:W-:Y:S01]  /*69f0*/  ISETP.LT.OR P4, PT, R156, 0x41, P4 ;  /* 0x000000419c00780c */ /* 0x000fe20002781670 */
[--C-:B0-----:R-:W-:Y:S01]  /*6a00*/  IMAD.IADD R120, R177, 0x1, R175.reuse ;  /* 0x00000001b1787824 */ /* 0x101fe200078e02af */
[----:B------:R-:W-:Y:S01]  /*6a10*/  ISETP.GE.AND P5, PT, R176, 0x42, PT ;  /* 0x00000042b000780c */ /* 0x000fe20003fa6270 */
[----:B------:R-:W-:Y:S01]  /*6a20*/  IMAD.IADD R128, R178, 0x1, R175 ;  /* 0x00000001b2807824 */ /* 0x000fe200078e02af */
        /* <DEDUP_REMOVED lines=34> */
[----:B------:R-:W-:-:S04]  /*6c50*/  ISETP.GE.AND P6, PT, R176, 0x5a, PT ;  /* 0x0000005ab000780c */ /* 0x000fc80003fc6270 */
[----:B------:R-:W-:Y:S02]  /*6c60*/  P2R R134, PR, RZ, 0x40 ;  /* 0x00000040ff867803 */ /* 0x000fe40000000000 */
[----:B------:R-:W-:-:S04]  /*6c70*/  ISETP.GT.AND P6, PT, R158, 0x59, !P6 ;  /* 0x000000599e00780c */ /* 0x000fc800077c4270 */
[----:B------:R-:W-:-:S04]  /*6c80*/  ISETP.LT.OR P6, PT, R156, 0x5a, P6 ;  /* 0x0000005a9c00780c */ /* 0x000fc800037c1670 */
[----:B------:R-:W-:Y:S02]  /*6c90*/  FSEL R131, R162, -INF , !P6 ;  /* 0xff800000a2837808 */ /* 0x000fe40007000000 */
[----:B------:R-:W-:-:S13]  /*6ca0*/  PLOP3.LUT P6, PT, PT, PT, UP1, 0x40, 0x0 ;  /* 0x000000000000781c */ /* 0x000fda0003fce818 */
[----:B------:R-:W-:Y:S05]  /*6cb0*/  @P6 BRA `(.L_x_955) ;  /* 0x00000000005c6947 */ /* 0x000fea0003800000 */
        /* <DEDUP_REMOVED lines=9> */
[----:B------:R-:W0:Y:S02]  /*6d50*/  @P6 LDC.64 R174, c[0x0][0x9e8] ;  /* 0x00027a00ffae6b82 */ /* 0x000e240000000a00 */
[----:B0-----:R-:W-:-:S05]  /*6d60*/  @P6 IMAD.HI.U32 R174, R177, R174, RZ ;  /* 0x000000aeb1ae6227 */ /* 0x001fca00078e00ff */
[----:B------:R-:W-:-:S04]  /*6d70*/  @P6 SHF.R.U32.HI R177, RZ, R175, R174 ;  /* 0x000000afffb16219 */ /* 0x000fc800000116ae */
[----:B------:R-:W-:Y:S01]  /*6d80*/  LOP3.LUT R177, RZ, R177, RZ, 0x33, !PT ;  /* 0x000000b1ffb17212 */ /* 0x000fe200078e33ff */
[----:B------:R-:W-:Y:S06]  /*6d90*/  BRA `(.L_x_958) ;  /* 0x0000000000147947 */ /* 0x000fec0003800000 */
.L_x_957:
[----:B------:R-:W-:-:S05]  /*6da0*/  IMAD.U32 R12, RZ, RZ, UR56 ;  /* 0x00000038ff0c7e24 */ /* 0x000fca000f8e00ff */
[----:B------:R-:W-:-:S13]  /*6db0*/  ISETP.NE.AND P6, PT, R12, 0x1, PT ;  /* 0x000000010c00780c */ /* 0x000fda0003fc5270 */
[----:B------:R-:W0:Y:S02]  /*6dc0*/  @P6 LDC.64 R174, c[0x0][0x9e8] ;  /* 0x00027a00ffae6b82 */ /* 0x000e240000000a00 */
[----:B0-----:R-:W-:-:S05]  /*6dd0*/  @P6 IMAD.HI.U32 R174, R177, R174, RZ ;  /* 0x000000aeb1ae6227 */ /* 0x001fca00078e00ff */
[----:B------:R-:W-:-:S07]  /*6de0*/  @P6 SHF.R.U32.HI R177, RZ, R175, R174 ;  /* 0x000000afffb16219 */ /* 0x000fce00000116ae */
.L_x_958:
[----:B------:R-:W-:Y:S05]  /*6df0*/  BSYNC B0 ;  /* 0x0000000000007941 */ /* 0x000fea0003800000 */
.L_x_956:
[----:B------:R-:W-:-:S05]  /*6e00*/  IMAD R177, R177, R12, R166 ;  /* 0x0000000cb1b17224 */ /* 0x000fca00078e02a6 */
[----:B------:R-:W-:Y:S02]  /*6e10*/  VIADDMNMX R120, R177, R12, R120, PT ;  /* 0x0000000cb1787246 */ /* 0x000fe40003800178 */
[----:B------:R-:W-:-:S07]  /*6e20*/  VIMNMX R128, R128, R177, !PT ;  /* 0x000000b180807248 */ /* 0x000fce0007fe0100 */
.L_x_955:
[C---:B------:R-:W-:Y:S01]  /*6e30*/  ISETP.GT.AND P2, PT, R128.reuse, 0x1, !P2 ;  /* 0x000000018000780c */ /* 0x040fe20005744270 */
[----:B------:R-:W0:Y:S01]  /*6e40*/  LDC R12, c[0x0][0x988] ;  /* 0x00026200ff0c7b82 */ /* 0x000e220000000800 */
[----:B------:R-:W-:Y:S01]  /*6e50*/  ISETP.GT.AND P3, PT, R128, 0x8, !P3 ;  /* 0x000000088000780c */ /* 0x000fe20005f64270 */
[----:B------:R-:W-:Y:S01]  /*6e60*/  UMOV UR6, UR7 ;  /* 0x0000000700067c82 */ /* 0x000fe20008000000 */
[C---:B------:R-:W-:Y:S01]  /*6e70*/  ISETP.LT.OR P2, PT, R120.reuse, 0x2, P2 ;  /* 0x000000027800780c */ /* 0x040fe20001741670 */
[----:B------:R-:W-:Y:S01]  /*6e80*/  UMOV UR5, UR4 ;  /* 0x0000000400057c82 */ /* 0x000fe20008000000 */
        /* <DEDUP_REMOVED lines=10> */
[----:B------:R-:W-:Y:S02]  /*6f30*/  FMNMX.FTZ R2, R205, R4, !PT ;  /* 0x00000004cd027209 */ /* 0x000fe40007810000 */
[----:B------:R-:W-:Y:S02]  /*6f40*/  ISETP.GT.AND P2, PT, R128, 0x10, !P2 ;  /* 0x000000108000780c */ /* 0x000fe40005744270 */
[----:B------:R-:W-:Y:S02]  /*6f50*/  FMNMX.FTZ R2, R203, R2, !PT ;  /* 0x00000002cb027209 */ /* 0x000fe40007810000 */
[----:B------:R-:W-:Y:S02]  /*6f60*/  ISETP.LT.OR P2, PT, R120, 0x11, P2 ;  /* 0x000000117800780c */ /* 0x000fe40001741670 */
[----:B------:R-:W-:-:S02]  /*6f70*/  FMNMX.FTZ R2, R201, R2, !PT ;  /* 0x00000002c9027209 */ /* 0x000fc40007810000 */
[----:B------:R-:W-:Y:S02]  /*6f80*/  FSEL R179, R20, -INF , !P2 ;  /* 0xff80000014b37808 */ /* 0x000fe40005000000 */
[----:B------:R-:W-:Y:S02]  /*6f90*/  ISETP.NE.AND P2, PT, R180, RZ, PT ;  /* 0x000000ffb400720c */ /* 0x000fe40003f45270 */
[----:B------:R-:W-:Y:S02]  /*6fa0*/  FMNMX.FTZ R2, R199, R2, !PT ;  /* 0x00000002c7027209 */ /* 0x000fe40007810000 */
[----:B------:R-:W-:Y:S02]  /*6fb0*/  ISETP.GT.AND P2, PT, R128, 0x11, !P2 ;  /* 0x000000118000780c */ /* 0x000fe40005744270 */
[----:B------:R-:W-:Y:S02]  /*6fc0*/  FMNMX.FTZ R2, R195, R2, !PT ;  /* 0x00000002c3027209 */ /* 0x000fe40007810000 */
[----:B------:R-:W-:-:S02]  /*6fd0*/  ISETP.LT.OR P2, PT, R120, 0x12, P2 ;  /* 0x000000127800780c */ /* 0x000fc40001741670 */
[----:B------:R-:W-:Y:S02]  /*6fe0*/  FMNMX.FTZ R2, R169, R2, !PT ;  /* 0x00000002a9027209 */ /* 0x000fe40007810000 */
[----:B------:R-:W-:Y:S02]  /*6ff0*/  FSEL R189, R21, -INF , !P2 ;  /* 0xff80000015bd7808 */ /* 0x000fe40005000000 */
[----:B------:R-:W-:Y:S02]  /*7000*/  ISETP.NE.AND P2, PT, R181, RZ, PT ;  /* 0x000000ffb500720c */ /* 0x000fe40003f45270 */
[----:B------:R-:W-:Y:S02]  /*7010*/  FMNMX.FTZ R2, R173, R2, !PT ;  /* 0x00000002ad027209 */ /* 0x000fe40007810000 */
[----:B------:R-:W-:Y:S02]  /*7020*/  ISETP.GT.AND P2, PT, R128, 0x18, !P2 ;  /* 0x000000188000780c */ /* 0x000fe40005744270 */
[----:B------:R-:W-:-:S02]  /*7030*/  FMNMX.FTZ R2, R167, R2, !PT ;  /* 0x00000002a7027209 */ /* 0x000fc40007810000 */
[----:B------:R-:W-:Y:S02]  /*7040*/  ISETP.LT.OR P2, PT, R120, 0x19, P2 ;  /* 0x000000197800780c */ /* 0x000fe40001741670 */
[----:B------:R-:W-:Y:S02]  /*7050*/  FMNMX.FTZ R2, R171, R2, !PT ;  /* 0x00000002ab027209 */ /* 0x000fe40007810000 */
[----:B------:R-:W-:Y:S02]  /*7060*/  FSEL R177, R22, -INF , !P2 ;  /* 0xff80000016b17808 */ /* 0x000fe40005000000 */
[----:B------:R-:W-:Y:S02]  /*7070*/  ISETP.GT.AND P2, PT, R128, 0x19, !P3 ;  /* 0x000000198000780c */ /* 0x000fe40005f44270 */
[----:B------:R-:W-:Y:S02]  /*7080*/  ISETP.NE.AND P3, PT, R185, RZ, PT ;  /* 0x000000ffb900720c */ /* 0x000fe40003f65270 */
[----:B------:R-:W-:-:S02]  /*7090*/  ISETP.LT.OR P2, PT, R120, 0x1a, P2 ;  /* 0x0000001a7800780c */ /* 0x000fc40001741670 */
[----:B------:R-:W-:Y:S02]  /*70a0*/  FMNMX.FTZ R2, R165, R2, !PT ;  /* 0x00000002a5027209 */ /* 0x000fe40007810000 */
[----:B------:R-:W-:Y:S02]  /*70b0*/  FSEL R187, R23, -INF , !P2 ;  /* 0xff80000017bb7808 */ /* 0x000fe40005000000 */
        /* <DEDUP_REMOVED lines=19> */
[----:B------:R-:W-:Y:S02]  /*71f0*/  ISETP.NE.AND P2, PT, R186, RZ, PT ;  /* 0x000000ffba00720c */ /* 0x000fe40003f45270 */
[----:B------:R-:W-:Y:S02]  /*7200*/  FMNMX.FTZ R2, R141, R2, !PT ;  /* 0x000000028d027209 */ /* 0x000fe40007810000 */
[----:B------:R-:W-:-:S02]  /*7210*/  ISETP.GT.AND P2, PT, R128, 0x29, !P2 ;  /* 0x000000298000780c */ /* 0x000fc40005744270 */
[----:B------:R-:W-:Y:S02]  /*7220*/  FMNMX.FTZ R2, R155, R2, !PT ;  /* 0x000000029b027209 */ /* 0x000fe40007810000 */
[----:B------:R-:W-:Y:S02]  /*7230*/  ISETP.LT.OR P2, PT, R120, 0x2a, P2 ;  /* 0x0000002a7800780c */ /* 0x000fe40001741670 */
[----:B------:R-:W-:Y:S02]  /*7240*/  FMNMX.FTZ R2, R135, R2, !PT ;  /* 0x0000000287027209 */ /* 0x000fe40007810000 */
[----:B------:R-:W-:Y:S02]  /*7250*/  FSEL R183, R124, -INF , !P2 ;  /* 0xff8000007cb77808 */ /* 0x000fe40005000000 */
[----:B------:R-:W-:Y:S02]  /*7260*/  ISETP.NE.AND P2, PT, R188, RZ, PT ;  /* 0x000000ffbc00720c */ /* 0x000fe40003f45270 */
[----:B------:R-:W-:-:S02]  /*7270*/  FMNMX.FTZ R2, R129, R2, !PT ;  /* 0x0000000281027209 */ /* 0x000fc40007810000 */
[----:B------:R-:W-:Y:S02]  /*7280*/  ISETP.GT.AND P2, PT, R128, 0x30, !P2 ;  /* 0x000000308000780c */ /* 0x000fe40005744270 */
[----:B------:R-:W-:Y:S02]  /*7290*/  FMNMX.FTZ R2, R125, R2, !PT ;  /* 0x000000027d027209 */ /* 0x000fe40007810000 */
[----:B------:R-:W-:Y:S02]  /*72a0*/  ISETP.LT.OR P2, PT, R120, 0x31, P2 ;  /* 0x000000317800780c */ /* 0x000fe40001741670 */
[----:B------:R-:W-:Y:S02]  /*72b0*/  FMNMX.FTZ R14, R131, R2, !PT ;  /* 0x00000002830e7209 */ /* 0x000fe40007810000 */
[----:B------:R-:W-:Y:S02]  /*72c0*/  FSEL R23, R126, -INF , !P2 ;  /* 0xff8000007e177808 */ /* 0x000fe40005000000 */
[----:B------:R-:W-:Y:S01]  /*72d0*/  ISETP.NE.AND P2, PT, R190, RZ, PT ;  /* 0x000000ffbe00720c */ /* 0x000fe20003f45270 */
[----:B------:R-:W1:Y:S01]  /*72e0*/  SHFL.BFLY PT, R15, R14, 0x2, 0x1f ;  /* 0x0c401f000e0f7f89 */ /* 0x000e6200000e0000 */
[----:B------:R-:W-:-:S02]  /*72f0*/  ISETP.NE.AND P6, PT, R152, RZ, PT ;  /* 0x000000ff9800720c */ /* 0x000fc40003fc5270 */
[C---:B------:R-:W-:Y:S02]  /*7300*/  ISETP.GT.AND P2, PT, R128.reuse, 0x31, !P2 ;  /* 0x000000318000780c */ /* 0x040fe40005744270 */
[----:B------:R-:W-:Y:S02]  /*7310*/  ISETP.GT.AND P4, PT, R128, 0x51, !P4 ;  /* 0x000000518000780c */ /* 0x000fe40006784270 */
[----:B------:R-:W-:Y:S02]  /*7320*/  ISETP.LT.OR P2, PT, R120, 0x32, P2 ;  /* 0x000000327800780c */ /* 0x000fe40001741670 */
[----:B------:R-:W-:Y:S02]  /*7330*/  ISETP.GT.AND P5, PT, R128, 0x58, !P5 ;  /* 0x000000588000780c */ /* 0x000fe40006fa4270 */
[----:B------:R-:W-:Y:S02]  /*7340*/  FSEL R127, R127, -INF , !P2 ;  /* 0xff8000007f7f7808 */ /* 0x000fe40005000000 */
[----:B------:R-:W-:-:S02]  /*7350*/  ISETP.NE.AND P2, PT, R192, RZ, PT ;  /* 0x000000ffc000720c */ /* 0x000fc40003f45270 */
[----:B------:R-:W-:Y:S02]  /*7360*/  ISETP.LT.OR P4, PT, R120, 0x52, P4 ;  /* 0x000000527800780c */ /* 0x000fe40002781670 */
[----:B------:R-:W-:Y:S02]  /*7370*/  ISETP.GT.AND P2, PT, R128, 0x38, !P2 ;  /* 0x000000388000780c */ /* 0x000fe40005744270 */
[C---:B------:R-:W-:Y:S02]  /*7380*/  ISETP.LT.OR P5, PT, R120.reuse, 0x59, P5 ;  /* 0x000000597800780c */ /* 0x040fe40002fa1670 */
[----:B------:R-:W-:Y:S02]  /*7390*/  ISETP.LT.OR P2, PT, R120, 0x39, P2 ;  /* 0x000000397800780c */ /* 0x000fe40001741670 */
[----:B-1----:R-:W-:Y:S02]  /*73a0*/  FMNMX.FTZ R20, R14, R15, !PT ;  /* 0x0000000f0e147209 */ /* 0x002fe40007810000 */
[----:B------:R-:W-:-:S02]  /*73b0*/  FSEL R21, R132, -INF , !P2 ;  /* 0xff80000084157808 */ /* 0x000fc40005000000 */
[----:B------:R-:W-:Y:S01]  /*73c0*/  ISETP.NE.AND P2, PT, R148, RZ, PT ;  /* 0x000000ff9400720c */ /* 0x000fe20003f45270 */
[----:B------:R-:W1:Y:S03]  /*73d0*/  SHFL.BFLY PT, R15, R20, 0x1, 0x1f ;  /* 0x0c201f00140f7f89 */ /* 0x000e6600000e0000 */
[----:B------:R-:W-:-:S04]  /*73e0*/  ISETP.GT.AND P2, PT, R128, 0x39, !P2 ;  /* 0x000000398000780c */ /* 0x000fc80005744270 */
[----:B------:R-:W-:-:S04]  /*73f0*/  ISETP.LT.OR P2, PT, R120, 0x3a, P2 ;  /* 0x0000003a7800780c */ /* 0x000fc80001741670 */
[----:B------:R-:W-:Y:S02]  /*7400*/  FSEL R133, R133, -INF , !P2 ;  /* 0xff80000085857808 */ /* 0x000fe40005000000 */
[----:B------:R-:W-:-:S04]  /*7410*/  ISETP.NE.AND P2, PT, R168, RZ, PT ;  /* 0x000000ffa800720c */ /* 0x000fc80003f45270 */
[----:B------:R-:W-:-:S04]  /*7420*/  ISETP.GT.AND P2, PT, R128, 0x40, !P2 ;  /* 0x000000408000780c */ /* 0x000fc80005744270 */
[----:B------:R-:W-:Y:S02]  /*7430*/  ISETP.LT.OR P2, PT, R120, 0x41, P2 ;  /* 0x000000417800780c */ /* 0x000fe40001741670 */
[----:B-1----:R-:W-:Y:S02]  /*7440*/  FMNMX.FTZ R15, R20, R15, !PT ;  /* 0x0000000f140f7209 */ /* 0x002fe40007810000 */
        /* <DEDUP_REMOVED lines=10> */
[----:B------:R-:W-:Y:S02]  /*74f0*/  ISETP.GT.AND P2, PT, R128, 0x49, !P6 ;  /* 0x000000498000780c */ /* 0x000fe40007744270 */
[----:B------:R-:W-:Y:S02]  /*7500*/  ISETP.NE.AND P6, PT, R140, RZ, PT ;  /* 0x000000ff8c00720c */ /* 0x000fe40003fc5270 */
[C---:B------:R-:W-:Y:S02]  /*7510*/  ISETP.LT.OR P2, PT, R120.reuse, 0x4a, P2 ;  /* 0x0000004a7800780c */ /* 0x040fe40001741670 */
[----:B------:R-:W-:Y:S02]  /*7520*/  ISETP.LT.OR P3, PT, R120, 0x51, P3 ;  /* 0x000000517800780c */ /* 0x000fe40001f61670 */
[----:B------:R-:W-:Y:S02]  /*7530*/  FSEL R197, R144, -INF , !P2 ;  /* 0xff80000090c57808 */ /* 0x000fe40005000000 */
[----:B------:R-:W-:-:S02]  /*7540*/  ISETP.GT.AND P2, PT, R128, RZ, !P6 ;  /* 0x000000ff8000720c */ /* 0x000fc40007744270 */
[----:B------:R-:W-:Y:S02]  /*7550*/  ISETP.NE.AND P6, PT, R134, RZ, PT ;  /* 0x000000ff8600720c */ /* 0x000fe40003fc5270 */
[----:B------:R-:W-:Y:S02]  /*7560*/  ISETP.LT.OR P2, PT, R120, 0x1, P2 ;  /* 0x000000017800780c */ /* 0x000fe40001741670 */
[----:B------:R-:W-:Y:S02]  /*7570*/  ISETP.GT.AND P6, PT, R128, 0x59, !P6 ;  /* 0x000000598000780c */ /* 0x000fe400077c4270 */
[----:B------:R-:W-:Y:S01]  /*7580*/  FSEL R2, R0, -INF , !P2 ;  /* 0xff80000000027808 */ /* 0x000fe20005000000 */
[C---:B0-----:R-:W-:Y:S01]  /*7590*/  FMUL.FTZ R0, R15.reuse, R12 ;  /* 0x0000000c0f007220 */ /* 0x041fe20000410000 */
[----:B------:R-:W-:Y:S02]  /*75a0*/  FSETP.NEU.FTZ.AND P2, PT, R15, -INF , PT ;  /* 0xff8000000f00780b */ /* 0x000fe40003f5d000 */
[----:B------:R-:W-:-:S02]  /*75b0*/  FMNMX.FTZ R14, R2, R3, !PT ;  /* 0x00000003020e7209 */ /* 0x000fc40007810000 */
[----:B------:R-:W-:Y:S02]  /*75c0*/  FSEL R0, R0, RZ, P2 ;  /* 0x000000ff00007208 */ /* 0x000fe40001000000 */
[----:B------:R-:W-:Y:S02]  /*75d0*/  FMNMX.FTZ R14, R193, R14, !PT ;  /* 0x0000000ec10e7209 */ /* 0x000fe40007810000 */
[----:B------:R-:W-:Y:S01]  /*75e0*/  ISETP.LT.OR P6, PT, R120, 0x5a, P6 ;  /* 0x0000005a7800780c */ /* 0x000fe200037c1670 */
[--C-:B------:R-:W-:Y:S01]  /*75f0*/  FFMA.FTZ R180, R171, R12, -R0.reuse ;  /* 0x0000000cabb47223 */ /* 0x100fe20000010800 */
[----:B------:R-:W-:Y:S01]  /*7600*/  FMNMX.FTZ R14, R175, R14, !PT ;  /* 0x0000000eaf0e7209 */ /* 0x000fe20007810000 */
[-CC-:B------:R-:W-:Y:S01]  /*7610*/  FFMA.FTZ R20, R165, R12.reuse, -R0.reuse ;  /* 0x0000000ca5147223 */ /* 0x180fe20000010800 */
[----:B------:R-:W-:Y:S01]  /*7620*/  FSEL R171, R136, -INF , !P3 ;  /* 0xff80000088ab7808 */ /* 0x000fe20005800000 */
        /* <DEDUP_REMOVED lines=15> */
[----:B------:R-:W-:Y:S01]  /*7720*/  FSEL R135, R15, RZ, P2 ;  /* 0x000000ff0f877208 */ /* 0x000fe20001000000 */
[--C-:B------:R-:W-:Y:S01]  /*7730*/  FFMA.FTZ R174, R141, R12, -R0.reuse ;  /* 0x0000000c8dae7223 */ /* 0x100fe20000010800 */
[----:B------:R-:W-:Y:S01]  /*7740*/  FMNMX.FTZ R14, R187, R14, !PT ;  /* 0x0000000ebb0e7209 */ /* 0x000fe20007810000 */
[-CC-:B------:R-:W-:Y:S01]  /*7750*/  FFMA.FTZ R205, R205, R12.reuse, -R0.reuse ;  /* 0x0000000ccdcd7223 */ /* 0x180fe20000010800 */
[----:B------:R-:W-:Y:S01]  /*7760*/  FFMA.FTZ R188, R203, R12, -R0 ;  /* 0x0000000ccbbc7223 */ /* 0x000fe20000010800 */
[----:B------:R-:W-:Y:S01]  /*7770*/  FADD.FTZ R135, -R135, R4 ;  /* 0x0000000487877221 */ /* 0x000fe20000010100 */
[----:B------:R-:W-:Y:S01]  /*7780*/  FMNMX.FTZ R14, R121, R14, !PT ;  /* 0x0000000e790e7209 */ /* 0x000fe20007810000 */
[-CC-:B------:R-:W-:Y:S01]  /*7790*/  FFMA.FTZ R190, R201, R12.reuse, -R0.reuse ;  /* 0x0000000cc9be7223 */ /* 0x180fe20000010800 */
[-CC-:B------:R-:W-:Y:S01]  /*77a0*/  FFMA.FTZ R199, R199, R12.reuse, -R0.reuse ;  /* 0x0000000cc7c77223 */ /* 0x180fe20000010800 */
[--C-:B------:R-:W-:Y:S01]  /*77b0*/  FFMA.FTZ R184, R195, R12, -R0.reuse ;  /* 0x0000000cc3b87223 */ /* 0x100fe20000010800 */
        /* <DEDUP_REMOVED lines=10> */
[-C--:B------:R-:W-:Y:S01]  /*7860*/  FFMA.FTZ R131, R131, R12.reuse, -R0 ;  /* 0x0000000c83837223 */ /* 0x080fe20000010800 */
[----:B------:R-:W-:Y:S01]  /*7870*/  FMUL.FTZ R0, R135, R12 ;  /* 0x0000000c87007220 */ /* 0x000fe20000410000 */
[----:B------:R-:W-:Y:S01]  /*7880*/  FMNMX.FTZ R14, R23, R14, !PT ;  /* 0x0000000e170e7209 */ /* 0x000fe20007810000 */
[----:B------:R-:W-:Y:S03]  /*7890*/  MUFU.EX2 R205, R205 ;  /* 0x000000cd00cd7308 */ /* 0x000fe60000000800 */
[----:B------:R-:W-:-:S04]  /*78a0*/  FMNMX.FTZ R14, R127, R14, !PT ;  /* 0x0000000e7f0e7209 */ /* 0x000fc80007810000 */
[----:B------:R-:W-:Y:S01]  /*78b0*/  FMNMX.FTZ R14, R21, R14, !PT ;  /* 0x0000000e150e7209 */ /* 0x000fe20007810000 */
[----:B------:R-:W0:Y:S03]  /*78c0*/  MUFU.EX2 R0, R0 ;  /* 0x0000000000007308 */ /* 0x000e260000000800 */
[----:B------:R-:W-:-:S04]  /*78d0*/  FMNMX.FTZ R14, R133, R14, !PT ;  /* 0x0000000e850e7209 */ /* 0x000fc80007810000 */
[----:B------:R-:W-:Y:S01]  /*78e0*/  FMNMX.FTZ R14, R181, R14, !PT ;  /* 0x0000000eb50e7209 */ /* 0x000fe20007810000 */
[----:B------:R-:W1:Y:S03]  /*78f0*/  MUFU.EX2 R188, R188 ;  /* 0x000000bc00bc7308 */ /* 0x000e660000000800 */
[----:B------:R-:W-:-:S04]  /*7900*/  FMNMX.FTZ R14, R139, R14, !PT ;  /* 0x0000000e8b0e7209 */ /* 0x000fc80007810000 */
[----:B------:R-:W-:Y:S01]  /*7910*/  FMNMX.FTZ R14, R143, R14, !PT ;  /* 0x0000000e8f0e7209 */ /* 0x000fe20007810000 */
[----:B------:R-:W2:Y:S03]  /*7920*/  MUFU.EX2 R190, R190 ;  /* 0x000000be00be7308 */ /* 0x000ea60000000800 */
[----:B------:R-:W-:-:S04]  /*7930*/  FMNMX.FTZ R14, R197, R14, !PT ;  /* 0x0000000ec50e7209 */ /* 0x000fc80007810000 */
[----:B------:R-:W-:Y:S01]  /*7940*/  FMNMX.FTZ R14, R171, R14, !PT ;  /* 0x0000000eab0e7209 */ /* 0x000fe20007810000 */
[----:B------:R-:W3:Y:S03]  /*7950*/  MUFU.EX2 R199, R199 ;  /* 0x000000c700c77308 */ /* 0x000ee60000000800 */
[----:B------:R-:W-:-:S04]  /*7960*/  FMNMX.FTZ R14, R165, R14, !PT ;  /* 0x0000000ea50e7209 */ /* 0x000fc80007810000 */
[----:B------:R-:W-:Y:S01]  /*7970*/  FMNMX.FTZ R14, R173, R14, !PT ;  /* 0x0000000ead0e7209 */ /* 0x000fe20007810000 */
[----:B------:R-:W4:Y:S03]  /*7980*/  MUFU.EX2 R184, R184 ;  /* 0x000000b800b87308 */ /* 0x000f260000000800 */
[----:B------:R-:W-:-:S05]  /*7990*/  FMNMX.FTZ R14, R163, R14, !PT ;  /* 0x0000000ea30e7209 */ /* 0x000fca0007810000 */
[----:B------:R-:W5:Y:S01]  /*79a0*/  SHFL.BFLY PT, R157, R14, 0x2, 0x1f ;  /* 0x0c401f000e9d7f89 */ /* 0x000f6200000e0000 */
[----:B------:R-:W4:Y:S08]  /*79b0*/  MUFU.EX2 R169, R169 ;  /* 0x000000a900a97308 */ /* 0x000f300000000800 */
[----:B------:R-:W4:Y:S08]  /*79c0*/  MUFU.EX2 R186, R186 ;  /* 0x000000ba00ba7308 */ /* 0x000f300000000800 */
[----:B------:R2:W-:Y:S01]  /*79d0*/  MUFU.EX2 R137, R20 ;  /* 0x0000001400897308 */ /* 0x0005e20000000800 */
[----:B-----5:R-:W-:-:S07]  /*79e0*/  FMNMX.FTZ R157, R14, R157, !PT ;  /* 0x0000009d0e9d7209 */ /* 0x020fce0007810000 */
[----:B------:R-:W-:Y:S01]  /*79f0*/  MUFU.EX2 R167, R167 ;  /* 0x000000a700a77308 */ /* 0x000fe20000000800 */
[----:B------:R-:W5:Y:S07]  /*7a00*/  SHFL.BFLY PT, R14, R157, 0x1, 0x1f ;  /* 0x0c201f009d0e7f89 */ /* 0x000f6e00000e0000 */
[----:B------:R-:W-:Y:S08]  /*7a10*/  MUFU.EX2 R180, R180 ;  /* 0x000000b400b47308 */ /* 0x000ff00000000800 */
[----:B------:R-:W-:Y:S08]  /*7a20*/  MUFU.EX2 R182, R182 ;  /* 0x000000b600b67308 */ /* 0x000ff00000000800 */
[----:B------:R-:W-:Y:S01]  /*7a30*/  MUFU.EX2 R145, R145 ;  /* 0x0000009100917308 */ /* 0x000fe20000000800 */
[----:B-----5:R-:W-:-:S04]  /*7a40*/  FMNMX.FTZ R125, R157, R14, !PT ;  /* 0x0000000e9d7d7209 */ /* 0x020fc80007810000 */
[C---:B------:R-:W-:Y:S01]  /*7a50*/  FSETP.NEU.FTZ.AND P2, PT, R125.reuse, -INF , PT ;  /* 0xff8000007d00780b */ /* 0x040fe20003f5d000 */
[----:B------:R-:W-:Y:S02]  /*7a60*/  FMUL.FTZ R124, R125, R12 ;  /* 0x0000000c7d7c7220 */ /* 0x000fe40000410000 */
[----:B------:R-:W-:Y:S03]  /*7a70*/  MUFU.EX2 R176, R176 ;  /* 0x000000b000b07308 */ /* 0x000fe60000000800 */
[----:B------:R-:W-:-:S05]  /*7a80*/  FSEL R124, R124, RZ, P2 ;  /* 0x000000ff7c7c7208 */ /* 0x000fca0001000000 */
[----:B------:R-:W-:Y:S01]  /*7a90*/  MUFU.EX2 R149, R149 ;  /* 0x0000009500957308 */ /* 0x000fe20000000800 */
[-CC-:B------:R-:W-:Y:S01]  /*7aa0*/  FFMA.FTZ R135, R2, R12.reuse, -R124.reuse ;  /* 0x0000000c02877223 */ /* 0x180fe2000001087c */
[----:B------:R-:W-:Y:S01]  /*7ab0*/  FSEL R2, R125, RZ, P2 ;  /* 0x000000ff7d027208 */ /* 0x000fe20001000000 */
[-CC-:B------:R-:W-:Y:S01]  /*7ac0*/  FFMA.FTZ R4, R193, R12.reuse, -R124.reuse ;  /* 0x0000000cc1047223 */ /* 0x180fe2000001087c */
[--C-:B------:R-:W-:Y:S01]  /*7ad0*/  FFMA.FTZ R122, R123, R12, -R124.reuse ;  /* 0x0000000c7b7a7223 */ /* 0x100fe2000001087c */
[----:B0-----:R-:W-:Y:S01]  /*7ae0*/  FFMA.FTZ R123, R0, R8, R205 ;  /* 0x00000008007b7223 */ /* 0x001fe200000100cd */
[-CC-:B------:R-:W-:Y:S01]  /*7af0*/  FFMA.FTZ R14, R175, R12.reuse, -R124.reuse ;  /* 0x0000000caf0e7223 */ /* 0x180fe2000001087c */
[----:B------:R-:W-:Y:S01]  /*7b00*/  FADD.FTZ R3, -R2, R3 ;  /* 0x0000000302037221 */ /* 0x000fe20000010100 */
[----:B------:R-:W-:Y:S01]  /*7b10*/  MUFU.EX2 R135, R135 ;  /* 0x0000008700877308 */ /* 0x000fe20000000800 */
[----:B-1----:R-:W-:Y:S01]  /*7b20*/  FADD.FTZ R123, R188, R123 ;  /* 0x0000007bbc7b7221 */ /* 0x002fe20000010000 */
[-CC-:B------:R-:W-:Y:S01]  /*7b30*/  FFMA.FTZ R191, R191, R12.reuse, -R124.reuse ;  /* 0x0000000cbfbf7223 */ /* 0x180fe2000001087c */
[-C--:B------:R-:W-:Y:S01]  /*7b40*/  FMUL.FTZ R3, R3, R12.reuse ;  /* 0x0000000c03037220 */ /* 0x080fe20000410000 */
[-CC-:B--2---:R-:W-:Y:S01]  /*7b50*/  FFMA.FTZ R20, R179, R12.reuse, -R124.reuse ;  /* 0x0000000cb3147223 */ /* 0x184fe2000001087c */
[----:B------:R-:W-:Y:S01]  /*7b60*/  FADD.FTZ R8, R190, R123 ;  /* 0x0000007bbe087221 */ /* 0x000fe20000010000 */
[-CC-:B------:R-:W-:Y:S01]  /*7b70*/  FFMA.FTZ R22, R177, R12.reuse, -R124.reuse ;  /* 0x0000000cb1167223 */ /* 0x180fe2000001087c */
[-C--:B------:R-:W-:Y:S01]  /*7b80*/  FFMA.FTZ R177, R23, R12.reuse, -R124 ;  /* 0x0000000c17b17223 */ /* 0x080fe2000001087c */
[----:B------:R0:W1:Y:S01]  /*7b90*/  MUFU.EX2 R2, R3 ;  /* 0x0000000300027308 */ /* 0x0000620000000800 */
[----:B---3--:R-:W-:Y:S01]  /*7ba0*/  FADD.FTZ R23, R199, R8 ;  /* 0x00000008c7177221 */ /* 0x008fe20000010000 */
[-CC-:B------:R-:W-:Y:S01]  /*7bb0*/  FFMA.FTZ R151, R189, R12.reuse, -R124.reuse ;  /* 0x0000000cbd977223 */ /* 0x180fe2000001087c */
[-CC-:B------:R-:W-:Y:S01]  /*7bc0*/  FFMA.FTZ R187, R187, R12.reuse, -R124.reuse ;  /* 0x0000000cbbbb7223 */ /* 0x180fe2000001087c */
[-CC-:B------:R-:W-:Y:S01]  /*7bd0*/  FFMA.FTZ R120, R121, R12.reuse, -R124.reuse ;  /* 0x0000000c79787223 */ /* 0x180fe2000001087c */
[----:B----4-:R-:W-:Y:S01]  /*7be0*/  FADD.FTZ R8, R184, R23 ;  /* 0x00000017b8087221 */ /* 0x010fe20000010000 */
[-CC-:B------:R-:W-:Y:S01]  /*7bf0*/  FFMA.FTZ R121, R185, R12.reuse, -R124.reuse ;  /* 0x0000000cb9797223 */ /* 0x180fe2000001087c */
[-C--:B------:R-:W-:Y:S01]  /*7c00*/  FFMA.FTZ R183, R183, R12.reuse, -R124 ;  /* 0x0000000cb7b77223 */ /* 0x080fe2000001087c */
[----:B------:R-:W2:Y:S01]  /*7c10*/  MUFU.EX2 R4, R4 ;  /* 0x0000000400047308 */ /* 0x000ea20000000800 */
[----:B0-----:R-:W-:Y:S01]  /*7c20*/  FADD.FTZ R3, R169, R8 ;  /* 0x00000008a9037221 */ /* 0x001fe20000010000 */
[-CC-:B------:R-:W-:Y:S01]  /*7c30*/  FFMA.FTZ R126, R127, R12.reuse, -R124.reuse ;  /* 0x0000000c7f7e7223 */ /* 0x180fe2000001087c */
[-CC-:B------:R-:W-:Y:S01]  /*7c40*/  FFMA.FTZ R179, R21, R12.reuse, -R124.reuse ;  /* 0x0000000c15b37223 */ /* 0x180fe2000001087c */
[-CC-:B------:R-:W-:Y:S01]  /*7c50*/  FFMA.FTZ R133, R133, R12.reuse, -R124.reuse ;  /* 0x0000000c85857223 */ /* 0x180fe2000001087c */
[----:B------:R-:W-:Y:S01]  /*7c60*/  FADD.FTZ R128, R186, R3 ;  /* 0x00000003ba807221 */ /* 0x000fe20000010000 */
[-CC-:B------:R-:W-:Y:S01]  /*7c70*/  FFMA.FTZ R181, R181, R12.reuse, -R124.reuse ;  /* 0x0000000cb5b57223 */ /* 0x180fe2000001087c */
[-CC-:B------:R-:W-:Y:S01]  /*7c80*/  FFMA.FTZ R139, R139, R12.reuse, -R124.reuse ;  /* 0x0000000c8b8b7223 */ /* 0x180fe2000001087c */
[----:B------:R-:W0:Y:S01]  /*7c90*/  MUFU.EX2 R14, R14 ;  /* 0x0000000e000e7308 */ /* 0x000e220000000800 */
[----:B-1----:R-:W-:Y:S01]  /*7ca0*/  FFMA.FTZ R5, R2, R5, R135 ;  /* 0x0000000502057223 */ /* 0x002fe20000010087 */
[-CC-:B------:R-:W-:Y:S01]  /*7cb0*/  FFMA.FTZ R143, R143, R12.reuse, -R124.reuse ;  /* 0x0000000c8f8f7223 */ /* 0x180fe2000001087c */
[-CC-:B------:R-:W-:Y:S01]  /*7cc0*/  FFMA.FTZ R197, R197, R12.reuse, -R124.reuse ;  /* 0x0000000cc5c57223 */ /* 0x180fe2000001087c */
[-CC-:B------:R-:W-:Y:S01]  /*7cd0*/  FFMA.FTZ R171, R171, R12.reuse, -R124.reuse ;  /* 0x0000000cabab7223 */ /* 0x180fe2000001087c */
[-CC-:B------:R-:W-:Y:S01]  /*7ce0*/  FFMA.FTZ R165, R165, R12.reuse, -R124.reuse ;  /* 0x0000000ca5a57223 */ /* 0x180fe2000001087c */
[-CC-:B------:R-:W-:Y:S01]  /*7cf0*/  FFMA.FTZ R173, R173, R12.reuse, -R124.reuse ;  /* 0x0000000cadad7223 */ /* 0x180fe2000001087c */
[----:B------:R-:W-:Y:S01]  /*7d00*/  FFMA.FTZ R124, R163, R12, -R124 ;  /* 0x0000000ca37c7223 */ /* 0x000fe2000001087c */
[----:B------:R-:W1:Y:S01]  /*7d10*/  MUFU.EX2 R191, R191 ;  /* 0x000000bf00bf7308 */ /* 0x000e620000000800 */
[C---:B--2---:R-:W-:Y:S01]  /*7d20*/  FADD.FTZ R5, R4.reuse, R5 ;  /* 0x0000000504057221 */ /* 0x044fe20000010000 */
[----:B------:R-:W-:Y:S01]  /*7d30*/  IMAD.U32 R21, RZ, RZ, UR14 ;  /* 0x0000000eff157e24 */ /* 0x000fe2000f8e00ff */
[C---:B------:R-:W-:Y:S01]  /*7d40*/  ISETP.GT.AND P2, PT, R13.reuse, UR57, PT ;  /* 0x000000390d007c0c */ /* 0x040fe2000bf44270 */
[----:B------:R-:W-:Y:S01]  /*7d50*/  VIADD R13, R13, 0xffffffff ;  /* 0xffffffff0d0d7836 */ /* 0x000fe20000000000 */
[----:B------:R-:W-:Y:S01]  /*7d60*/  F2FP.BF16.F32.PACK_AB R184, R169, R184 ;  /* 0x000000b8a9b8723e */ /* 0x000fe200000010ff */
[----:B------:R-:W-:Y:S01]  /*7d70*/  @!P1 VIADD R21, R21, 0x30860 ;  /* 0x0003086015159836 */ /* 0x000fe20000000000 */
[----:B------:R-:W-:Y:S01]  /*7d80*/  F2FP.BF16.F32.PACK_AB R189, R4, R135 ;  /* 0x0000008704bd723e */ /* 0x000fe200000010ff */
[----:B------:R-:W2:Y:S01]  /*7d90*/  MUFU.EX2 R20, R20 ;  /* 0x0000001400147308 */ /* 0x000ea20000000800 */
[----:B0-----:R-:W-:Y:S01]  /*7da0*/  FADD.FTZ R8, R14, R5 ;  /* 0x000000050e087221 */ /* 0x001fe20000010000 */
[----:B------:R-:W-:Y:S01]  /*7db0*/  FADD.FTZ R5, R167, R128 ;  /* 0x00000080a7057221 */ /* 0x000fe20000010000 */
[----:B------:R-:W-:Y:S01]  /*7dc0*/  @!P1 PRMT R21, RZ, 0x654, R21 ;  /* 0x00000654ff159816 */ /* 0x000fe20000000015 */
[----:B------:R-:W-:Y:S01]  /*7dd0*/  IMAD.MOV.U32 R4, RZ, RZ, R15 ;  /* 0x000000ffff047224 */ /* 0x000fe200078e000f */
[----:B------:R-:W-:Y:S01]  /*7de0*/  F2FP.BF16.F32.PACK_AB R188, R188, R205 ;  /* 0x000000cdbcbc723e */ /* 0x000fe200000010ff */
[----:B------:R-:W-:Y:S01]  /*7df0*/  FADD.FTZ R128, R180, R5 ;  /* 0x00000005b4807221 */ /* 0x000fe20000010000 */
[----:B------:R0:W-:Y:S01]  /*7e00*/  @!P1 SYNCS.ARRIVE.TRANS64.RED.A1T0 RZ, [R21+URZ], RZ ;  /* 0x000000ff15ff99a7 */ /* 0x0001e2000810043f */
[----:B------:R-:W3:Y:S01]  /*7e10*/  MUFU.EX2 R151, R151 ;  /* 0x0000009700977308 */ /* 0x000ee20000000800 */
[----:B-1----:R-:W-:Y:S01]  /*7e20*/  FADD.FTZ R3, R191, R8 ;  /* 0x00000008bf037221 */ /* 0x002fe20000010000 */
[----:B------:R-:W-:Y:S01]  /*7e30*/  FADD.FTZ R5, R137, R128 ;  /* 0x0000008089057221 */ /* 0x000fe20000010000 */
[----:B------:R-:W-:-:S02]  /*7e40*/  F2FP.BF16.F32.PACK_AB R190, R199, R190 ;  /* 0x000000bec7be723e */ /* 0x000fc400000010ff */
[----:B------:R-:W-:Y:S01]  /*7e50*/  F2FP.BF16.F32.PACK_AB R186, R167, R186 ;  /* 0x000000baa7ba723e */ /* 0x000fe200000010ff */
[----:B------:R-:W-:Y:S01]  /*7e60*/  FADD.FTZ R128, R182, R5 ;  /* 0x00000005b6807221 */ /* 0x000fe20000010000 */
[----:B------:R-:W-:Y:S01]  /*7e70*/  F2FP.BF16.F32.PACK_AB R180, R137, R180 ;  /* 0x000000b489b4723e */ /* 0x000fe200000010ff */
[----:B------:R-:W1:Y:S01]  /*7e80*/  MUFU.EX2 R22, R22 ;  /* 0x0000001600167308 */ /* 0x000e620000000800 */
[----:B--2---:R-:W-:Y:S01]  /*7e90*/  FADD.FTZ R8, R20, R3 ;  /* 0x0000000314087221 */ /* 0x004fe20000010000 */
[C---:B------:R-:W-:Y:S01]  /*7ea0*/  FADD.FTZ R5, R145.reuse, R128 ;  /* 0x0000008091057221 */ /* 0x040fe20000010000 */
[----:B------:R-:W-:Y:S02]  /*7eb0*/  F2FP.BF16.F32.PACK_AB R182, R145, R182 ;  /* 0x000000b691b6723e */ /* 0x000fe400000010ff */
[----:B------:R-:W-:Y:S01]  /*7ec0*/  F2FP.BF16.F32.PACK_AB R191, R191, R14 ;  /* 0x0000000ebfbf723e */ /* 0x000fe200000010ff */
[----:B------:R-:W-:Y:S01]  /*7ed0*/  FADD.FTZ R128, R176, R5 ;  /* 0x00000005b0807221 */ /* 0x000fe20000010000 */
[----:B------:R-:W-:Y:S01]  /*7ee0*/  F2FP.BF16.F32.PACK_AB R176, R149, R176 ;  /* 0x000000b095b0723e */ /* 0x000fe200000010ff */
[----:B------:R-:W2:Y:S01]  /*7ef0*/  MUFU.EX2 R187, R187 ;  /* 0x000000bb00bb7308 */ /* 0x000ea20000000800 */
[----:B---3--:R-:W-:Y:S01]  /*7f00*/  FADD.FTZ R3, R151, R8 ;  /* 0x0000000897037221 */ /* 0x008fe20000010000 */
[----:B------:R-:W-:Y:S01]  /*7f10*/  FADD.FTZ R5, R149, R128 ;  /* 0x0000008095057221 */ /* 0x000fe20000010000 */
[----:B------:R-:W-:-:S05]  /*7f20*/  F2FP.BF16.F32.PACK_AB R185, R151, R20 ;  /* 0x0000001497b9723e */ /* 0x000fca00000010ff */
[----:B------:R-:W3:Y:S01]  /*7f30*/  MUFU.EX2 R120, R120 ;  /* 0x0000007800787308 */ /* 0x000ee20000000800 */
[----:B-1----:R-:W-:-:S07]  /*7f40*/  FADD.FTZ R8, R22, R3 ;  /* 0x0000000316087221 */ /* 0x002fce0000010000 */
[----:B------:R-:W1:Y:S01]  /*7f50*/  MUFU.EX2 R121, R121 ;  /* 0x0000007900797308 */ /* 0x000e620000000800 */
[C---:B--2---:R-:W-:Y:S01]  /*7f60*/  FADD.FTZ R3, R187.reuse, R8 ;  /* 0x00000008bb037221 */ /* 0x044fe20000010000 */
[----:B------:R-:W-:-:S06]  /*7f70*/  F2FP.BF16.F32.PACK_AB R187, R187, R22 ;  /* 0x00000016bbbb723e */ /* 0x000fcc00000010ff */
[----:B------:R-:W2:Y:S01]  /*7f80*/  MUFU.EX2 R178, R178 ;  /* 0x000000b200b27308 */ /* 0x000ea20000000800 */
[----:B---3--:R-:W-:-:S07]  /*7f90*/  FADD.FTZ R8, R120, R3 ;  /* 0x0000000378087221 */ /* 0x008fce0000010000 */
[----:B------:R-:W3:Y:S01]  /*7fa0*/  MUFU.EX2 R122, R122 ;  /* 0x0000007a007a7308 */ /* 0x000ee20000000800 */
[----:B-1----:R-:W-:-:S07]  /*7fb0*/  FADD.FTZ R3, R121, R8 ;  /* 0x0000000879037221 */ /* 0x002fce0000010000 */
[----:B------:R-:W1:Y:S01]  /*7fc0*/  MUFU.EX2 R153, R153 ;  /* 0x0000009900997308 */ /* 0x000e620000000800 */
[----:B--2---:R-:W-:-:S07]  /*7fd0*/  FADD.FTZ R128, R178, R5 ;  /* 0x00000005b2807221 */ /* 0x004fce0000010000 */
[----:B------:R-:W2:Y:S01]  /*7fe0*/  MUFU.EX2 R183, R183 ;  /* 0x000000b700b77308 */ /* 0x000ea20000000800 */
[----:B---3--:R-:W-:-:S07]  /*7ff0*/  FADD.FTZ R8, R122, R3 ;  /* 0x000000037a087221 */ /* 0x008fce0000010000 */
[----:B------:R-:W3:Y:S01]  /*8000*/  MUFU.EX2 R172, R172 ;  /* 0x000000ac00ac7308 */ /* 0x000ee20000000800 */
[C---:B-1----:R-:W-:Y:S01]  /*8010*/  FADD.FTZ R3, R153.reuse, R128 ;  /* 0x0000008099037221 */ /* 0x042fe20000010000 */
[----:B------:R-:W-:-:S06]  /*8020*/  F2FP.BF16.F32.PACK_AB R178, R153, R178 ;  /* 0x000000b299b2723e */ /* 0x000fcc00000010ff */
        /* <DEDUP_REMOVED lines=8> */
[C---:B--2---:R-:W-:Y:S01]  /*80b0*/  FADD.FTZ R5, R147.reuse, R128 ;  /* 0x0000008093057221 */ /* 0x044fe20000010000 */
[----:B------:R-:W-:-:S06]  /*80c0*/  F2FP.BF16.F32.PACK_AB R172, R147, R172 ;  /* 0x000000ac93ac723e */ /* 0x000fcc00000010ff */
[----:B------:R-:W2:Y:S01]  /*80d0*/  MUFU.EX2 R179, R179 ;  /* 0x000000b300b37308 */ /* 0x000ea20000000800 */
[C---:B---3--:R-:W-:Y:S01]  /*80e0*/  FADD.FTZ R8, R126.reuse, R3 ;  /* 0x000000037e087221 */ /* 0x048fe20000010000 */
[----:B------:R-:W-:-:S06]  /*80f0*/  F2FP.BF16.F32.PACK_AB R177, R126, R177 ;  /* 0x000000b17eb1723e */ /* 0x000fcc00000010ff */
[----:B------:R-:W3:Y:S01]  /*8100*/  MUFU.EX2 R141, R141 ;  /* 0x0000008d008d7308 */ /* 0x000ee20000000800 */
[----:B-1----:R-:W-:-:S07]  /*8110*/  FADD.FTZ R128, R174, R5 ;  /* 0x00000005ae807221 */ /* 0x002fce0000010000 */
[----:B------:R-:W1:Y:S01]  /*8120*/  MUFU.EX2 R133, R133 ;  /* 0x0000008500857308 */ /* 0x000e620000000800 */
[----:B--2---:R-:W-:-:S07]  /*8130*/  FADD.FTZ R8, R179, R8 ;  /* 0x00000008b3087221 */ /* 0x004fce0000010000 */
[----:B------:R-:W2:Y:S01]  /*8140*/  MUFU.EX2 R168, R168 ;  /* 0x000000a800a87308 */ /* 0x000ea20000000800 */
[C---:B---3--:R-:W-:Y:S01]  /*8150*/  FADD.FTZ R3, R141.reuse, R128 ;  /* 0x000000808d037221 */ /* 0x048fe20000010000 */
[----:B------:R-:W-:-:S06]  /*8160*/  F2FP.BF16.F32.PACK_AB R174, R141, R174 ;  /* 0x000000ae8dae723e */ /* 0x000fcc00000010ff */
[----:B------:R3:W4:Y:S01]  /*8170*/  MUFU.EX2 R23, R181 ;  /* 0x000000b500177308 */ /* 0x0007220000000800 */
[C---:B-1----:R-:W-:Y:S01]  /*8180*/  FADD.FTZ R8, R133.reuse, R8 ;  /* 0x0000000885087221 */ /* 0x042fe20000010000 */
[----:B------:R-:W-:-:S06]  /*8190*/  F2FP.BF16.F32.PACK_AB R179, R133, R179 ;  /* 0x000000b385b3723e */ /* 0x000fcc00000010ff */
[----:B------:R-:W1:Y:S01]  /*81a0*/  MUFU.EX2 R129, R129 ;  /* 0x0000008100817308 */ /* 0x000e620000000800 */
[----:B--2---:R-:W-:Y:S01]  /*81b0*/  FADD.FTZ R128, R168, R3 ;  /* 0x00000003a8807221 */ /* 0x004fe20000010000 */
[----:B---3--:R-:W-:-:S06]  /*81c0*/  F2FP.BF16.F32.PACK_AB R181, R121, R120 ;  /* 0x0000007879b5723e */ /* 0x008fcc00000010ff */
[----:B------:R-:W2:Y:S01]  /*81d0*/  MUFU.EX2 R139, R139 ;  /* 0x0000008b008b7308 */ /* 0x000ea20000000800 */
[----:B----4-:R-:W-:-:S07]  /*81e0*/  FADD.FTZ R8, R23, R8 ;  /* 0x0000000817087221 */ /* 0x010fce0000010000 */
[----:B------:R-:W3:Y:S01]  /*81f0*/  MUFU.EX2 R170, R170 ;  /* 0x000000aa00aa7308 */ /* 0x000ee20000000800 */
[C---:B-1----:R-:W-:Y:S01]  /*8200*/  FADD.FTZ R3, R129.reuse, R128 ;  /* 0x0000008081037221 */ /* 0x042fe20000010000 */
[----:B------:R-:W-:-:S06]  /*8210*/  F2FP.BF16.F32.PACK_AB R168, R129, R168 ;  /* 0x000000a881a8723e */ /* 0x000fcc00000010ff */
[----:B------:R-:W1:Y:S01]  /*8220*/  MUFU.EX2 R143, R143 ;  /* 0x0000008f008f7308 */ /* 0x000e620000000800 */
[----:B--2---:R-:W-:-:S07]  /*8230*/  FADD.FTZ R8, R139, R8 ;  /* 0x000000088b087221 */ /* 0x004fce0000010000 */
[----:B------:R-:W2:Y:S01]  /*8240*/  MUFU.EX2 R130, R197 ;  /* 0x000000c500827308 */ /* 0x000ea20000000800 */
[----:B---3--:R-:W-:-:S07]  /*8250*/  FADD.FTZ R128, R170, R3 ;  /* 0x00000003aa807221 */ /* 0x008fce0000010000 */
[----:B------:R-:W3:Y:S01]  /*8260*/  MUFU.EX2 R132, R171 ;  /* 0x000000ab00847308 */ /* 0x000ee20000000800 */
[----:B-1----:R-:W-:-:S07]  /*8270*/  FADD.FTZ R3, R143, R8 ;  /* 0x000000088f037221 */ /* 0x002fce0000010000 */
[----:B------:R-:W1:Y:S01]  /*8280*/  MUFU.EX2 R165, R165 ;  /* 0x000000a500a57308 */ /* 0x000e620000000800 */
[C---:B--2---:R-:W-:Y:S01]  /*8290*/  FADD.FTZ R3, R130.reuse, R3 ;  /* 0x0000000382037221 */ /* 0x044fe20000010000 */
[----:B------:R-:W-:-:S06]  /*82a0*/  F2FP.BF16.F32.PACK_AB R175, R130, R143 ;  /* 0x0000008f82af723e */ /* 0x000fcc00000010ff */
[----:B------:R2:W4:Y:S01]  /*82b0*/  MUFU.EX2 R134, R173 ;  /* 0x000000ad00867308 */ /* 0x0005220000000800 */
[----:B---3--:R-:W-:-:S07]  /*82c0*/  FADD.FTZ R3, R132, R3 ;  /* 0x0000000384037221 */ /* 0x008fce0000010000 */
[----:B------:R-:W3:Y:S01]  /*82d0*/  MUFU.EX2 R124, R124 ;  /* 0x0000007c007c7308 */ /* 0x000ee20000000800 */
[----:B-1----:R-:W-:Y:S01]  /*82e0*/  FADD.FTZ R3, R165, R3 ;  /* 0x00000003a5037221 */ /* 0x002fe20000010000 */
[----:B--2---:R-:W-:Y:S02]  /*82f0*/  F2FP.BF16.F32.PACK_AB R173, R139, R23 ;  /* 0x000000178bad723e */ /* 0x004fe400000010ff */
[----:B------:R-:W-:-:S04]  /*8300*/  F2FP.BF16.F32.PACK_AB R169, R165, R132 ;  /* 0x00000084a5a9723e */ /* 0x000fc800000010ff */
[----:B------:R-:W1:Y:S01]  /*8310*/  MUFU.EX2 R131, R131 ;  /* 0x0000008300837308 */ /* 0x000e620000000800 */
[----:B----4-:R-:W-:-:S04]  /*8320*/  FADD.FTZ R3, R134, R3 ;  /* 0x0000000386037221 */ /* 0x010fc80000010000 */
[C---:B---3--:R-:W-:Y:S01]  /*8330*/  FADD.FTZ R5, R124.reuse, R3 ;  /* 0x000000037c057221 */ /* 0x048fe20000010000 */
[----:B------:R-:W-:Y:S01]  /*8340*/  F2FP.BF16.F32.PACK_AB R171, R124, R134 ;  /* 0x000000867cab723e */ /* 0x000fe200000010ff */
[----:B------:R-:W-:Y:S02]  /*8350*/  IMAD.MOV.U32 R3, RZ, RZ, R125 ;  /* 0x000000ffff037224 */ /* 0x000fe400078e007d */
[C---:B-1----:R-:W-:Y:S01]  /*8360*/  FADD.FTZ R8, R131.reuse, R128 ;  /* 0x0000008083087221 */ /* 0x042fe20000010000 */
[----:B------:R-:W-:Y:S01]  /*8370*/  F2FP.BF16.F32.PACK_AB R170, R131, R170 ;  /* 0x000000aa83aa723e */ /* 0x000fe200000010ff */
[----:B0-----:R-:W-:Y:S06]  /*8380*/  @P2 BRA `(.L_x_959) ;  /* 0xffffffc800a42947 */ /* 0x001fec000383ffff */
[----:B------:R-:W-:Y:S02]  /*8390*/  IMAD.MOV.U32 R3, RZ, RZ, R125 ;  /* 0x000000ffff037224 */ /* 0x000fe400078e007d */
[----:B------:R-:W-:-:S07]  /*83a0*/  IMAD.MOV.U32 R4, RZ, RZ, R15 ;  /* 0x000000ffff047224 */ /* 0x000fce00078e000f */
.L_x_942:
[----:B------:R-:W0:Y:S01]  /*83b0*/  LDC R15, c[0x0][0x2f0] ;  /* 0x0000bc00ff0f7b82 */ /* 0x000e220000000800 */
[----:B------:R-:W-:Y:S01]  /*83c0*/  UIADD3 UR10, -UR10, 0x1, URZ ;  /* 0x000000010a0a7890 */ /* 0x000fe2000fffe13f */
[----:B------:R-:W-:Y:S01]  /*83d0*/  ULDC UR6, c[0x0][0x448] ;  /* 0x0001120000067ab9 */ /* 0x000fe20000000800 */
[----:B------:R-:W-:Y:S01]  /*83e0*/  ULDC UR14, c[0x0][0x9e4] ;  /* 0x00027900000e7ab9 */ /* 0x000fe20000000800 */
[----:B------:R-:W-:Y:S02]  /*83f0*/  UISETP.NE.AND UP0, UPT, UR6, 0x1, UPT ;  /* 0x000000010600788c */ /* 0x000fe4000bf05270 */
[----:B------:R-:W-:Y:S02]  /*8400*/  UISETP.GE.AND UP1, UPT, UR14, 0x1, UPT ;  /* 0x000000010e00788c */ /* 0x000fe4000bf26270 */
[----:B------:R-:W1:Y:S04]  /*8410*/  S2UR UR5, SR_CTAID.X ;  /* 0x00000000000579c3 */ /* 0x000e680000002500 */
[----:B------:R-:W-:-:S03]  /*8420*/  PLOP3.LUT P2, PT, PT, PT, UP1, 0x40, 0x0 ;  /* 0x000000000000781c */ /* 0x000fc60003f4e818 */
[----:B------:R-:W-:Y:S01]  /*8430*/  @UP0 ULDC UR15, c[0x0][0x450] ;  /* 0x00011400000f0ab9 */ /* 0x000fe20000000800 */
[----:B0-----:R-:W-:Y:S01]  /*8440*/  IMAD R15, R16, R15, UR10 ;  /* 0x0000000a100f7e24 */ /* 0x001fe2000f8e020f */
[----:B------:R-:W-:-:S04]  /*8450*/  @UP0 ULDC UR10, c[0x0][0x44c] ;  /* 0x00011300000a0ab9 */ /* 0x000fc80000000800 */
[----:B------:R-:W-:Y:S01]  /*8460*/  R2UR UR6, R15 ;  /* 0x000000000f0672ca */ /* 0x000fe200000e0000 */
[----:B-1----:R-:W-:-:S04]  /*8470*/  ULEA UR5, UR5, 0x7f, 0x7 ;  /* 0x0000007f05057891 */ /* 0x002fc8000f8e383f */
[----:B------:R-:W-:-:S04]  /*8480*/  UIMAD.WIDE.U32 UR10, UR5, UR10, URZ ;  /* 0x0000000a050a72a5 */ /* 0x000fc8000f8e003f */
[----:B------:R-:W-:-:S04]  /*8490*/  @UP0 USHF.R.U32.HI UR5, URZ, UR15, UR11 ;  /* 0x0000000f3f050299 */ /* 0x000fc8000801160b */
[----:B------:R-:W-:-:S03]  /*84a0*/  UIADD3 UR5, UR6, UR5, URZ ;  /* 0x0000000506057290 */ /* 0x000fc6000fffe03f */
[----:B------:R-:W-:Y:S02]  /*84b0*/  ULDC UR6, c[0x0][0x9dc] ;  /* 0x0002770000067ab9 */ /* 0x000fe40000000800 */
[----:B------:R-:W-:Y:S01]  /*84c0*/  UIADD3 UR6, UR5, -UR6, URZ ;  /* 0x8000000605067290 */ /* 0x000fe2000fffe03f */
[----:B------:R-:W-:Y:S11]  /*84d0*/  @P2 BRA `(.L_x_960) ;  /* 0x0000000000442947 */ /* 0x000ff60003800000 */
        /* <DEDUP_REMOVED lines=10> */
.L_x_961:
[----:B------:R-:W-:-:S11]  /*8580*/  UISETP.NE.AND UP2, UPT, UR14, 0x1, UPT ;  /* 0x000000010e00788c */ /* 0x000fd6000bf45270 */
[----:B------:R-:W-:Y:S02]  /*8590*/  @UP2 ULDC.64 UR18, c[0x0][0x9e8] ;  /* 0x00027a0000122ab9 */ /* 0x000fe40000000a00 */
[----:B------:R-:W-:-:S04]  /*85a0*/  UIMAD.WIDE.U32 UR10, UR5, UR18, URZ ;  /* 0x00000012050a72a5 */ /* 0x000fc8000f8e003f */
[----:B------:R-:W-:-:S12]  /*85b0*/  @UP2 USHF.R.U32.HI UR5, URZ, UR19, UR11 ;  /* 0x000000133f052299 */ /* 0x000fd8000801160b */
.L_x_962:
[----:B------:R-:W-:-:S04]  /*85c0*/  UIMAD UR5, UR5, UR14, URZ ;  /* 0x0000000e050572a4 */ /* 0x000fc8000f8e023f */
[----:B------:R-:W-:-:S04]  /*85d0*/  UISETP.LT.AND UP2, UPT, UR6, UR5, UPT ;  /* 0x000000050600728c */ /* 0x000fc8000bf41270 */
[----:B------:R-:W-:-:S12]  /*85e0*/  USEL UR6, UR6, UR5, !UP2 ;  /* 0x0000000506067287 */ /* 0x000fd8000d000000 */
.L_x_960:
[----:B------:R-:W-:Y:S01]  /*85f0*/  UIADD3 UR10, UR6, 0x5f, URZ ;  /* 0x0000005f060a7890 */ /* 0x000fe2000fffe03f */
[----:B------:R-:W-:-:S03]  /*8600*/  R2UR UR14, R17 ;  /* 0x00000000110e72ca */ /* 0x000fc600000e0000 */
[----:B------:R-:W-:-:S04]  /*8610*/  UIMAD.WIDE UR10, UR10, 0x2aaaaaab, URZ ;  /* 0x2aaaaaab0a0a78a5 */ /* 0x000fc8000f8e023f */
[----:B------:R-:W-:-:S04]  /*8620*/  USHF.R.U32.HI UR5, URZ, 0x1f, UR11 ;  /* 0x0000001f3f057899 */ /* 0x000fc8000801160b */
[----:B------:R-:W-:-:S04]  /*8630*/  ULEA.HI.SX32 UR5, UR11, UR5, 0x1c ;  /* 0x000000050b057291 */ /* 0x000fc8000f8fe23f */
[----:B------:R-:W-:-:S04]  /*8640*/  UISETP.LT.AND UP2, UPT, UR14, UR5, UPT ;  /* 0x000000050e00728c */ /* 0x000fc8000bf41270 */
[----:B------:R-:W-:-:S06]  /*8650*/  USEL UR61, UR14, UR5, !UP2 ;  /* 0x000000050e3d7287 */ /* 0x000fcc000d000000 */
[----:B------:R-:W-:-:S13]  /*8660*/  ISETP.GE.AND P2, PT, R13, UR61, PT ;  /* 0x0000003d0d007c0c */ /* 0x000fda000bf46270 */
[----:B------:R-:W-:Y:S05]  /*8670*/  @!P2 BRA `(.L_x_963) ;  /* 0x0000002000eca947 */ /* 0x000fea0003800000 */
[----:B------:R-:W-:Y:S01]  /*8680*/  IMAD.MOV.U32 R14, RZ, RZ, R3 ;  /* 0x000000ffff0e7224 */ /* 0x000fe200078e0003 */
[----:B------:R-:W-:Y:S01]  /*8690*/  UMOV UR59, UR7 ;  /* 0x00000007003b7c82 */ /* 0x000fe20008000000 */
[----:B------:R-:W-:Y:S01]  /*86a0*/  IMAD.MOV.U32 R193, RZ, RZ, R4 ;  /* 0x000000ffffc17224 */ /* 0x000fe200078e0004 */
[----:B------:R-:W-:Y:S01]  /*86b0*/  UMOV UR56, UR4 ;  /* 0x0000000400387c82 */ /* 0x000fe20008000000 */
[----:B------:R-:W-:-:S05]  /*86c0*/  ULDC UR5, c[0x0][0x9d8] ;  /* 0x0002760000057ab9 */ /* 0x000fca0000000800 */
.L_x_972:
[----:B------:R-:W-:-:S04]  /*86d0*/  UIADD3 UR4, UR56, 0x1, URZ ;  /* 0x0000000138047890 */ /* 0x000fc8000fffe03f */
[----:B------:R-:W-:-:S04]  /*86e0*/  UISETP.NE.AND UP2, UPT, UR4, 0x2, UPT ;  /* 0x000000020400788c */ /* 0x000fc8000bf45270 */
[----:B------:R-:W-:Y:S02]  /*86f0*/  USEL UR7, URZ, 0x1, UP2 ;  /* 0x000000013f077887 */ /* 0x000fe40009000000 */
[----:B------:R-:W-:Y:S02]  /*8700*/  USEL UR4, UR4, URZ, UP2 ;  /* 0x0000003f04047287 */ /* 0x000fe40009000000 */
[----:B------:R-:W-:Y:S01]  /*8710*/  ULOP3.LUT UR7, UR59, UR7, URZ, 0x3c, !UPT ;  /* 0x000000073b077292 */ /* 0x000fe2000f8e3c3f */
[----:B------:R-:W-:Y:S11]  /*8720*/  @!P0 BRA `(.L_x_964) ;  /* 0x0000000000048947 */ /* 0x000ff60003800000 */
[----:B------:R-:W-:Y:S01]  /*8730*/  BPT.TRAP 0x1 ;  /* 0x000000040000795c */ /* 0x000fe20000300000 */
.L_x_964:
[----:B------:R-:W-:Y:S01]  /*8740*/  ULEA UR57, UR4, UR58, 0x3 ;  /* 0x0000003a04397291 */ /* 0x000fe2000f8e183f */
[----:B------:R-:W-:-:S05]  /*8750*/  IMAD.U32 R3, RZ, RZ, UR7 ;  /* 0x00000007ff037e24 */ /* 0x000fca000f8e00ff */
[----:B------:R-:W-:-:S04]  /*8760*/  SHF.L.U32 R3, R3, 0x1f, RZ ;  /* 0x0000001f03037819 */ /* 0x000fc800000006ff */
[----:B------:R0:W1:Y:S01]  /*8770*/  SYNCS.PHASECHK.TRANS64.TRYWAIT P2, [UR57+0x30830], R3 ;  /* 0x03083003ff0075a7 */ /* 0x0000620008040179 */
[----:B------:R-:W-:Y:S05]  /*8780*/  @!P0 BRA `(.L_x_965) ;  /* 0x0000000000048947 */ /* 0x000fea0003800000 */
[----:B------:R-:W-:Y:S01]  /*8790*/  BPT.TRAP 0x1 ;  /* 0x000000040000795c */ /* 0x000fe20000300000 */
.L_x_965:
[----:B-1----:R-:W-:Y:S05]  /*87a0*/  @P2 BRA `(.L_x_966) ;  /* 0x0000000000082947 */ /* 0x002fea0003800000 */
[----:B------:R-:W1:Y:S02]  /*87b0*/  SYNCS.PHASECHK.TRANS64.TRYWAIT P2, [UR57+0x30830], R3 ;  /* 0x03083003ff0075a7 */ /* 0x000e640008040179 */
[----:B-1----:R-:W-:Y:S05]  /*87c0*/  @!P2 BRA `(.L_x_967) ;  /* 0x000000d00024a947 */ /* 0x002fea0003800000 */
.L_x_966:
        /* <DEDUP_REMOVED lines=161> */
.L_x_968:
[----:B------:R-:W-:Y:S01]  /*91e0*/  ULEA UR14, UR56, UR58, 0x3 ;  /* 0x0000003a380e7291 */ /* 0x000fe2000f8e183f */
[----:B------:R-:W-:-:S05]  /*91f0*/  IMAD.U32 R0, RZ, RZ, UR59 ;  /* 0x0000003bff007e24 */ /* 0x000fca000f8e00ff */
[----:B------:R-:W-:-:S04]  /*9200*/  SHF.L.U32 R0, R0, 0x1f, RZ ;  /* 0x0000001f00007819 */ /* 0x000fc800000006ff */
[----:B------:R2:W3:Y:S01]  /*9210*/  SYNCS.PHASECHK.TRANS64.TRYWAIT P2, [UR14+0x30850], R0 ;  /* 0x03085000ff0075a7 */ /* 0x0004e2000804014e */
[----:B------:R-:W-:Y:S05]  /*9220*/  @!P0 BRA `(.L_x_969) ;  /* 0x0000000000048947 */ /* 0x000fea0003800000 */
[----:B------:R-:W-:Y:S01]  /*9230*/  BPT.TRAP 0x1 ;  /* 0x000000040000795c */ /* 0x000fe20000300000 */
.L_x_969:
[----:B---3--:R-:W-:Y:S05]  /*9240*/  @P2 BRA `(.L_x_970) ;  /* 0x0000000000082947 */ /* 0x008fea0003800000 */
[----:B------:R-:W3:Y:S02]  /*9250*/  SYNCS.PHASECHK.TRANS64.TRYWAIT P2, [UR14+0x30850], R0 ;  /* 0x03085000ff0075a7 */ /* 0x000ee4000804014e */
[----:B---3--:R-:W-:Y:S05]  /*9260*/  @!P2 BRA `(.L_x_971) ;  /* 0x000000c40094a947 */ /* 0x008fea0003800000 */
.L_x_970:
[----:B------:R-:W-:Y:S01]  /*9270*/  UIADD3 UR6, UR58, 0x400, URZ ;  /* 0x000004003a067890 */ /* 0x000fe2000fffe03f */
[----:B------:R-:W-:Y:S01]  /*9280*/  WARPGROUP.ARRIVE ;  /* 0x00000000000079c5 */ /* 0x000fe20000000000 */
[----:B------:R-:W-:Y:S01]  /*9290*/  UMOV UR11, 0x40000040 ;  /* 0x40000040000b7882 */ /* 0x000fe20000000000 */
[----:B------:R-:W-:Y:S01]  /*92a0*/  FMUL.FTZ R2, R120, UR5 ;  /* 0x0000000578027c20 */ /* 0x000fe20008410000 */
[----:B------:R-:W-:Y:S01]  /*92b0*/  USHF.R.U32.HI UR6, URZ, 0x4, UR6 ;  /* 0x000000043f067899 */ /* 0x000fe20008011606 */
[----:B01----:R-:W-:Y:S01]  /*92c0*/  FMUL.FTZ R3, R121, UR5 ;  /* 0x0000000579037c20 */ /* 0x003fe20008410000 */
[----:B------:R-:W-:Y:S01]  /*92d0*/  FMUL.FTZ R195, R132, UR5 ;  /* 0x0000000584c37c20 */ /* 0x000fe20008410000 */
[----:B------:R-:W-:Y:S01]  /*92e0*/  FMUL.FTZ R197, R133, UR5 ;  /* 0x0000000585c57c20 */ /* 0x000fe20008410000 */
[----:B------:R-:W-:Y:S01]  /*92f0*/  ULOP3.LUT UR6, UR6, 0x3fff, URZ, 0xc0, !UPT ;  /* 0x00003fff06067892 */ /* 0x000fe2000f8ec03f */
[----:B------:R-:W2:Y:S01]  /*9300*/  MUFU.TANH R2, R2 ;  /* 0x0000000200027308 */ /* 0x000ea20000002400 */
[----:B------:R-:W-:Y:S01]  /*9310*/  FMUL.FTZ R199, R136, UR5 ;  /* 0x0000000588c77c20 */ /* 0x000fe20008410000 */
[----:B------:R-:W-:Y:S01]  /*9320*/  FMUL.FTZ R137, R137, UR5 ;  /* 0x0000000589897c20 */ /* 0x000fe20008410000 */
[----:B------:R-:W-:Y:S01]  /*9330*/  ULOP3.LUT UR6, UR6, 0x3000000, URZ, 0xfc, !UPT ;  /* 0x0300000006067892 */ /* 0x000fe2000f8efc3f */
[----:B------:R-:W-:Y:S01]  /*9340*/  FMUL.FTZ R133, R139, UR5 ;  /* 0x000000058b857c20 */ /* 0x000fe20008410000 */
[----:B------:R-:W-:Y:S01]  /*9350*/  FMUL.FTZ R139, R140, UR5 ;  /* 0x000000058c8b7c20 */ /* 0x000fe20008410000 */
[----:B------:R-:W-:Y:S01]  /*9360*/  FMUL.FTZ R141, R141, UR5 ;  /* 0x000000058d8d7c20 */ /* 0x000fe20008410000 */
[----:B------:R-:W-:Y:S01]  /*9370*/  UIMAD UR6, UR56, 0x900, UR6 ;  /* 0x00000900380678a4 */ /* 0x000fe2000f8e0206 */
[----:B------:R-:W0:Y:S01]  /*9380*/  MUFU.TANH R3, R3 ;  /* 0x0000000300037308 */ /* 0x000e220000002400 */
[----:B------:R-:W-:Y:S01]  /*9390*/  FMUL.FTZ R201, R144, UR5 ;  /* 0x0000000590c97c20 */ /* 0x000fe20008410000 */
        /* <DEDUP_REMOVED lines=8> */
[----:B--2---:R-:W-:Y:S01]  /*9420*/  FMNMX.FTZ R0, R2, R193, !PT ;  /* 0x000000c102007209 */ /* 0x004fe20007810000 */
[----:B------:R-:W-:Y:S01]  /*9430*/  UMOV UR11, 0x40000040 ;  /* 0x40000040000b7882 */ /* 0x000fe20000000000 */
[----:B------:R-:W-:Y:S01]  /*9440*/  MUFU.TANH R195, R195 ;  /* 0x000000c300c37308 */ /* 0x000fe20000002400 */
[----:B------:R-:W-:Y:S01]  /*9450*/  FMUL.FTZ R23, R126, UR5 ;  /* 0x000000057e177c20 */ /* 0x000fe20008410000 */
[----:B------:R-:W-:Y:S01]  /*9460*/  FMUL.FTZ R203, R156, UR5 ;  /* 0x000000059ccb7c20 */ /* 0x000fe20008410000 */
[----:B------:R-:W-:Y:S01]  /*9470*/  FMUL.FTZ R121, R127, UR5 ;  /* 0x000000057f797c20 */ /* 0x000fe20008410000 */
[----:B------:R-:W-:Y:S01]  /*9480*/  FMUL.FTZ R157, R157, UR5 ;  /* 0x000000059d9d7c20 */ /* 0x000fe20008410000 */
[----:B0-----:R-:W-:Y:S01]  /*9490*/  FMNMX.FTZ R0, R3, R0, !PT ;  /* 0x0000000003007209 */ /* 0x001fe20007810000 */
        /* <DEDUP_REMOVED lines=17> */
[----:B------:R-:W0:Y:S01]  /*95b0*/  LDC R12, c[0x0][0x988] ;  /* 0x00026200ff0c7b82 */ /* 0x000e220000000800 */
[----:B------:R-:W-:Y:S01]  /*95c0*/  MUFU.TANH R137, R137 ;  /* 0x0000008900897308 */ /* 0x000fe20000002400 */
[----:B------:R-:W-:Y:S01]  /*95d0*/  FMUL.FTZ R167, R167, UR5 ;  /* 0x00000005a7a77c20 */ /* 0x000fe20008410000 */
[C---:B------:R-:W-:Y:S01]  /*95e0*/  ISETP.GT.AND P2, PT, R13.reuse, UR61, PT ;  /* 0x0000003d0d007c0c */ /* 0x040fe2000bf44270 */
[----:B------:R-:W-:Y:S01]  /*95f0*/  UMOV UR59, UR7 ;  /* 0x00000007003b7c82 */ /* 0x000fe20008000000 */
[----:B------:R-:W-:Y:S01]  /*9600*/  UMOV UR56, UR4 ;  /* 0x0000000400387c82 */ /* 0x000fe20008000000 */
[----:B------:R-:W-:-:S03]  /*9610*/  VIADD R13, R13, 0xffffffff ;  /* 0xffffffff0d0d7836 */ /* 0x000fc60000000000 */
[----:B------:R-:W-:Y:S08]  /*9620*/  MUFU.TANH R139, R139 ;  /* 0x0000008b008b7308 */ /* 0x000ff00000002400 */
[----:B------:R-:W-:Y:S08]  /*9630*/  MUFU.TANH R141, R141 ;  /* 0x0000008d008d7308 */ /* 0x000ff00000002400 */
[----:B------:R-:W-:Y:S08]  /*9640*/  MUFU.TANH R201, R201 ;  /* 0x000000c900c97308 */ /* 0x000ff00000002400 */
[----:B------:R-:W-:Y:S08]  /*9650*/  MUFU.TANH R145, R145 ;  /* 0x0000009100917308 */ /* 0x000ff00000002400 */
[----:B------:R-:W-:Y:S08]  /*9660*/  MUFU.TANH R149, R149 ;  /* 0x0000009500957308 */ /* 0x000ff00000002400 */
[----:B------:R-:W1:Y:S08]  /*9670*/  MUFU.TANH R15, R15 ;  /* 0x0000000f000f7308 */ /* 0x000e700000002400 */
[----:B------:R-:W2:Y:S08]  /*9680*/  MUFU.TANH R21, R21 ;  /* 0x0000001500157308 */ /* 0x000eb00000002400 */
[----:B------:R-:W-:Y:S01]  /*9690*/  MUFU.TANH R153, R153 ;  /* 0x0000009900997308 */ /* 0x000fe20000002400 */
[----:B-1----:R-:W-:-:S07]  /*96a0*/  FMNMX.FTZ R22, R15, R14, !PT ;  /* 0x0000000e0f167209 */ /* 0x002fce0007810000 */
[----:B------:R-:W1:Y:S01]  /*96b0*/  MUFU.TANH R23, R23 ;  /* 0x0000001700177308 */ /* 0x000e620000002400 */
[----:B--2---:R-:W-:-:S07]  /*96c0*/  FMNMX.FTZ R22, R21, R22, !PT ;  /* 0x0000001615167209 */ /* 0x004fce0007810000 */
[----:B------:R-:W-:Y:S08]  /*96d0*/  MUFU.TANH R203, R203 ;  /* 0x000000cb00cb7308 */ /* 0x000ff00000002400 */
[----:B------:R-:W2:Y:S01]  /*96e0*/  MUFU.TANH R121, R121 ;  /* 0x0000007900797308 */ /* 0x000ea20000002400 */
[----:B-1----:R-:W-:-:S07]  /*96f0*/  FMNMX.FTZ R22, R23, R22, !PT ;  /* 0x0000001617167209 */ /* 0x002fce0007810000 */
[----:B------:R-:W-:Y:S08]  /*9700*/  MUFU.TANH R157, R157 ;  /* 0x0000009d009d7308 */ /* 0x000ff00000002400 */
[----:B------:R-:W1:Y:S01]  /*9710*/  MUFU.TANH R123, R123 ;  /* 0x0000007b007b7308 */ /* 0x000e620000002400 */
[----:B--2---:R-:W-:-:S07]  /*9720*/  FMNMX.FTZ R22, R121, R22, !PT ;  /* 0x0000001679167209 */ /* 0x004fce0007810000 */
[----:B------:R-:W-:Y:S08]  /*9730*/  MUFU.TANH R205, R205 ;  /* 0x000000cd00cd7308 */ /* 0x000ff00000002400 */
[----:B------:R-:W-:Y:S01]  /*9740*/  MUFU.TANH R161, R161 ;  /* 0x000000a100a17308 */ /* 0x000fe20000002400 */
[----:B-1----:R-:W-:-:S07]  /*9750*/  FMNMX.FTZ R22, R123, R22, !PT ;  /* 0x000000167b167209 */ /* 0x002fce0007810000 */
        /* <DEDUP_REMOVED lines=36> */
[----:B------:R-:W-:-:S07]  /*99a0*/  UMOV UR11, 0x40000040 ;  /* 0x40000040000b7882 */ /* 0x000fce0000000000 */
[----:B------:R-:W2:Y:S08]  /*99b0*/  MUFU.TANH R187, R187 ;  /* 0x000000bb00bb7308 */ /* 0x000eb00000002400 */
[----:B------:R-:W3:Y:S01]  /*99c0*/  MUFU.TANH R125, R125 ;  /* 0x0000007d007d7308 */ /* 0x000ee20000002400 */
[----:B-1----:R-:W-:-:S07]  /*99d0*/  FMNMX.FTZ R0, R185, R0, !PT ;  /* 0x00000000b9007209 */ /* 0x002fce0007810000 */
[----:B------:R-:W1:Y:S01]  /*99e0*/  MUFU.TANH R131, R131 ;  /* 0x0000008300837308 */ /* 0x000e620000002400 */
        /* <DEDUP_REMOVED lines=9> */
[----:B-1----:R-:W-:Y:S02]  /*9a80*/  FMNMX.FTZ R22, R131, R22, !PT ;  /* 0x0000001683167209 */ /* 0x002fe40007810000 */
        /* <DEDUP_REMOVED lines=17> */
[----:B------:R-:W-:-:S04]  /*9ba0*/  FMUL.FTZ R183, R152, UR5 ;  /* 0x0000000598b77c20 */ /* 0x000fc80008410000 */
[----:B------:R-:W-:Y:S01]  /*9bb0*/  HGMMA.64x192x16.F32.BF16 R24, R176, gdesc[UR8].tnspB, R24, gsb0 ;  /* 0x42e00008b0187df0 */ /* 0x000fe20008001818 */
[----:B------:R-:W-:Y:S01]  /*9bc0*/  UIADD3 UR10, UR6, 0x200, URZ ;  /* 0x00000200060a7890 */ /* 0x000fe2000fffe03f */
[----:B------:R-:W1:Y:S01]  /*9bd0*/  MUFU.TANH R181, R181 ;  /* 0x000000b500b57308 */ /* 0x000e620000002400 */
[----:B------:R-:W-:Y:S01]  /*9be0*/  UMOV UR11, 0x40000040 ;  /* 0x40000040000b7882 */ /* 0x000fe20000000000 */
[----:B------:R-:W-:-:S06]  /*9bf0*/  UIADD3 UR6, UR6, 0x280, URZ ;  /* 0x0000028006067890 */ /* 0x000fcc000fffe03f */
[----:B------:R-:W2:Y:S01]  /*9c00*/  MUFU.TANH R183, R183 ;  /* 0x000000b700b77308 */ /* 0x000ea20000002400 */
[----:B-1----:R-:W-:-:S04]  /*9c10*/  FMNMX.FTZ R0, R181, R0, !PT ;  /* 0x00000000b5007209 */ /* 0x002fc80007810000 */
[----:B------:R-:W-:-:S04]  /*9c20*/  FMNMX.FTZ R0, R149, R0, !PT ;  /* 0x0000000095007209 */ /* 0x000fc80007810000 */
[----:B--2---:R-:W-:-:S04]  /*9c30*/  FMNMX.FTZ R0, R183, R0, !PT ;  /* 0x00000000b7007209 */ /* 0x004fc80007810000 */
[----:B------:R-:W-:-:S04]  /*9c40*/  FMNMX.FTZ R0, R153, R0, !PT ;  /* 0x0000000099007209 */ /* 0x000fc80007810000 */
[----:B------:R-:W-:-:S04]  /*9c50*/  FMNMX.FTZ R0, R203, R0, !PT ;  /* 0x00000000cb007209 */ /* 0x000fc80007810000 */
[----:B------:R-:W-:-:S04]  /*9c60*/  FMNMX.FTZ R0, R157, R0, !PT ;  /* 0x000000009d007209 */ /* 0x000fc80007810000 */
[----:B------:R-:W-:-:S04]  /*9c70*/  FMNMX.FTZ R0, R205, R0, !PT ;  /* 0x00000000cd007209 */ /* 0x000fc80007810000 */
[----:B------:R-:W-:-:S04]  /*9c80*/  FMNMX.FTZ R0, R161, R0, !PT ;  /* 0x00000000a1007209 */ /* 0x000fc80007810000 */
[----:B------:R-:W-:-:S04]  /*9c90*/  FMNMX.FTZ R0, R209, R0, !PT ;  /* 0x00000000d1007209 */ /* 0x000fc80007810000 */
[----:B------:R-:W-:-:S05]  /*9ca0*/  FMNMX.FTZ R0, R165, R0, !PT ;  /* 0x00000000a5007209 */ /* 0x000fca0007810000 */
[----:B------:R-:W1:Y:S02]  /*9cb0*/  SHFL.BFLY PT, R215, R0, 0x2, 0x1f ;  /* 0x0c401f0000d77f89 */ /* 0x000e6400000e0000 */
[----:B-1----:R-:W-:Y:S01]  /*9cc0*/  FMNMX.FTZ R0, R0, R215, !PT ;  /* 0x000000d700007209 */ /* 0x002fe20007810000 */
[----:B------:R-:W-:-:S04]  /*9cd0*/  FMUL.FTZ R215, R166, UR5 ;  /* 0x00000005a6d77c20 */ /* 0x000fc80008410000 */
[----:B------:R-:W1:Y:S02]  /*9ce0*/  SHFL.BFLY PT, R217, R0, 0x1, 0x1f ;  /* 0x0c201f0000d97f89 */ /* 0x000e6400000e0000 */
[----:B------:R-:W-:Y:S01]  /*9cf0*/  MUFU.TANH R215, R215 ;  /* 0x000000d700d77308 */ /* 0x000fe20000002400 */
[----:B-1----:R-:W-:-:S05]  /*9d00*/  FMNMX.FTZ R4, R0, R217, !PT ;  /* 0x000000d900047209 */ /* 0x002fca0007810000 */
[C---:B0-----:R-:W-:Y:S01]  /*9d10*/  FMUL.FTZ R20, R4.reuse, R12 ;  /* 0x0000000c04147220 */ /* 0x041fe20000410000 */
[----:B------:R-:W-:-:S03]  /*9d20*/  FADD.FTZ R193, -R4, R193 ;  /* 0x000000c104c17221 */ /* 0x000fc60000010100 */
[-CC-:B------:R-:W-:Y:S01]  /*9d30*/  FFMA.FTZ R188, R3, R12.reuse, -R20.reuse ;  /* 0x0000000c03bc7223 */ /* 0x180fe20000010814 */
[-C--:B------:R-:W-:Y:S01]  /*9d40*/  FMUL.FTZ R0, R193, R12.reuse ;  /* 0x0000000cc1007220 */ /* 0x080fe20000410000 */
[-CC-:B------:R-:W-:Y:S01]  /*9d50*/  FFMA.FTZ R193, R2, R12.reuse, -R20.reuse ;  /* 0x0000000c02c17223 */ /* 0x180fe20000010814 */
        /* <DEDUP_REMOVED lines=16> */
[----:B------:R-:W-:Y:S01]  /*9e60*/  FFMA.FTZ R161, R165, R12, -R20 ;  /* 0x0000000ca5a17223 */ /* 0x000fe20000010814 */
        /* <DEDUP_REMOVED lines=10> */
[----:B------:R-:W-:Y:S01]  /*9f10*/  FMUL.FTZ R177, R158, UR5 ;  /* 0x000000059eb17c20 */ /* 0x000fe20008410000 */
[----:B------:R-:W-:Y:S01]  /*9f20*/  FMUL.FTZ R179, R162, UR5 ;  /* 0x00000005a2b37c20 */ /* 0x000fe20008410000 */
[-CC-:B------:R-:W-:Y:S01]  /*9f30*/  FFMA.FTZ R176, R201, R12.reuse, -R20.reuse ;  /* 0x0000000cc9b07223 */ /* 0x180fe20000010814 */
[----:B------:R-:W-:Y:S01]  /*9f40*/  FFMA.FTZ R178, R181, R12, -R20 ;  /* 0x0000000cb5b27223 */ /* 0x000fe20000010814 */
[----:B------:R-:W-:Y:S01]  /*9f50*/  MUFU.EX2 R195, R195 ;  /* 0x000000c300c37308 */ /* 0x000fe20000000800 */
[----:B------:R-:W-:Y:S01]  /*9f60*/  HGMMA.64x192x16.F32.BF16 R24, R172, gdesc[UR8].tnspB, R24, gsb0 ;  /* 0x42e00008ac187df0 */ /* 0x000fe20008001818 */
[----:B------:R-:W-:Y:S01]  /*9f70*/  UMOV UR10, UR6 ;  /* 0x00000006000a7c82 */ /* 0x000fe20008000000 */
[----:B------:R-:W-:-:S05]  /*9f80*/  UMOV UR11, 0x40000040 ;  /* 0x40000040000b7882 */ /* 0x000fca0000000000 */
[----:B------:R-:W0:Y:S08]  /*9f90*/  MUFU.TANH R177, R177 ;  /* 0x000000b100b17308 */ /* 0x000e300000002400 */
[----:B------:R-:W1:Y:S08]  /*9fa0*/  MUFU.TANH R179, R179 ;  /* 0x000000b300b37308 */ /* 0x000e700000002400 */
[----:B------:R-:W-:Y:S01]  /*9fb0*/  MUFU.EX2 R180, R180 ;  /* 0x000000b400b47308 */ /* 0x000fe20000000800 */
[----:B0-----:R-:W-:-:S04]  /*9fc0*/  FMNMX.FTZ R22, R177, R22, !PT ;  /* 0x00000016b1167209 */ /* 0x001fc80007810000 */
[----:B------:R-:W-:-:S03]  /*9fd0*/  FMNMX.FTZ R22, R159, R22, !PT ;  /* 0x000000169f167209 */ /* 0x000fc60007810000 */
[----:B------:R-:W-:Y:S01]  /*9fe0*/  MUFU.EX2 R137, R137 ;  /* 0x0000008900897308 */ /* 0x000fe20000000800 */
[----:B-1----:R-:W-:-:S04]  /*9ff0*/  FMNMX.FTZ R22, R179, R22, !PT ;  /* 0x00000016b3167209 */ /* 0x002fc80007810000 */
[----:B------:R-:W-:-:S03]  /*a000*/  FMNMX.FTZ R22, R163, R22, !PT ;  /* 0x00000016a3167209 */ /* 0x000fc60007810000 */
[----:B------:R-:W-:Y:S01]  /*a010*/  MUFU.EX2 R182, R182 ;  /* 0x000000b600b67308 */ /* 0x000fe20000000800 */
[----:B------:R-:W-:-:S04]  /*a020*/  FMNMX.FTZ R22, R215, R22, !PT ;  /* 0x00000016d7167209 */ /* 0x000fc80007810000 */
[----:B------:R-:W-:-:S03]  /*a030*/  FMNMX.FTZ R22, R167, R22, !PT ;  /* 0x00000016a7167209 */ /* 0x000fc60007810000 */
[----:B------:R-:W-:Y:S02]  /*a040*/  MUFU.EX2 R139, R139 ;  /* 0x0000008b008b7308 */ /* 0x000fe40000000800 */
[----:B------:R-:W0:Y:S06]  /*a050*/  SHFL.BFLY PT, R3, R22, 0x2, 0x1f ;  /* 0x0c401f0016037f89 */ /* 0x000e2c00000e0000 */
[----:B------:R-:W-:Y:S08]  /*a060*/  MUFU.EX2 R176, R176 ;  /* 0x000000b000b07308 */ /* 0x000ff00000000800 */
[----:B------:R-:W-:Y:S08]  /*a070*/  MUFU.EX2 R141, R141 ;  /* 0x0000008d008d7308 */ /* 0x000ff00000000800 */
[----:B------:R-:W-:Y:S01]  /*a080*/  MUFU.EX2 R178, R178 ;  /* 0x000000b200b27308 */ /* 0x000fe20000000800 */
[----:B0-----:R-:W-:Y:S01]  /*a090*/  FMNMX.FTZ R2, R22, R3, !PT ;  /* 0x0000000316027209 */ /* 0x001fe20007810000 */
[----:B------:R-:W-:-:S04]  /*a0a0*/  FFMA.FTZ R22, R205, R12, -R20 ;  /* 0x0000000ccd167223 */ /* 0x000fc80000010814 */
[----:B------:R-:W0:Y:S02]  /*a0b0*/  SHFL.BFLY PT, R3, R2, 0x1, 0x1f ;  /* 0x0c201f0002037f89 */ /* 0x000e2400000e0000 */
[----:B------:R-:W-:Y:S08]  /*a0c0*/  MUFU.EX2 R145, R145 ;  /* 0x0000009100917308 */ /* 0x000ff00000000800 */
[----:B------:R-:W-:Y:S08]  /*a0d0*/  MUFU.EX2 R149, R149 ;  /* 0x0000009500957308 */ /* 0x000ff00000000800 */
[----:B------:R-:W-:Y:S01]  /*a0e0*/  MUFU.EX2 R153, R153 ;  /* 0x0000009900997308 */ /* 0x000fe20000000800 */
[----:B0-----:R-:W-:-:S07]  /*a0f0*/  FMNMX.FTZ R3, R2, R3, !PT ;  /* 0x0000000302037209 */ /* 0x001fce0007810000 */
[----:B------:R-:W-:Y:S01]  /*a100*/  MUFU.EX2 R22, R22 ;  /* 0x0000001600167308 */ /* 0x000fe20000000800 */
[----:B------:R-:W-:Y:S01]  /*a110*/  FADD.FTZ R165, -R3, R14 ;  /* 0x0000000e03a57221 */ /* 0x000fe20000010100 */
[----:B------:R-:W-:-:S03]  /*a120*/  IMAD.U32 R14, RZ, RZ, UR57 ;  /* 0x00000039ff0e7e24 */ /* 0x000fc6000f8e00ff */
[----:B------:R-:W-:Y:S01]  /*a130*/  FMUL.FTZ R165, R165, R12 ;  /* 0x0000000ca5a57220 */ /* 0x000fe20000410000 */
[----:B------:R-:W-:Y:S02]  /*a140*/  @!P1 VIADD R14, R14, 0x30840 ;  /* 0x000308400e0e9836 */ /* 0x000fe40000000000 */
[----:B------:R-:W-:Y:S03]  /*a150*/  MUFU.EX2 R157, R157 ;  /* 0x0000009d009d7308 */ /* 0x000fe60000000800 */
[----:B------:R-:W-:-:S05]  /*a160*/  @!P1 PRMT R14, RZ, 0x654, R14 ;  /* 0x00000654ff0e9816 */ /* 0x000fca000000000e */
[----:B------:R-:W-:Y:S08]  /*a170*/  MUFU.EX2 R2, R165 ;  /* 0x000000a500027308 */ /* 0x000ff00000000800 */
[----:B------:R-:W-:Y:S08]  /*a180*/  MUFU.EX2 R120, R120 ;  /* 0x0000007800787308 */ /* 0x000ff00000000800 */
[----:B------:R-:W-:Y:S01]  /*a190*/  MUFU.EX2 R161, R161 ;  /* 0x000000a100a17308 */ /* 0x000fe20000000800 */
[----:B------:R-:W-:-:S02]  /*a1a0*/  WARPGROUP.DEPBAR.LE gsb0, 0x0 ;  /* 0x00008000000079c5 */ /* 0x000fc40000010000 */
[----:B------:R-:W-:Y:S01]  /*a1b0*/  WARPGROUP.ARRIVE ;  /* 0x00000000000079c5 */ /* 0x000fe20000000000 */
[-CC-:B------:R-:W-:Y:S01]  /*a1c0*/  FFMA.FTZ R172, R183, R12.reuse, -R20.reuse ;  /* 0x0000000cb7ac7223 */ /* 0x180fe20000010814 */
[-C--:B------:R-:W-:Y:S01]  /*a1d0*/  FFMA.FTZ R174, R203, R12.reuse, -R20 ;  /* 0x0000000ccbae7223 */ /* 0x080fe20000010814 */
[----:B------:R-:W-:-:S03]  /*a1e0*/  FMUL.FTZ R20, R3, R12 ;  /* 0x0000000c03147220 */ /* 0x000fc60000410000 */
[----:B------:R-:W-:Y:S01]  /*a1f0*/  HGMMA.64x192x16.F32.BF16 R24, R168, gdesc[UR8].tnspB, R24, gsb0 ;  /* 0x42e00008a8187df0 */ /* 0x000fe20008001818 */
[-CC-:B------:R-:W-:Y:S01]  /*a200*/  FFMA.FTZ R189, R15, R12.reuse, -R20.reuse ;  /* 0x0000000c0fbd7223 */ /* 0x180fe20000010814 */
[-CC-:B------:R-:W-:Y:S01]  /*a210*/  FFMA.FTZ R21, R21, R12.reuse, -R20.reuse ;  /* 0x0000000c15157223 */ /* 0x180fe20000010814 */
[-CC-:B------:R-:W-:Y:S01]  /*a220*/  FFMA.FTZ R23, R23, R12.reuse, -R20.reuse ;  /* 0x0000000c17177223 */ /* 0x180fe20000010814 */
[-CC-:B------:R-:W-:Y:S01]  /*a230*/  FFMA.FTZ R121, R121, R12.reuse, -R20.reuse ;  /* 0x0000000c79797223 */ /* 0x180fe20000010814 */
[----:B------:R-:W-:Y:S01]  /*a240*/  IMAD.U32 R15, RZ, RZ, UR14 ;  /* 0x0000000eff0f7e24 */ /* 0x000fe2000f8e00ff */
        /* <DEDUP_REMOVED lines=22> */
[----:B------:R-:W-:-:S02]  /*a3b0*/  FFMA.FTZ R20, R167, R12, -R20 ;  /* 0x0000000ca7147223 */ /* 0x000fc40000010814 */
[----:B------:R-:W2:Y:S01]  /*a3c0*/  MUFU.EX2 R121, R121 ;  /* 0x0000007900797308 */ /* 0x000ea20000000800 */
[----:B0-----:R-:W-:Y:S01]  /*a3d0*/  FFMA.FTZ R5, R2, R5, R189 ;  /* 0x0000000502057223 */ /* 0x001fe200000100bd */
[----:B------:R-:W-:-:S03]  /*a3e0*/  F2FP.BF16.F32.PACK_AB R189, R122, R189 ;  /* 0x000000bd7abd723e */ /* 0x000fc600000010ff */
[----:B------:R-:W-:-:S03]  /*a3f0*/  FADD.FTZ R5, R122, R5 ;  /* 0x000000057a057221 */ /* 0x000fc60000010000 */
[----:B------:R-:W0:Y:S01]  /*a400*/  MUFU.EX2 R126, R123 ;  /* 0x0000007b007e7308 */ /* 0x000e220000000800 */
[----:B-1----:R-:W-:-:S07]  /*a410*/  FADD.FTZ R5, R124, R5 ;  /* 0x000000057c057221 */ /* 0x002fce0000010000 */
[----:B------:R-:W1:Y:S01]  /*a420*/  MUFU.EX2 R125, R125 ;  /* 0x0000007d007d7308 */ /* 0x000e620000000800 */
[C---:B--2---:R-:W-:Y:S01]  /*a430*/  FADD.FTZ R5, R121.reuse, R5 ;  /* 0x0000000579057221 */ /* 0x044fe20000010000 */
[----:B------:R-:W-:-:S06]  /*a440*/  F2FP.BF16.F32.PACK_AB R191, R121, R124 ;  /* 0x0000007c79bf723e */ /* 0x000fcc00000010ff */
[----:B------:R-:W2:Y:S01]  /*a450*/  MUFU.EX2 R128, R127 ;  /* 0x0000007f00807308 */ /* 0x000ea20000000800 */
[----:B0-----:R-:W-:-:S07]  /*a460*/  FADD.FTZ R5, R126, R5 ;  /* 0x000000057e057221 */ /* 0x001fce0000010000 */
[----:B------:R-:W-:Y:S01]  /*a470*/  MUFU.EX2 R129, R129 ;  /* 0x0000008100817308 */ /* 0x000fe20000000800 */
[----:B-1----:R-:W-:-:S07]  /*a480*/  FADD.FTZ R5, R125, R5 ;  /* 0x000000057d057221 */ /* 0x002fce0000010000 */
[----:B------:R-:W-:Y:S01]  /*a490*/  MUFU.EX2 R181, R181 ;  /* 0x000000b500b57308 */ /* 0x000fe20000000800 */
[----:B--2---:R-:W-:-:S07]  /*a4a0*/  FADD.FTZ R5, R128, R5 ;  /* 0x0000000580057221 */ /* 0x004fce0000010000 */
[----:B------:R-:W-:Y:S08]  /*a4b0*/  MUFU.EX2 R133, R133 ;  /* 0x0000008500857308 */ /* 0x000ff00000000800 */
[----:B------:R-:W-:Y:S08]  /*a4c0*/  MUFU.EX2 R135, R135 ;  /* 0x0000008700877308 */ /* 0x000ff00000000800 */
[----:B------:R-:W0:Y:S08]  /*a4d0*/  MUFU.EX2 R143, R143 ;  /* 0x0000008f008f7308 */ /* 0x000e300000000800 */
[----:B------:R-:W-:Y:S08]  /*a4e0*/  MUFU.EX2 R207, R207 ;  /* 0x000000cf00cf7308 */ /* 0x000ff00000000800 */
[----:B------:R-:W1:Y:S01]  /*a4f0*/  MUFU.EX2 R147, R147 ;  /* 0x0000009300937308 */ /* 0x000e620000000800 */
[----:B0-----:R-:W-:-:S07]  /*a500*/  F2FP.BF16.F32.PACK_AB R183, R143, R135 ;  /* 0x000000878fb7723e */ /* 0x001fce00000010ff */
[----:B------:R-:W-:Y:S08]  /*a510*/  MUFU.EX2 R211, R211 ;  /* 0x000000d300d37308 */ /* 0x000ff00000000800 */
[----:B------:R-:W0:Y:S08]  /*a520*/  MUFU.EX2 R151, R151 ;  /* 0x0000009700977308 */ /* 0x000e300000000800 */
[----:B------:R-:W2:Y:S08]  /*a530*/  MUFU.EX2 R172, R172 ;  /* 0x000000ac00ac7308 */ /* 0x000eb00000000800 */
[----:B------:R-:W3:Y:S08]  /*a540*/  MUFU.EX2 R173, R213 ;  /* 0x000000d500ad7308 */ /* 0x000ef00000000800 */
[----:B------:R-:W4:Y:S08]  /*a550*/  MUFU.EX2 R155, R155 ;  /* 0x0000009b009b7308 */ /* 0x000f300000000800 */
[----:B------:R-:W5:Y:S08]  /*a560*/  MUFU.EX2 R174, R174 ;  /* 0x000000ae00ae7308 */ /* 0x000f700000000800 */
[----:B------:R1:W5:Y:S08]  /*a570*/  MUFU.EX2 R175, R177 ;  /* 0x000000b100af7308 */ /* 0x0003700000000800 */
[----:B------:R-:W5:Y:S01]  /*a580*/  MUFU.EX2 R159, R159 ;  /* 0x0000009f009f7308 */ /* 0x000f620000000800 */
[----:B-1----:R-:W-:-:S07]  /*a590*/  F2FP.BF16.F32.PACK_AB R177, R147, R207 ;  /* 0x000000cf93b1723e */ /* 0x002fce00000010ff */
[----:B------:R-:W-:Y:S08]  /*a5a0*/  MUFU.EX2 R163, R163 ;  /* 0x000000a300a37308 */ /* 0x000ff00000000800 */
[----:B------:R-:W-:Y:S01]  /*a5b0*/  MUFU.EX2 R20, R20 ;  /* 0x0000001400147308 */ /* 0x000fe20000000800 */
[----:B------:R-:W-:Y:S02]  /*a5c0*/  WARPGROUP.DEPBAR.LE gsb0, 0x0 ;  /* 0x00008000000079c5 */ /* 0x000fe40000010000 */
[----:B------:R1:W-:Y:S05]  /*a5d0*/  @!P1 SYNCS.ARRIVE.TRANS64.RED.A1T0 RZ, [R14+URZ], RZ ;  /* 0x000000ff0eff99a7 */ /* 0x0003ea000810043f */
[----:B------:R0:W5:Y:S01]  /*a5e0*/  MUFU.EX2 R169, R179 ;  /* 0x000000b300a97308 */ /* 0x0001620000000800 */
[----:B------:R-:W-:-:S02]  /*a5f0*/  F2FP.BF16.F32.PACK_AB R168, R157, R22 ;  /* 0x000000169da8723e */ /* 0x000fc400000010ff */
[----:B------:R-:W-:Y:S01]  /*a600*/  F2FP.BF16.F32.PACK_AB R170, R161, R120 ;  /* 0x00000078a1aa723e */ /* 0x000fe200000010ff */
[----:B-1----:R-:W-:Y:S02]  /*a610*/  @!P1 VIADD R14, R15, 0x30860 ;  /* 0x000308600f0e9836 */ /* 0x002fe40000000000 */
[----:B------:R-:W-:Y:S02]  /*a620*/  FFMA.FTZ R15, R0, R8, R193 ;  /* 0x00000008000f7223 */ /* 0x000fe400000100c1 */
[----:B------:R-:W1:Y:S01]  /*a630*/  MUFU.EX2 R171, R215 ;  /* 0x000000d700ab7308 */ /* 0x000e620000000800 */
[----:B0-----:R-:W-:Y:S01]  /*a640*/  F2FP.BF16.F32.PACK_AB R179, R151, R211 ;  /* 0x000000d397b3723e */ /* 0x001fe200000010ff */
[C---:B------:R-:W-:Y:S01]  /*a650*/  FADD.FTZ R15, R188.reuse, R15 ;  /* 0x0000000fbc0f7221 */ /* 0x040fe20000010000 */
[----:B------:R-:W-:Y:S02]  /*a660*/  @!P1 PRMT R14, RZ, 0x654, R14 ;  /* 0x00000654ff0e9816 */ /* 0x000fe4000000000e */
[----:B------:R-:W-:Y:S01]  /*a670*/  F2FP.BF16.F32.PACK_AB R188, R188, R193 ;  /* 0x000000c1bcbc723e */ /* 0x000fe200000010ff */
[----:B------:R-:W-:Y:S01]  /*a680*/  FADD.FTZ R8, R190, R15 ;  /* 0x0000000fbe087221 */ /* 0x000fe20000010000 */
[----:B------:R0:W-:Y:S01]  /*a690*/  @!P1 SYNCS.ARRIVE.TRANS64.RED.A1T0 RZ, [R14+URZ], RZ ;  /* 0x000000ff0eff99a7 */ /* 0x0001e2000810043f */
[----:B------:R-:W-:Y:S01]  /*a6a0*/  F2FP.BF16.F32.PACK_AB R190, R185, R190 ;  /* 0x000000beb9be723e */ /* 0x000fe200000010ff */
[----:B------:R-:W-:-:S02]  /*a6b0*/  IMAD.MOV.U32 R193, RZ, RZ, R4 ;  /* 0x000000ffffc17224 */ /* 0x000fc400078e0004 */
[----:B------:R-:W-:Y:S01]  /*a6c0*/  FADD.FTZ R15, R185, R8 ;  /* 0x00000008b90f7221 */ /* 0x000fe20000010000 */
[----:B------:R-:W-:-:S03]  /*a6d0*/  F2FP.BF16.F32.PACK_AB R185, R125, R126 ;  /* 0x0000007e7db9723e */ /* 0x000fc600000010ff */
[----:B------:R-:W-:Y:S01]  /*a6e0*/  FADD.FTZ R8, R184, R15 ;  /* 0x0000000fb8087221 */ /* 0x000fe20000010000 */
[----:B------:R-:W-:-:S03]  /*a6f0*/  F2FP.BF16.F32.PACK_AB R184, R187, R184 ;  /* 0x000000b8bbb8723e */ /* 0x000fc600000010ff */
[----:B------:R-:W-:Y:S01]  /*a700*/  FADD.FTZ R15, R187, R8 ;  /* 0x00000008bb0f7221 */ /* 0x000fe20000010000 */
[----:B------:R-:W-:-:S03]  /*a710*/  F2FP.BF16.F32.PACK_AB R187, R129, R128 ;  /* 0x0000008081bb723e */ /* 0x000fc600000010ff */
[----:B------:R-:W-:Y:S01]  /*a720*/  FADD.FTZ R8, R186, R15 ;  /* 0x0000000fba087221 */ /* 0x000fe20000010000 */
[----:B------:R-:W-:-:S03]  /*a730*/  F2FP.BF16.F32.PACK_AB R186, R195, R186 ;  /* 0x000000bac3ba723e */ /* 0x000fc600000010ff */
[----:B------:R-:W-:Y:S01]  /*a740*/  FADD.FTZ R15, R195, R8 ;  /* 0x00000008c30f7221 */ /* 0x000fe20000010000 */
[----:B------:R-:W-:-:S03]  /*a750*/  FADD.FTZ R8, R129, R5 ;  /* 0x0000000581087221 */ /* 0x000fc60000010000 */
[----:B0-----:R-:W-:Y:S01]  /*a760*/  FADD.FTZ R14, R180, R15 ;  /* 0x0000000fb40e7221 */ /* 0x001fe20000010000 */
[----:B------:R-:W-:Y:S01]  /*a770*/  FADD.FTZ R8, R181, R8 ;  /* 0x00000008b5087221 */ /* 0x000fe20000010000 */
[C---:B------:R-:W-:Y:S02]  /*a780*/  F2FP.BF16.F32.PACK_AB R180, R137.reuse, R180 ;  /* 0x000000b489b4723e */ /* 0x040fe400000010ff */
[----:B------:R-:W-:Y:S01]  /*a790*/  FADD.FTZ R5, R137, R14 ;  /* 0x0000000e89057221 */ /* 0x000fe20000010000 */
[C---:B------:R-:W-:Y:S01]  /*a7a0*/  FADD.FTZ R8, R133.reuse, R8 ;  /* 0x0000000885087221 */ /* 0x040fe20000010000 */
[----:B------:R-:W-:Y:S02]  /*a7b0*/  F2FP.BF16.F32.PACK_AB R181, R133, R181 ;  /* 0x000000b585b5723e */ /* 0x000fe400000010ff */
[----:B------:R-:W-:Y:S01]  /*a7c0*/  FADD.FTZ R14, R182, R5 ;  /* 0x00000005b60e7221 */ /* 0x000fe20000010000 */
[----:B------:R-:W-:Y:S01]  /*a7d0*/  FADD.FTZ R8, R135, R8 ;  /* 0x0000000887087221 */ /* 0x000fe20000010000 */
[----:B------:R-:W-:-:S02]  /*a7e0*/  F2FP.BF16.F32.PACK_AB R182, R139, R182 ;  /* 0x000000b68bb6723e */ /* 0x000fc400000010ff */
[----:B------:R-:W-:Y:S01]  /*a7f0*/  FADD.FTZ R5, R139, R14 ;  /* 0x0000000e8b057221 */ /* 0x000fe20000010000 */
[----:B------:R-:W-:-:S03]  /*a800*/  FADD.FTZ R8, R143, R8 ;  /* 0x000000088f087221 */ /* 0x000fc60000010000 */
[----:B------:R-:W-:Y:S01]  /*a810*/  FADD.FTZ R14, R176, R5 ;  /* 0x00000005b00e7221 */ /* 0x000fe20000010000 */
[----:B------:R-:W-:Y:S01]  /*a820*/  FADD.FTZ R8, R207, R8 ;  /* 0x00000008cf087221 */ /* 0x000fe20000010000 */
[C---:B------:R-:W-:Y:S02]  /*a830*/  F2FP.BF16.F32.PACK_AB R176, R141.reuse, R176 ;  /* 0x000000b08db0723e */ /* 0x040fe400000010ff */
[----:B------:R-:W-:Y:S01]  /*a840*/  FADD.FTZ R5, R141, R14 ;  /* 0x0000000e8d057221 */ /* 0x000fe20000010000 */
[----:B------:R-:W-:-:S03]  /*a850*/  FADD.FTZ R8, R147, R8 ;  /* 0x0000000893087221 */ /* 0x000fc60000010000 */
[----:B------:R-:W-:Y:S01]  /*a860*/  FADD.FTZ R14, R178, R5 ;  /* 0x00000005b20e7221 */ /* 0x000fe20000010000 */
[----:B------:R-:W-:Y:S01]  /*a870*/  FADD.FTZ R8, R211, R8 ;  /* 0x00000008d3087221 */ /* 0x000fe20000010000 */
[C---:B------:R-:W-:Y:S02]  /*a880*/  F2FP.BF16.F32.PACK_AB R178, R145.reuse, R178 ;  /* 0x000000b291b2723e */ /* 0x040fe400000010ff */
[----:B------:R-:W-:Y:S01]  /*a890*/  FADD.FTZ R5, R145, R14 ;  /* 0x0000000e91057221 */ /* 0x000fe20000010000 */
[----:B------:R-:W-:-:S03]  /*a8a0*/  FADD.FTZ R8, R151, R8 ;  /* 0x0000000897087221 */ /* 0x000fc60000010000 */
[----:B--2---:R-:W-:Y:S01]  /*a8b0*/  FADD.FTZ R14, R172, R5 ;  /* 0x00000005ac0e7221 */ /* 0x004fe20000010000 */
[----:B---3--:R-:W-:Y:S01]  /*a8c0*/  FADD.FTZ R8, R173, R8 ;  /* 0x00000008ad087221 */ /* 0x008fe20000010000 */
[C---:B------:R-:W-:Y:S02]  /*a8d0*/  F2FP.BF16.F32.PACK_AB R172, R149.reuse, R172 ;  /* 0x000000ac95ac723e */ /* 0x040fe400000010ff */
[----:B------:R-:W-:Y:S01]  /*a8e0*/  FADD.FTZ R5, R149, R14 ;  /* 0x0000000e95057221 */ /* 0x000fe20000010000 */
[C---:B----4-:R-:W-:Y:S01]  /*a8f0*/  FADD.FTZ R8, R155.reuse, R8 ;  /* 0x000000089b087221 */ /* 0x050fe20000010000 */
[----:B------:R-:W-:Y:S02]  /*a900*/  F2FP.BF16.F32.PACK_AB R173, R155, R173 ;  /* 0x000000ad9bad723e */ /* 0x000fe400000010ff */
[----:B-----5:R-:W-:Y:S01]  /*a910*/  FADD.FTZ R14, R174, R5 ;  /* 0x00000005ae0e7221 */ /* 0x020fe20000010000 */
[----:B------:R-:W-:Y:S01]  /*a920*/  FADD.FTZ R8, R175, R8 ;  /* 0x00000008af087221 */ /* 0x000fe20000010000 */
[----:B------:R-:W-:-:S02]  /*a930*/  F2FP.BF16.F32.PACK_AB R174, R153, R174 ;  /* 0x000000ae99ae723e */ /* 0x000fc400000010ff */
[----:B------:R-:W-:Y:S01]  /*a940*/  FADD.FTZ R5, R153, R14 ;  /* 0x0000000e99057221 */ /* 0x000fe20000010000 */
[C---:B------:R-:W-:Y:S01]  /*a950*/  FADD.FTZ R8, R159.reuse, R8 ;  /* 0x000000089f087221 */ /* 0x040fe20000010000 */
[----:B------:R-:W-:Y:S02]  /*a960*/  F2FP.BF16.F32.PACK_AB R175, R159, R175 ;  /* 0x000000af9faf723e */ /* 0x000fe400000010ff */
[----:B------:R-:W-:Y:S01]  /*a970*/  FADD.FTZ R14, R22, R5 ;  /* 0x00000005160e7221 */ /* 0x000fe20000010000 */
[----:B------:R-:W-:Y:S01]  /*a980*/  FADD.FTZ R8, R169, R8 ;  /* 0x00000008a9087221 */ /* 0x000fe20000010000 */
[----:B------:R-:W-:Y:S02]  /*a990*/  F2FP.BF16.F32.PACK_AB R169, R163, R169 ;  /* 0x000000a9a3a9723e */ /* 0x000fe400000010ff */
[----:B------:R-:W-:Y:S01]  /*a9a0*/  FADD.FTZ R5, R157, R14 ;  /* 0x0000000e9d057221 */ /* 0x000fe20000010000 */
[----:B------:R-:W-:-:S03]  /*a9b0*/  FADD.FTZ R8, R163, R8 ;  /* 0x00000008a3087221 */ /* 0x000fc60000010000 */
[----:B------:R-:W-:Y:S01]  /*a9c0*/  FADD.FTZ R14, R120, R5 ;  /* 0x00000005780e7221 */ /* 0x000fe20000010000 */
[----:B-1----:R-:W-:Y:S01]  /*a9d0*/  FADD.FTZ R5, R171, R8 ;  /* 0x00000008ab057221 */ /* 0x002fe20000010000 */
[C---:B------:R-:W-:Y:S02]  /*a9e0*/  F2FP.BF16.F32.PACK_AB R171, R20.reuse, R171 ;  /* 0x000000ab14ab723e */ /* 0x040fe400000010ff */
[----:B------:R-:W-:Y:S01]  /*a9f0*/  FADD.FTZ R8, R161, R14 ;  /* 0x0000000ea1087221 */ /* 0x000fe20000010000 */
[----:B------:R-:W-:Y:S01]  /*aa00*/  FADD.FTZ R5, R20, R5 ;  /* 0x0000000514057221 */ /* 0x000fe20000010000 */
[----:B------:R-:W-:Y:S01]  /*aa10*/  IMAD.MOV.U32 R14, RZ, RZ, R3 ;  /* 0x000000ffff0e7224 */ /* 0x000fe200078e0003 */
[----:B------:R-:W-:Y:S06]  /*aa20*/  @P2 BRA `(.L_x_972) ;  /* 0xffffffdc00282947 */ /* 0x000fec000383ffff */
.L_x_963:
[----:B------:R-:W-:-:S13]  /*aa30*/  R2UR UR5, R17 ;  /* 0x00000000110572ca */ /* 0x000fda00000e0000 */
[----:B------:R-:W-:-:S13]  /*aa40*/  ISETP.GE.AND P2, PT, R13, UR5, PT ;  /* 0x000000050d007c0c */ /* 0x000fda000bf46270 */
[----:B------:R-:W-:Y:S05]  /*aa50*/  @!P2 BRA `(.L_x_973) ;  /* 0x000000340074a947 */ /* 0x000fea0003800000 */
[----:B------:R-:W-:Y:S01]  /*aa60*/  IMAD.MOV.U32 R15, RZ, RZ, R3 ;  /* 0x000000ffff0f7224 */ /* 0x000fe200078e0003 */
[----:B------:R-:W-:Y:S01]  /*aa70*/  UMOV UR59, UR7 ;  /* 0x00000007003b7c82 */ /* 0x000fe20008000000 */
[----:B------:R-:W-:Y:S01]  /*aa80*/  IMAD.MOV.U32 R14, RZ, RZ, R4 ;  /* 0x000000ffff0e7224 */ /* 0x000fe200078e0004 */
[----:B------:R-:W-:Y:S01]  /*aa90*/  UMOV UR56, UR4 ;  /* 0x0000000400387c82 */ /* 0x000fe20008000000 */
[----:B------:R-:W-:Y:S01]  /*aaa0*/  ULDC UR61, c[0x0][0x9e4] ;  /* 0x00027900003d7ab9 */ /* 0x000fe20000000800 */
[----:B------:R-:W-:-:S05]  /*aab0*/  ULDC UR5, c[0x0][0x9d8] ;  /* 0x0002760000057ab9 */ /* 0x000fca0000000800 */
.L_x_990:
[----:B------:R-:W-:-:S04]  /*aac0*/  UIADD3 UR4, UR56, 0x1, URZ ;  /* 0x0000000138047890 */ /* 0x000fc8000fffe03f */
[----:B------:R-:W-:-:S04]  /*aad0*/  UISETP.NE.AND UP2, UPT, UR4, 0x2, UPT ;  /* 0x000000020400788c */ /* 0x000fc8000bf45270 */
[----:B------:R-:W-:Y:S02]  /*aae0*/  USEL UR7, URZ, 0x1, UP2 ;  /* 0x000000013f077887 */ /* 0x000fe40009000000 */
[----:B------:R-:W-:Y:S02]  /*aaf0*/  USEL UR4, UR4, URZ, UP2 ;  /* 0x0000003f04047287 */ /* 0x000fe40009000000 */
[----:B------:R-:W-:Y:S01]  /*ab00*/  ULOP3.LUT UR7, UR59, UR7, URZ, 0x3c, !UPT ;  /* 0x000000073b077292 */ /* 0x000fe2000f8e3c3f */
[----:B------:R-:W-:Y:S11]  /*ab10*/  @!P0 BRA `(.L_x_974) ;  /* 0x0000000000048947 */ /* 0x000ff60003800000 */
[----:B------:R-:W-:Y:S01]  /*ab20*/  BPT.TRAP 0x1 ;  /* 0x000000040000795c */ /* 0x000fe20000300000 */
.L_x_974:
[----:B------:R-:W-:Y:S01]  /*ab30*/  ULEA UR57, UR4, UR58, 0x3 ;  /* 0x0000003a04397291 */ /* 0x000fe2000f8e183f */
[----:B------:R-:W-:-:S05]  /*ab40*/  IMAD.U32 R3, RZ, RZ, UR7 ;  /* 0x00000007ff037e24 */ /* 0x000fca000f8e00ff */
[----:B------:R-:W-:-:S04]  /*ab50*/  SHF.L.U32 R3, R3, 0x1f, RZ ;  /* 0x0000001f03037819 */ /* 0x000fc800000006ff */
[----:B------:R0:W1:Y:S01]  /*ab60*/  SYNCS.PHASECHK.TRANS64.TRYWAIT P2, [UR57+0x30830], R3 ;  /* 0x03083003ff0075a7 */ /* 0x0000620008040179 */
[----:B------:R-:W-:Y:S05]  /*ab70*/  @!P0 BRA `(.L_x_975) ;  /* 0x0000000000048947 */ /* 0x000fea0003800000 */
[----:B------:R-:W-:Y:S01]  /*ab80*/  BPT.TRAP 0x1 ;  /* 0x000000040000795c */ /* 0x000fe20000300000 */
.L_x_975:
[----:B-1----:R-:W-:Y:S05]  /*ab90*/  @P2 BRA `(.L_x_976) ;  /* 0x0000000000082947 */ /* 0x002fea0003800000 */
[----:B------:R-:W1:Y:S02]  /*aba0*/  SYNCS.PHASECHK.TRANS64.TRYWAIT P2, [UR57+0x30830], R3 ;  /* 0x03083003ff0075a7 */ /* 0x000e640008040179 */
[----:B-1----:R-:W-:Y:S05]  /*abb0*/  @!P2 BRA `(.L_x_977) ;  /* 0x000000ac0058a947 */ /* 0x002fea0003800000 */
.L_x_976:
        /* <DEDUP_REMOVED lines=161> */
.L_x_978:
[----:B------:R-:W-:Y:S01]  /*b5d0*/  ULEA UR14, UR56, UR58, 0x3 ;  /* 0x0000003a380e7291 */ /* 0x000fe2000f8e183f */
[----:B------:R-:W-:-:S05]  /*b5e0*/  IMAD.U32 R0, RZ, RZ, UR59 ;  /* 0x0000003bff007e24 */ /* 0x000fca000f8e00ff */
[----:B------:R-:W-:-:S04]  /*b5f0*/  SHF.L.U32 R0, R0, 0x1f, RZ ;  /* 0x0000001f00007819 */ /* 0x000fc800000006ff */
[----:B------:R2:W3:Y:S01]  /*b600*/  SYNCS.PHASECHK.TRANS64.TRYWAIT P2, [UR14+0x30850], R0 ;  /* 0x03085000ff0075a7 */ /* 0x0004e2000804014e */
[----:B------:R-:W-:Y:S05]  /*b610*/  @!P0 BRA `(.L_x_979) ;  /* 0x0000000000048947 */ /* 0x000fea0003800000 */
[----:B------:R-:W-:Y:S01]  /*b620*/  BPT.TRAP 0x1 ;  /* 0x000000040000795c */ /* 0x000fe20000300000 */
.L_x_979:
[----:B---3--:R-:W-:Y:S05]  /*b630*/  @P2 BRA `(.L_x_980) ;  /* 0x0000000000082947 */ /* 0x008fea0003800000 */
[----:B------:R-:W3:Y:S02]  /*b640*/  SYNCS.PHASECHK.TRANS64.TRYWAIT P2, [UR14+0x30850], R0 ;  /* 0x03085000ff0075a7 */ /* 0x000ee4000804014e */
[----:B---3--:R-:W-:Y:S05]  /*b650*/  @!P2 BRA `(.L_x_981) ;  /* 0x000000a000c8a947 */ /* 0x008fea0003800000 */
.L_x_980:
        /* <DEDUP_REMOVED lines=18> */
[----:B------:R-:W-:Y:S01]  /*b780*/  FMUL.FTZ R133, R151, UR5 ;  /* 0x0000000597857c20 */ /* 0x000fe20008410000 */
[----:B------:R-:W-:Y:S01]  /*b790*/  FMUL.FTZ R20, R130, UR5 ;  /* 0x0000000582147c20 */ /* 0x000fe20008410000 */
[----:B------:R-:W-:Y:S01]  /*b7a0*/  FMUL.FTZ R130, R132, UR5 ;  /* 0x0000000584827c20 */ /* 0x000fe20008410000 */
[----:B------:R-:W-:Y:S01]  /*b7b0*/  FMUL.FTZ R22, R134, UR5 ;  /* 0x0000000586167c20 */ /* 0x000fe20008410000 */
[----:B--2---:R-:W-:Y:S01]  /*b7c0*/  FMUL.FTZ R0, R122, UR5 ;  /* 0x000000057a007c20 */ /* 0x004fe20008410000 */
        /* <DEDUP_REMOVED lines=32> */
[----:B------:R-:W-:Y:S01]  /*b9d0*/  FMUL.FTZ R166, R166, UR5 ;  /* 0x00000005a6a67c20 */ /* 0x000fe20008410000 */
[----:B------:R-:W0:Y:S01]  /*b9e0*/  MUFU.TANH R3, R3 ;  /* 0x0000000300037308 */ /* 0x000e220000002400 */
[----:B------:R-:W-:Y:S01]  /*b9f0*/  ULDC UR19, c[0x0][0x288] ;  /* 0x0000a20000137ab9 */ /* 0x000fe20000000800 */
[----:B------:R-:W-:-:S06]  /*ba00*/  ULDC UR18, c[0x0][0x9e0] ;  /* 0x0002780000127ab9 */ /* 0x000fcc0000000800 */
        /* <DEDUP_REMOVED lines=42> */
[----:B------:R0:W0:Y:S01]  /*bcb0*/  MUFU.TANH R162, R165 ;  /* 0x000000a500a27308 */ /* 0x0000220000002400 */
        /* <DEDUP_REMOVED lines=12> */
[----:B------:R-:W-:-:S14]  /*bd80*/  FMUL.FTZ R176, R145, UR5 ;  /* 0x0000000591b07c20 */ /* 0x000fdc0008410000 */
[----:B------:R-:W-:Y:S01]  /*bd90*/  HGMMA.64x192x16.F32.BF16 R24, R172, gdesc[UR8].tnspB, R24, gsb0 ;  /* 0x42e00008ac187df0 */ /* 0x000fe20008001818 */
[----:B------:R-:W-:Y:S01]  /*bda0*/  UIADD3 UR10, UR6, 0x280, URZ ;  /* 0x00000280060a7890 */ /* 0x000fe2000fffe03f */
[----:B------:R-:W0:Y:S01]  /*bdb0*/  MUFU.TANH R176, R176 ;  /* 0x000000b000b07308 */ /* 0x000e220000002400 */
[----:B------:R-:W-:Y:S01]  /*bdc0*/  UMOV UR11, 0x40000040 ;  /* 0x40000040000b7882 */ /* 0x000fe20000000000 */
[----:B------:R-:W-:Y:S02]  /*bdd0*/  @UP0 ULDC UR6, c[0x0][0x44c] ;  /* 0x0001130000060ab9 */ /* 0x000fe40000000800 */
[----:B------:R-:W-:Y:S01]  /*bde0*/  @P2 IMAD.HI.U32 R142, R9, UR6, RZ ;  /* 0x00000006098e2c27 */ /* 0x000fe2000f8e00ff */
[----:B------:R-:W-:Y:S01]  /*bdf0*/  @UP0 ULDC UR6, c[0x0][0x450] ;  /* 0x0001140000060ab9 */ /* 0x000fe20000000800 */
[----:B------:R-:W-:-:S03]  /*be00*/  PLOP3.LUT P2, PT, PT, PT, UP1, 0x40, 0x0 ;  /* 0x000000000000781c */ /* 0x000fc60003f4e818 */
[----:B------:R-:W-:Y:S01]  /*be10*/  @P3 SHF.R.U32.HI R154, RZ, UR6, R142 ;  /* 0x00000006ff9a3c19 */ /* 0x000fe2000801168e */
[----:B------:R-:W-:-:S04]  /*be20*/  IMAD.U32 R142, RZ, RZ, UR57 ;  /* 0x00000039ff8e7e24 */ /* 0x000fc8000f8e00ff */
[----:B------:R-:W-:Y:S01]  /*be30*/  @!P1 VIADD R142, R142, 0x30840 ;  /* 0x000308408e8e9836 */ /* 0x000fe20000000000 */
[----:B------:R-:W5:Y:S04]  /*be40*/  SHFL.IDX PT, R151, R154, RZ, 0x1c1f ;  /* 0x001c1fff9a977589 */ /* 0x000f6800000e0000 */
[----:B------:R-:W-:Y:S02]  /*be50*/  @!P1 PRMT R145, RZ, 0x654, R142 ;  /* 0x00000654ff919816 */ /* 0x000fe4000000008e */
[----:B------:R0:W0:Y:S01]  /*be60*/  MUFU.TANH R142, R166 ;  /* 0x000000a6008e7308 */ /* 0x0000220000002400 */
[----:B------:R-:W-:Y:S02]  /*be70*/  WARPGROUP.DEPBAR.LE gsb0, 0x0 ;  /* 0x00008000000079c5 */ /* 0x000fe40000010000 */
[----:B------:R-:W-:Y:S01]  /*be80*/  WARPGROUP.ARRIVE ;  /* 0x00000000000079c5 */ /* 0x000fe20000000000 */
[----:B------:R-:W-:Y:S01]  /*be90*/  FMUL.FTZ R172, R124, UR5 ;  /* 0x000000057cac7c20 */ /* 0x000fe20008410000 */
[----:B------:R-:W-:Y:S01]  /*bea0*/  FMUL.FTZ R124, R143, UR5 ;  /* 0x000000058f7c7c20 */ /* 0x000fe20008410000 */
[----:B------:R-:W-:Y:S01]  /*beb0*/  FMUL.FTZ R174, R144, UR5 ;  /* 0x0000000590ae7c20 */ /* 0x000fe20008410000 */
[----:B------:R-:W-:Y:S01]  /*bec0*/  FMUL.FTZ R143, R158, UR5 ;  /* 0x000000059e8f7c20 */ /* 0x000fe20008410000 */
[----:B------:R-:W-:Y:S01]  /*bed0*/  FMUL.FTZ R144, R159, UR5 ;  /* 0x000000059f907c20 */ /* 0x000fe20008410000 */
[----:B------:R-:W-:Y:S01]  /*bee0*/  HGMMA.64x192x16.F32.BF16 R24, R168, gdesc[UR8].tnspB, R24, gsb0 ;  /* 0x42e00008a8187df0 */ /* 0x000fe20008001818 */
[----:B------:R-:W0:Y:S08]  /*bef0*/  MUFU.TANH R172, R172 ;  /* 0x000000ac00ac7308 */ /* 0x000e300000002400 */
[----:B------:R-:W0:Y:S08]  /*bf00*/  MUFU.TANH R124, R124 ;  /* 0x0000007c007c7308 */ /* 0x000e300000002400 */
[----:B------:R-:W0:Y:S08]  /*bf10*/  MUFU.TANH R174, R174 ;  /* 0x000000ae00ae7308 */ /* 0x000e300000002400 */
[----:B------:R-:W0:Y:S08]  /*bf20*/  MUFU.TANH R143, R143 ;  /* 0x0000008f008f7308 */ /* 0x000e300000002400 */
[----:B------:R-:W0:Y:S01]  /*bf30*/  MUFU.TANH R144, R144 ;  /* 0x0000009000907308 */ /* 0x000e220000002400 */
[----:B------:R-:W-:-:S02]  /*bf40*/  WARPGROUP.DEPBAR.LE gsb0, 0x0 ;  /* 0x00008000000079c5 */ /* 0x000fc40000010000 */
[----:B------:R-:W-:Y:S01]  /*bf50*/  IMAD R170, R13, -0x60, RZ ;  /* 0xffffffa00daa7824 */ /* 0x000fe200078e02ff */
[----:B------:R1:W-:Y:S04]  /*bf60*/  @!P1 SYNCS.ARRIVE.TRANS64.RED.A1T0 RZ, [R145+URZ], RZ ;  /* 0x000000ff91ff99a7 */ /* 0x0003e8000810043f */
[----:B------:R0:W0:Y:S01]  /*bf70*/  MUFU.TANH R168, R161 ;  /* 0x000000a100a87308 */ /* 0x0000220000002400 */
[----:B------:R-:W-:-:S04]  /*bf80*/  VIADD R147, R170, 0x1 ;  /* 0x00000001aa937836 */ /* 0x000fc80000000000 */
[----:B------:R-:W-:Y:S02]  /*bf90*/  IMAD R147, R10, -0x2, R147 ;  /* 0xfffffffe0a937824 */ /* 0x000fe400078e0293 */
[----:B-1----:R-:W-:Y:S02]  /*bfa0*/  FMUL.FTZ R145, R167, UR5 ;  /* 0x00000005a7917c20 */ /* 0x002fe40008410000 */
[C---:B------:R-:W-:Y:S01]  /*bfb0*/  VIADD R180, R147.reuse, 0xffffffff ;  /* 0xffffffff93b47836 */ /* 0x040fe20000000000 */
[----:B------:R-:W-:-:S03]  /*bfc0*/  IADD3 R146, R147, -UR19, R18 ;  /* 0x8000001393927c10 */ /* 0x000fc6000fffe012 */
[----:B------:R-:W1:Y:S02]  /*bfd0*/  MUFU.TANH R145, R145 ;  /* 0x0000009100917308 */ /* 0x000e640000002400 */
[C---:B------:R-:W-:Y:S02]  /*bfe0*/  VIADD R177, R146.reuse, UR18 ;  /* 0x0000001292b17c36 */ /* 0x040fe40008000000 */
[----:B------:R-:W-:Y:S02]  /*bff0*/  VIADD R178, R146, UR15 ;  /* 0x0000000f92b27c36 */ /* 0x000fe40008000000 */
[--C-:B-----5:R-:W-:Y:S02]  /*c000*/  IMAD.IADD R156, R177, 0x1, R151.reuse ;  /* 0x00000001b19c7824 */ /* 0x120fe400078e0297 */
[----:B------:R-:W-:Y:S01]  /*c010*/  IMAD.IADD R158, R178, 0x1, R151 ;  /* 0x00000001b29e7824 */ /* 0x000fe200078e0297 */
[----:B0-234-:R-:W-:Y:S06]  /*c020*/  @P2 BRA `(.L_x_982) ;  /* 0x0000000000602947 */ /* 0x01dfec0003800000 */
[----:B------:R-:W-:Y:S01]  /*c030*/  ULDC UR10, c[0x0][0x2f0] ;  /* 0x0000bc00000a7ab9 */ /* 0x000fe20000000800 */
[----:B------:R-:W-:Y:S01]  /*c040*/  ULDC UR6, c[0x0][0x288] ;  /* 0x0000a20000067ab9 */ /* 0x000fe20000000800 */
[----:B------:R-:W-:Y:S01]  /*c050*/  IMAD R146, R16, UR10, R151 ;  /* 0x0000000a10927c24 */ /* 0x000fe2000f8e0297 */
[----:B------:R-:W-:Y:S03]  /*c060*/  BSSY B0, `(.L_x_983) ;  /* 0x0000011000007945 */ /* 0x000fe60003800000 */
        /* <DEDUP_REMOVED lines=11> */
.L_x_984:
[----:B------:R-:W-:-:S05]  /*c120*/  IMAD.U32 R155, RZ, RZ, UR61 ;  /* 0x0000003dff9b7e24 */ /* 0x000fca000f8e00ff */
[----:B------:R-:W-:-:S13]  /*c130*/  ISETP.NE.AND P2, PT, R155, 0x1, PT ;  /* 0x000000019b00780c */ /* 0x000fda0003f45270 */
[----:B------:R-:W0:Y:S02]  /*c140*/  @P2 LDC.64 R146, c[0x0][0x9e8] ;  /* 0x00027a00ff922b82 */ /* 0x000e240000000a00 */
[----:B0-----:R-:W-:-:S05]  /*c150*/  @P2 IMAD.HI.U32 R146, R151, R146, RZ ;  /* 0x0000009297922227 */ /* 0x001fca00078e00ff */
[----:B------:R-:W-:-:S07]  /*c160*/  @P2 SHF.R.U32.HI R151, RZ, R147, R146 ;  /* 0x00000093ff972219 */ /* 0x000fce0000011692 */
.L_x_985:
[----:B------:R-:W-:Y:S05]  /*c170*/  BSYNC B0 ;  /* 0x0000000000007941 */ /* 0x000fea0003800000 */
.L_x_983:
[----:B------:R-:W-:-:S05]  /*c180*/  IMAD R151, R151, R155, R180 ;  /* 0x0000009b97977224 */ /* 0x000fca00078e02b4 */
[----:B------:R-:W-:Y:S02]  /*c190*/  VIADDMNMX R156, R151, R155, R156, PT ;  /* 0x0000009b979c7246 */ /* 0x000fe4000380019c */
[----:B------:R-:W-:-:S07]  /*c1a0*/  VIMNMX R158, R158, R151, !PT ;  /* 0x000000979e9e7248 */ /* 0x000fce0007fe0100 */
.L_x_982:
[C---:B------:R-:W-:Y:S01]  /*c1b0*/  ISETP.GE.AND P2, PT, R170.reuse, 0x2, PT ;  /* 0x00000002aa00780c */ /* 0x040fe20003f46270 */
[----:B------:R-:W0:Y:S01]  /*c1c0*/  SHFL.IDX PT, R179, R154, 0x1, 0x1c1f ;  /* 0x003c1f009ab37f89 */ /* 0x000e2200000e0000 */
        /* <DEDUP_REMOVED lines=11> */
[----:B------:R-:W-:Y:S01]  /*c280*/  ISETP.LT.OR P5, PT, R156, 0x9, P5 ;  /* 0x000000099c00780c */ /* 0x000fe20002fa1670 */
[----:B0-----:R-:W-:Y:S01]  /*c290*/  IMAD.IADD R120, R178, 0x1, R179 ;  /* 0x00000001b2787824 */ /* 0x001fe200078e02b3 */
        /* <DEDUP_REMOVED lines=97> */
[----:B------:R-:W-:Y:S01]  /*c8b0*/  FSEL R207, R3, -INF , !P6 ;  /* 0xff80000003cf7808 */ /* 0x000fe20007000000 */
[----:B------:R-:W-:Y:S01]  /*c8c0*/  IMAD.IADD R3, R177, 0x1, R179 ;  /* 0x00000001b1037824 */ /* 0x000fe200078e02b3 */
        /* <DEDUP_REMOVED lines=22> */
.L_x_988:
[----:B------:R-:W-:-:S05]  /*ca30*/  IMAD.U32 R128, RZ, RZ, UR61 ;  /* 0x0000003dff807e24 */ /* 0x000fca000f8e00ff */
[----:B------:R-:W-:-:S13]  /*ca40*/  ISETP.NE.AND P6, PT, R128, 0x1, PT ;  /* 0x000000018000780c */ /* 0x000fda0003fc5270 */
[----:B------:R-:W0:Y:S02]  /*ca50*/  @P6 LDC.64 R176, c[0x0][0x9e8] ;  /* 0x00027a00ffb06b82 */ /* 0x000e240000000a00 */
[----:B0-----:R-:W-:-:S05]  /*ca60*/  @P6 IMAD.HI.U32 R176, R179, R176, RZ ;  /* 0x000000b0b3b06227 */ /* 0x001fca00078e00ff */
[----:B------:R-:W-:-:S07]  /*ca70*/  @P6 SHF.R.U32.HI R179, RZ, R177, R176 ;  /* 0x000000b1ffb36219 */ /* 0x000fce00000116b0 */
.L_x_989:
[----:B------:R-:W-:Y:S05]  /*ca80*/  BSYNC B0 ;  /* 0x0000000000007941 */ /* 0x000fea0003800000 */
.L_x_987:
[----:B------:R-:W-:-:S05]  /*ca90*/  IMAD R179, R179, R128, R180 ;  /* 0x00000080b3b37224 */ /* 0x000fca00078e02b4 */
[----:B------:R-:W-:Y:S02]  /*caa0*/  VIADDMNMX R3, R179, R128, R3, PT ;  /* 0x00000080b3037246 */ /* 0x000fe40003800103 */
[----:B------:R-:W-:-:S07]  /*cab0*/  VIMNMX R120, R120, R179, !PT ;  /* 0x000000b378787248 */ /* 0x000fce0007fe0100 */
.L_x_986:
[C---:B------:R-:W-:Y:S01]  /*cac0*/  ISETP.GT.AND P2, PT, R120.reuse, 0x1, !P2 ;  /* 0x000000017800780c */ /* 0x040fe20005744270 */
[----:B------:R-:W-:Y:S01]  /*cad0*/  UMOV UR59, UR7 ;  /* 0x00000007003b7c82 */ /* 0x000fe20008000000 */
[----:B------:R-:W-:Y:S01]  /*cae0*/  ISETP.GT.AND P3, PT, R120, 0x8, !P3 ;  /* 0x000000087800780c */ /* 0x000fe20005f64270 */
[----:B------:R-:W-:Y:S01]  /*caf0*/  UMOV UR56, UR4 ;  /* 0x0000000400387c82 */ /* 0x000fe20008000000 */
        /* <DEDUP_REMOVED lines=10> */
[----:B------:R-:W-:Y:S01]  /*cba0*/  ISETP.NE.AND P2, PT, R166, RZ, PT ;  /* 0x000000ffa600720c */ /* 0x000fe20003f45270 */
[----:B------:R-:W0:Y:S01]  /*cbb0*/  LDC R12, c[0x0][0x988] ;  /* 0x00026200ff0c7b82 */ /* 0x000e220000000800 */
        /* <DEDUP_REMOVED lines=59> */
[----:B------:R-:W2:Y:S01]  /*cf70*/  SHFL.BFLY PT, R209, R20, 0x2, 0x1f ;  /* 0x0c401f0014d17f89 */ /* 0x000ea200000e0000 */
[----:B------:R-:W-:-:S02]  /*cf80*/  ISETP.NE.AND P6, PT, R152, RZ, PT ;  /* 0x000000ff9800720c */ /* 0x000fc40003fc5270 */
[C---:B------:R-:W-:Y:S02]  /*cf90*/  ISETP.GT.AND P2, PT, R120.reuse, 0x31, !P2 ;  /* 0x000000317800780c */ /* 0x040fe40005744270 */
[C---:B------:R-:W-:Y:S02]  /*cfa0*/  ISETP.GT.AND P4, PT, R120.reuse, 0x51, !P4 ;  /* 0x000000517800780c */ /* 0x040fe40006784270 */
[----:B------:R-:W-:Y:S02]  /*cfb0*/  ISETP.LT.OR P2, PT, R3, 0x32, P2 ;  /* 0x000000320300780c */ /* 0x000fe40001741670 */
[----:B------:R-:W-:Y:S02]  /*cfc0*/  ISETP.GT.AND P5, PT, R120, 0x58, !P5 ;  /* 0x000000587800780c */ /* 0x000fe40006fa4270 */
[----:B------:R-:W-:Y:S02]  /*cfd0*/  FSEL R127, R127, -INF , !P2 ;  /* 0xff8000007f7f7808 */ /* 0x000fe40005000000 */
[----:B------:R-:W-:-:S02]  /*cfe0*/  ISETP.NE.AND P2, PT, R188, RZ, PT ;  /* 0x000000ffbc00720c */ /* 0x000fc40003f45270 */
[C---:B------:R-:W-:Y:S02]  /*cff0*/  ISETP.LT.OR P4, PT, R3.reuse, 0x52, P4 ;  /* 0x000000520300780c */ /* 0x040fe40002781670 */
[----:B------:R-:W-:Y:S02]  /*d000*/  ISETP.GT.AND P2, PT, R120, 0x38, !P2 ;  /* 0x000000387800780c */ /* 0x000fe40005744270 */
[C---:B------:R-:W-:Y:S02]  /*d010*/  ISETP.LT.OR P5, PT, R3.reuse, 0x59, P5 ;  /* 0x000000590300780c */ /* 0x040fe40002fa1670 */
[----:B------:R-:W-:Y:S02]  /*d020*/  ISETP.LT.OR P2, PT, R3, 0x39, P2 ;  /* 0x000000390300780c */ /* 0x000fe40001741670 */
[----:B------:R-:W-:Y:S02]  /*d030*/  FSEL R137, R137, -INF , !P4 ;  /* 0xff80000089897808 */ /* 0x000fe40006000000 */
[----:B------:R-:W-:-:S02]  /*d040*/  FSEL R21, R132, -INF , !P2 ;  /* 0xff80000084157808 */ /* 0x000fc40005000000 */
[----:B------:R-:W-:Y:S02]  /*d050*/  ISETP.NE.AND P2, PT, R148, RZ, PT ;  /* 0x000000ff9400720c */ /* 0x000fe40003f45270 */
[----:B--2---:R-:W-:Y:S02]  /*d060*/  FMNMX.FTZ R209, R20, R209, !PT ;  /* 0x000000d114d17209 */ /* 0x004fe40007810000 */
[----:B------:R-:W-:Y:S02]  /*d070*/  ISETP.GT.AND P2, PT, R120, 0x39, !P2 ;  /* 0x000000397800780c */ /* 0x000fe40005744270 */
[----:B------:R-:W-:Y:S01]  /*d080*/  R2UR UR6, R17 ;  /* 0x00000000110672ca */ /* 0x000fe200000e0000 */
[----:B------:R-:W2:Y:S01]  /*d090*/  SHFL.BFLY PT, R4, R209, 0x1, 0x1f ;  /* 0x0c201f00d1047f89 */ /* 0x000ea200000e0000 */
[----:B------:R-:W-:-:S04]  /*d0a0*/  ISETP.LT.OR P2, PT, R3, 0x3a, P2 ;  /* 0x0000003a0300780c */ /* 0x000fc80001741670 */
[----:B------:R-:W-:Y:S02]  /*d0b0*/  FSEL R133, R133, -INF , !P2 ;  /* 0xff80000085857808 */ /* 0x000fe40005000000 */
[----:B------:R-:W-:-:S04]  /*d0c0*/  ISETP.NE.AND P2, PT, R190, RZ, PT ;  /* 0x000000ffbe00720c */ /* 0x000fc80003f45270 */
[----:B------:R-:W-:-:S04]  /*d0d0*/  ISETP.GT.AND P2, PT, R120, 0x40, !P2 ;  /* 0x000000407800780c */ /* 0x000fc80005744270 */
[----:B------:R-:W-:-:S04]  /*d0e0*/  ISETP.LT.OR P2, PT, R3, 0x41, P2 ;  /* 0x000000410300780c */ /* 0x000fc80001741670 */
[----:B------:R-:W-:Y:S02]  /*d0f0*/  FSEL R183, R138, -INF , !P2 ;  /* 0xff8000008ab77808 */ /* 0x000fe40005000000 */
[----:B------:R-:W-:Y:S02]  /*d100*/  ISETP.NE.AND P2, PT, R150, RZ, PT ;  /* 0x000000ff9600720c */ /* 0x000fe40003f45270 */
[----:B--2---:R-:W-:Y:S02]  /*d110*/  FMNMX.FTZ R4, R209, R4, !PT ;  /* 0x00000004d1047209 */ /* 0x004fe40007810000 */
        /* <DEDUP_REMOVED lines=35> */
[----:B-1----:R-:W-:Y:S01]  /*d350*/  FSEL R165, R145, -INF , !P6 ;  /* 0xff80000091a57808 */ /* 0x002fe20007000000 */
        /* <DEDUP_REMOVED lines=26> */
[-C--:B------:R-:W-:Y:S01]  /*d500*/  FFMA.FTZ R125, R131, R12.reuse, -R0 ;  /* 0x0000000c837d7223 */ /* 0x080fe20000010800 */
[----:B------:R-:W-:Y:S01]  /*d510*/  FMUL.FTZ R0, R141, R12 ;  /* 0x0000000c8d007220 */ /* 0x000fe20000410000 */
[----:B------:R-:W-:Y:S01]  /*d520*/  MUFU.EX2 R207, R207 ;  /* 0x000000cf00cf7308 */ /* 0x000fe20000000800 */
[----:B------:R-:W-:-:S04]  /*d530*/  FMNMX.FTZ R20, R23, R20, !PT ;  /* 0x0000001417147209 */ /* 0x000fc80007810000 */
[----:B------:R-:W-:-:S03]  /*d540*/  FMNMX.FTZ R20, R127, R20, !PT ;  /* 0x000000147f147209 */ /* 0x000fc60007810000 */
[----:B------:R-:W0:Y:S01]  /*d550*/  MUFU.EX2 R0, R0 ;  /* 0x0000000000007308 */ /* 0x000e220000000800 */
[----:B------:R-:W-:-:S04]  /*d560*/  FMNMX.FTZ R20, R21, R20, !PT ;  /* 0x0000001415147209 */ /* 0x000fc80007810000 */
[----:B------:R-:W-:-:S03]  /*d570*/  FMNMX.FTZ R20, R133, R20, !PT ;  /* 0x0000001485147209 */ /* 0x000fc60007810000 */
[----:B------:R-:W1:Y:S01]  /*d580*/  MUFU.EX2 R188, R188 ;  /* 0x000000bc00bc7308 */ /* 0x000e620000000800 */
[----:B------:R-:W-:-:S04]  /*d590*/  FMNMX.FTZ R20, R183, R20, !PT ;  /* 0x00000014b7147209 */ /* 0x000fc80007810000 */
[----:B------:R-:W-:-:S03]  /*d5a0*/  FMNMX.FTZ R20, R139, R20, !PT ;  /* 0x000000148b147209 */ /* 0x000fc60007810000 */
[----:B------:R-:W2:Y:S01]  /*d5b0*/  MUFU.EX2 R190, R190 ;  /* 0x000000be00be7308 */ /* 0x000ea20000000800 */
[----:B------:R-:W-:-:S04]  /*d5c0*/  FMNMX.FTZ R20, R143, R20, !PT ;  /* 0x000000148f147209 */ /* 0x000fc80007810000 */
[----:B------:R-:W-:-:S03]  /*d5d0*/  FMNMX.FTZ R20, R199, R20, !PT ;  /* 0x00000014c7147209 */ /* 0x000fc60007810000 */
[----:B------:R-:W3:Y:S01]  /*d5e0*/  MUFU.EX2 R201, R201 ;  /* 0x000000c900c97308 */ /* 0x000ee20000000800 */
[----:B------:R-:W-:-:S04]  /*d5f0*/  FMNMX.FTZ R20, R171, R20, !PT ;  /* 0x00000014ab147209 */ /* 0x000fc80007810000 */
[----:B------:R-:W-:-:S03]  /*d600*/  FMNMX.FTZ R20, R137, R20, !PT ;  /* 0x0000001489147209 */ /* 0x000fc60007810000 */
[----:B------:R-:W4:Y:S01]  /*d610*/  MUFU.EX2 R184, R184 ;  /* 0x000000b800b87308 */ /* 0x000f220000000800 */
[----:B------:R-:W-:-:S04]  /*d620*/  FMNMX.FTZ R20, R167, R20, !PT ;  /* 0x00000014a7147209 */ /* 0x000fc80007810000 */
[----:B------:R-:W-:-:S03]  /*d630*/  FMNMX.FTZ R20, R165, R20, !PT ;  /* 0x00000014a5147209 */ /* 0x000fc60007810000 */
[----:B------:R-:W5:Y:S02]  /*d640*/  MUFU.EX2 R169, R169 ;  /* 0x000000a900a97308 */ /* 0x000f640000000800 */
[----:B------:R-:W0:Y:S06]  /*d650*/  SHFL.BFLY PT, R3, R20, 0x2, 0x1f ;  /* 0x0c401f0014037f89 */ /* 0x000e2c00000e0000 */
        /* <DEDUP_REMOVED lines=10> */
[C---:B------:R-:W-:Y:S01]  /*d700*/  FSETP.NEU.FTZ.AND P2, PT, R3.reuse, -INF , PT ;  /* 0xff8000000300780b */ /* 0x040fe20003f5d000 */
[----:B------:R-:W-:-:S06]  /*d710*/  FMUL.FTZ R126, R3, R12 ;  /* 0x0000000c037e7220 */ /* 0x000fcc0000410000 */
[----:B------:R-:W-:Y:S01]  /*d720*/  MUFU.EX2 R151, R151 ;  /* 0x0000009700977308 */ /* 0x000fe20000000800 */
[----:B------:R-:W-:-:S05]  /*d730*/  FSEL R126, R126, RZ, P2 ;  /* 0x000000ff7e7e7208 */ /* 0x000fca0001000000 */
[-CC-:B------:R-:W-:Y:S01]  /*d740*/  FFMA.FTZ R131, R2, R12.reuse, -R126.reuse ;  /* 0x0000000c02837223 */ /* 0x180fe2000001087e */
[----:B------:R-:W-:Y:S01]  /*d750*/  FSEL R2, R3, RZ, P2 ;  /* 0x000000ff03027208 */ /* 0x000fe20001000000 */
[-CC-:B------:R-:W-:Y:S01]  /*d760*/  FFMA.FTZ R22, R181, R12.reuse, -R126.reuse ;  /* 0x0000000cb5167223 */ /* 0x180fe2000001087e */
[-CC-:B------:R-:W-:Y:S01]  /*d770*/  FFMA.FTZ R14, R195, R12.reuse, -R126.reuse ;  /* 0x0000000cc30e7223 */ /* 0x180fe2000001087e */
[-CC-:B------:R-:W-:Y:S01]  /*d780*/  FFMA.FTZ R181, R121, R12.reuse, -R126.reuse ;  /* 0x0000000c79b57223 */ /* 0x180fe2000001087e */
[--C-:B------:R-:W-:Y:S01]  /*d790*/  FFMA.FTZ R121, R123, R12, -R126.reuse ;  /* 0x0000000c7b797223 */ /* 0x100fe2000001087e */
[----:B------:R-:W-:Y:S01]  /*d7a0*/  FADD.FTZ R15, -R2, R15 ;  /* 0x0000000f020f7221 */ /* 0x000fe20000010100 */
[----:B------:R-:W-:Y:S01]  /*d7b0*/  MUFU.EX2 R131, R131 ;  /* 0x0000008300837308 */ /* 0x000fe20000000800 */
[----:B------:R-:W-:Y:S01]  /*d7c0*/  FFMA.FTZ R123, R0, R8, R207 ;  /* 0x00000008007b7223 */ /* 0x000fe200000100cf */
[-CC-:B------:R-:W-:Y:S01]  /*d7d0*/  FFMA.FTZ R20, R177, R12.reuse, -R126.reuse ;  /* 0x0000000cb1147223 */ /* 0x180fe2000001087e */
[-C--:B------:R-:W-:Y:S01]  /*d7e0*/  FMUL.FTZ R15, R15, R12.reuse ;  /* 0x0000000c0f0f7220 */ /* 0x080fe20000410000 */
[-CC-:B------:R-:W-:Y:S01]  /*d7f0*/  FFMA.FTZ R141, R193, R12.reuse, -R126.reuse ;  /* 0x0000000cc18d7223 */ /* 0x180fe2000001087e */
[----:B-1----:R-:W-:Y:S01]  /*d800*/  FADD.FTZ R123, R188, R123 ;  /* 0x0000007bbc7b7221 */ /* 0x002fe20000010000 */
[-CC-:B------:R-:W-:Y:S01]  /*d810*/  FFMA.FTZ R177, R23, R12.reuse, -R126.reuse ;  /* 0x0000000c17b17223 */ /* 0x180fe2000001087e */
[-CC-:B------:R-:W-:Y:S01]  /*d820*/  FFMA.FTZ R153, R191, R12.reuse, -R126.reuse ;  /* 0x0000000cbf997223 */ /* 0x180fe2000001087e */
[----:B------:R5:W0:Y:S01]  /*d830*/  MUFU.EX2 R2, R15 ;  /* 0x0000000f00027308 */ /* 0x000a220000000800 */
[----:B--2---:R-:W-:Y:S01]  /*d840*/  FADD.FTZ R8, R190, R123 ;  /* 0x0000007bbe087221 */ /* 0x004fe20000010000 */
[-CC-:B------:R-:W-:Y:S01]  /*d850*/  FFMA.FTZ R120, R179, R12.reuse, -R126.reuse ;  /* 0x0000000cb3787223 */ /* 0x180fe2000001087e */
[-CC-:B------:R-:W-:Y:S01]  /*d860*/  FFMA.FTZ R157, R189, R12.reuse, -R126.reuse ;  /* 0x0000000cbd9d7223 */ /* 0x180fe2000001087e */
[-C--:B------:R-:W-:Y:S01]  /*d870*/  FFMA.FTZ R122, R187, R12.reuse, -R126 ;  /* 0x0000000cbb7a7223 */ /* 0x080fe2000001087e */
[----:B---3--:R-:W-:Y:S01]  /*d880*/  FADD.FTZ R23, R201, R8 ;  /* 0x00000008c9177221 */ /* 0x008fe20000010000 */
[-CC-:B------:R-:W-:Y:S01]  /*d890*/  FFMA.FTZ R124, R185, R12.reuse, -R126.reuse ;  /* 0x0000000cb97c7223 */ /* 0x180fe2000001087e */
[-CC-:B------:R-:W-:Y:S01]  /*d8a0*/  FFMA.FTZ R128, R127, R12.reuse, -R126.reuse ;  /* 0x0000000c7f807223 */ /* 0x180fe2000001087e */
[----:B------:R-:W1:Y:S01]  /*d8b0*/  MUFU.EX2 R14, R14 ;  /* 0x0000000e000e7308 */ /* 0x000e620000000800 */
[----:B----4-:R-:W-:Y:S01]  /*d8c0*/  FADD.FTZ R8, R184, R23 ;  /* 0x00000017b8087221 */ /* 0x010fe20000010000 */
[-CC-:B------:R-:W-:Y:S01]  /*d8d0*/  FFMA.FTZ R179, R21, R12.reuse, -R126.reuse ;  /* 0x0000000c15b37223 */ /* 0x180fe2000001087e */
[-CC-:B------:R-:W-:Y:S01]  /*d8e0*/  FFMA.FTZ R133, R133, R12.reuse, -R126.reuse ;  /* 0x0000000c85857223 */ /* 0x180fe2000001087e */
[-C--:B------:R-:W-:Y:S01]  /*d8f0*/  FFMA.FTZ R183, R183, R12.reuse, -R126 ;  /* 0x0000000cb7b77223 */ /* 0x080fe2000001087e */
[----:B-----5:R-:W-:Y:S01]  /*d900*/  FADD.FTZ R15, R169, R8 ;  /* 0x00000008a90f7221 */ /* 0x020fe20000010000 */
[-CC-:B------:R-:W-:Y:S01]  /*d910*/  FFMA.FTZ R139, R139, R12.reuse, -R126.reuse ;  /* 0x0000000c8b8b7223 */ /* 0x180fe2000001087e */
[-CC-:B------:R-:W-:Y:S01]  /*d920*/  FFMA.FTZ R143, R143, R12.reuse, -R126.reuse ;  /* 0x0000000c8f8f7223 */ /* 0x180fe2000001087e */
[----:B------:R-:W2:Y:S01]  /*d930*/  MUFU.EX2 R20, R20 ;  /* 0x0000001400147308 */ /* 0x000ea20000000800 */
[----:B0-----:R-:W-:Y:S01]  /*d940*/  FFMA.FTZ R5, R2, R5, R131 ;  /* 0x0000000502057223 */ /* 0x001fe20000010083 */
[----:B------:R-:W-:Y:S01]  /*d950*/  FADD.FTZ R130, R186, R15 ;  /* 0x0000000fba827221 */ /* 0x000fe20000010000 */
[-CC-:B------:R-:W-:Y:S01]  /*d960*/  FFMA.FTZ R199, R199, R12.reuse, -R126.reuse ;  /* 0x0000000cc7c77223 */ /* 0x180fe2000001087e */
[-CC-:B------:R-:W-:Y:S01]  /*d970*/  FFMA.FTZ R171, R171, R12.reuse, -R126.reuse ;  /* 0x0000000cabab7223 */ /* 0x180fe2000001087e */
[-C--:B------:R-:W-:Y:S01]  /*d980*/  FFMA.FTZ R137, R137, R12.reuse, -R126 ;  /* 0x0000000c89897223 */ /* 0x080fe2000001087e */
[----:B------:R-:W-:Y:S01]  /*d990*/  FADD.FTZ R15, R173, R130 ;  /* 0x00000082ad0f7221 */ /* 0x000fe20000010000 */
[-CC-:B------:R-:W-:Y:S01]  /*d9a0*/  FFMA.FTZ R167, R167, R12.reuse, -R126.reuse ;  /* 0x0000000ca7a77223 */ /* 0x180fe2000001087e */
[----:B------:R-:W0:Y:S01]  /*d9b0*/  MUFU.EX2 R141, R141 ;  /* 0x0000008d008d7308 */ /* 0x000e220000000800 */
[----:B-1----:R-:W-:Y:S01]  /*d9c0*/  FADD.FTZ R5, R14, R5 ;  /* 0x000000050e057221 */ /* 0x002fe20000010000 */
[----:B------:R-:W-:Y:S01]  /*d9d0*/  FADD.FTZ R130, R180, R15 ;  /* 0x0000000fb4827221 */ /* 0x000fe20000010000 */
[----:B------:R-:W-:Y:S01]  /*d9e0*/  FFMA.FTZ R126, R165, R12, -R126 ;  /* 0x0000000ca57e7223 */ /* 0x000fe2000001087e */
[----:B------:R-:W-:Y:S01]  /*d9f0*/  IMAD.U32 R21, RZ, RZ, UR14 ;  /* 0x0000000eff157e24 */ /* 0x000fe2000f8e00ff */
[----:B------:R-:W-:Y:S01]  /*da00*/  ISETP.GT.AND P2, PT, R13, UR6, PT ;  /* 0x000000060d007c0c */ /* 0x000fe2000bf44270 */
[----:B------:R-:W-:Y:S01]  /*da10*/  FADD.FTZ R15, R135, R130 ;  /* 0x00000082870f7221 */ /* 0x000fe20000010000 */
[----:B------:R-:W-:Y:S01]  /*da20*/  F2FP.BF16.F32.PACK_AB R184, R169, R184 ;  /* 0x000000b8a9b8723e */ /* 0x000fe200000010ff */
[----:B------:R-:W1:Y:S01]  /*da30*/  MUFU.EX2 R22, R22 ;  /* 0x0000001600167308 */ /* 0x000e620000000800 */
[----:B--2---:R-:W-:Y:S01]  /*da40*/  FADD.FTZ R8, R20, R5 ;  /* 0x0000000514087221 */ /* 0x004fe20000010000 */
[----:B------:R-:W-:Y:S01]  /*da50*/  FADD.FTZ R130, R182, R15 ;  /* 0x0000000fb6827221 */ /* 0x000fe20000010000 */
[----:B------:R-:W-:Y:S01]  /*da60*/  @!P1 VIADD R21, R21, 0x30860 ;  /* 0x0003086015159836 */ /* 0x000fe20000000000 */
[----:B------:R-:W-:Y:S01]  /*da70*/  F2FP.BF16.F32.PACK_AB R186, R173, R186 ;  /* 0x000000baadba723e */ /* 0x000fe200000010ff */
[----:B------:R-:W-:Y:S01]  /*da80*/  VIADD R13, R13, 0xffffffff ;  /* 0xffffffff0d0d7836 */ /* 0x000fe20000000000 */
[----:B------:R-:W-:Y:S01]  /*da90*/  F2FP.BF16.F32.PACK_AB R189, R14, R131 ;  /* 0x000000830ebd723e */ /* 0x000fe200000010ff */
[----:B------:R-:W-:Y:S01]  /*daa0*/  IMAD.MOV.U32 R14, RZ, RZ, R4 ;  /* 0x000000ffff0e7224 */ /* 0x000fe200078e0004 */
[----:B------:R-:W2:Y:S01]  /*dab0*/  MUFU.EX2 R153, R153 ;  /* 0x0000009900997308 */ /* 0x000ea20000000800 */
[----:B0-----:R-:W-:Y:S01]  /*dac0*/  FADD.FTZ R5, R141, R8 ;  /* 0x000000088d057221 */ /* 0x001fe20000010000 */
[----:B------:R-:W-:-:S02]  /*dad0*/  @!P1 PRMT R21, RZ, 0x654, R21 ;  /* 0x00000654ff159816 */ /* 0x000fc40000000015 */
[----:B------:R-:W-:Y:S02]  /*dae0*/  F2FP.BF16.F32.PACK_AB R188, R188, R207 ;  /* 0x000000cfbcbc723e */ /* 0x000fe400000010ff */
[----:B------:R0:W-:Y:S01]  /*daf0*/  @!P1 SYNCS.ARRIVE.TRANS64.RED.A1T0 RZ, [R21+URZ], RZ ;  /* 0x000000ff15ff99a7 */ /* 0x0001e2000810043f */
[----:B------:R-:W-:Y:S01]  /*db00*/  F2FP.BF16.F32.PACK_AB R190, R201, R190 ;  /* 0x000000bec9be723e */ /* 0x000fe200000010ff */
[----:B------:R-:W3:Y:S01]  /*db10*/  MUFU.EX2 R120, R120 ;  /* 0x0000007800787308 */ /* 0x000ee20000000800 */
[----:B-1----:R-:W-:Y:S01]  /*db20*/  FADD.FTZ R8, R22, R5 ;  /* 0x0000000516087221 */ /* 0x002fe20000010000 */
[----:B------:R-:W-:Y:S02]  /*db30*/  F2FP.BF16.F32.PACK_AB R180, R135, R180 ;  /* 0x000000b487b4723e */ /* 0x000fe400000010ff */
[----:B------:R-:W-:Y:S02]  /*db40*/  F2FP.BF16.F32.PACK_AB R182, R145, R182 ;  /* 0x000000b691b6723e */ /* 0x000fe400000010ff */
[----:B------:R-:W-:-:S02]  /*db50*/  F2FP.BF16.F32.PACK_AB R191, R141, R20 ;  /* 0x000000148dbf723e */ /* 0x000fc400000010ff */
[----:B------:R-:W1:Y:S01]  /*db60*/  MUFU.EX2 R157, R157 ;  /* 0x0000009d009d7308 */ /* 0x000e620000000800 */
[C---:B--2---:R-:W-:Y:S01]  /*db70*/  FADD.FTZ R5, R153.reuse, R8 ;  /* 0x0000000899057221 */ /* 0x044fe20000010000 */
[----:B------:R-:W-:-:S06]  /*db80*/  F2FP.BF16.F32.PACK_AB R185, R153, R22 ;  /* 0x0000001699b9723e */ /* 0x000fcc00000010ff */
[----:B------:R-:W2:Y:S01]  /*db90*/  MUFU.EX2 R181, R181 ;  /* 0x000000b500b57308 */ /* 0x000ea20000000800 */
[----:B---3--:R-:W-:Y:S01]  /*dba0*/  FADD.FTZ R8, R120, R5 ;  /* 0x0000000578087221 */ /* 0x008fe20000010000 */
[----:B------:R-:W-:-:S04]  /*dbb0*/  FADD.FTZ R5, R145, R130 ;  /* 0x0000008291057221 */ /* 0x000fc80000010000 */
[----:B------:R-:W-:Y:S01]  /*dbc0*/  FADD.FTZ R130, R176, R5 ;  /* 0x00000005b0827221 */ /* 0x000fe20000010000 */
[----:B------:R-:W-:Y:S01]  /*dbd0*/  F2FP.BF16.F32.PACK_AB R176, R151, R176 ;  /* 0x000000b097b0723e */ /* 0x000fe200000010ff */
[----:B------:R-:W3:Y:S01]  /*dbe0*/  MUFU.EX2 R122, R122 ;  /* 0x0000007a007a7308 */ /* 0x000ee20000000800 */
[----:B-1----:R-:W-:Y:S01]  /*dbf0*/  FADD.FTZ R8, R157, R8 ;  /* 0x000000089d087221 */ /* 0x002fe20000010000 */
[----:B------:R-:W-:Y:S01]  /*dc00*/  FADD.FTZ R15, R151, R130 ;  /* 0x00000082970f7221 */ /* 0x000fe20000010000 */
[----:B------:R-:W-:-:S05]  /*dc10*/  F2FP.BF16.F32.PACK_AB R187, R157, R120 ;  /* 0x000000789dbb723e */ /* 0x000fca00000010ff */
[----:B------:R-:W1:Y:S01]  /*dc20*/  MUFU.EX2 R178, R178 ;  /* 0x000000b200b27308 */ /* 0x000e620000000800 */
[----:B--2---:R-:W-:-:S07]  /*dc30*/  FADD.FTZ R5, R181, R8 ;  /* 0x00000008b5057221 */ /* 0x004fce0000010000 */
        /* <DEDUP_REMOVED lines=23> */
[----:B---3--:R-:W-:Y:S01]  /*ddb0*/  FADD.FTZ R130, R174, R15 ;  /* 0x0000000fae827221 */ /* 0x008fe20000010000 */
[----:B------:R-:W-:-:S06]  /*ddc0*/  IMAD.MOV.U32 R15, RZ, RZ, R3 ;  /* 0x000000ffff0f7224 */ /* 0x000fcc00078e0003 */
[----:B------:R-:W3:Y:S01]  /*ddd0*/  MUFU.EX2 R133, R133 ;  /* 0x0000008500857308 */ /* 0x000ee20000000800 */
[----:B-1----:R-:W-:-:S07]  /*dde0*/  FADD.FTZ R8, R179, R8 ;  /* 0x00000008b3087221 */ /* 0x002fce0000010000 */
[----:B------:R-:W1:Y:S01]  /*ddf0*/  MUFU.EX2 R168, R168 ;  /* 0x000000a800a87308 */ /* 0x000e620000000800 */
[C---:B--2---:R-:W-:Y:S01]  /*de00*/  FADD.FTZ R5, R147.reuse, R130 ;  /* 0x0000008293057221 */ /* 0x044fe20000010000 */
[----:B------:R-:W-:-:S06]  /*de10*/  F2FP.BF16.F32.PACK_AB R174, R147, R174 ;  /* 0x000000ae93ae723e */ /* 0x000fcc00000010ff */
[----:B------:R2:W4:Y:S01]  /*de20*/  MUFU.EX2 R23, R183 ;  /* 0x000000b700177308 */ /* 0x0005220000000800 */
[C---:B---3--:R-:W-:Y:S01]  /*de30*/  FADD.FTZ R8, R133.reuse, R8 ;  /* 0x0000000885087221 */ /* 0x048fe20000010000 */
[----:B------:R-:W-:-:S06]  /*de40*/  F2FP.BF16.F32.PACK_AB R179, R133, R179 ;  /* 0x000000b385b3723e */ /* 0x000fcc00000010ff */
[----:B------:R-:W3:Y:S01]  /*de50*/  MUFU.EX2 R129, R129 ;  /* 0x0000008100817308 */ /* 0x000ee20000000800 */
[----:B-1----:R-:W-:Y:S01]  /*de60*/  FADD.FTZ R130, R168, R5 ;  /* 0x00000005a8827221 */ /* 0x002fe20000010000 */
[----:B--2---:R-:W-:-:S06]  /*de70*/  F2FP.BF16.F32.PACK_AB R183, R124, R121 ;  /* 0x000000797cb7723e */ /* 0x004fcc00000010ff */
[----:B------:R-:W1:Y:S01]  /*de80*/  MUFU.EX2 R139, R139 ;  /* 0x0000008b008b7308 */ /* 0x000e620000000800 */
[----:B----4-:R-:W-:-:S07]  /*de90*/  FADD.FTZ R8, R23, R8 ;  /* 0x0000000817087221 */ /* 0x010fce0000010000 */
[----:B------:R-:W2:Y:S01]  /*dea0*/  MUFU.EX2 R170, R170 ;  /* 0x000000aa00aa7308 */ /* 0x000ea20000000800 */
[C---:B---3--:R-:W-:Y:S01]  /*deb0*/  FADD.FTZ R5, R129.reuse, R130 ;  /* 0x0000008281057221 */ /* 0x048fe20000010000 */
[----:B------:R-:W-:-:S06]  /*dec0*/  F2FP.BF16.F32.PACK_AB R168, R129, R168 ;  /* 0x000000a881a8723e */ /* 0x000fcc00000010ff */
        /* <DEDUP_REMOVED lines=11> */
[----:B--2---:R-:W-:-:S07]  /*df80*/  FADD.FTZ R5, R134, R5 ;  /* 0x0000000586057221 */ /* 0x004fce0000010000 */
[----:B------:R-:W2:Y:S01]  /*df90*/  MUFU.EX2 R125, R125 ;  /* 0x0000007d007d7308 */ /* 0x000ea20000000800 */
[C---:B---3--:R-:W-:Y:S01]  /*dfa0*/  FADD.FTZ R5, R137.reuse, R5 ;  /* 0x0000000589057221 */ /* 0x048fe20000010000 */
[----:B------:R-:W-:-:S06]  /*dfb0*/  F2FP.BF16.F32.PACK_AB R169, R137, R134 ;  /* 0x0000008689a9723e */ /* 0x000fcc00000010ff */
[----:B------:R-:W3:Y:S01]  /*dfc0*/  MUFU.EX2 R126, R126 ;  /* 0x0000007e007e7308 */ /* 0x000ee20000000800 */
[----:B-1----:R-:W-:Y:S01]  /*dfd0*/  FADD.FTZ R5, R136, R5 ;  /* 0x0000000588057221 */ /* 0x002fe20000010000 */
[C---:B--2---:R-:W-:Y:S01]  /*dfe0*/  FADD.FTZ R8, R125.reuse, R130 ;  /* 0x000000827d087221 */ /* 0x044fe20000010000 */
[----:B------:R-:W-:Y:S02]  /*dff0*/  F2FP.BF16.F32.PACK_AB R170, R125, R170 ;  /* 0x000000aa7daa723e */ /* 0x000fe400000010ff */
[C---:B---3--:R-:W-:Y:S01]  /*e000*/  FADD.FTZ R5, R126.reuse, R5 ;  /* 0x000000057e057221 */ /* 0x048fe20000010000 */
[----:B------:R-:W-:Y:S01]  /*e010*/  F2FP.BF16.F32.PACK_AB R171, R126, R136 ;  /* 0x000000887eab723e */ /* 0x000fe200000010ff */
[----:B0-----:R-:W-:Y:S06]  /*e020*/  @P2 BRA `(.L_x_990) ;  /* 0xffffffc800a42947 */ /* 0x001fec000383ffff */
.L_x_973:
        /* <DEDUP_REMOVED lines=99> */
.L_x_991:
[----:B------:R-:W-:Y:S01]  /*e660*/  ULEA UR5, UR4, UR58, 0x3 ;  /* 0x0000003a04057291 */ /* 0x000fe2000f8e183f */
[----:B------:R-:W-:-:S05]  /*e670*/  IMAD.U32 R0, RZ, RZ, UR7 ;  /* 0x00000007ff007e24 */ /* 0x000fca000f8e00ff */
[----:B------:R-:W-:-:S04]  /*e680*/  SHF.L.U32 R0, R0, 0x1f, RZ ;  /* 0x0000001f00007819 */ /* 0x000fc800000006ff */
[----:B------:R0:W1:Y:S01]  /*e690*/  SYNCS.PHASECHK.TRANS64.TRYWAIT P2, [UR5+0x30850], R0 ;  /* 0x03085000ff0075a7 */ /* 0x0000620008040145 */
[----:B------:R-:W-:Y:S05]  /*e6a0*/  @!P0 BRA `(.L_x_992) ;  /* 0x0000000000048947 */ /* 0x000fea0003800000 */
[----:B------:R-:W-:Y:S01]  /*e6b0*/  BPT.TRAP 0x1 ;  /* 0x000000040000795c */ /* 0x000fe20000300000 */
.L_x_992:
[----:B-1----:R-:W-:Y:S05]  /*e6c0*/  @P2 BRA `(.L_x_993) ;  /* 0x0000000000082947 */ /* 0x002fea0003800000 */
[----:B------:R-:W1:Y:S02]  /*e6d0*/  SYNCS.PHASECHK.TRANS64.TRYWAIT P0, [UR5+0x30850], R0 ;  /* 0x03085000ff0075a7 */ /* 0x000e640008000145 */
[----:B-1----:R-:W-:Y:S05]  /*e6e0*/  @!P0 BRA `(.L_x_994) ;  /* 0x0000007000bc8947 */ /* 0x002fea0003800000 */
.L_x_993:
[----:B------:R-:W-:Y:S01]  /*e6f0*/  UIADD3 UR58, UR58, 0x400, URZ ;  /* 0x000004003a3a7890 */ /* 0x000fe2000fffe03f */
[----:B------:R-:W-:Y:S01]  /*e700*/  WARPGROUP.ARRIVE ;  /* 0x00000000000079c5 */ /* 0x000fe20000000000 */
[----:B------:R-:W-:Y:S01]  /*e710*/  UMOV UR7, 0x40000040 ;  /* 0x4000004000077882 */ /* 0x000fe20000000000 */
[----:B-1----:R-:W1:Y:S01]  /*e720*/  SHFL.BFLY PT, R7, R8, 0x2, 0x1f ;  /* 0x0c401f0008077f89 */ /* 0x002e6200000e0000 */
[----:B------:R-:W-:Y:S01]  /*e730*/  USHF.R.U32.HI UR58, URZ, 0x4, UR58 ;  /* 0x000000043f3a7899 */ /* 0x000fe2000801163a */
[----:B------:R-:W-:Y:S02]  /*e740*/  IMAD.U32 R11, RZ, RZ, UR5 ;  /* 0x00000005ff0b7e24 */ /* 0x000fe4000f8e00ff */
[----:B0-----:R-:W0:Y:S01]  /*e750*/  SHFL.BFLY PT, R0, R5, 0x2, 0x1f ;  /* 0x0c401f0005007f89 */ /* 0x001e2200000e0000 */
[----:B------:R-:W-:Y:S01]  /*e760*/  ULOP3.LUT UR58, UR58, 0x3fff, URZ, 0xc0, !UPT ;  /* 0x00003fff3a3a7892 */ /* 0x000fe2000f8ec03f */
[----:B------:R-:W-:Y:S02]  /*e770*/  @!P1 VIADD R11, R11, 0x30860 ;  /* 0x000308600b0b9836 */ /* 0x000fe40000000000 */
[----:B------:R-:W-:Y:S01]  /*e780*/  IMAD.MOV.U32 R2, RZ, RZ, -0x800000 ;  /* 0xff800000ff027424 */ /* 0x000fe200078e00ff */
[----:B------:R-:W-:-:S02]  /*e790*/  ULOP3.LUT UR58, UR58, 0x3000000, URZ, 0xfc, !UPT ;  /* 0x030000003a3a7892 */ /* 0x000fc4000f8efc3f */
[----:B------:R-:W-:Y:S02]  /*e7a0*/  @!P1 PRMT R11, RZ, 0x654, R11 ;  /* 0x00000654ff0b9816 */ /* 0x000fe4000000000b */
[----:B------:R-:W-:-:S07]  /*e7b0*/  UIMAD UR4, UR4, 0x900, UR58 ;  /* 0x00000900040478a4 */ /* 0x000fce000f8e023a */
[----:B------:R-:W-:Y:S02]  /*e7c0*/  UMOV UR6, UR4 ;  /* 0x0000000400067c82 */ /* 0x000fe40008000000 */
[----:B------:R-:W-:Y:S01]  /*e7d0*/  HGMMA.64x192x16.F32.BF16 R24, R188, gdesc[UR4].tnspB, R24, gsb0 ;  /* 0x42e00004bc187df0 */ /* 0x000fe20008001818 */
[----:B------:R-:W-:Y:S01]  /*e7e0*/  UIADD3 UR6, UR4, 0x80, URZ ;  /* 0x0000008004067890 */ /* 0x000fe2000fffe03f */
[----:B-1----:R-:W-:Y:S01]  /*e7f0*/  FADD.FTZ R7, R7, R8 ;  /* 0x0000000807077221 */ /* 0x002fe20000010000 */
[----:B------:R-:W-:Y:S01]  /*e800*/  UMOV UR7, 0x40000040 ;  /* 0x4000004000077882 */ /* 0x000fe20000000000 */
[----:B------:R-:W-:Y:S02]  /*e810*/  IMAD.MOV.U32 R8, RZ, RZ, RZ ;  /* 0x000000ffff087224 */ /* 0x000fe400078e00ff */
[----:B0-----:R-:W-:Y:S01]  /*e820*/  FADD.FTZ R6, R0, R5 ;  /* 0x0000000500067221 */ /* 0x001fe20000010000 */
[----:B------:R-:W-:Y:S01]  /*e830*/  IMAD.MOV.U32 R5, RZ, RZ, RZ ;  /* 0x000000ffff057224 */ /* 0x000fe200078e00ff */
[----:B------:R-:W0:Y:S04]  /*e840*/  SHFL.BFLY PT, R0, R7, 0x1, 0x1f ;  /* 0x0c201f0007007f89 */ /* 0x000e2800000e0000 */
[----:B------:R-:W1:Y:S01]  /*e850*/  SHFL.BFLY PT, R9, R6, 0x1, 0x1f ;  /* 0x0c201f0006097f89 */ /* 0x000e6200000e0000 */
[----:B0-----:R-:W-:Y:S01]  /*e860*/  FADD.FTZ R13, R7, R0 ;  /* 0x00000000070d7221 */ /* 0x001fe20000010000 */
[----:B------:R-:W-:-:S02]  /*e870*/  IMAD.MOV.U32 R0, RZ, RZ, -0x800000 ;  /* 0xff800000ff007424 */ /* 0x000fc400078e00ff */
[----:B-1----:R-:W-:Y:S02]  /*e880*/  FADD.FTZ R14, R6, R9 ;  /* 0x00000009060e7221 */ /* 0x002fe40000010000 */
[----:B------:R-:W-:-:S03]  /*e890*/  FSETP.NE.FTZ.AND P0, PT, R13, RZ, PT ;  /* 0x000000ff0d00720b */ /* 0x000fc60003f15000 */
[----:B------:R-:W-:-:S10]  /*e8a0*/  FSETP.NE.FTZ.AND P2, PT, R14, RZ, PT ;  /* 0x000000ff0e00720b */ /* 0x000fd40003f55000 */
[----:B------:R-:W0:Y:S01]  /*e8b0*/  @P0 MUFU.LG2 R9, R13 ;  /* 0x0000000d00090308 */ /* 0x000e220000000c00 */
[C---:B------:R-:W-:Y:S02]  /*e8c0*/  @P0 FMUL.FTZ R7, R12.reuse, 0.69314718246459960938 ;  /* 0x3f3172180c070820 */ /* 0x040fe40000410000 */
[----:B------:R-:W-:-:S05]  /*e8d0*/  @P2 FMUL.FTZ R15, R12, 0.69314718246459960938 ;  /* 0x3f3172180c0f2820 */ /* 0x000fca0000410000 */
        /* <DEDUP_REMOVED lines=130> */
.L_x_924:
        /* <DEDUP_REMOVED lines=20> */
[----:B---3--:R-:W-:Y:S01]  /*f240*/  USHF.R.S32.HI UR10, URZ, 0x1f, UR12 ;  /* 0x0000001f3f0a7899 */ /* 0x008fe2000801140c */
[----:B------:R-:W-:-:S03]  /*f250*/  ULDC.64 UR8, c[0x0][0xb38] ;  /* 0x0002ce0000087ab9 */ /* 0x000fc60000000a00 */
[----:B------:R-:W-:Y:S01]  /*f260*/  SHF.R.S32.HI R3, RZ, 0x1f, R4 ;  /* 0x0000001fff037819 */ /* 0x000fe20000011404 */
[----:B------:R-:W-:Y:S01]  /*f270*/  UIMAD UR7, UR7, UR8, URZ ;  /* 0x00000008070772a4 */ /* 0x000fe2000f8e023f */
[----:B------:R-:W0:Y:S02]  /*f280*/  LDC.64 R14, c[0x0][0xb40] ;  /* 0x0002d000ff0e7b82 */ /* 0x000e240000000a00 */
[CC--:B------:R-:W-:Y:S02]  /*f290*/  LEA.HI R5, R3.reuse, R4.reuse, RZ, 0x7 ;  /* 0x0000000403057211 */ /* 0x0c0fe400078f38ff */
[----:B------:R-:W-:Y:S02]  /*f2a0*/  LEA.HI R10, R3, R4, RZ, 0x2 ;  /* 0x00000004030a7211 */ /* 0x000fe400078f10ff */
[C---:B------:R-:W-:Y:S02]  /*f2b0*/  LOP3.LUT R7, R5.reuse, 0xffffff80, RZ, 0xc0, !PT ;  /* 0xffffff8005077812 */ /* 0x040fe400078ec0ff */
[----:B------:R-:W-:Y:S01]  /*f2c0*/  SHF.R.S32.HI R6, RZ, 0x7, R5 ;  /* 0x00000007ff067819 */ /* 0x000fe20000011405 */
[----:B------:R-:W1:Y:S02]  /*f2d0*/  @P0 LDC R13, c[0x0][0xbf0] ;  /* 0x0002fc00ff0d0b82 */ /* 0x000e640000000800 */
[----:B------:R-:W-:Y:S01]  /*f2e0*/  IMAD.IADD R20, R4, 0x1, -R7 ;  /* 0x0000000104147824 */ /* 0x000fe200078e0a07 */
[----:B------:R-:W-:-:S02]  /*f2f0*/  LEA.HI R3, R5, R6, RZ, 0x1 ;  /* 0x0000000605037211 */ /* 0x000fc400078f08ff */
[----:B------:R-:W-:Y:S02]  /*f300*/  LOP3.LUT R5, R10, 0xfffffffc, RZ, 0xc0, !PT ;  /* 0xfffffffc0a057812 */ /* 0x000fe400078ec0ff */
[----:B------:R-:W-:Y:S01]  /*f310*/  SHF.R.S32.HI R7, RZ, 0x1f, R20 ;  /* 0x0000001fff077819 */ /* 0x000fe20000011414 */
[----:B------:R-:W3:Y:S01]  /*f320*/  LDC.64 R10, c[0x0][0xbd8] ;  /* 0x0002f600ff0a7b82 */ /* 0x000ee20000000a00 */
[----:B------:R-:W-:Y:S01]  /*f330*/  LOP3.LUT R3, R3, 0x3fffffe, RZ, 0xc0, !PT ;  /* 0x03fffffe03037812 */ /* 0x000fe200078ec0ff */
[----:B------:R-:W-:Y:S01]  /*f340*/  IMAD.IADD R5, R4, 0x1, -R5 ;  /* 0x0000000104057824 */ /* 0x000fe200078e0a05 */
[----:B------:R-:W-:Y:S01]  /*f350*/  LEA.HI R22, R7, R20, RZ, 0x2 ;  /* 0x0000001407167211 */ /* 0x000fe200078f10ff */
[----:B----4-:R-:W-:Y:S01]  /*f360*/  IMAD R21, R21, R18, UR11 ;  /* 0x0000000b15157e24 */ /* 0x010fe2000f8e0212 */
[----:B------:R-:W-:Y:S01]  /*f370*/  LEA.HI R7, R7, R20, RZ, 0x5 ;  /* 0x0000001407077211 */ /* 0x000fe200078f28ff */
[----:B------:R-:W-:Y:S01]  /*f380*/  IMAD.IADD R3, R6, 0x1, -R3 ;  /* 0x0000000106037824 */ /* 0x000fe200078e0a03 */
[--C-:B------:R-:W-:Y:S01]  /*f390*/  SHF.R.S32.HI R8, RZ, 0x2, R22.reuse ;  /* 0x00000002ff087819 */ /* 0x100fe20000011416 */
[----:B------:R-:W4:Y:S01]  /*f3a0*/  @P0 LDC R23, c[0x0][0xbec] ;  /* 0x0002fb00ff170b82 */ /* 0x000f220000000800 */
[----:B------:R-:W-:-:S02]  /*f3b0*/  SHF.R.S32.HI R9, RZ, 0x1f, R22 ;  /* 0x0000001fff097819 */ /* 0x000fc40000011416 */
[----:B------:R-:W-:Y:S02]  /*f3c0*/  LEA.HI R6, R5, R5, RZ, 0x1 ;  /* 0x0000000505067211 */ /* 0x000fe400078f08ff */
[----:B------:R-:W-:Y:S02]  /*f3d0*/  LEA.HI R9, R9, R8, RZ, 0x3 ;  /* 0x0000000809097211 */ /* 0x000fe400078f18ff */
[----:B------:R-:W-:Y:S01]  /*f3e0*/  LOP3.LUT R6, R6, 0x1ffffffe, RZ, 0xc0, !PT ;  /* 0x1ffffffe06067812 */ /* 0x000fe200078ec0ff */
[----:B------:R-:W5:Y:S01]  /*f3f0*/  @P0 LDC R120, c[0x0][0xbf0] ;  /* 0x0002fc00ff780b82 */ /* 0x000f620000000800 */
[----:B------:R-:W-:Y:S02]  /*f400*/  LOP3.LUT R9, R9, 0xfffffff8, RZ, 0xc0, !PT ;  /* 0xfffffff809097812 */ /* 0x000fe400078ec0ff */
[----:B------:R-:W-:Y:S01]  /*f410*/  SHF.R.S32.HI R7, RZ, 0x5, R7 ;  /* 0x00000005ff077819 */ /* 0x000fe20000011407 */
[----:B------:R-:W-:Y:S02]  /*f420*/  IMAD.IADD R12, R5, 0x1, -R6 ;  /* 0x00000001050c7824 */ /* 0x000fe400078e0a06 */
[----:B------:R-:W-:-:S02]  /*f430*/  IMAD.IADD R4, R8, 0x1, -R9 ;  /* 0x0000000108047824 */ /* 0x000fc400078e0a09 */
[----:B------:R-:W0:Y:S01]  /*f440*/  @P0 LDC R9, c[0x0][0xbec] ;  /* 0x0002fb00ff090b82 */ /* 0x000e220000000800 */
[----:B------:R-:W-:Y:S02]  /*f450*/  IMAD.U32 R5, RZ, RZ, UR5 ;  /* 0x00000005ff057e24 */ /* 0x000fe4000f8e00ff */
[----:B------:R-:W-:Y:S02]  /*f460*/  IMAD R6, R7, 0x10, R4 ;  /* 0x0000001007067824 */ /* 0x000fe400078e0204 */
[----:B---3--:R-:W-:Y:S02]  /*f470*/  IMAD R8, R10, UR10, RZ ;  /* 0x0000000a0a087c24 */ /* 0x008fe4000f8e02ff */
[----:B------:R-:W-:Y:S02]  /*f480*/  IMAD R3, R3, 0x40, R6 ;  /* 0x0000004003037824 */ /* 0x000fe400078e0206 */
[----:B------:R-:W-:Y:S01]  /*f490*/  IMAD.U32 R4, RZ, RZ, UR4 ;  /* 0x00000004ff047e24 */ /* 0x000fe2000f8e00ff */
[----:B------:R-:W-:Y:S01]  /*f4a0*/  UIMAD.WIDE.U32 UR4, UR13, UR8, URZ ;  /* 0x000000080d0472a5 */ /* 0x000fe2000f8e003f */
[----:B------:R-:W-:Y:S01]  /*f4b0*/  IMAD.U32 R5, RZ, RZ, UR6 ;  /* 0x00000006ff057e24 */ /* 0x000fe2000f8e00ff */
[----:B------:R-:W-:Y:S01]  /*f4c0*/  UIMAD UR6, UR13, UR9, UR7 ;  /* 0x000000090d0672a4 */ /* 0x000fe2000f8e0207 */
[----:B------:R-:W-:-:S02]  /*f4d0*/  IMAD R6, R12, 0x8, R3 ;  /* 0x000000080c067824 */ /* 0x000fc400078e0203 */
[----:B------:R-:W-:Y:S01]  /*f4e0*/  IMAD R11, R11, UR12, R8 ;  /* 0x0000000c0b0b7c24 */ /* 0x000fe2000f8e0208 */
[----:B------:R-:W-:Y:S01]  /*f4f0*/  UIADD3 UR6, UR5, UR6, URZ ;  /* 0x0000000605067290 */ /* 0x000fe2000fffe03f */
[----:B--2---:R-:W-:Y:S01]  /*f500*/  IMAD R8, R16, 0x80, R6 ;  /* 0x0000008010087824 */ /* 0x004fe200078e0206 */
[----:B------:R-:W-:Y:S01]  /*f510*/  ULDC.64 UR8, c[0x0][0xb28] ;  /* 0x0002ca0000087ab9 */ /* 0x000fe20000000a00 */
[----:B------:R-:W-:-:S04]  /*f520*/  IMAD.WIDE.U32 R4, R10, UR12, R4 ;  /* 0x0000000c0a047c25 */ /* 0x000fc8000f8e0004 */
[----:B------:R-:W-:Y:S02]  /*f530*/  IMAD.U32 R7, RZ, RZ, UR5 ;  /* 0x00000005ff077e24 */ /* 0x000fe4000f8e00ff */
[----:B0-----:R-:W-:-:S04]  /*f540*/  @P0 IMAD.HI.U32 R10, R8, R9, RZ ;  /* 0x00000009080a0227 */ /* 0x001fc800078e00ff */
[C---:B------:R-:W-:Y:S02]  /*f550*/  IMAD R12, R14.reuse, UR10, RZ ;  /* 0x0000000a0e0c7c24 */ /* 0x040fe4000f8e02ff */
[----:B------:R-:W-:Y:S01]  /*f560*/  IMAD.U32 R6, RZ, RZ, UR4 ;  /* 0x00000004ff067e24 */ /* 0x000fe2000f8e00ff */
[----:B------:R-:W-:Y:S01]  /*f570*/  ULDC.64 UR4, c[0x0][0xbe0] ;  /* 0x0002f80000047ab9 */ /* 0x000fe20000000a00 */
[----:B------:R-:W-:Y:S01]  /*f580*/  IMAD.U32 R7, RZ, RZ, UR6 ;  /* 0x00000006ff077e24 */ /* 0x000fe2000f8e00ff */
[----:B------:R-:W-:Y:S01]  /*f590*/  ULDC.64 UR6, c[0x0][0xb48] ;  /* 0x0002d20000067ab9 */ /* 0x000fe20000000a00 */
[----:B------:R-:W-:Y:S01]  /*f5a0*/  IMAD.MOV.U32 R9, RZ, RZ, R8 ;  /* 0x000000ffff097224 */ /* 0x000fe200078e0008 */
[----:B-1----:R-:W-:Y:S01]  /*f5b0*/  @P0 SHF.R.U32.HI R9, RZ, R13, R10 ;  /* 0x0000000dff090219 */ /* 0x002fe2000001160a */
[----:B------:R-:W-:Y:S01]  /*f5c0*/  IMAD R13, R15, UR12, R12 ;  /* 0x0000000c0f0d7c24 */ /* 0x000fe2000f8e020c */
[----:B------:R-:W-:Y:S01]  /*f5d0*/  SHF.R.S32.HI R12, RZ, 0x1f, R21 ;  /* 0x0000001fff0c7819 */ /* 0x000fe20000011415 */
[----:B------:R-:W-:-:S04]  /*f5e0*/  IMAD.WIDE.U32 R6, R14, UR12, R6 ;  /* 0x0000000c0e067c25 */ /* 0x000fc8000f8e0006 */
[----:B------:R-:W-:Y:S02]  /*f5f0*/  IMAD.IADD R5, R5, 0x1, R11 ;  /* 0x0000000105057824 */ /* 0x000fe400078e020b */
[----:B----4-:R-:W-:-:S04]  /*f600*/  @P0 IMAD.HI.U32 R23, R8, R23, RZ ;  /* 0x0000001708170227 */ /* 0x010fc800078e00ff */
[----:B------:R-:W-:Y:S02]  /*f610*/  IMAD.IADD R7, R7, 0x1, R13 ;  /* 0x0000000107077824 */ /* 0x000fe400078e020d */
[----:B------:R-:W-:Y:S02]  /*f620*/  IMAD R13, R12, UR6, RZ ;  /* 0x000000060c0d7c24 */ /* 0x000fe4000f8e02ff */
[----:B------:R-:W-:-:S04]  /*f630*/  IMAD.WIDE.U32 R4, R21, UR4, R4 ;  /* 0x0000000415047c25 */ /* 0x000fc8000f8e0004 */
[----:B------:R-:W-:Y:S01]  /*f640*/  IMAD.MOV.U32 R11, RZ, RZ, R8 ;  /* 0x000000ffff0b7224 */ /* 0x000fe200078e0008 */
[----:B-----5:R-:W-:Y:S01]  /*f650*/  @P0 SHF.R.U32.HI R11, RZ, R120, R23 ;  /* 0x00000078ff0b0219 */ /* 0x020fe20000011617 */
[----:B------:R-:W-:Y:S01]  /*f660*/  IMAD R10, R12, UR4, RZ ;  /* 0x000000040c0a7c24 */ /* 0x000fe2000f8e02ff */
[----:B------:R-:W-:Y:S01]  /*f670*/  IADD3 R4, P0, R9, R4, RZ ;  /* 0x0000000409047210 */ /* 0x000fe20007f1e0ff */
[C---:B------:R-:W-:Y:S01]  /*f680*/  IMAD R15, R21.reuse, UR7, R13 ;  /* 0x00000007150f7c24 */ /* 0x040fe2000f8e020d */
[--C-:B------:R-:W-:Y:S01]  /*f690*/  SHF.R.S32.HI R13, RZ, 0x1f, R9.reuse ;  /* 0x0000001fff0d7819 */ /* 0x100fe20000011409 */
[----:B------:R-:W-:Y:S02]  /*f6a0*/  IMAD.MOV R9, RZ, RZ, -R9 ;  /* 0x000000ffff097224 */ /* 0x000fe400078e0a09 */
[----:B------:R-:W-:Y:S01]  /*f6b0*/  IMAD R12, R21, UR5, R10 ;  /* 0x00000005150c7c24 */ /* 0x000fe2000f8e020a */
[--C-:B------:R-:W-:Y:S01]  /*f6c0*/  SHF.R.S32.HI R10, RZ, 0x1f, R11.reuse ;  /* 0x0000001fff0a7819 */ /* 0x100fe2000001140b */
[----:B------:R-:W-:Y:S01]  /*f6d0*/  IMAD.MOV R14, RZ, RZ, -R11 ;  /* 0x000000ffff0e7224 */ /* 0x000fe200078e0a0b */
[----:B------:R-:W-:Y:S01]  /*f6e0*/  ULDC.64 UR4, c[0x0][0xb30] ;  /* 0x0002cc0000047ab9 */ /* 0x000fe20000000a00 */
[----:B------:R-:W-:Y:S01]  /*f6f0*/  IMAD R9, R17, R9, R8 ;  /* 0x0000000911097224 */ /* 0x000fe200078e0208 */
[----:B------:R-:W-:Y:S01]  /*f700*/  IADD3.X R5, R13, R5, R12, P0, !PT ;  /* 0x000000050d057210 */ /* 0x000fe200007fe40c */
[----:B------:R-:W-:Y:S01]  /*f710*/  IMAD.WIDE.U32 R6, R21, UR6, R6 ;  /* 0x0000000615067c25 */ /* 0x000fe2000f8e0006 */
[----:B------:R-:W-:-:S03]  /*f720*/  ULDC.64 UR6, c[0x0][0xbc8] ;  /* 0x0002f20000067ab9 */ /* 0x000fc60000000a00 */
        /* <DEDUP_REMOVED lines=15> */
[C---:B------:R-:W-:Y:S01]  /*f820*/  IMAD R15, R13.reuse, UR9, R10 ;  /* 0x000000090d0f7c24 */ /* 0x040fe2000f8e020a */
[----:B------:R-:W-:Y:S01]  /*f830*/  LEA R12, P0, R4, UR6, 0x2 ;  /* 0x00000006040c7c11 */ /* 0x000fe2000f8010ff */
[----:B------:R-:W-:Y:S01]  /*f840*/  IMAD.WIDE.U32 R8, R13, UR8, R6 ;  /* 0x000000080d087c25 */ /* 0x000fe2000f8e0006 */
[----:B------:R-:W-:Y:S01]  /*f850*/  ULDC.64 UR8, c[0x0][0xb00] ;  /* 0x0002c00000087ab9 */ /* 0x000fe20000000a00 */
[----:B------:R-:W-:Y:S02]  /*f860*/  ULDC UR6, c[0x0][0xa88] ;  /* 0x0002a20000067ab9 */ /* 0x000fe40000000800 */
[----:B------:R-:W-:Y:S01]  /*f870*/  IMAD.IADD R5, R5, 0x1, R11 ;  /* 0x0000000105057824 */ /* 0x000fe200078e020b */
[----:B------:R-:W-:Y:S01]  /*f880*/  LEA R6, P1, R8, UR8, 0x2 ;  /* 0x0000000808067c11 */ /* 0x000fe2000f8210ff */
[----:B------:R-:W-:Y:S01]  /*f890*/  IMAD.IADD R7, R9, 0x1, R15 ;  /* 0x0000000109077824 */ /* 0x000fe200078e020f */
[----:B------:R-:W-:Y:S01]  /*f8a0*/  SHFL.IDX PT, R10, R12, 0x1, 0x1c1f ;  /* 0x003c1f000c0a7f89 */ /* 0x000fe200000e0000 */
[----:B------:R-:W-:Y:S01]  /*f8b0*/  IMAD R3, R16, 0x80, R3 ;  /* 0x0000008010037824 */ /* 0x000fe200078e0203 */
[----:B------:R-:W-:Y:S01]  /*f8c0*/  LEA.HI.X R13, R4, UR7, R5, 0x2, P0 ;  /* 0x00000007040d7c11 */ /* 0x000fe200080f1405 */
[----:B0-----:R-:W-:Y:S01]  /*f8d0*/  ULEA UR4, UR5, UR4, 0x18 ;  /* 0x0000000405047291 */ /* 0x001fe2000f8ec03f */
[----:B------:R-:W-:Y:S01]  /*f8e0*/  LEA.HI.X R7, R8, UR9, R7, 0x2, P1 ;  /* 0x0000000908077c11 */ /* 0x000fe200088f1407 */
[----:B------:R-:W-:Y:S01]  /*f8f0*/  IMAD R18, R17, UR6, RZ ;  /* 0x0000000611127c24 */ /* 0x000fe2000f8e02ff */
[----:B------:R-:W-:Y:S01]  /*f900*/  SHFL.IDX PT, R8, R12, RZ, 0x1c1f ;  /* 0x001c1fff0c087589 */ /* 0x000fe200000e0000 */
[----:B------:R-:W-:Y:S01]  /*f910*/  LOP3.LUT P0, RZ, R20, 0x3, RZ, 0xc0, !PT ;  /* 0x0000000314ff7812 */ /* 0x000fe2000780c0ff */
[C---:B------:R-:W-:Y:S01]  /*f920*/  VIADD R23, R3.reuse, 0x8 ;  /* 0x0000000803177836 */ /* 0x040fe20000000000 */
[----:B------:R-:W-:Y:S01]  /*f930*/  UIADD3 UR4, UR4, 0x30820, URZ ;  /* 0x0003082004047890 */ /* 0x000fe2000fffe03f */
[----:B------:R-:W0:Y:S01]  /*f940*/  SHFL.IDX PT, R9, R13, RZ, 0x1c1f ;  /* 0x001c1fff0d097589 */ /* 0x000e2200000e0000 */
[----:B------:R-:W-:-:S02]  /*f950*/  ISETP.GE.OR P1, PT, R3, R18, P0 ;  /* 0x000000120300720c */ /* 0x000fc40000726670 */
[-C--:B------:R-:W-:Y:S01]  /*f960*/  ISETP.GE.OR P0, PT, R23, R18.reuse, P0 ;  /* 0x000000121700720c */ /* 0x080fe20000706670 */
[----:B------:R1:W2:Y:S01]  /*f970*/  SHFL.IDX PT, R11, R13, 0x1, 0x1c1f ;  /* 0x003c1f000d0b7f89 */ /* 0x0002a200000e0000 */
[----:B------:R-:W-:Y:S01]  /*f980*/  ISETP.GE.AND P2, PT, R3, R18, PT ;  /* 0x000000120300720c */ /* 0x000fe20003f46270 */
[----:B------:R-:W-:Y:S02]  /*f990*/  UPRMT UR4, URZ, 0x654, UR4 ;  /* 0x000006543f047896 */ /* 0x000fe40008000004 */
[----:B------:R3:W4:Y:S01]  /*f9a0*/  SHFL.IDX PT, R4, R6, RZ, 0x1c1f ;  /* 0x001c1fff06047589 */ /* 0x00072200000e0000 */
[----:B-1----:R-:W-:-:S03]  /*f9b0*/  LOP3.LUT R13, R22, 0x7ffffffc, RZ, 0xc0, !PT ;  /* 0x7ffffffc160d7812 */ /* 0x002fc600078ec0ff */
[----:B------:R3:W1:Y:S03]  /*f9c0*/  SHFL.IDX PT, R5, R7, RZ, 0x1c1f ;  /* 0x001c1fff07057589 */ /* 0x00066600000e0000 */
[----:B------:R-:W-:Y:S01]  /*f9d0*/  SYNCS.ARRIVE.TRANS64.RED.A1T0 RZ, [UR4], RZ ;  /* 0x000000ffffff79a7 */ /* 0x000fe20008100404 */
[----:B------:R-:W-:-:S04]  /*f9e0*/  IMAD.IADD R13, R20, 0x1, -R13 ;  /* 0x00000001140d7824 */ /* 0x000fc800078e0a0d */
[----:B------:R-:W-:Y:S01]  /*f9f0*/  IMAD.SHL.U32 R3, R13, 0x2, RZ ;  /* 0x000000020d037824 */ /* 0x000fe200078e00ff */
[----:B0-----:R3:W-:Y:S04]  /*fa00*/  @!P1 ST.E desc[UR14][R8.64], R2 ;  /* 0x0000000208009985 */ /* 0x0017e8000c10190e */
[----:B--2---:R3:W-:Y:S01]  /*fa10*/  @!P0 ST.E desc[UR14][R10.64], R0 ;  /* 0x000000000a008985 */ /* 0x0047e2000c10190e */
[----:B------:R-:W-:Y:S05]  /*fa20*/  @P2 BRA `(.L_x_997) ;  /* 0x00000008003c2947 */ /* 0x000fea0003800000 */
[C---:B---3--:R-:W-:Y:S01]  /*fa30*/  VIADD R0, R3.reuse, 0x8 ;  /* 0x0000000803007836 */ /* 0x048fe20000000000 */
        /* <DEDUP_REMOVED lines=9> */
[----:B------:R-:W-:Y:S01]  /*fad0*/  VIADD R16, R3, 0x38 ;  /* 0x0000003803107836 */ /* 0x000fe20000000000 */
[----:B------:R-:W-:Y:S01]  /*fae0*/  ISETP.GE.AND P6, PT, R15, UR4, PT ;  /* 0x000000040f007c0c */ /* 0x000fe2000bfc6270 */
[----:B------:R-:W-:-:S02]  /*faf0*/  VIADD R17, R3, 0x40 ;  /* 0x0000004003117836 */ /* 0x000fc40000000000 */
[C---:B------:R-:W-:Y:S01]  /*fb00*/  VIADD R20, R3.reuse, 0x48 ;  /* 0x0000004803147836 */ /* 0x040fe20000000000 */
[----:B------:R-:W-:Y:S01]  /*fb10*/  ISETP.GE.AND P3, PT, R16, UR4, PT ;  /* 0x0000000410007c0c */ /* 0x000fe2000bf66270 */
[C-C-:B-1--4-:R-:W-:Y:S02]  /*fb20*/  @!P0 IMAD.WIDE R8, R3.reuse, 0x4, R4.reuse ;  /* 0x0000000403088825 */ /* 0x152fe400078e0204 */
[----:B------:R-:W-:Y:S02]  /*fb30*/  @!P1 LEA.HI R0, R0, R0, RZ, 0x1 ;  /* 0x0000000000009211 */ /* 0x000fe400078f08ff */
[----:B------:R-:W-:Y:S01]  /*fb40*/  @!P2 LEA.HI R2, R2, R2, RZ, 0x1 ;  /* 0x000000020202a211 */ /* 0x000fe200078f08ff */
[----:B------:R0:W-:Y:S01]  /*fb50*/  @!P0 ST.E.64 desc[UR6][R8.64], R24 ;  /* 0x0000001808008985 */ /* 0x0001e2000c101b06 */
[----:B------:R-:W-:Y:S01]  /*fb60*/  @!P1 LOP3.LUT R11, R0, 0xfffffffe, RZ, 0xc0, !PT ;  /* 0xfffffffe000b9812 */ /* 0x000fe200078ec0ff */
[C---:B------:R-:W-:Y:S01]  /*fb70*/  VIADD R0, R3.reuse, 0x28 ;  /* 0x0000002803007836 */ /* 0x040fe20000000000 */
[----:B------:R-:W-:Y:S01]  /*fb80*/  @!P2 LOP3.LUT R13, R2, 0xfffffffe, RZ, 0xc0, !PT ;  /* 0xfffffffe020da812 */ /* 0x000fe200078ec0ff */
[----:B------:R-:W-:Y:S01]  /*fb90*/  VIADD R2, R3, 0x30 ;  /* 0x0000003003027836 */ /* 0x000fe20000000000 */
[----:B------:R-:W-:Y:S01]  /*fba0*/  @!P5 LEA.HI R14, R14, R14, RZ, 0x1 ;  /* 0x0000000e0e0ed211 */ /* 0x000fe200078f08ff */
        /* <DEDUP_REMOVED lines=9> */
[C---:B------:R-:W-:Y:S01]  /*fc40*/  VIADD R22, R3.reuse, 0x50 ;  /* 0x0000005003167836 */ /* 0x040fe20000000000 */
[----:B0-----:R-:W-:Y:S01]  /*fc50*/  @!P5 LOP3.LUT R9, R14, 0xfffffffe, RZ, 0xc0, !PT ;  /* 0xfffffffe0e09d812 */ /* 0x001fe200078ec0ff */
[----:B------:R-:W-:Y:S01]  /*fc60*/  VIADD R24, R3, 0x58 ;  /* 0x0000005803187836 */ /* 0x000fe20000000000 */
[----:B------:R-:W-:-:S02]  /*fc70*/  @!P0 LEA.HI R0, R0, R0, RZ, 0x1 ;  /* 0x0000000000008211 */ /* 0x000fc400078f08ff */
[----:B------:R-:W-:Y:S01]  /*fc80*/  @!P4 LEA.HI R2, R2, R2, RZ, 0x1 ;  /* 0x000000020202c211 */ /* 0x000fe200078f08ff */
[--C-:B------:R-:W-:Y:S01]  /*fc90*/  @!P5 IMAD.WIDE R8, R9, 0x4, R4.reuse ;  /* 0x000000040908d825 */ /* 0x100fe200078e0204 */
[----:B------:R-:W-:Y:S02]  /*fca0*/  @!P3 LEA.HI R16, R16, R16, RZ, 0x1 ;  /* 0x000000101010b211 */ /* 0x000fe400078f08ff */
[----:B-1----:R-:W-:Y:S02]  /*fcb0*/  @!P6 LOP3.LUT R11, R15, 0xfffffffe, RZ, 0xc0, !PT ;  /* 0xfffffffe0f0be812 */ /* 0x002fe400078ec0ff */
[----:B------:R-:W-:Y:S01]  /*fcc0*/  @!P1 LEA.HI R20, R20, R20, RZ, 0x1 ;  /* 0x0000001414149211 */ /* 0x000fe200078f08ff */
[----:B------:R0:W-:Y:S01]  /*fcd0*/  @!P5 ST.E.64 desc[UR6][R8.64], R36 ;  /* 0x000000240800d985 */ /* 0x0001e2000c101b06 */
[----:B--2---:R-:W-:Y:S01]  /*fce0*/  @!P2 LEA.HI R12, R17, R17, RZ, 0x1 ;  /* 0x00000011110ca211 */ /* 0x004fe200078f08ff */
[----:B------:R-:W-:Y:S01]  /*fcf0*/  @!P6 IMAD.WIDE R10, R11, 0x4, R4 ;  /* 0x000000040b0ae825 */ /* 0x000fe200078e0204 */
[----:B------:R-:W-:-:S02]  /*fd00*/  @!P0 LOP3.LUT R13, R0, 0xfffffffe, RZ, 0xc0, !PT ;  /* 0xfffffffe000d8812 */ /* 0x000fc400078ec0ff */
[----:B------:R-:W-:Y:S01]  /*fd10*/  @!P4 LOP3.LUT R15, R2, 0xfffffffe, RZ, 0xc0, !PT ;  /* 0xfffffffe020fc812 */ /* 0x000fe200078ec0ff */
[C---:B------:R-:W-:Y:S01]  /*fd20*/  VIADD R0, R3.reuse, 0x60 ;  /* 0x0000006003007836 */ /* 0x040fe20000000000 */
[----:B------:R-:W-:Y:S01]  /*fd30*/  @!P3 LOP3.LUT R17, R16, 0xfffffffe, RZ, 0xc0, !PT ;  /* 0xfffffffe1011b812 */ /* 0x000fe200078ec0ff */
[----:B------:R1:W-:Y:S01]  /*fd40*/  @!P6 ST.E.64 desc[UR6][R10.64], R40 ;  /* 0x000000280a00e985 */ /* 0x0003e2000c101b06 */
[----:B------:R-:W-:Y:S01]  /*fd50*/  @!P2 LOP3.LUT R21, R12, 0xfffffffe, RZ, 0xc0, !PT ;  /* 0xfffffffe0c15a812 */ /* 0x000fe200078ec0ff */
[C---:B------:R-:W-:Y:S01]  /*fd60*/  VIADD R2, R3.reuse, 0x68 ;  /* 0x0000006803027836 */ /* 0x040fe20000000000 */
[----:B------:R-:W-:Y:S01]  /*fd70*/  @!P1 LOP3.LUT R25, R20, 0xfffffffe, RZ, 0xc0, !PT ;  /* 0xfffffffe14199812 */ /* 0x000fe200078ec0ff */
[----:B------:R-:W-:Y:S01]  /*fd80*/  VIADD R20, R3, 0x70 ;  /* 0x0000007003147836 */ /* 0x000fe20000000000 */
[----:B------:R-:W-:Y:S01]  /*fd90*/  ISETP.GE.AND P5, PT, R22, UR4, PT ;  /* 0x0000000416007c0c */ /* 0x000fe2000bfa6270 */
[----:B0-----:R-:W-:Y:S01]  /*fda0*/  @!P0 IMAD.WIDE R8, R13, 0x4, R4 ;  /* 0x000000040d088825 */ /* 0x001fe200078e0204 */
[----:B------:R-:W-:-:S03]  /*fdb0*/  ISETP.GE.AND P6, PT, R24, UR4, PT ;  /* 0x0000000418007c0c */ /* 0x000fc6000bfc6270 */
[--C-:B------:R-:W-:Y:S01]  /*fdc0*/  @!P3 IMAD.WIDE R12, R17, 0x4, R4.reuse ;  /* 0x00000004110cb825 */ /* 0x100fe200078e0204 */
[----:B------:R0:W-:Y:S01]  /*fdd0*/  @!P0 ST.E.64 desc[UR6][R8.64], R44 ;  /* 0x0000002c08008985 */ /* 0x0001e2000c101b06 */
[----:B------:R-:W-:Y:S02]  /*fde0*/  ISETP.GE.AND P0, PT, R0, UR4, PT ;  /* 0x0000000400007c0c */ /* 0x000fe4000bf06270 */
[----:B-1----:R-:W-:-:S04]  /*fdf0*/  @!P4 IMAD.WIDE R10, R15, 0x4, R4 ;  /* 0x000000040f0ac825 */ /* 0x002fc800078e0204 */
[--C-:B------:R-:W-:Y:S01]  /*fe00*/  @!P2 IMAD.WIDE R14, R21, 0x4, R4.reuse ;  /* 0x00000004150ea825 */ /* 0x100fe200078e0204 */
[----:B------:R1:W-:Y:S01]  /*fe10*/  @!P4 ST.E.64 desc[UR6][R10.64], R48 ;  /* 0x000000300a00c985 */ /* 0x0003e2000c101b06 */
[----:B------:R-:W-:Y:S02]  /*fe20*/  @!P5 LEA.HI R22, R22, R22, RZ, 0x1 ;  /* 0x000000161616d211 */ /* 0x000fe400078f08ff */
[----:B------:R-:W-:Y:S01]  /*fe30*/  @!P1 IMAD.WIDE R16, R25, 0x4, R4 ;  /* 0x0000000419109825 */ /* 0x000fe200078e0204 */
[----:B------:R2:W-:Y:S01]  /*fe40*/  @!P3 ST.E.64 desc[UR6][R12.64], R52 ;  /* 0x000000340c00b985 */ /* 0x0005e2000c101b06 */
[----:B------:R-:W-:Y:S02]  /*fe50*/  @!P6 LEA.HI R24, R24, R24, RZ, 0x1 ;  /* 0x000000181818e211 */ /* 0x000fe400078f08ff */
[C---:B------:R-:W-:Y:S01]  /*fe60*/  VIADD R21, R3.reuse, 0x78 ;  /* 0x0000007803157836 */ /* 0x040fe20000000000 */
[----:B------:R3:W-:Y:S01]  /*fe70*/  @!P2 ST.E.64 desc[UR6][R14.64], R56 ;  /* 0x000000380e00a985 */ /* 0x0007e2000c101b06 */
[----:B------:R-:W-:Y:S01]  /*fe80*/  VIADD R25, R3, 0x80 ;  /* 0x0000008003197836 */ /* 0x000fe20000000000 */
[----:B------:R-:W-:-:S02]  /*fe90*/  ISETP.GE.AND P2, PT, R20, UR4, PT ;  /* 0x0000000414007c0c */ /* 0x000fc4000bf46270 */
[----:B------:R4:W-:Y:S01]  /*fea0*/  @!P1 ST.E.64 desc[UR6][R16.64], R60 ;  /* 0x0000003c10009985 */ /* 0x0009e2000c101b06 */
[----:B------:R-:W-:Y:S02]  /*feb0*/  ISETP.GE.AND P1, PT, R2, UR4, PT ;  /* 0x0000000402007c0c */ /* 0x000fe4000bf26270 */
[----:B------:R-:W-:Y:S02]  /*fec0*/  ISETP.GE.AND P3, PT, R21, UR4, PT ;  /* 0x0000000415007c0c */ /* 0x000fe4000bf66270 */
[----:B------:R-:W-:Y:S02]  /*fed0*/  ISETP.GE.AND P4, PT, R25, UR4, PT ;  /* 0x0000000419007c0c */ /* 0x000fe4000bf86270 */
[----:B0-----:R-:W-:Y:S02]  /*fee0*/  @!P5 LOP3.LUT R9, R22, 0xfffffffe, RZ, 0xc0, !PT ;  /* 0xfffffffe1609d812 */ /* 0x001fe400078ec0ff */
[----:B------:R-:W-:Y:S02]  /*fef0*/  @!P0 LEA.HI R0, R0, R0, RZ, 0x1 ;  /* 0x0000000000008211 */ /* 0x000fe400078f08ff */
[----:B-1----:R-:W-:Y:S01]  /*ff00*/  @!P6 LOP3.LUT R11, R24, 0xfffffffe, RZ, 0xc0, !PT ;  /* 0xfffffffe180be812 */ /* 0x002fe200078ec0ff */
[----:B------:R-:W-:Y:S01]  /*ff10*/  @!P5 IMAD.WIDE R8, R9, 0x4, R4 ;  /* 0x000000040908d825 */ /* 0x000fe200078e0204 */
[----:B--2---:R-:W-:-:S02]  /*ff20*/  @!P0 LOP3.LUT R13, R0, 0xfffffffe, RZ, 0xc0, !PT ;  /* 0xfffffffe000d8812 */ /* 0x004fc400078ec0ff */
[----:B------:R-:W-:Y:S01]  /*ff30*/  @!P1 LEA.HI R2, R2, R2, RZ, 0x1 ;  /* 0x0000000202029211 */ /* 0x000fe200078f08ff */
[--C-:B------:R-:W-:Y:S01]  /*ff40*/  @!P6 IMAD.WIDE R10, R11, 0x4, R4.reuse ;  /* 0x000000040b0ae825 */ /* 0x100fe200078e0204 */
[----:B------:R-:W-:Y:S01]  /*ff50*/  @!P2 LEA.HI R20, R20, R20, RZ, 0x1 ;  /* 0x000000141414a211 */ /* 0x000fe200078f08ff */
[----:B------:R0:W-:Y:S01]  /*ff60*/  @!P5 ST.E.64 desc[UR6][R8.64], R64 ;  /* 0x000000400800d985 */ /* 0x0001e2000c101b06 */
[----:B---3--:R-:W-:Y:S01]  /*ff70*/  @!P1 LOP3.LUT R15, R2, 0xfffffffe, RZ, 0xc0, !PT ;  /* 0xfffffffe020f9812 */ /* 0x008fe200078ec0ff */
[--C-:B------:R-:W-:Y:S01]  /*ff80*/  @!P0 IMAD.WIDE R12, R13, 0x4, R4.reuse ;  /* 0x000000040d0c8825 */ /* 0x100fe200078e0204 */
[----:B------:R-:W-:Y:S01]  /*ff90*/  @!P3 LEA.HI R21, R21, R21, RZ, 0x1 ;  /* 0x000000151515b211 */ /* 0x000fe200078f08ff */
[----:B------:R1:W-:Y:S01]  /*ffa0*/  @!P6 ST.E.64 desc[UR6][R10.64], R68 ;  /* 0x000000440a00e985 */ /* 0x0003e2000c101b06 */
[----:B------:R-:W-:Y:S01]  /*ffb0*/  @!P4 LEA.HI R25, R25, R25, RZ, 0x1 ;  /* 0x000000191919c211 */ /* 0x000fe200078f08ff */
[----:B------:R-:W-:Y:S01]  /*ffc0*/  VIADD R0, R3, 0x88 ;  /* 0x0000008803007836 */ /* 0x000fe20000000000 */
[----:B----4-:R-:W-:Y:S01]  /*ffd0*/  @!P2 LOP3.LUT R17, R20, 0xfffffffe, RZ, 0xc0, !PT ;  /* 0xfffffffe1411a812 */ /* 0x010fe200078ec0ff */
[----:B------:R2:W-:Y:S01]  /*ffe0*/  @!P0 ST.E.64 desc[UR6][R12.64], R72 ;  /* 0x000000480c008985 */ /* 0x0005e2000c101b06 */
[----:B------:R-:W-:Y:S01]  /*fff0*/  @!P3 LOP3.LUT R21, R21, 0xfffffffe, RZ, 0xc0, !PT ;  /* 0xfffffffe1515b812 */ /* 0x000fe200078ec0ff */
[----:B------:R-:W-:Y:S01]  /*10000*/  VIADD R2, R3, 0x90 ;  /* 0x0000009003027836 */ /* 0x000fe20000000000 */
[----:B------:R-:W-:Y:S01]  /*10010*/  @!P4 LOP3.LUT R25, R25, 0xfffffffe, RZ, 0xc0, !PT ;  /* 0xfffffffe1919c812 */ /* 0x000fe200078ec0ff */
[----:B------:R-:W-:Y:S01]  /*10020*/  VIADD R20, R3, 0x98 ;  /* 0x0000009803147836 */ /* 0x000fe20000000000 */
        /* <DEDUP_REMOVED lines=14> */
[----:B------:R-:W-:Y:S01]  /*10110*/  @!P1 LEA.HI R2, R2, R2, RZ, 0x1 ;  /* 0x0000000202029211 */ /* 0x000fe200078f08ff */
[----:B0-----:R-:W-:Y:S01]  /*10120*/  VIADD R9, R3, 0xb8 ;  /* 0x000000b803097836 */ /* 0x001fe20000000000 */
[----:B------:R-:W-:Y:S01]  /*10130*/  ISETP.GE.AND P3, PT, R21, UR4, PT ;  /* 0x0000000415007c0c */ /* 0x000fe2000bf66270 */
[----:B------:R-:W-:Y:S01]  /*10140*/  VIADD R13, R3, 0xb0 ;  /* 0x000000b0030d7836 */ /* 0x000fe20000000000 */
[----:B------:R-:W-:Y:S02]  /*10150*/  ISETP.GE.AND P4, PT, R12, UR4, PT ;  /* 0x000000040c007c0c */ /* 0x000fe4000bf86270 */
[----:B------:R-:W-:Y:S02]  /*10160*/  ISETP.GE.AND P6, PT, R9, UR4, PT ;  /* 0x0000000409007c0c */ /* 0x000fe4000bfc6270 */
[----:B------:R-:W-:-:S02]  /*10170*/  ISETP.GE.AND P5, PT, R13, UR4, PT ;  /* 0x000000040d007c0c */ /* 0x000fc4000bfa6270 */
[----:B------:R-:W-:Y:S02]  /*10180*/  @!P2 LEA.HI R20, R20, R20, RZ, 0x1 ;  /* 0x000000141414a211 */ /* 0x000fe400078f08ff */
[----:B-1----:R-:W-:-:S03]  /*10190*/  @!P1 LOP3.LUT R11, R2, 0xfffffffe, RZ, 0xc0, !PT ;  /* 0xfffffffe020b9812 */ /* 0x002fc600078ec0ff */
[----:B------:R-:W-:Y:S02]  /*101a0*/  @!P3 LEA.HI R21, R21, R21, RZ, 0x1 ;  /* 0x000000151515b211 */ /* 0x000fe400078f08ff */
[----:B------:R-:W-:Y:S02]  /*101b0*/  @!P4 LEA.HI R12, R12, R12, RZ, 0x1 ;  /* 0x0000000c0c0cc211 */ /* 0x000fe400078f08ff */
[----:B------:R-:W-:Y:S02]  /*101c0*/  @!P6 LEA.HI R10, R9, R9, RZ, 0x1 ;  /* 0x00000009090ae211 */ /* 0x000fe400078f08ff */
[----:B------:R-:W-:Y:S02]  /*101d0*/  @!P5 LEA.HI R8, R13, R13, RZ, 0x1 ;  /* 0x0000000d0d08d211 */ /* 0x000fe400078f08ff */
[----:B------:R-:W-:Y:S02]  /*101e0*/  @!P0 LOP3.LUT R9, R0, 0xfffffffe, RZ, 0xc0, !PT ;  /* 0xfffffffe00098812 */ /* 0x000fe400078ec0ff */
[----:B------:R-:W-:-:S02]  /*101f0*/  @!P2 LOP3.LUT R13, R20, 0xfffffffe, RZ, 0xc0, !PT ;  /* 0xfffffffe140da812 */ /* 0x000fc400078ec0ff */
[----:B---3--:R-:W-:Y:S02]  /*10200*/  @!P3 LOP3.LUT R15, R21, 0xfffffffe, RZ, 0xc0, !PT ;  /* 0xfffffffe150fb812 */ /* 0x008fe400078ec0ff */
[----:B----4-:R-:W-:Y:S01]  /*10210*/  @!P4 LOP3.LUT R17, R12, 0xfffffffe, RZ, 0xc0, !PT ;  /* 0xfffffffe0c11c812 */ /* 0x010fe200078ec0ff */
[--C-:B------:R-:W-:Y:S01]  /*10220*/  @!P2 IMAD.WIDE R12, R13, 0x4, R4.reuse ;  /* 0x000000040d0ca825 */ /* 0x100fe200078e0204 */
[----:B------:R-:W-:Y:S02]  /*10230*/  @!P5 LOP3.LUT R21, R8, 0xfffffffe, RZ, 0xc0, !PT ;  /* 0xfffffffe0815d812 */ /* 0x000fe400078ec0ff */
        /* <DEDUP_REMOVED lines=14> */
.L_x_997:
[----:B------:R-:W-:Y:S05]  /*10320*/  BSYNC B0 ;  /* 0x0000000000007941 */ /* 0x000fea0003800000 */
.L_x_996:
[----:B------:R-:W-:Y:S01]  /*10330*/  ISETP.GE.AND P0, PT, R23, R18, PT ;  /* 0x000000121700720c */ /* 0x000fe20003f06270 */
[----:B01----:R2:W0:Y:S04]  /*10340*/  SHFL.IDX PT, R5, R7, 0x1, 0x1c1f ;  /* 0x003c1f0007057f89 */ /* 0x00342800000e0000 */
[----:B----4-:R2:W4:Y:S08]  /*10350*/  SHFL.IDX PT, R4, R6, 0x1, 0x1c1f ;  /* 0x003c1f0006047f89 */ /* 0x01053000000e0000 */
[----:B--2---:R-:W-:Y:S05]  /*10360*/  @P0 BRA `(.L_x_916) ;  /* 0x0000005000d40947 */ /* 0x004fea0003800000 */
        /* <DEDUP_REMOVED lines=10> */
[----:B------:R-:W-:-:S02]  /*10410*/  VIADD R12, R3, 0x30 ;  /* 0x00000030030c7836 */ /* 0x000fc40000000000 */
[C---:B------:R-:W-:Y:S02]  /*10420*/  VIADD R13, R3.reuse, 0x38 ;  /* 0x00000038030d7836 */ /* 0x040fe40000000000 */
[C---:B------:R-:W-:Y:S01]  /*10430*/  VIADD R14, R3.reuse, 0x40 ;  /* 0x00000040030e7836 */ /* 0x040fe20000000000 */
[----:B------:R-:W-:Y:S01]  /*10440*/  ISETP.GE.AND P4, PT, R12, UR4, PT ;  /* 0x000000040c007c0c */ /* 0x000fe2000bf86270 */
[--C-:B0---4-:R-:W-:Y:S01]  /*10450*/  @!P2 IMAD.WIDE R6, R3, 0x4, R4.reuse ;  /* 0x000000040306a825 */ /* 0x111fe200078e0204 */
[----:B------:R-:W-:Y:S02]  /*10460*/  ISETP.GE.AND P5, PT, R13, UR4, PT ;  /* 0x000000040d007c0c */ /* 0x000fe4000bfa6270 */
[----:B------:R-:W-:Y:S01]  /*10470*/  @!P3 LEA.HI R0, R0, R0, RZ, 0x1 ;  /* 0x000000000000b211 */ /* 0x000fe200078f08ff */
[C---:B------:R-:W-:Y:S01]  /*10480*/  VIADD R16, R3.reuse, 0x48 ;  /* 0x0000004803107836 */ /* 0x040fe20000000000 */
[----:B------:R0:W-:Y:S01]  /*10490*/  @!P2 ST.E.64 desc[UR6][R6.64], R26 ;  /* 0x0000001a0600a985 */ /* 0x0001e2000c101b06 */
[----:B------:R-:W-:Y:S01]  /*104a0*/  ISETP.GE.AND P6, PT, R14, UR4, PT ;  /* 0x000000040e007c0c */ /* 0x000fe2000bfc6270 */
[C---:B------:R-:W-:Y:S01]  /*104b0*/  VIADD R18, R3.reuse, 0x50 ;  /* 0x0000005003127836 */ /* 0x040fe20000000000 */
[----:B------:R-:W-:Y:S01]  /*104c0*/  @!P3 LOP3.LUT R9, R0, 0xfffffffe, RZ, 0xc0, !PT ;  /* 0xfffffffe0009b812 */ /* 0x000fe200078ec0ff */
[C---:B------:R-:W-:Y:S01]  /*104d0*/  VIADD R0, R3.reuse, 0x20 ;  /* 0x0000002003007836 */ /* 0x040fe20000000000 */
[----:B------:R-:W-:Y:S01]  /*104e0*/  @!P0 LEA.HI R2, R2, R2, RZ, 0x1 ;  /* 0x0000000202028211 */ /* 0x000fe200078f08ff */
[----:B------:R-:W-:Y:S01]  /*104f0*/  VIADD R20, R3, 0x70 ;  /* 0x0000007003147836 */ /* 0x000fe20000000000 */
[----:B------:R-:W-:Y:S01]  /*10500*/  @!P1 LEA.HI R10, R10, R10, RZ, 0x1 ;  /* 0x0000000a0a0a9211 */ /* 0x000fe200078f08ff */
[----:B------:R-:W-:Y:S01]  /*10510*/  @!P3 IMAD.WIDE R8, R9, 0x4, R4 ;  /* 0x000000040908b825 */ /* 0x000fe200078e0204 */
[----:B------:R-:W-:-:S02]  /*10520*/  ISETP.GE.AND P2, PT, R0, UR4, PT ;  /* 0x0000000400007c0c */ /* 0x000fc4000bf46270 */
[----:B------:R-:W-:Y:S02]  /*10530*/  @!P4 LEA.HI R12, R12, R12, RZ, 0x1 ;  /* 0x0000000c0c0cc211 */ /* 0x000fe400078f08ff */
[----:B------:R1:W-:Y:S01]  /*10540*/  @!P3 ST.E.64 desc[UR6][R8.64], R30 ;  /* 0x0000001e0800b985 */ /* 0x0003e2000c101b06 */
[----:B------:R-:W-:Y:S02]  /*10550*/  ISETP.GE.AND P3, PT, R11, UR4, PT ;  /* 0x000000040b007c0c */ /* 0x000fe4000bf66270 */
[----:B0-----:R-:W-:Y:S02]  /*10560*/  @!P0 LOP3.LUT R7, R2, 0xfffffffe, RZ, 0xc0, !PT ;  /* 0xfffffffe02078812 */ /* 0x001fe400078ec0ff */
[----:B------:R-:W-:Y:S02]  /*10570*/  @!P6 LEA.HI R14, R14, R14, RZ, 0x1 ;  /* 0x0000000e0e0ee211 */ /* 0x000fe400078f08ff */
[----:B------:R-:W-:Y:S01]  /*10580*/  @!P4 LOP3.LUT R15, R12, 0xfffffffe, RZ, 0xc0, !PT ;  /* 0xfffffffe0c0fc812 */ /* 0x000fe200078ec0ff */
[----:B------:R-:W-:Y:S01]  /*10590*/  @!P0 IMAD.WIDE R6, R7, 0x4, R4 ;  /* 0x0000000407068825 */ /* 0x000fe200078e0204 */
[----:B------:R-:W-:-:S02]  /*105a0*/  @!P2 LEA.HI R0, R0, R0, RZ, 0x1 ;  /* 0x000000000000a211 */ /* 0x000fc400078f08ff */
[----:B------:R-:W-:Y:S02]  /*105b0*/  @!P6 LOP3.LUT R21, R14, 0xfffffffe, RZ, 0xc0, !PT ;  /* 0xfffffffe0e15e812 */ /* 0x000fe400078ec0ff */
[----:B------:R0:W-:Y:S01]  /*105c0*/  @!P0 ST.E.64 desc[UR6][R6.64], R34 ;  /* 0x0000002206008985 */ /* 0x0001e2000c101b06 */
[----:B-1----:R-:W-:Y:S02]  /*105d0*/  @!P1 LOP3.LUT R9, R10, 0xfffffffe, RZ, 0xc0, !PT ;  /* 0xfffffffe0a099812 */ /* 0x002fe400078ec0ff */
[----:B------:R-:W-:Y:S02]  /*105e0*/  @!P3 LEA.HI R2, R11, R11, RZ, 0x1 ;  /* 0x0000000b0b02b211 */ /* 0x000fe400078f08ff */
[----:B------:R-:W-:Y:S01]  /*105f0*/  @!P5 LEA.HI R10, R13, R13, RZ, 0x1 ;  /* 0x0000000d0d0ad211 */ /* 0x000fe200078f08ff */
[--C-:B------:R-:W-:Y:S01]  /*10600*/  @!P1 IMAD.WIDE R8, R9, 0x4, R4.reuse ;  /* 0x0000000409089825 */ /* 0x100fe200078e0204 */
[----:B------:R-:W-:Y:S02]  /*10610*/  @!P2 LOP3.LUT R11, R0, 0xfffffffe, RZ, 0xc0, !PT ;  /* 0xfffffffe000ba812 */ /* 0x000fe400078ec0ff */
[----:B------:R-:W-:Y:S01]  /*10620*/  @!P3 LOP3.LUT R13, R2, 0xfffffffe, RZ, 0xc0, !PT ;  /* 0xfffffffe020db812 */ /* 0x000fe200078ec0ff */
[----:B------:R-:W-:Y:S01]  /*10630*/  VIADD R0, R3, 0x58 ;  /* 0x0000005803007836 */ /* 0x000fe20000000000 */
[----:B------:R-:W-:Y:S01]  /*10640*/  @!P5 LOP3.LUT R17, R10, 0xfffffffe, RZ, 0xc0, !PT ;  /* 0xfffffffe0a11d812 */ /* 0x000fe200078ec0ff */
[----:B------:R1:W-:Y:S01]  /*10650*/  @!P1 ST.E.64 desc[UR6][R8.64], R38 ;  /* 0x0000002608009985 */ /* 0x0003e2000c101b06 */
[----:B------:R-:W-:Y:S01]  /*10660*/  ISETP.GE.AND P1, PT, R16, UR4, PT ;  /* 0x0000000410007c0c */ /* 0x000fe2000bf26270 */
[----:B0-----:R-:W-:Y:S01]  /*10670*/  @!P2 IMAD.WIDE R6, R11, 0x4, R4 ;  /* 0x000000040b06a825 */ /* 0x001fe200078e0204 */
[----:B------:R-:W-:-:S03]  /*10680*/  ISETP.GE.AND P0, PT, R18, UR4, PT ;  /* 0x0000000412007c0c */ /* 0x000fc6000bf06270 */
[--C-:B------:R-:W-:Y:S01]  /*10690*/  @!P4 IMAD.WIDE R10, R15, 0x4, R4.reuse ;  /* 0x000000040f0ac825 */ /* 0x100fe200078e0204 */
[----:B------:R0:W-:Y:S01]  /*106a0*/  @!P2 ST.E.64 desc[UR6][R6.64], R42 ;  /* 0x0000002a0600a985 */ /* 0x0001e2000c101b06 */
[----:B------:R-:W-:Y:S02]  /*106b0*/  ISETP.GE.AND P2, PT, R0, UR4, PT ;  /* 0x0000000400007c0c */ /* 0x000fe4000bf46270 */
[----:B------:R-:W-:-:S04]  /*106c0*/  @!P6 IMAD.WIDE R14, R21, 0x4, R4 ;  /* 0x00000004150ee825 */ /* 0x000fc800078e0204 */
[--C-:B-1----:R-:W-:Y:S01]  /*106d0*/  @!P3 IMAD.WIDE R8, R13, 0x4, R4.reuse ;  /* 0x000000040d08b825 */ /* 0x102fe200078e0204 */
[----:B------:R-:W-:Y:S02]  /*106e0*/  @!P1 LEA.HI R16, R16, R16, RZ, 0x1 ;  /* 0x0000001010109211 */ /* 0x000fe400078f08ff */
[----:B------:R-:W-:Y:S01]  /*106f0*/  @!P0 LEA.HI R18, R18, R18, RZ, 0x1 ;  /* 0x0000001212128211 */ /* 0x000fe200078f08ff */
[--C-:B------:R-:W-:Y:S01]  /*10700*/  @!P5 IMAD.WIDE R12, R17, 0x4, R4.reuse ;  /* 0x00000004110cd825 */ /* 0x100fe200078e0204 */
[----:B------:R1:W-:Y:S01]  /*10710*/  @!P3 ST.E.64 desc[UR6][R8.64], R46 ;  /* 0x0000002e0800b985 */ /* 0x0003e2000c101b06 */
[----:B0-----:R-:W-:Y:S02]  /*10720*/  @!P1 LOP3.LUT R7, R16, 0xfffffffe, RZ, 0xc0, !PT ;  /* 0xfffffffe10079812 */ /* 0x001fe400078ec0ff */
[C---:B------:R-:W-:Y:S01]  /*10730*/  VIADD R2, R3.reuse, 0x60 ;  /* 0x0000006003027836 */ /* 0x040fe20000000000 */
[----:B------:R0:W-:Y:S01]  /*10740*/  @!P4 ST.E.64 desc[UR6][R10.64], R50 ;  /* 0x000000320a00c985 */ /* 0x0001e2000c101b06 */
[C---:B------:R-:W-:Y:S01]  /*10750*/  VIADD R17, R3.reuse, 0x68 ;  /* 0x0000006803117836 */ /* 0x040fe20000000000 */
[----:B------:R-:W-:Y:S01]  /*10760*/  ISETP.GE.AND P4, PT, R20, UR4, PT ;  /* 0x0000000414007c0c */ /* 0x000fe2000bf86270 */
[----:B------:R-:W-:Y:S01]  /*10770*/  VIADD R21, R3, 0x78 ;  /* 0x0000007803157836 */ /* 0x000fe20000000000 */
[----:B------:R-:W-:Y:S01]  /*10780*/  @!P5 ST.E.64 desc[UR6][R12.64], R54 ;  /* 0x000000360c00d985 */ /* 0x000fe2000c101b06 */
[----:B------:R-:W-:Y:S01]  /*10790*/  @!P2 LEA.HI R0, R0, R0, RZ, 0x1 ;  /* 0x000000000000a211 */ /* 0x000fe200078f08ff */
[----:B------:R-:W-:Y:S01]  /*107a0*/  @!P1 IMAD.WIDE R6, R7, 0x4, R4 ;  /* 0x0000000407069825 */ /* 0x000fe200078e0204 */
[----:B------:R-:W-:Y:S01]  /*107b0*/  ISETP.GE.AND P5, PT, R17, UR4, PT ;  /* 0x0000000411007c0c */ /* 0x000fe2000bfa6270 */
[----:B------:R-:W-:Y:S01]  /*107c0*/  @!P6 ST.E.64 desc[UR6][R14.64], R58 ;  /* 0x0000003a0e00e985 */ /* 0x000fe2000c101b06 */
[----:B------:R-:W-:Y:S01]  /*107d0*/  ISETP.GE.AND P6, PT, R2, UR4, PT ;  /* 0x0000000402007c0c */ /* 0x000fe2000bfc6270 */
[----:B------:R-:W-:Y:S01]  /*107e0*/  VIADD R16, R3, 0x80 ;  /* 0x0000008003107836 */ /* 0x000fe20000000000 */
[----:B------:R-:W-:Y:S01]  /*107f0*/  ISETP.GE.AND P3, PT, R21, UR4, PT ;  /* 0x0000000415007c0c */ /* 0x000fe2000bf66270 */
[----:B------:R2:W-:Y:S01]  /*10800*/  @!P1 ST.E.64 desc[UR6][R6.64], R62 ;  /* 0x0000003e06009985 */ /* 0x0005e2000c101b06 */
[----:B-1----:R-:W-:Y:S01]  /*10810*/  @!P0 LOP3.LUT R9, R18, 0xfffffffe, RZ, 0xc0, !PT ;  /* 0xfffffffe12098812 */ /* 0x002fe200078ec0ff */
[----:B------:R-:W-:Y:S01]  /*10820*/  VIADD R18, R3, 0x88 ;  /* 0x0000008803127836 */ /* 0x000fe20000000000 */
[----:B------:R-:W-:-:S02]  /*10830*/  @!P4 LEA.HI R20, R20, R20, RZ, 0x1 ;  /* 0x000000141414c211 */ /* 0x000fc400078f08ff */
[----:B0-----:R-:W-:Y:S01]  /*10840*/  @!P2 LOP3.LUT R11, R0, 0xfffffffe, RZ, 0xc0, !PT ;  /* 0xfffffffe000ba812 */ /* 0x001fe200078ec0ff */
[--C-:B------:R-:W-:Y:S01]  /*10850*/  @!P0 IMAD.WIDE R8, R9, 0x4, R4.reuse ;  /* 0x0000000409088825 */ /* 0x100fe200078e0204 */
[----:B------:R-:W-:Y:S02]  /*10860*/  ISETP.GE.AND P1, PT, R18, UR4, PT ;  /* 0x0000000412007c0c */ /* 0x000fe4000bf26270 */
[----:B------:R-:W-:Y:S01]  /*10870*/  @!P5 LEA.HI R17, R17, R17, RZ, 0x1 ;  /* 0x000000111111d211 */ /* 0x000fe200078f08ff */
[----:B------:R-:W-:Y:S01]  /*10880*/  VIADD R0, R3, 0x90 ;  /* 0x0000009003007836 */ /* 0x000fe20000000000 */
[----:B------:R-:W-:Y:S01]  /*10890*/  @!P6 LEA.HI R2, R2, R2, RZ, 0x1 ;  /* 0x000000020202e211 */ /* 0x000fe200078f08ff */
[----:B------:R0:W-:Y:S01]  /*108a0*/  @!P0 ST.E.64 desc[UR6][R8.64], R66 ;  /* 0x0000004208008985 */ /* 0x0001e2000c101b06 */
[----:B------:R-:W-:Y:S01]  /*108b0*/  @!P3 LEA.HI R21, R21, R21, RZ, 0x1 ;  /* 0x000000151515b211 */ /* 0x000fe200078f08ff */
[----:B--2---:R-:W-:Y:S01]  /*108c0*/  @!P2 IMAD.WIDE R6, R11, 0x4, R4 ;  /* 0x000000040b06a825 */ /* 0x004fe200078e0204 */
[----:B------:R-:W-:-:S02]  /*108d0*/  @!P6 LOP3.LUT R13, R2, 0xfffffffe, RZ, 0xc0, !PT ;  /* 0xfffffffe020de812 */ /* 0x000fc400078ec0ff */
[----:B------:R-:W-:Y:S01]  /*108e0*/  @!P5 LOP3.LUT R17, R17, 0xfffffffe, RZ, 0xc0, !PT ;  /* 0xfffffffe1111d812 */ /* 0x000fe200078ec0ff */
[----:B------:R-:W-:Y:S01]  /*108f0*/  VIADD R2, R3, 0x98 ;  /* 0x0000009803027836 */ /* 0x000fe20000000000 */
[----:B------:R-:W-:Y:S01]  /*10900*/  @!P4 LOP3.LUT R15, R20, 0xfffffffe, RZ, 0xc0, !PT ;  /* 0xfffffffe140fc812 */ /* 0x000fe200078ec0ff */
[----:B------:R1:W-:Y:S01]  /*10910*/  @!P2 ST.E.64 desc[UR6][R6.64], R70 ;  /* 0x000000460600a985 */ /* 0x0003e2000c101b06 */
[----:B------:R-:W-:Y:S01]  /*10920*/  @!P3 LOP3.LUT R21, R21, 0xfffffffe, RZ, 0xc0, !PT ;  /* 0xfffffffe1515b812 */ /* 0x000fe200078ec0ff */
[--C-:B------:R-:W-:Y:S01]  /*10930*/  @!P5 IMAD.WIDE R10, R17, 0x4, R4.reuse ;  /* 0x00000004110ad825 */ /* 0x100fe200078e0204 */
[----:B------:R-:W-:Y:S02]  /*10940*/  ISETP.GE.AND P0, PT, R16, UR4, PT ;  /* 0x0000000410007c0c */ /* 0x000fe4000bf06270 */
[----:B------:R-:W-:Y:S01]  /*10950*/  ISETP.GE.AND P2, PT, R0, UR4, PT ;  /* 0x0000000400007c0c */ /* 0x000fe2000bf46270 */
[----:B0-----:R-:W-:Y:S01]  /*10960*/  @!P6 IMAD.WIDE R8, R13, 0x4, R4 ;  /* 0x000000040d08e825 */ /* 0x001fe200078e0204 */
[----:B------:R-:W-:-:S03]  /*10970*/  @!P1 LEA.HI R18, R18, R18, RZ, 0x1 ;  /* 0x0000001212129211 */ /* 0x000fc600078f08ff */
[--C-:B------:R-:W-:Y:S01]  /*10980*/  @!P4 IMAD.WIDE R12, R15, 0x4, R4.reuse ;  /* 0x000000040f0cc825 */ /* 0x100fe200078e0204 */
[----:B------:R0:W-:Y:S03]  /*10990*/  @!P6 ST.E.64 desc[UR6][R8.64], R74 ;  /* 0x0000004a0800e985 */ /* 0x0001e6000c101b06 */
[--C-:B------:R-:W-:Y:S01]  /*109a0*/  @!P3 IMAD.WIDE R14, R21, 0x4, R4.reuse ;  /* 0x00000004150eb825 */ /* 0x100fe200078e0204 */
[----:B------:R2:W-:Y:S01]  /*109b0*/  @!P5 ST.E.64 desc[UR6][R10.64], R78 ;  /* 0x0000004e0a00d985 */ /* 0x0005e2000c101b06 */
[----:B------:R-:W-:Y:S02]  /*109c0*/  @!P0 LEA.HI R16, R16, R16, RZ, 0x1 ;  /* 0x0000001010108211 */ /* 0x000fe400078f08ff */
[C---:B------:R-:W-:Y:S01]  /*109d0*/  VIADD R17, R3.reuse, 0xa0 ;  /* 0x000000a003117836 */ /* 0x040fe20000000000 */
[----:B------:R3:W-:Y:S01]  /*109e0*/  @!P4 ST.E.64 desc[UR6][R12.64], R82 ;  /* 0x000000520c00c985 */ /* 0x0007e2000c101b06 */
[C---:B------:R-:W-:Y:S01]  /*109f0*/  VIADD R20, R3.reuse, 0xa8 ;  /* 0x000000a803147836 */ /* 0x040fe20000000000 */
[----:B-1----:R-:W-:Y:S01]  /*10a00*/  @!P0 LOP3.LUT R7, R16, 0xfffffffe, RZ, 0xc0, !PT ;  /* 0xfffffffe10078812 */ /* 0x002fe200078ec0ff */
[C---:B------:R-:W-:Y:S01]  /*10a10*/  VIADD R21, R3.reuse, 0xb0 ;  /* 0x000000b003157836 */ /* 0x040fe20000000000 */
[----:B------:R-:W-:Y:S01]  /*10a20*/  @!P3 ST.E.64 desc[UR6][R14.64], R86 ;  /* 0x000000560e00b985 */ /* 0x000fe2000c101b06 */
[----:B------:R-:W-:Y:S01]  /*10a30*/  ISETP.GE.AND P3, PT, R2, UR4, PT ;  /* 0x0000000402007c0c */ /* 0x000fe2000bf66270 */
[----:B------:R-:W-:Y:S01]  /*10a40*/  VIADD R3, R3, 0xb8 ;  /* 0x000000b803037836 */ /* 0x000fe20000000000 */
[----:B------:R-:W-:Y:S01]  /*10a50*/  ISETP.GE.AND P4, PT, R17, UR4, PT ;  /* 0x0000000411007c0c */ /* 0x000fe2000bf86270 */
[----:B------:R-:W-:Y:S01]  /*10a60*/  @!P0 IMAD.WIDE R6, R7, 0x4, R4 ;  /* 0x0000000407068825 */ /* 0x000fe200078e0204 */
[----:B------:R-:W-:-:S02]  /*10a70*/  ISETP.GE.AND P5, PT, R20, UR4, PT ;  /* 0x0000000414007c0c */ /* 0x000fc4000bfa6270 */
[----:B------:R-:W-:Y:S02]  /*10a80*/  ISETP.GE.AND P6, PT, R21, UR4, PT ;  /* 0x0000000415007c0c */ /* 0x000fe4000bfc6270 */
[----:B0-----:R-:W-:Y:S01]  /*10a90*/  @!P1 LOP3.LUT R9, R18, 0xfffffffe, RZ, 0xc0, !PT ;  /* 0xfffffffe12099812 */ /* 0x001fe200078ec0ff */
[----:B------:R0:W-:Y:S01]  /*10aa0*/  @!P0 ST.E.64 desc[UR6][R6.64], R90 ;  /* 0x0000005a06008985 */ /* 0x0001e2000c101b06 */
[----:B------:R-:W-:Y:S02]  /*10ab0*/  @!P2 LEA.HI R0, R0, R0, RZ, 0x1 ;  /* 0x000000000000a211 */ /* 0x000fe400078f08ff */
[----:B------:R-:W-:Y:S01]  /*10ac0*/  ISETP.GE.AND P0, PT, R3, UR4, PT ;  /* 0x0000000403007c0c */ /* 0x000fe2000bf06270 */
[----:B------:R-:W-:Y:S01]  /*10ad0*/  @!P1 IMAD.WIDE R8, R9, 0x4, R4 ;  /* 0x0000000409089825 */ /* 0x000fe200078e0204 */
[----:B------:R-:W-:Y:S02]  /*10ae0*/  @!P3 LEA.HI R2, R2, R2, RZ, 0x1 ;  /* 0x000000020202b211 */ /* 0x000fe400078f08ff */
[----:B------:R-:W-:-:S02]  /*10af0*/  @!P4 LEA.HI R17, R17, R17, RZ, 0x1 ;  /* 0x000000111111c211 */ /* 0x000fc400078f08ff */
[----:B------:R-:W-:Y:S01]  /*10b00*/  @!P5 LEA.HI R20, R20, R20, RZ, 0x1 ;  /* 0x000000141414d211 */ /* 0x000fe200078f08ff */
[----:B------:R1:W-:Y:S01]  /*10b10*/  @!P1 ST.E.64 desc[UR6][R8.64], R94 ;  /* 0x0000005e08009985 */ /* 0x0003e2000c101b06 */
[----:B------:R-:W-:Y:S02]  /*10b20*/  @!P6 LEA.HI R21, R21, R21, RZ, 0x1 ;  /* 0x000000151515e211 */ /* 0x000fe400078f08ff */
[----:B--2---:R-:W-:Y:S02]  /*10b30*/  @!P2 LOP3.LUT R11, R0, 0xfffffffe, RZ, 0xc0, !PT ;  /* 0xfffffffe000ba812 */ /* 0x004fe400078ec0ff */
[----:B---3--:R-:W-:Y:S02]  /*10b40*/  @!P3 LOP3.LUT R13, R2, 0xfffffffe, RZ, 0xc0, !PT ;  /* 0xfffffffe020db812 */ /* 0x008fe400078ec0ff */
[----:B------:R-:W-:Y:S01]  /*10b50*/  @!P4 LOP3.LUT R17, R17, 0xfffffffe, RZ, 0xc0, !PT ;  /* 0xfffffffe1111c812 */ /* 0x000fe200078ec0ff */
[----:B0-----:R-:W-:Y:S01]  /*10b60*/  @!P2 IMAD.WIDE R6, R11, 0x4, R4 ;  /* 0x000000040b06a825 */ /* 0x001fe200078e0204 */
[----:B------:R-:W-:-:S02]  /*10b70*/  @!P5 LOP3.LUT R15, R20, 0xfffffffe, RZ, 0xc0, !PT ;  /* 0xfffffffe140fd812 */ /* 0x000fc400078ec0ff */
[----:B------:R-:W-:Y:S01]  /*10b80*/  @!P6 LOP3.LUT R21, R21, 0xfffffffe, RZ, 0xc0, !PT ;  /* 0xfffffffe1515e812 */ /* 0x000fe200078ec0ff */
[--C-:B------:R-:W-:Y:S01]  /*10b90*/  @!P4 IMAD.WIDE R10, R17, 0x4, R4.reuse ;  /* 0x00000004110ac825 */ /* 0x100fe200078e0204 */
[----:B------:R2:W-:Y:S03]  /*10ba0*/  @!P2 ST.E.64 desc[UR6][R6.64], R98 ;  /* 0x000000620600a985 */ /* 0x0005e6000c101b06 */
[----:B-1----:R-:W-:-:S04]  /*10bb0*/  @!P3 IMAD.WIDE R8, R13, 0x4, R4 ;  /* 0x000000040d08b825 */ /* 0x002fc800078e0204 */
[--C-:B------:R-:W-:Y:S01]  /*10bc0*/  @!P5 IMAD.WIDE R12, R15, 0x4, R4.reuse ;  /* 0x000000040f0cd825 */ /* 0x100fe200078e0204 */
[----:B------:R2:W-:Y:S03]  /*10bd0*/  @!P3 ST.E.64 desc[UR6][R8.64], R102 ;  /* 0x000000660800b985 */ /* 0x0005e6000c101b06 */
[----:B------:R-:W-:Y:S01]  /*10be0*/  @!P6 IMAD.WIDE R14, R21, 0x4, R4 ;  /* 0x00000004150ee825 */ /* 0x000fe200078e0204 */
[----:B------:R2:W-:Y:S04]  /*10bf0*/  @!P4 ST.E.64 desc[UR6][R10.64], R106 ;  /* 0x0000006a0a00c985 */ /* 0x0005e8000c101b06 */
        /* <DEDUP_REMOVED lines=9> */
.L_x_995:
[----:B------:R-:W0:Y:S02]  /*10c90*/  S2R R0, SR_TID.X ;  /* 0x0000000000007919 */ /* 0x000e240000002100 */
[----:B0-----:R-:W-:-:S05]  /*10ca0*/  VIADD R2, R0, 0xffffff80 ;  /* 0xffffff8000027836 */ /* 0x001fca0000000000 */
        /* <DEDUP_REMOVED lines=24> */
[----:B------:R-:W-:Y:S01]  /*10e30*/  IMAD.U32 R3, RZ, RZ, UR5 ;  /* 0x00000005ff037e24 */ /* 0x000fe2000f8e00ff */
[----:B------:R-:W-:Y:S01]  /*10e40*/  UIADD3 UR6, UR5, UR6, URZ ;  /* 0x0000000605067290 */ /* 0x000fe2000fffe03f */
[----:B------:R-:W-:Y:S02]  /*10e50*/  IMAD.U32 R2, RZ, RZ, UR4 ;  /* 0x00000004ff027e24 */ /* 0x000fe4000f8e00ff */
        /* <DEDUP_REMOVED lines=11> */
[----:B0-----:R-:W-:Y:S02]  /*10f10*/  IMAD R9, R8, R7, UR10 ;  /* 0x0000000a08097e24 */ /* 0x001fe4000f8e0207 */
[----:B------:R-:W-:Y:S02]  /*10f20*/  IMAD.MOV R7, RZ, RZ, -R5 ;  /* 0x000000ffff077224 */ /* 0x000fe400078e0a05 */
        /* <DEDUP_REMOVED lines=20> */
.L_x_914:
        /* <DEDUP_REMOVED lines=18> */
.L_x_998:
[----:B------:R-:W-:Y:S01]  /*11190*/  ULDC UR7, c[0x0][0xc50] ;  /* 0x0003140000077ab9 */ /* 0x000fe20000000800 */
[----:B------:R-:W-:Y:S01]  /*111a0*/  UMOV UR36, UR6 ;  /* 0x0000000600247c82 */ /* 0x000fe20008000000 */
[----:B------:R-:W-:-:S11]  /*111b0*/  UISETP.NE.AND UP0, UPT, UR7, 0x1, UPT ;  /* 0x000000010700788c */ /* 0x000fd6000bf05270 */
[----:B------:R-:W-:Y:S01]  /*111c0*/  @UP0 ULDC UR4, c[0x0][0xc54] ;  /* 0x0003150000040ab9 */ /* 0x000fe20000000800 */
[----:B------:R-:W-:Y:S01]  /*111d0*/  @UP0 ULDC UR8, c[0x0][0xc58] ;  /* 0x0003160000080ab9 */ /* 0x000fe20000000800 */
[----:B------:R-:W-:-:S04]  /*111e0*/  UIMAD.WIDE.U32 UR4, UR6, UR4, URZ ;  /* 0x00000004060472a5 */ /* 0x000fc8000f8e003f */
[----:B------:R-:W-:-:S12]  /*111f0*/  @UP0 USHF.R.U32.HI UR36, URZ, UR8, UR5 ;  /* 0x000000083f240299 */ /* 0x000fd80008011605 */
.L_x_999:
[----:B------:R-:W-:Y:S01]  /*11200*/  ISETP.GE.AND P0, PT, R19, RZ, PT ;  /* 0x000000ff1300720c */ /* 0x000fe20003f06270 */
[----:B------:R-:W-:Y:S01]  /*11210*/  UIADD3 UR44, -UR36, URZ, URZ ;  /* 0x0000003f242c7290 */ /* 0x000fe2000fffe13f */
[----:B------:R-:W-:Y:S02]  /*11220*/  IMAD.MOV.U32 R10, RZ, RZ, 0x1 ;  /* 0x00000001ff0a7424 */ /* 0x000fe400078e00ff */
[----:B------:R-:W-:Y:S01]  /*11230*/  IMAD.MOV.U32 R0, RZ, RZ, RZ ;  /* 0x000000ffff007224 */ /* 0x000fe200078e00ff */
[----:B------:R-:W-:Y:S01]  /*11240*/  UIMAD UR44, UR7, UR44, UR6 ;  /* 0x0000002c072c72a4 */ /* 0x000fe2000f8e0206 */
[----:B------:R-:W-:-:S07]  /*11250*/  IMAD.MOV.U32 R3, RZ, RZ, 0x1 ;  /* 0x00000001ff037424 */ /* 0x000fce00078e00ff */
[----:B------:R-:W-:Y:S05]  /*11260*/  @!P0 BRA `(.L_x_1000) ;  /* 0x00000040004c8947 */ /* 0x000fea0003800000 */
[----:B------:R-:W0:Y:S01]  /*11270*/  S2UR UR45, SR_CTAID.X ;  /* 0x00000000002d79c3 */ /* 0x000e220000002500 */
[----:B------:R-:W-:Y:S01]  /*11280*/  ULDC UR6, c[0x0][0x448] ;  /* 0x0001120000067ab9 */ /* 0x000fe20000000800 */
[----:B------:R-:W-:Y:S01]  /*11290*/  ULDC.64 UR4, c[0x0][0x418] ;  /* 0x0001060000047ab9 */ /* 0x000fe20000000a00 */
[----:B------:R-:W-:Y:S02]  /*112a0*/  UISETP.NE.AND UP1, UPT, UR6, 0x1, UPT ;  /* 0x000000010600788c */ /* 0x000fe4000bf25270 */
[----:B------:R-:W-:Y:S01]  /*112b0*/  UISETP.NE.U32.AND UP0, UPT, UR4, URZ, UPT ;  /* 0x0000003f0400728c */ /* 0x000fe2000bf05070 */
[----:B------:R-:W-:Y:S02]  /*112c0*/  ULDC UR11, c[0x0][0x288] ;  /* 0x0000a200000b7ab9 */ /* 0x000fe40000000800 */
[----:B------:R-:W-:Y:S01]  /*112d0*/  ULDC UR4, c[0x0][0x424] ;  /* 0x0001090000047ab9 */ /* 0x000fe20000000800 */
[----:B------:R-:W-:Y:S01]  /*112e0*/  UISETP.NE.AND.EX UP0, UPT, UR5, URZ, UPT, UP0 ;  /* 0x0000003f0500728c */ /* 0x000fe2000bf05300 */
[----:B------:R-:W-:Y:S01]  /*112f0*/  ULDC UR12, c[0x0][0x2f0] ;  /* 0x0000bc00000c7ab9 */ /* 0x000fe20000000800 */
[----:B------:R-:W-:-:S02]  /*11300*/  UIADD3 UR6, -UR11, 0x1, URZ ;  /* 0x000000010b067890 */ /* 0x000fc4000fffe13f */
[----:B------:R-:W-:Y:S01]  /*11310*/  USEL UR10, UR4, 0x1, UP0 ;  /* 0x00000001040a7887 */ /* 0x000fe20008000000 */
[----:B------:R-:W-:Y:S02]  /*11320*/  @UP1 ULDC UR13, c[0x0][0x450] ;  /* 0x00011400000d1ab9 */ /* 0x000fe40000000800 */
[----:B------:R-:W-:Y:S01]  /*11330*/  @UP1 ULDC UR4, c[0x0][0x44c] ;  /* 0x0001130000041ab9 */ /* 0x000fe20000000800 */
[----:B------:R-:W-:Y:S02]  /*11340*/  UIMAD UR7, UR10, UR12, 0x5f ;  /* 0x0000005f0a0774a4 */ /* 0x000fe4000f8e020c */
[----:B------:R-:W-:Y:S02]  /*11350*/  UIMAD UR9, UR10, UR12, UR6 ;  /* 0x0000000c0a0972a4 */ /* 0x000fe4000f8e0206 */
[----:B------:R-:W-:Y:S02]  /*11360*/  UIMAD.WIDE UR6, UR7, 0x2aaaaaab, URZ ;  /* 0x2aaaaaab070678a5 */ /* 0x000fe4000f8e023f */
[----:B0-----:R-:W-:-:S02]  /*11370*/  USHF.L.U32 UR45, UR45, 0x7, URZ ;  /* 0x000000072d2d7899 */ /* 0x001fc4000800063f */
[----:B------:R-:W-:Y:S02]  /*11380*/  USHF.R.U32.HI UR43, URZ, 0x1f, UR7 ;  /* 0x0000001f3f2b7899 */ /* 0x000fe40008011607 */
[----:B------:R-:W-:Y:S02]  /*11390*/  UIADD3 UR8, UR45, 0x7f, URZ ;  /* 0x0000007f2d087890 */ /* 0x000fe4000fffe03f */
[----:B------:R-:W-:Y:S02]  /*113a0*/  ULEA.HI.SX32 UR43, UR7, UR43, 0x1c ;  /* 0x0000002b072b7291 */ /* 0x000fe4000f8fe23f */
[----:B------:R-:W-:-:S04]  /*113b0*/  UIMAD.WIDE.U32 UR4, UR8, UR4, URZ ;  /* 0x00000004080472a5 */ /* 0x000fc8000f8e003f */
[----:B------:R-:W-:-:S03]  /*113c0*/  @UP1 USHF.R.U32.HI UR8, URZ, UR13, UR5 ;  /* 0x0000000d3f081299 */ /* 0x000fc60008011605 */
[----:B------:R-:W-:Y:S01]  /*113d0*/  ULDC.64 UR4, c[0x0][0x9e0] ;  /* 0x0002780000047ab9 */ /* 0x000fe20000000a00 */
[----:B------:R-:W-:Y:S02]  /*113e0*/  UIADD3 UR9, UR9, UR8, URZ ;  /* 0x0000000809097290 */ /* 0x000fe4000fffe03f */
[----:B------:R-:W-:Y:S02]  /*113f0*/  UISETP.GE.AND UP0, UPT, UR5, 0x1, UPT ;  /* 0x000000010500788c */ /* 0x000fe4000bf06270 */
[----:B------:R-:W-:-:S04]  /*11400*/  UIADD3 UR4, UR9, UR4, URZ ;  /* 0x0000000409047290 */ /* 0x000fc8000fffe03f */
[----:B------:R-:W-:-:S13]  /*11410*/  PLOP3.LUT P1, PT, PT, PT, UP0, 0x80, 0x0 ;  /* 0x000000000000781c */ /* 0x000fda0003f2f008 */
[----:B------:R-:W-:Y:S05]  /*11420*/  @!P1 BRA `(.L_x_1001) ;  /* 0x0000000000449947 */ /* 0x000fea0003800000 */
        /* <DEDUP_REMOVED lines=10> */
.L_x_1002:
[----:B------:R-:W-:-:S11]  /*114d0*/  UISETP.NE.AND UP0, UPT, UR5, 0x1, UPT ;  /* 0x000000010500788c */ /* 0x000fd6000bf05270 */
[----:B------:R-:W-:Y:S02]  /*114e0*/  @UP0 ULDC.64 UR14, c[0x0][0x9e8] ;  /* 0x00027a00000e0ab9 */ /* 0x000fe40000000a00 */
[----:B------:R-:W-:-:S04]  /*114f0*/  UIMAD.WIDE.U32 UR6, UR8, UR14, URZ ;  /* 0x0000000e080672a5 */ /* 0x000fc8000f8e003f */
[----:B------:R-:W-:-:S12]  /*11500*/  @UP0 USHF.R.U32.HI UR8, URZ, UR15, UR7 ;  /* 0x0000000f3f080299 */ /* 0x000fd80008011607 */
.L_x_1003:
[----:B------:R-:W-:-:S04]  /*11510*/  UIMAD UR8, UR8, UR5, UR5 ;  /* 0x00000005080872a4 */ /* 0x000fc8000f8e0205 */
[----:B------:R-:W-:-:S04]  /*11520*/  UISETP.LT.AND UP0, UPT, UR4, UR8, UPT ;  /* 0x000000080400728c */ /* 0x000fc8000bf01270 */
[----:B------:R-:W-:-:S12]  /*11530*/  USEL UR4, UR4, UR8, UP0 ;  /* 0x0000000804047287 */ /* 0x000fd80008000000 */
.L_x_1001:
[----:B------:R-:W-:Y:S01]  /*11540*/  UIADD3 UR6, UR4, 0x5f, URZ ;  /* 0x0000005f04067890 */ /* 0x000fe2000fffe03f */
[----:B------:R-:W-:Y:S01]  /*11550*/  @UP1 ULDC UR8, c[0x0][0x44c] ;  /* 0x0001130000081ab9 */ /* 0x000fe20000000800 */
[----:B------:R-:W-:Y:S02]  /*11560*/  @UP1 ULDC UR13, c[0x0][0x450] ;  /* 0x00011400000d1ab9 */ /* 0x000fe40000000800 */
[----:B------:R-:W-:Y:S02]  /*11570*/  UIMAD.WIDE UR6, UR6, 0x2aaaaaab, URZ ;  /* 0x2aaaaaab060678a5 */ /* 0x000fe4000f8e023f */
[----:B------:R-:W-:Y:S02]  /*11580*/  UIMAD.WIDE.U32 UR8, UR45, UR8, URZ ;  /* 0x000000082d0872a5 */ /* 0x000fe4000f8e003f */
[----:B------:R-:W-:Y:S01]  /*11590*/  USHF.R.U32.HI UR42, URZ, 0x1f, UR7 ;  /* 0x0000001f3f2a7899 */ /* 0x000fe20008011607 */
[----:B------:R-:W-:Y:S01]  /*115a0*/  UMOV UR4, UR45 ;  /* 0x0000002d00047c82 */ /* 0x000fe20008000000 */
[----:B------:R-:W-:-:S02]  /*115b0*/  UIMAD UR10, UR10, UR12, -UR11 ;  /* 0x0000000c0a0a72a4 */ /* 0x000fc4000f8e0a0b */
[----:B------:R-:W-:Y:S02]  /*115c0*/  @UP1 USHF.R.U32.HI UR4, URZ, UR13, UR9 ;  /* 0x0000000d3f041299 */ /* 0x000fe40008011609 */
[----:B------:R-:W-:Y:S02]  /*115d0*/  ULEA.HI.SX32 UR42, UR7, UR42, 0x1c ;  /* 0x0000002a072a7291 */ /* 0x000fe4000f8fe23f */
[----:B------:R-:W-:Y:S02]  /*115e0*/  UIADD3 UR4, UR10, UR4, URZ ;  /* 0x000000040a047290 */ /* 0x000fe4000fffe03f */
[----:B------:R-:W-:Y:S01]  /*115f0*/  UISETP.LT.AND UP0, UPT, UR43, UR42, UPT ;  /* 0x0000002a2b00728c */ /* 0x000fe2000bf01270 */
[----:B------:R-:W-:Y:S02]  /*11600*/  ULDC UR8, c[0x0][0x9dc] ;  /* 0x0002770000087ab9 */ /* 0x000fe40000000800 */
[----:B------:R-:W-:Y:S02]  /*11610*/  UIADD3 UR8, UR4, -UR8, URZ ;  /* 0x8000000804087290 */ /* 0x000fe4000fffe03f */
[----:B------:R-:W-:Y:S01]  /*11620*/  USEL UR12, UR43, UR42, UP0 ;  /* 0x0000002a2b0c7287 */ /* 0x000fe20008000000 */
[----:B------:R-:W-:Y:S11]  /*11630*/  @!P1 BRA `(.L_x_1004) ;  /* 0x0000000000449947 */ /* 0x000ff60003800000 */
        /* <DEDUP_REMOVED lines=10> */
.L_x_1005:
[----:B------:R-:W-:-:S11]  /*116e0*/  UISETP.NE.AND UP0, UPT, UR5, 0x1, UPT ;  /* 0x000000010500788c */ /* 0x000fd6000bf05270 */
[----:B------:R-:W-:Y:S02]  /*116f0*/  @UP0 ULDC.64 UR10, c[0x0][0x9e8] ;  /* 0x00027a00000a0ab9 */ /* 0x000fe40000000a00 */
[----:B------:R-:W-:-:S04]  /*11700*/  UIMAD.WIDE.U32 UR6, UR4, UR10, URZ ;  /* 0x0000000a040672a5 */ /* 0x000fc8000f8e003f */
[----:B------:R-:W-:-:S12]  /*11710*/  @UP0 USHF.R.U32.HI UR4, URZ, UR11, UR7 ;  /* 0x0000000b3f040299 */ /* 0x000fd80008011607 */
.L_x_1006:
[----:B------:R-:W-:-:S04]  /*11720*/  UIMAD UR4, UR4, UR5, URZ ;  /* 0x00000005040472a4 */ /* 0x000fc8000f8e023f */
[----:B------:R-:W-:-:S04]  /*11730*/  UISETP.LT.AND UP0, UPT, UR8, UR4, UPT ;  /* 0x000000040800728c */ /* 0x000fc8000bf01270 */
[----:B------:R-:W-:-:S12]  /*11740*/  USEL UR8, UR8, UR4, !UP0 ;  /* 0x0000000408087287 */ /* 0x000fd8000c000000 */
.L_x_1004:
[----:B------:R-:W-:Y:S02]  /*11750*/  UIMAD.WIDE UR4, UR8, 0x2aaaaaab, URZ ;  /* 0x2aaaaaab080478a5 */ /* 0x000fe4000f8e023f */
[----:B------:R-:W-:Y:S02]  /*11760*/  USHF.R.U32.HI UR10, URZ, 0x10, UR44 ;  /* 0x000000103f0a7899 */ /* 0x000fe4000801162c */
[----:B------:R-:W-:Y:S02]  /*11770*/  USHF.R.U32.HI UR4, URZ, 0x1f, UR5 ;  /* 0x0000001f3f047899 */ /* 0x000fe40008011605 */
[----:B------:R-:W-:Y:S02]  /*11780*/  ULOP3.LUT UR44, UR44, 0xffff, URZ, 0xc0, !UPT ;  /* 0x0000ffff2c2c7892 */ /* 0x000fe4000f8ec03f */
[----:B------:R-:W-:Y:S01]  /*11790*/  ULEA.HI.SX32 UR4, UR5, UR4, 0x1c ;  /* 0x0000000405047291 */ /* 0x000fe2000f8fe23f */
[----:B------:R-:W-:-:S03]  /*117a0*/  UMOV UR41, URZ ;  /* 0x0000003f00297c82 */ /* 0x000fc60008000000 */
[----:B------:R-:W-:-:S04]  /*117b0*/  UISETP.LT.AND UP0, UPT, URZ, UR4, UPT ;  /* 0x000000043f00728c */ /* 0x000fc8000bf01270 */
[----:B------:R-:W-:Y:S02]  /*117c0*/  USEL UR40, URZ, UR4, !UP0 ;  /* 0x000000043f287287 */ /* 0x000fe4000c000000 */
[----:B------:R-:W-:Y:S02]  /*117d0*/  UISETP.NE.AND UP0, UPT, UR10, URZ, UPT ;  /* 0x0000003f0a00728c */ /* 0x000fe4000bf05270 */
[----:B------:R-:W-:-:S06]  /*117e0*/  UISETP.GT.AND UP1, UPT, UR12, UR40, UPT ;  /* 0x000000280c00728c */ /* 0x000fcc000bf24270 */
[----:B------:R-:W-:-:S03]  /*117f0*/  PLOP3.LUT P0, PT, PT, PT, UP1, 0x80, 0x0 ;  /* 0x000000000000781c */ /* 0x000fc60003f0f018 */
[----:B------:R-:W-:-:S10]  /*11800*/  @!UP0 ULDC UR10, c[0x0][0x9f0] ;  /* 0x00027c00000a8ab9 */ /* 0x000fd40000000800 */
[----:B------:R-:W-:Y:S05]  /*11810*/  @!P0 BRA `(.L_x_1007) ;  /* 0x0000000000808947 */ /* 0x000fea0003800000 */
[----:B------:R-:W-:Y:S01]  /*11820*/  IMAD.U32 R3, RZ, RZ, UR10 ;  /* 0x0000000aff037e24 */ /* 0x000fe2000f8e00ff */
[----:B------:R-:W-:-:S04]  /*11830*/  UIADD3 UR4, UR10, -0x1, UR12 ;  /* 0xffffffff0a047890 */ /* 0x000fc8000fffe00c */
[-C--:B------:R-:W-:Y:S01]  /*11840*/  IABS R0, R3.reuse ;  /* 0x0000000300007213 */ /* 0x080fe20000000000 */
[----:B------:R-:W-:Y:S01]  /*11850*/  UIADD3 UR6, -UR40, UR4, URZ ;  /* 0x0000000428067290 */ /* 0x000fe2000fffe13f */
[----:B------:R-:W-:Y:S02]  /*11860*/  IABS R3, R3 ;  /* 0x0000000300037213 */ /* 0x000fe40000000000 */
[----:B------:R-:W-:Y:S01]  /*11870*/  R2UR UR11, R0 ;  /* 0x00000000000b72ca */ /* 0x000fe200000e0000 */
[----:B------:R-:W-:Y:S02]  /*11880*/  UMOV UR4, URZ ;  /* 0x0000003f00047c82 */ /* 0x000fe40008000000 */
[----:B------:R-:W-:-:S05]  /*11890*/  IMAD.MOV R3, RZ, RZ, -R3 ;  /* 0x000000ffff037224 */ /* 0x000fca00078e0a03 */
[----:B------:R-:W-:-:S05]  /*118a0*/  R2UR UR9, R3 ;  /* 0x00000000030972ca */ /* 0x000fca00000e0000 */
[----:B------:R-:W0:Y:S08]  /*118b0*/  I2F.RP R0, UR11 ;  /* 0x0000000b00007d06 */ /* 0x000e300008209400 */
[----:B0-----:R-:W0:Y:S02]  /*118c0*/  MUFU.RCP R0, R0 ;  /* 0x0000000000007308 */ /* 0x001e240000001000 */
[----:B0-----:R-:W-:Y:S01]  /*118d0*/  VIADD R2, R0, 0xffffffe ;  /* 0x0ffffffe00027836 */ /* 0x001fe20000000000 */
[----:B------:R-:W-:Y:S01]  /*118e0*/  IABS R0, UR6 ;  /* 0x0000000600007c13 */ /* 0x000fe20008000000 */
[----:B------:R-:W-:-:S03]  /*118f0*/  ULOP3.LUT UR6, UR6, UR10, URZ, 0x3c, !UPT ;  /* 0x0000000a06067292 */ /* 0x000fc6000f8e3c3f */
[----:B------:R-:W-:Y:S01]  /*11900*/  R2UR UR8, R0 ;  /* 0x00000000000872ca */ /* 0x000fe200000e0000 */
[----:B------:R-:W0:Y:S02]  /*11910*/  F2I.FTZ.U32.TRUNC.NTZ R2, R2 ;  /* 0x0000000200027305 */ /* 0x000e24000021f000 */
        /* <DEDUP_REMOVED lines=16> */
.L_x_1007:
[----:B------:R-:W-:Y:S01]  /*11a20*/  UIMAD UR39, UR44, UR41, UR40 ;  /* 0x000000292c2772a4 */ /* 0x000fe2000f8e0228 */
[----:B------:R-:W-:Y:S02]  /*11a30*/  IMAD.U32 R0, RZ, RZ, UR12 ;  /* 0x0000000cff007e24 */ /* 0x000fe4000f8e00ff */
[----:B------:R-:W-:-:S03]  /*11a40*/  IMAD.MOV.U32 R10, RZ, RZ, 0x1 ;  /* 0x00000001ff0a7424 */ /* 0x000fc600078e00ff */
        /* <DEDUP_REMOVED lines=30> */
.L_x_1008:
        /* <DEDUP_REMOVED lines=20> */
.L_x_1010:
        /* <DEDUP_REMOVED lines=15> */
.L_x_1009:
[----:B------:R-:W0:Y:S01]  /*11e60*/  LDC.64 R2, c[0x0][0x9f8] ;  /* 0x00027e00ff027b82 */ /* 0x000e220000000a00 */
[----:B------:R-:W-:-:S07]  /*11e70*/  ULDC.64 UR4, c[0x0][0x208] ;  /* 0x0000820000047ab9 */ /* 0x000fce0000000a00 */
[----:B------:R-:W1:Y:S01]  /*11e80*/  LDC.64 R4, c[0x0][0x418] ;  /* 0x00010600ff047b82 */ /* 0x000e620000000a00 */
[----:B0-----:R-:W-:-:S04]  /*11e90*/  ISETP.NE.U32.AND P0, PT, R2, RZ, PT ;  /* 0x000000ff0200720c */ /* 0x001fc80003f05070 */
[----:B------:R-:W-:-:S13]  /*11ea0*/  ISETP.NE.AND.EX P0, PT, R3, RZ, PT, P0 ;  /* 0x000000ff0300720c */ /* 0x000fda0003f05300 */
[----:B------:R-:W0:Y:S02]  /*11eb0*/  @P0 LDC.64 R2, c[0x0][0x9f8] ;  /* 0x00027e00ff020b82 */ /* 0x000e240000000a00 */
[----:B0-----:R-:W-:-:S05]  /*11ec0*/  @P0 IMAD.WIDE R2, R19, 0x4, R2 ;  /* 0x0000000413020825 */ /* 0x001fca00078e0202 */
[----:B------:R-:W2:Y:S01]  /*11ed0*/  @P0 LDG.E R19, desc[UR4][R2.64] ;  /* 0x0000000402130981 */ /* 0x000ea2000c1e1900 */
[----:B-1----:R-:W-:Y:S01]  /*11ee0*/  ISETP.NE.U32.AND P0, PT, R4, RZ, PT ;  /* 0x000000ff0400720c */ /* 0x002fe20003f05070 */
[----:B------:R-:W-:Y:S01]  /*11ef0*/  UMOV UR4, 0xffffffff ;  /* 0xffffffff00047882 */ /* 0x000fe20000000000 */
[----:B------:R-:W-:Y:S01]  /*11f00*/  LOP3.LUT R17, R17, 0xfffffffe, RZ, 0xc0, !PT ;  /* 0xfffffffe11117812 */ /* 0x000fe200078ec0ff */
[----:B------:R-:W0:Y:S01]  /*11f10*/  S2R R0, SR_TID.X ;  /* 0x0000000000007919 */ /* 0x000e220000002100 */
[----:B------:R-:W-:Y:S01]  /*11f20*/  ISETP.NE.AND.EX P1, PT, R5, RZ, PT, P0 ;  /* 0x000000ff0500720c */ /* 0x000fe20003f25300 */
[----:B------:R-:W-:-:S12]  /*11f30*/  VIADD R18, R18, 0xffffffff ;  /* 0xffffffff12127836 */ /* 0x000fd80000000000 */
[----:B------:R-:W-:Y:S02]  /*11f40*/  @P1 LOP3.LUT R17, R17, 0x1, RZ, 0xfc, !PT ;  /* 0x0000000111111812 */ /* 0x000fe400078efcff */
[----:B0-----:R-:W-:-:S04]  /*11f50*/  SHF.R.U32.HI R0, RZ, 0x5, R0 ;  /* 0x00000005ff007819 */ /* 0x001fc80000011600 */
[----:B------:R-:W-:Y:S02]  /*11f60*/  LOP3.LUT R0, R0, 0x3, RZ, 0xc0, !PT ;  /* 0x0000000300007812 */ /* 0x000fe400078ec0ff */
[----:B--2---:R-:W-:Y:S02]  /*11f70*/  SHF.R.S32.HI R7, RZ, 0x1f, R19 ;  /* 0x0000001fff077819 */ /* 0x004fe40000011413 */
[----:B------:R-:W-:-:S03]  /*11f80*/  SEL R16, R19, RZ, !P1 ;  /* 0x000000ff13107207 */ /* 0x000fc60004800000 */
[----:B------:R0:W-:Y:S01]  /*11f90*/  STL [R1], R7 ;  /* 0x0000000701007387 */ /* 0x0001e20000100800 */
[----:B------:R-:W-:Y:S05]  /*11fa0*/  BRA.DIV UR4, `(.L_x_1011) ;  /* 0x0000003a04a47947 */ /* 0x000fea000b800000 */
[----:B------:R1:W2:Y:S02]  /*11fb0*/  SHFL.IDX PT, R14, R0, RZ, 0x1f ;  /* 0x00001fff000e7589 */ /* 0x0002a400000e0000 */
.L_x_1095:
[----:B--2---:R-:W-:Y:S02]  /*11fc0*/  ISETP.NE.AND P0, PT, R14, RZ, PT ;  /* 0x000000ff0e00720c */ /* 0x004fe40003f05270 */
[----:B------:R-:W-:Y:S02]  /*11fd0*/  PLOP3.LUT P2, PT, PT, PT, PT, 0x8, 0x0 ;  /* 0x000000000000781c */ /* 0x000fe40003f4e170 */
[----:B------:R-:W-:-:S11]  /*11fe0*/  LOP3.LUT R17, R17, 0xfffffffd, RZ, 0xc0, !PT ;  /* 0xfffffffd11117812 */ /* 0x000fd600078ec0ff */
[----:B------:R-:W-:Y:S01]  /*11ff0*/  @P2 LOP3.LUT R17, R17, 0x2, RZ, 0xfc, !PT ;  /* 0x0000000211112812 */ /* 0x000fe200078efcff */
[----:B------:R-:W-:Y:S06]  /*12000*/  @P0 BRA `(.L_x_1012) ;  /* 0x0000000400180947 */ /* 0x000fec0003800000 */
[----:B------:R-:W-:-:S03]  /*12010*/  UMOV UR4, 0xffffffff ;  /* 0xffffffff00047882 */ /* 0x000fc60000000000 */
[----:B------:R-:W-:Y:S05]  /*12020*/  BRA.DIV UR4, `(.L_x_1013) ;  /* 0x0000003a04a47947 */ /* 0x000fea000b800000 */
[----:B------:R-:W-:-:S13]  /*12030*/  ELECT P6, URZ, PT ;  /* 0x00000000003f782f */ /* 0x000fda00038c0000 */
.L_x_1098:
[----:B------:R-:W-:Y:S05]  /*12040*/  @!P6 BRA `(.L_x_1012) ;  /* 0x000000040008e947 */ /* 0x000fea0003800000 */
[----:B------:R-:W-:Y:S01]  /*12050*/  IMAD.MOV.U32 R16, RZ, RZ, R19 ;  /* 0x000000ffff107224 */ /* 0x000fe200078e0013 */
[----:B------:R-:W-:Y:S06]  /*12060*/  @!P1 BRA `(.L_x_1014) ;  /* 0x00000000004c9947 */ /* 0x000fec0003800000 */
[----:B------:R-:W2:Y:S01]  /*12070*/  LDC R6, c[0x0][0x43c] ;  /* 0x00010f00ff067b82 */ /* 0x000ea20000000800 */
[----:B-1----:R-:W-:Y:S01]  /*12080*/  IMAD.MOV.U32 R0, RZ, RZ, R18 ;  /* 0x000000ffff007224 */ /* 0x002fe200078e0012 */
[----:B------:R-:W-:Y:S01]  /*12090*/  ULDC.64 UR4, c[0x0][0x428] ;  /* 0x00010a0000047ab9 */ /* 0x000fe20000000a00 */
[----:B------:R-:W-:Y:S01]  /*120a0*/  ULDC.64 UR6, c[0x0][0x208] ;  /* 0x0000820000067ab9 */ /* 0x000fe20000000a00 */
[----:B------:R-:W-:-:S04]  /*120b0*/  IMAD R8, R7, UR4, RZ ;  /* 0x0000000407087c24 */ /* 0x000fc8000f8e02ff */
[----:B0-----:R-:W-:Y:S01]  /*120c0*/  IMAD R7, R19, UR5, R8 ;  /* 0x0000000513077c24 */ /* 0x001fe2000f8e0208 */
[----:B--2---:R-:W-:-:S13]  /*120d0*/  ISETP.NE.AND P0, PT, R6, 0x1, PT ;  /* 0x000000010600780c */ /* 0x004fda0003f05270 */
        /* <DEDUP_REMOVED lines=10> */
[----:B------:R-:W-:-:S04]  /*12180*/  IMAD.MOV R3, RZ, RZ, -R0 ;  /* 0x000000ffff037224 */ /* 0x000fc800078e0a00 */
[----:B------:R-:W-:-:S07]  /*12190*/  IMAD R18, R6, R3, R18 ;  /* 0x0000000306127224 */ /* 0x000fce00078e0212 */
.L_x_1014:
[----:B-1----:R-:W-:Y:S01]  /*121a0*/  IMAD.MOV.U32 R0, RZ, RZ, 0x1 ;  /* 0x00000001ff007424 */ /* 0x002fe200078e00ff */
[----:B------:R-:W1:Y:S04]  /*121b0*/  S2R R9, SR_TID.X ;  /* 0x0000000000097919 */ /* 0x000e680000002100 */
[----:B------:R-:W-:-:S04]  /*121c0*/  SHF.L.U32 R0, R0, 0x1f, RZ ;  /* 0x0000001f00007819 */ /* 0x000fc800000006ff */
[----:B------:R-:W3:Y:S01]  /*121d0*/  SYNCS.PHASECHK.TRANS64.TRYWAIT P0, [UR38+0x30840], R0 ;  /* 0x03084000ff0075a7 */ /* 0x000ee20008000166 */
[----:B-1----:R-:W-:-:S04]  /*121e0*/  LOP3.LUT R2, R9, 0x7f, RZ, 0xc0, !PT ;  /* 0x0000007f09027812 */ /* 0x002fc800078ec0ff */
[----:B------:R-:W-:Y:S01]  /*121f0*/  ISETP.NE.AND P1, PT, R2, RZ, PT ;  /* 0x000000ff0200720c */ /* 0x000fe20003f25270 */
[----:B---3--:R-:W-:-:S12]  /*12200*/  @!P0 BRA `(.L_x_1015) ;  /* 0x00000038004c8947 */ /* 0x008fd80003800000 */
.L_x_1099:
[----:B------:R-:W-:Y:S05]  /*12210*/  @P1 BRA `(.L_x_1016) ;  /* 0x0000000000181947 */ /* 0x000fea0003800000 */
[----:B------:R-:W3:Y:S01]  /*12220*/  S2R R2, SR_TID.X ;  /* 0x0000000000027919 */ /* 0x000ee20000002100 */
[----:B-1----:R-:W-:-:S04]  /*12230*/  IMAD.MOV.U32 R0, RZ, RZ, 0x9000 ;  /* 0x00009000ff007424 */ /* 0x002fc800078e00ff */
[----:B------:R4:W-:Y:S01]  /*12240*/  SYNCS.ARRIVE.TRANS64 RZ, [UR38+0x30830], R0 ;  /* 0x03083000ffff79a7 */ /* 0x0009e20008000026 */
[----:B---3--:R-:W-:-:S13]  /*12250*/  LOP3.LUT P0, RZ, R2, 0x1f, RZ, 0xc0, !PT ;  /* 0x0000001f02ff7812 */ /* 0x008fda000780c0ff */
[----:B----4-:R-:W-:Y:S05]  /*12260*/  @!P0 BRA `(.L_x_1016) ;  /* 0x0000000000048947 */ /* 0x010fea0003800000 */
[----:B------:R-:W-:Y:S01]  /*12270*/  BPT.TRAP 0x1 ;  /* 0x000000040000795c */ /* 0x000fe20000300000 */
.L_x_1016:
[----:B------:R-:W-:Y:S01]  /*12280*/  R2UR UR11, R18 ;  /* 0x00000000120b72ca */ /* 0x000fe200000e0000 */
[----:B------:R-:W-:Y:S01]  /*12290*/  ULDC.64 UR4, c[0x0][0x198] ;  /* 0x0000660000047ab9 */ /* 0x000fe20000000a00 */
[----:B-----5:R-:W-:Y:S01]  /*122a0*/  R2UR UR13, R16 ;  /* 0x00000000100d72ca */ /* 0x020fe200000e0000 */
[----:B------:R-:W-:Y:S01]  /*122b0*/  UIADD3 UR4, UP0, UR4, 0x370, URZ ;  /* 0x0000037004047890 */ /* 0x000fe2000ff1e03f */
[----:B------:R-:W-:Y:S01]  /*122c0*/  PLOP3.LUT P0, PT, PT, PT, PT, 0x80, 0x0 ;  /* 0x000000000000781c */ /* 0x000fe20003f0f070 */
[----:B------:R-:W-:Y:S01]  /*122d0*/  UIADD3 UR8, UR38, 0x1e400, URZ ;  /* 0x0001e40026087890 */ /* 0x000fe2000fffe03f */
[----:B------:R-:W-:Y:S01]  /*122e0*/  LOP3.LUT R17, R17, 0xfffffffd, RZ, 0xc0, !PT ;  /* 0xfffffffd11117812 */ /* 0x000fe200078ec0ff */
[----:B------:R-:W-:Y:S02]  /*122f0*/  UIADD3 UR9, UR38, 0x30830, URZ ;  /* 0x0003083026097890 */ /* 0x000fe4000fffe03f */
[----:B------:R-:W-:Y:S02]  /*12300*/  UIADD3.X UR5, URZ, UR5, URZ, UP0, !UPT ;  /* 0x000000053f057290 */ /* 0x000fe400087fe43f */
[----:B------:R-:W-:-:S02]  /*12310*/  UIADD3 UR24, UR38, 0x21400, URZ ;  /* 0x0002140026187890 */ /* 0x000fc4000fffe03f */
[----:B------:R-:W-:Y:S02]  /*12320*/  UIMAD UR11, UR11, 0x60, URZ ;  /* 0x000000600b0b78a4 */ /* 0x000fe4000f8e023f */
        /* <DEDUP_REMOVED lines=16> */
[----:B------:R-:W-:Y:S01]  /*12430*/  @P0 LOP3.LUT R17, R17, 0x2, RZ, 0xfc, !PT ;  /* 0x0000000211110812 */ /* 0x000fe200078efcff */
[----:B------:R3:W-:Y:S01]  /*12440*/  UTMALDG.4D [UR24], [UR4], desc[UR6] ;  /* 0x00000618040075b4 */ /* 0x0007e20008019000 */
[----:B------:R3:W-:Y:S02]  /*12450*/  UTMALDG.4D [UR16], [UR4], desc[UR6] ;  /* 0x00000610040075b4 */ /* 0x0007e40008019000 */
[----:B---3--:R-:W-:-:S03]  /*12460*/  NOP ;  /* 0x0000000000007918 */ /* 0x008fc60000000000 */
.L_x_1012:
        /* <DEDUP_REMOVED lines=10> */
[----:B--2---:R-:W-:Y:S02]  /*12510*/  IMAD.U32 R4, RZ, RZ, UR6 ;  /* 0x00000006ff047e24 */ /* 0x004fe4000f8e00ff */
[----:B-1----:R-:W1:Y:S01]  /*12520*/  LDC.64 R2, c[0x4][R2] ;  /* 0x0100000002027b82 */ /* 0x002e620000000a00 */
[----:B------:R-:W-:Y:S02]  /*12530*/  IMAD.U32 R5, RZ, RZ, UR7 ;  /* 0x00000007ff057e24 */ /* 0x000fe4000f8e00ff */
[----:B------:R-:W-:Y:S02]  /*12540*/  IMAD.U32 R6, RZ, RZ, UR8 ;  /* 0x00000008ff067e24 */ /* 0x000fe4000f8e00ff */
[----:B0-----:R-:W-:-:S02]  /*12550*/  IMAD.U32 R7, RZ, RZ, UR9 ;  /* 0x00000009ff077e24 */ /* 0x001fc4000f8e00ff */
[----:B------:R-:W-:Y:S02]  /*12560*/  IMAD.U32 R10, RZ, RZ, UR4 ;  /* 0x00000004ff0a7e24 */ /* 0x000fe4000f8e00ff */
[----:B------:R-:W-:Y:S02]  /*12570*/  IMAD.U32 R11, RZ, RZ, UR5 ;  /* 0x00000005ff0b7e24 */ /* 0x000fe4000f8e00ff */
[----:B------:R-:W-:Y:S02]  /*12580*/  IMAD.MOV.U32 R8, RZ, RZ, 0x70 ;  /* 0x00000070ff087424 */ /* 0x000fe400078e00ff */
[----:B------:R-:W-:Y:S02]  /*12590*/  IMAD.MOV.U32 R12, RZ, RZ, 0x1 ;  /* 0x00000001ff0c7424 */ /* 0x000fe400078e00ff */
[----:B------:R-:W-:-:S07]  /*125a0*/  IMAD.MOV.U32 R13, RZ, RZ, RZ ;  /* 0x000000ffff0d7224 */ /* 0x000fce00078e00ff */
[----:B------:R-:W-:-:S07]  /*125b0*/  LEPC R20, `(.L_x_1017) ;  /* 0x000000001014794e */ /* 0x000fce0000000000 */
[----:B-1----:R-:W-:Y:S05]  /*125c0*/  CALL.ABS.NOINC R2 ;  /* 0x0000000002007343 */ /* 0x002fea0003c00000 */
.L_x_1017:
[----:B0-----:R-:W0:Y:S01]  /*125d0*/  LDC R7, c[0x0][0x448] ;  /* 0x00011200ff077b82 */ /* 0x001e220000000800 */
[----:B------:R-:W3:Y:S01]  /*125e0*/  S2R R13, SR_TID.X ;  /* 0x00000000000d7919 */ /* 0x000ee20000002100 */
[----:B------:R-:W-:Y:S01]  /*125f0*/  USHF.R.S32.HI UR4, URZ, 0x1f, UR36 ;  /* 0x0000001f3f047899 */ /* 0x000fe20008011424 */
[----:B------:R-:W-:Y:S01]  /*12600*/  ULDC.64 UR8, c[0x0][0x2d8] ;  /* 0x0000b60000087ab9 */ /* 0x000fe20000000a00 */
[----:B------:R-:W4:Y:S02]  /*12610*/  S2R R8, SR_CTAID.Z ;  /* 0x0000000000087919 */ /* 0x000f240000002700 */
[----:B------:R-:W-:Y:S02]  /*12620*/  UIMAD UR6, UR4, UR8, URZ ;  /* 0x00000008040672a4 */ /* 0x000fe4000f8e023f */
[----:B------:R-:W-:Y:S02]  /*12630*/  UIMAD.WIDE.U32 UR4, UR36, UR8, URZ ;  /* 0x00000008240472a5 */ /* 0x000fe4000f8e003f */
[----:B------:R-:W-:-:S04]  /*12640*/  UIMAD UR6, UR36, UR9, UR6 ;  /* 0x00000009240672a4 */ /* 0x000fc8000f8e0206 */
[----:B------:R-:W-:Y:S01]  /*12650*/  UIADD3 UR5, UR5, UR6, URZ ;  /* 0x0000000605057290 */ /* 0x000fe2000fffe03f */
[----:B0-----:R-:W-:Y:S02]  /*12660*/  ISETP.NE.AND P0, PT, R7, 0x1, PT ;  /* 0x000000010700780c */ /* 0x001fe40003f05270 */
[C---:B---3--:R-:W-:Y:S01]  /*12670*/  LOP3.LUT R12, R13.reuse, 0x7f, RZ, 0xc0, !PT ;  /* 0x0000007f0d0c7812 */ /* 0x048fe200078ec0ff */
[----:B-1----:R-:W-:-:S10]  /*12680*/  IMAD.SHL.U32 R3, R13, 0x10, RZ ;  /* 0x000000100d037824 */ /* 0x002fd400078e00ff */
[----:B--2---:R-:W0:Y:S01]  /*12690*/  @P0 LDC R5, c[0x0][0x44c] ;  /* 0x00011300ff050b82 */ /* 0x004e220000000800 */
[----:B------:R-:W-:-:S04]  /*126a0*/  SHF.R.U32.HI R6, RZ, 0x3, R12 ;  /* 0x00000003ff067819 */ /* 0x000fc8000001160c */
[----:B------:R-:W-:-:S03]  /*126b0*/  LOP3.LUT R0, R6, 0x70, R3, 0xf8, !PT ;  /* 0x0000007006007812 */ /* 0x000fc600078ef803 */
[----:B------:R-:W1:Y:S02]  /*126c0*/  @P0 LDC R4, c[0x0][0x450] ;  /* 0x00011400ff040b82 */ /* 0x000e640000000800 */
[----:B------:R-:W-:-:S04]  /*126d0*/  VIADD R0, R0, UR45 ;  /* 0x0000002d00007c36 */ /* 0x000fc80008000000 */
[----:B------:R-:W-:Y:S02]  /*126e0*/  IMAD.MOV.U32 R9, RZ, RZ, R0 ;  /* 0x000000ffff097224 */ /* 0x000fe400078e0000 */
[----:B------:R-:W2:Y:S01]  /*126f0*/  LDC.64 R2, c[0x0][0x2e0] ;  /* 0x0000b800ff027b82 */ /* 0x000ea20000000a00 */
[----:B0-----:R-:W-:-:S05]  /*12700*/  @P0 IMAD.HI.U32 R5, R0, R5, RZ ;  /* 0x0000000500050227 */ /* 0x001fca00078e00ff */
[----:B-1----:R-:W-:Y:S02]  /*12710*/  @P0 SHF.R.U32.HI R9, RZ, R4, R5 ;  /* 0x00000004ff090219 */ /* 0x002fe40000011605 */
[----:B----4-:R-:W-:-:S05]  /*12720*/  SHF.R.S32.HI R5, RZ, 0x1f, R8 ;  /* 0x0000001fff057819 */ /* 0x010fca0000011408 */
[----:B--2---:R-:W-:-:S04]  /*12730*/  IMAD R4, R5, R2, RZ ;  /* 0x0000000205047224 */ /* 0x004fc800078e02ff */
[C---:B------:R-:W-:Y:S01]  /*12740*/  IMAD R5, R8.reuse, R3, R4 ;  /* 0x0000000308057224 */ /* 0x040fe200078e0204 */
[----:B------:R-:W-:Y:S01]  /*12750*/  SHF.R.S32.HI R4, RZ, 0x1f, R9 ;  /* 0x0000001fff047819 */ /* 0x000fe20000011409 */
[----:B------:R-:W-:Y:S01]  /*12760*/  IMAD.WIDE.U32 R2, R8, R2, UR4 ;  /* 0x0000000408027e25 */ /* 0x000fe2000f8e0002 */
[----:B------:R-:W-:-:S03]  /*12770*/  ULDC.64 UR4, c[0x0][0x2d0] ;  /* 0x0000b40000047ab9 */ /* 0x000fc60000000a00 */
[----:B------:R-:W-:Y:S02]  /*12780*/  IMAD.IADD R3, R3, 0x1, R5 ;  /* 0x0000000103037824 */ /* 0x000fe400078e0205 */
[----:B------:R-:W-:Y:S02]  /*12790*/  IMAD.MOV R5, RZ, RZ, -R9 ;  /* 0x000000ffff057224 */ /* 0x000fe400078e0a09 */
[----:B------:R-:W-:Y:S02]  /*127a0*/  IMAD R4, R4, UR4, RZ ;  /* 0x0000000404047c24 */ /* 0x000fe4000f8e02ff */
[----:B------:R-:W-:Y:S02]  /*127b0*/  IMAD R5, R7, R5, R0 ;  /* 0x0000000507057224 */ /* 0x000fe400078e0200 */
[C---:B------:R-:W-:Y:S02]  /*127c0*/  IMAD R11, R9.reuse, UR5, R4 ;  /* 0x00000005090b7c24 */ /* 0x040fe4000f8e0204 */
[----:B------:R-:W-:Y:S01]  /*127d0*/  IMAD.WIDE.U32 R2, R9, UR4, R2 ;  /* 0x0000000409027c25 */ /* 0x000fe2000f8e0002 */
[----:B------:R-:W-:Y:S01]  /*127e0*/  SHF.R.S32.HI R0, RZ, 0x1f, R5 ;  /* 0x0000001fff007819 */ /* 0x000fe20000011405 */
[----:B------:R-:W-:-:S02]  /*127f0*/  ULDC.64 UR4, c[0x0][0x2c8] ;  /* 0x0000b20000047ab9 */ /* 0x000fc40000000a00 */
[----:B------:R-:W-:Y:S02]  /*12800*/  IMAD.IADD R3, R3, 0x1, R11 ;  /* 0x0000000103037824 */ /* 0x000fe400078e020b */
[----:B------:R-:W-:Y:S02]  /*12810*/  IMAD R0, R0, UR4, RZ ;  /* 0x0000000400007c24 */ /* 0x000fe4000f8e02ff */
[----:B------:R-:W-:-:S04]  /*12820*/  IMAD.WIDE.U32 R2, R5, UR4, R2 ;  /* 0x0000000405027c25 */ /* 0x000fc8000f8e0002 */
[----:B------:R-:W-:Y:S01]  /*12830*/  IMAD R9, R5, UR5, R0 ;  /* 0x0000000505097c24 */ /* 0x000fe2000f8e0200 */
[----:B------:R-:W-:Y:S02]  /*12840*/  ULDC.64 UR4, c[0x0][0x280] ;  /* 0x0000a00000047ab9 */ /* 0x000fe40000000a00 */
[----:B------:R-:W-:Y:S01]  /*12850*/  LEA R0, P0, R2, UR4, 0x1 ;  /* 0x0000000402007c11 */ /* 0x000fe2000f8008ff */
[----:B------:R-:W-:Y:S01]  /*12860*/  IMAD.IADD R3, R3, 0x1, R9 ;  /* 0x0000000103037824 */ /* 0x000fe200078e0209 */
[----:B------:R-:W-:Y:S01]  /*12870*/  ULDC UR4, c[0x0][0x2b8] ;  /* 0x0000ae0000047ab9 */ /* 0x000fe20000000800 */
[----:B------:R-:W-:-:S03]  /*12880*/  IMAD.SHL.U32 R9, R12, 0x8, RZ ;  /* 0x000000080c097824 */ /* 0x000fc600078e00ff */
        /* <DEDUP_REMOVED lines=14> */
[----:B------:R-:W0:Y:S01]  /*12970*/  SHFL.IDX PT, R2, R8, RZ, 0x181f ;  /* 0x00181fff08027589 */ /* 0x000e2200000e0000 */
[----:B------:R-:W-:Y:S01]  /*12980*/  ULDC UR4, c[0x0][0x288] ;  /* 0x0000a20000047ab9 */ /* 0x000fe20000000800 */
[----:B------:R-:W-:Y:S01]  /*12990*/  VIADD R6, R6, UR45 ;  /* 0x0000002d06067c36 */ /* 0x000fe20008000000 */
[----:B------:R-:W-:Y:S01]  /*129a0*/  ULDC.64 UR6, c[0x0][0x208] ;  /* 0x0000820000067ab9 */ /* 0x000fe20000000a00 */
[----:B------:R-:W1:Y:S01]  /*129b0*/  SHFL.IDX PT, R14, R0, RZ, 0x181f ;  /* 0x00181fff000e7589 */ /* 0x000e6200000e0000 */
[----:B------:R-:W-:Y:S02]  /*129c0*/  IMAD R7, R7, UR4, RZ ;  /* 0x0000000407077c24 */ /* 0x000fe4000f8e02ff */
[C---:B------:R-:W-:Y:S01]  /*129d0*/  VIADD R12, R6.reuse, 0x10 ;  /* 0x00000010060c7836 */ /* 0x040fe20000000000 */
[----:B------:R-:W2:Y:S02]  /*129e0*/  SHFL.IDX PT, R4, R8, 0x1, 0x181f ;  /* 0x00381f0008047f89 */ /* 0x000ea400000e0000 */
[----:B------:R-:W-:-:S13]  /*129f0*/  ISETP.GE.AND P3, PT, R6, R7, PT ;  /* 0x000000070600720c */ /* 0x000fda0003f66270 */
[----:B------:R-:W-:Y:S01]  /*12a00*/  @!P3 LEA R21, R9, UR38, 0x1 ;  /* 0x000000260915bc11 */ /* 0x000fe2000f8e08ff */
[----:B0-----:R-:W-:Y:S02]  /*12a10*/  IMAD.MOV.U32 R3, RZ, RZ, R2 ;  /* 0x000000ffff037224 */ /* 0x001fe400078e0002 */
[----:B-1----:R-:W-:Y:S02]  /*12a20*/  IMAD.MOV.U32 R2, RZ, RZ, R14 ;  /* 0x000000ffff027224 */ /* 0x002fe400078e000e */
[----:B------:R-:W0:Y:S02]  /*12a30*/  SHFL.IDX PT, R14, R0, 0x1, 0x181f ;  /* 0x00381f00000e7f89 */ /* 0x000e2400000e0000 */
[----:B------:R-:W-:-:S04]  /*12a40*/  @!P3 IMAD.WIDE.U32 R2, R10, 0x2, R2 ;  /* 0x000000020a02b825 */ /* 0x000fc800078e0002 */
[----:B--2---:R-:W-:Y:S01]  /*12a50*/  IMAD.MOV.U32 R5, RZ, RZ, R4 ;  /* 0x000000ffff057224 */ /* 0x004fe200078e0004 */
[----:B------:R-:W-:Y:S04]  /*12a60*/  @!P3 LDGSTS.E.BYPASS.LTC128B.128 [R21+0x12400], desc[UR6][R2.64], !P2 ;  /* 0x124000000215bfae */ /* 0x000fe8000d101d46 */
[----:B------:R-:W-:Y:S04]  /*12a70*/  @!P3 LDGSTS.E.BYPASS.LTC128B.128 [R21+0x16400], desc[UR6][R2.64+0x80], !P0 ;  /* 0x164000800215bfae */ /* 0x000fe8000c101d46 */
[----:B------:R1:W-:Y:S01]  /*12a80*/  @!P3 LDGSTS.E.BYPASS.LTC128B.128 [R21+0x1a400], desc[UR6][R2.64+0x100], !P1 ;  /* 0x1a4001000215bfae */ /* 0x0003e2000c901d46 */
[----:B------:R-:W-:Y:S01]  /*12a90*/  ISETP.GE.AND P3, PT, R12, R7, PT ;  /* 0x000000070c00720c */ /* 0x000fe20003f66270 */
[----:B------:R-:W-:-:S02]  /*12aa0*/  VIADD R12, R6, 0x20 ;  /* 0x00000020060c7836 */ /* 0x000fc40000000000 */
[----:B0-----:R-:W-:Y:S02]  /*12ab0*/  IMAD.MOV.U32 R4, RZ, RZ, R14 ;  /* 0x000000ffff047224 */ /* 0x001fe400078e000e */
[----:B------:R-:W-:Y:S08]  /*12ac0*/  SHFL.IDX PT, R14, R0, 0x2, 0x181f ;  /* 0x00581f00000e7f89 */ /* 0x000ff000000e0000 */
[----:B------:R-:W-:Y:S01]  /*12ad0*/  @!P3 IMAD.WIDE.U32 R4, R10, 0x2, R4 ;  /* 0x000000020a04b825 */ /* 0x000fe200078e0004 */
[----:B-1----:R-:W0:Y:S01]  /*12ae0*/  SHFL.IDX PT, R2, R8, 0x2, 0x181f ;  /* 0x00581f0008027f89 */ /* 0x002e2200000e0000 */
[----:B------:R-:W-:-:S05]  /*12af0*/  @!P3 LEA R20, R9, UR38, 0x1 ;  /* 0x000000260914bc11 */ /* 0x000fca000f8e08ff */
[----:B------:R-:W-:Y:S04]  /*12b00*/  @!P3 LDGSTS.E.BYPASS.LTC128B.128 [R20+0x12c00], desc[UR6][R4.64], !P2 ;  /* 0x12c000000414bfae */ /* 0x000fe8000d101d46 */
[----:B------:R-:W-:Y:S04]  /*12b10*/  @!P3 LDGSTS.E.BYPASS.LTC128B.128 [R20+0x16c00], desc[UR6][R4.64+0x80], !P0 ;  /* 0x16c000800414bfae */ /* 0x000fe8000c101d46 */
[----:B------:R1:W-:Y:S01]  /*12b20*/  @!P3 LDGSTS.E.BYPASS.LTC128B.128 [R20+0x1ac00], desc[UR6][R4.64+0x100], !P1 ;  /* 0x1ac001000414bfae */ /* 0x0003e2000c901d46 */
[----:B------:R-:W-:Y:S01]  /*12b30*/  ISETP.GE.AND P3, PT, R12, R7, PT ;  /* 0x000000070c00720c */ /* 0x000fe20003f66270 */
[----:B------:R-:W-:-:S02]  /*12b40*/  VIADD R12, R6, 0x30 ;  /* 0x00000030060c7836 */ /* 0x000fc40000000000 */
[----:B0-----:R-:W-:Y:S02]  /*12b50*/  IMAD.MOV.U32 R3, RZ, RZ, R2 ;  /* 0x000000ffff037224 */ /* 0x001fe400078e0002 */
[----:B------:R-:W-:Y:S01]  /*12b60*/  IMAD.MOV.U32 R2, RZ, RZ, R14 ;  /* 0x000000ffff027224 */ /* 0x000fe200078e000e */
[----:B-1----:R-:W0:Y:S07]  /*12b70*/  SHFL.IDX PT, R4, R8, 0x3, 0x181f ;  /* 0x00781f0008047f89 */ /* 0x002e2e00000e0000 */
[----:B------:R-:W-:Y:S01]  /*12b80*/  @!P3 LEA R21, R9, UR38, 0x1 ;  /* 0x000000260915bc11 */ /* 0x000fe2000f8e08ff */
[----:B------:R-:W-:Y:S01]  /*12b90*/  @!P3 IMAD.WIDE.U32 R2, R10, 0x2, R2 ;  /* 0x000000020a02b825 */ /* 0x000fe200078e0002 */
[----:B------:R-:W1:Y:S04]  /*12ba0*/  SHFL.IDX PT, R14, R0, 0x3, 0x181f ;  /* 0x00781f00000e7f89 */ /* 0x000e6800000e0000 */
[----:B------:R-:W-:Y:S04]  /*12bb0*/  @!P3 LDGSTS.E.BYPASS.LTC128B.128 [R21+0x13400], desc[UR6][R2.64], !P2 ;  /* 0x134000000215bfae */ /* 0x000fe8000d101d46 */
[----:B------:R-:W-:Y:S04]  /*12bc0*/  @!P3 LDGSTS.E.BYPASS.LTC128B.128 [R21+0x17400], desc[UR6][R2.64+0x80], !P0 ;  /* 0x174000800215bfae */ /* 0x000fe8000c101d46 */
[----:B------:R2:W-:Y:S01]  /*12bd0*/  @!P3 LDGSTS.E.BYPASS.LTC128B.128 [R21+0x1b400], desc[UR6][R2.64+0x100], !P1 ;  /* 0x1b4001000215bfae */ /* 0x0005e2000c901d46 */
[----:B------:R-:W-:Y:S01]  /*12be0*/  ISETP.GE.AND P3, PT, R12, R7, PT ;  /* 0x000000070c00720c */ /* 0x000fe20003f66270 */
[----:B------:R-:W-:-:S02]  /*12bf0*/  VIADD R12, R6, 0x40 ;  /* 0x00000040060c7836 */ /* 0x000fc40000000000 */
[----:B0-----:R-:W-:Y:S02]  /*12c00*/  IMAD.MOV.U32 R5, RZ, RZ, R4 ;  /* 0x000000ffff057224 */ /* 0x001fe400078e0004 */
[----:B-1----:R-:W-:Y:S01]  /*12c10*/  IMAD.MOV.U32 R4, RZ, RZ, R14 ;  /* 0x000000ffff047224 */ /* 0x002fe200078e000e */
[----:B--2---:R-:W0:Y:S07]  /*12c20*/  SHFL.IDX PT, R2, R8, 0x4, 0x181f ;  /* 0x00981f0008027f89 */ /* 0x004e2e00000e0000 */
        /* <DEDUP_REMOVED lines=29> */
[----:B0-----:R-:W-:-:S02]  /*12e00*/  IMAD.MOV.U32 R3, RZ, RZ, R2 ;  /* 0x000000ffff037224 */ /* 0x001fc400078e0002 */
[----:B-1----:R-:W-:Y:S01]  /*12e10*/  IMAD.MOV.U32 R2, RZ, RZ, R14 ;  /* 0x000000ffff027224 */ /* 0x002fe200078e000e */
[----:B--2---:R0:W1:Y:S09]  /*12e20*/  SHFL.IDX PT, R4, R8, 0x7, 0x181f ;  /* 0x00f81f0008047f89 */ /* 0x00407200000e0000 */
[----:B------:R-:W-:Y:S01]  /*12e30*/  @!P3 LEA R21, R9, UR38, 0x1 ;  /* 0x000000260915bc11 */ /* 0x000fe2000f8e08ff */
[----:B------:R-:W-:Y:S01]  /*12e40*/  @!P3 IMAD.WIDE.U32 R2, R10, 0x2, R2 ;  /* 0x000000020a02b825 */ /* 0x000fe200078e0002 */
[----:B------:R0:W2:Y:S04]  /*12e50*/  SHFL.IDX PT, R14, R0, 0x7, 0x181f ;  /* 0x00f81f00000e7f89 */ /* 0x0000a800000e0000 */
[----:B------:R0:W-:Y:S04]  /*12e60*/  @!P3 LDGSTS.E.BYPASS.LTC128B.128 [R21+0x15400], desc[UR6][R2.64], !P2 ;  /* 0x154000000215bfae */ /* 0x0001e8000d101d46 */
[----:B------:R0:W-:Y:S04]  /*12e70*/  @!P3 LDGSTS.E.BYPASS.LTC128B.128 [R21+0x19400], desc[UR6][R2.64+0x80], !P0 ;  /* 0x194000800215bfae */ /* 0x0001e8000c101d46 */
[----:B------:R0:W-:Y:S02]  /*12e80*/  @!P3 LDGSTS.E.BYPASS.LTC128B.128 [R21+0x1d400], desc[UR6][R2.64+0x100], !P1 ;  /* 0x1d4001000215bfae */ /* 0x0001e4000c901d46 */
.L_x_1116:
[----:B------:R-:W-:Y:S01]  /*12e90*/  VIADD R6, R6, 0x70 ;  /* 0x0000007006067836 */ /* 0x000fe20000000000 */
[----:B------:R-:W-:Y:S01]  /*12ea0*/  BSSY B0, `(.L_x_1019) ;  /* 0x000000e000007945 */ /* 0x000fe20003800000 */
[----:B0-2---:R-:W-:Y:S02]  /*12eb0*/  IMAD.MOV.U32 R2, RZ, RZ, R14 ;  /* 0x000000ffff027224 */ /* 0x005fe400078e000e */
[----:B-1----:R-:W-:Y:S01]  /*12ec0*/  IMAD.MOV.U32 R3, RZ, RZ, R4 ;  /* 0x000000ffff037224 */ /* 0x002fe200078e0004 */
[----:B------:R-:W-:-:S13]  /*12ed0*/  ISETP.GE.AND P3, PT, R6, R7, PT ;  /* 0x000000070600720c */ /* 0x000fda0003f66270 */
        /* <DEDUP_REMOVED lines=10> */
.L_x_1020:
[----:B------:R-:W-:Y:S05]  /*12f80*/  BSYNC B0 ;  /* 0x0000000000007941 */ /* 0x000fea0003800000 */
.L_x_1019:
        /* <DEDUP_REMOVED lines=12> */
.L_x_1117:
[----:B0-----:R-:W-:Y:S02]  /*13050*/  IMAD.MOV.U32 R10, RZ, RZ, 0x1 ;  /* 0x00000001ff0a7424 */ /* 0x001fe400078e00ff */
[----:B-1----:R-:W-:Y:S01]  /*13060*/  IMAD.MOV.U32 R0, RZ, RZ, RZ ;  /* 0x000000ffff007224 */ /* 0x002fe200078e00ff */
[----:B------:R-:W-:Y:S06]  /*13070*/  @!P1 BRA `(.L_x_1022) ;  /* 0x0000001c009c9947 */ /* 0x000fec0003800000 */
[----:B------:R-:W-:Y:S01]  /*13080*/  UIADD3 UR4, UR44, 0x1, URZ ;  /* 0x000000012c047890 */ /* 0x000fe2000fffe03f */
[----:B------:R-:W0:Y:S01]  /*13090*/  S2R R4, SR_TID.X ;  /* 0x0000000000047919 */ /* 0x000e220000002100 */
[----:B------:R-:W-:Y:S01]  /*130a0*/  ULOP3.LUT UR5, URZ, UR42, URZ, 0x33, !UPT ;  /* 0x0000002a3f057292 */ /* 0x000fe2000f8e333f */
[----:B------:R-:W-:Y:S01]  /*130b0*/  IMAD.MOV.U32 R10, RZ, RZ, 0x1 ;  /* 0x00000001ff0a7424 */ /* 0x000fe200078e00ff */
[----:B------:R-:W-:-:S04]  /*130c0*/  UIMAD UR4, UR4, UR41, URZ ;  /* 0x00000029040472a4 */ /* 0x000fc8000f8e023f */
[----:B------:R-:W-:Y:S01]  /*130d0*/  IMAD.U32 R3, RZ, RZ, UR5 ;  /* 0x00000005ff037e24 */ /* 0x000fe2000f8e00ff */
[----:B------:R-:W-:Y:S01]  /*130e0*/  ULOP3.LUT UR5, URZ, UR39, URZ, 0x33, !UPT ;  /* 0x000000273f057292 */ /* 0x000fe2000f8e333f */
[----:B------:R-:W-:Y:S01]  /*130f0*/  LOP3.LUT R2, RZ, UR4, RZ, 0x33, !PT ;  /* 0x00000004ff027c12 */ /* 0x000fe2000f8e33ff */
[----:B------:R-:W-:-:S03]  /*13100*/  ULOP3.LUT UR4, URZ, UR43, URZ, 0x33, !UPT ;  /* 0x0000002b3f047292 */ /* 0x000fc6000f8e333f */
[----:B------:R-:W-:Y:S01]  /*13110*/  VIADDMNMX R2, R2, -UR40, R3, !PT ;  /* 0x8000002802027c46 */ /* 0x000fe2000f800103 */
[----:B------:R-:W-:-:S03]  /*13120*/  IMAD.MOV.U32 R3, RZ, RZ, 0x2 ;  /* 0x00000002ff037424 */ /* 0x000fc600078e00ff */
[----:B------:R-:W-:-:S04]  /*13130*/  VIMNMX R2, R2, UR4, !PT ;  /* 0x0000000402027c48 */ /* 0x000fc8000ffe0100 */
[----:B------:R-:W-:-:S05]  /*13140*/  VIADDMNMX R3, R2, R3, UR5, !PT ;  /* 0x0000000502037e46 */ /* 0x000fca000f800103 */
[----:B------:R-:W-:-:S05]  /*13150*/  VIADD R5, R3, 0xfffffffe ;  /* 0xfffffffe03057836 */ /* 0x000fca0000000000 */
[-C--:B------:R-:W-:Y:S02]  /*13160*/  ISETP.NE.AND P0, PT, R5, R2.reuse, PT ;  /* 0x000000020500720c */ /* 0x080fe40003f05270 */
[----:B------:R-:W-:Y:S02]  /*13170*/  LOP3.LUT R2, RZ, R2, RZ, 0x33, !PT ;  /* 0x00000002ff027212 */ /* 0x000fe400078e33ff */
[----:B0-----:R-:W-:Y:S01]  /*13180*/  LOP3.LUT R9, R4, 0x1f, RZ, 0xc0, !PT ;  /* 0x0000001f04097812 */ /* 0x001fe200078ec0ff */
[----:B------:R-:W-:Y:S02]  /*13190*/  IMAD.MOV.U32 R4, RZ, RZ, R16 ;  /* 0x000000ffff047224 */ /* 0x000fe400078e0010 */
[----:B------:R-:W-:-:S05]  /*131a0*/  IMAD.IADD R2, R3, 0x1, R2 ;  /* 0x0000000103027824 */ /* 0x000fca00078e0202 */
[----:B------:R-:W-:Y:S01]  /*131b0*/  LOP3.LUT R11, R2, 0x1, RZ, 0xc0, !PT ;  /* 0x00000001020b7812 */ /* 0x000fe200078ec0ff */
[----:B------:R-:W-:Y:S06]  /*131c0*/  @!P0 BRA `(.L_x_1023) ;  /* 0x0000001000e48947 */ /* 0x000fec0003800000 */
[----:B------:R-:W-:Y:S01]  /*131d0*/  BSSY B0, `(.L_x_1023) ;  /* 0x0000138000007945 */ /* 0x000fe20003800000 */
[----:B------:R-:W-:Y:S02]  /*131e0*/  IMAD.IADD R7, R2, 0x1, -R11 ;  /* 0x0000000102077824 */ /* 0x000fe400078e0a0b */
[----:B------:R-:W-:Y:S02]  /*131f0*/  IMAD.MOV.U32 R8, RZ, RZ, 0x1 ;  /* 0x00000001ff087424 */ /* 0x000fe400078e00ff */
[----:B------:R-:W-:-:S07]  /*13200*/  IMAD.MOV.U32 R4, RZ, RZ, R16 ;  /* 0x000000ffff047224 */ /* 0x000fce00078e0010 */
.L_x_1058:
[----:B------:R-:W-:Y:S01]  /*13210*/  LOP3.LUT P0, RZ, R17, 0x2, RZ, 0xc0, !PT ;  /* 0x0000000211ff7812 */ /* 0x000fe2000780c0ff */
[----:B------:R-:W-:Y:S01]  /*13220*/  VIADD R7, R7, 0xfffffffe ;  /* 0xfffffffe07077836 */ /* 0x000fe20000000000 */
[----:B------:R-:W-:Y:S04]  /*13230*/  BSSY B1, `(.L_x_1024) ;  /* 0x0000096000017945 */ /* 0x000fe80003800000 */
[----:B------:R-:W-:-:S07]  /*13240*/  ISETP.NE.AND P1, PT, R7, RZ, PT ;  /* 0x000000ff0700720c */ /* 0x000fce0003f25270 */
[----:B------:R-:W-:Y:S06]  /*13250*/  @!P0 BRA `(.L_x_1025) ;  /* 0x00000008004c8947 */ /* 0x000fec0003800000 */
[----:B------:R-:W-:Y:S01]  /*13260*/  LOP3.LUT P0, RZ, R17, 0x1, RZ, 0xc0, !PT ;  /* 0x0000000111ff7812 */ /* 0x000fe2000780c0ff */
[----:B------:R-:W-:-:S12]  /*13270*/  IMAD.MOV.U32 R10, RZ, RZ, R6 ;  /* 0x000000ffff0a7224 */ /* 0x000fd800078e0006 */
[----:B------:R-:W-:Y:S05]  /*13280*/  @!P0 BRA `(.L_x_1026) ;  /* 0x0000000000508947 */ /* 0x000fea0003800000 */
[----:B------:R-:W2:Y:S01]  /*13290*/  LDL R5, [R1] ;  /* 0x0000000001057983 */ /* 0x000ea20000100800 */
        /* <DEDUP_REMOVED lines=8> */
[--C-:B------:R-:W-:Y:S01]  /*13320*/  SHF.R.S32.HI R3, RZ, 0x1f, R2.reuse ;  /* 0x0000001fff037819 */ /* 0x100fe20000011402 */
[----:B--2---:R-:W-:Y:S02]  /*13330*/  IMAD R4, R5, UR4, RZ ;  /* 0x0000000405047c24 */ /* 0x004fe4000f8e02ff */
[----:B------:R-:W-:Y:S02]  /*13340*/  IMAD.MOV R5, RZ, RZ, -R2 ;  /* 0x000000ffff057224 */ /* 0x000fe400078e0a02 */
[C---:B------:R-:W-:Y:S02]  /*13350*/  IMAD R4, R19.reuse, UR5, R4 ;  /* 0x0000000513047c24 */ /* 0x040fe4000f8e0204 */
[----:B------:R-:W-:Y:S01]  /*13360*/  IMAD.WIDE.U32 R2, R19, UR4, R2 ;  /* 0x0000000413027c25 */ /* 0x000fe2000f8e0002 */
[----:B------:R-:W-:-:S03]  /*13370*/  ULDC.64 UR4, c[0x0][0x418] ;  /* 0x0001060000047ab9 */ /* 0x000fc60000000a00 */
[----:B------:R-:W-:Y:S01]  /*13380*/  IMAD.IADD R3, R4, 0x1, R3 ;  /* 0x0000000104037824 */ /* 0x000fe200078e0203 */
[----:B------:R-:W-:Y:S01]  /*13390*/  LEA R4, P0, R2, UR4, 0x2 ;  /* 0x0000000402047c11 */ /* 0x000fe2000f8010ff */
[----:B------:R-:W-:-:S03]  /*133a0*/  IMAD R10, R10, R5, R6 ;  /* 0x000000050a0a7224 */ /* 0x000fc600078e0206 */
[----:B------:R-:W-:-:S05]  /*133b0*/  LEA.HI.X R5, R2, UR5, R3, 0x2, P0 ;  /* 0x0000000502057c11 */ /* 0x000fca00080f1403 */
[----:B------:R0:W5:Y:S04]  /*133c0*/  LDG.E R4, desc[UR6][R4.64] ;  /* 0x0000000604047981 */ /* 0x000168000c1e1900 */
.L_x_1026:
[----:B------:R-:W1:Y:S01]  /*133d0*/  S2R R2, SR_TID.X ;  /* 0x0000000000027919 */ /* 0x000e620000002100 */
[----:B------:R-:W-:Y:S01]  /*133e0*/  BSSY B2, `(.L_x_1027) ;  /* 0x0000006000027945 */ /* 0x000fe20003800000 */
[----:B-1----:R-:W-:Y:S02]  /*133f0*/  LOP3.LUT R3, R2, 0x7f, RZ, 0xc0, !PT ;  /* 0x0000007f02037812 */ /* 0x002fe400078ec0ff */
[----:B------:R-:W-:Y:S02]  /*13400*/  SHF.L.U32 R2, R8, 0x1f, RZ ;  /* 0x0000001f08027819 */ /* 0x000fe400000006ff */
[----:B------:R-:W-:Y:S02]  /*13410*/  ISETP.NE.AND P2, PT, R3, RZ, PT ;  /* 0x000000ff0300720c */ /* 0x000fe40003f45270 */
[----:B------:R-:W1:Y:S02]  /*13420*/  SYNCS.PHASECHK.TRANS64.TRYWAIT P0, [UR38+0x30848], R2 ;  /* 0x03084802ff0075a7 */ /* 0x000e640008000166 */
[----:B-1----:R-:W-:Y:S09]  /*13430*/  @!P0 BRA `(.L_x_1028) ;  /* 0x0000003000b08947 */ /* 0x002ff20003800000 */
.L_x_1118:
[----:B------:R-:W-:Y:S05]  /*13440*/  BSYNC B2 ;  /* 0x0000000000027941 */ /* 0x000fea0003800000 */
.L_x_1027:
[----:B------:R-:W-:Y:S04]  /*13450*/  BSSY B2, `(.L_x_1029) ;  /* 0x0000007000027945 */ /* 0x000fe80003800000 */
[----:B------:R-:W-:Y:S05]  /*13460*/  @P2 BRA `(.L_x_1030) ;  /* 0x0000000000142947 */ /* 0x000fea0003800000 */
[----:B------:R-:W-:Y:S01]  /*13470*/  ISETP.NE.AND P0, PT, R9, RZ, PT ;  /* 0x000000ff0900720c */ /* 0x000fe20003f05270 */
[----:B-1----:R-:W-:-:S04]  /*13480*/  IMAD.MOV.U32 R3, RZ, RZ, 0x9000 ;  /* 0x00009000ff037424 */ /* 0x002fc800078e00ff */
[----:B------:R2:W-:Y:S08]  /*13490*/  SYNCS.ARRIVE.TRANS64 RZ, [UR38+0x30838], R3 ;  /* 0x03083803ffff79a7 */ /* 0x0005f00008000026 */
[----:B--2---:R-:W-:Y:S05]  /*134a0*/  @!P0 BRA `(.L_x_1030) ;  /* 0x0000000000048947 */ /* 0x004fea0003800000 */
[----:B------:R-:W-:Y:S01]  /*134b0*/  BPT.TRAP 0x1 ;  /* 0x000000040000795c */ /* 0x000fe20000300000 */
.L_x_1030:
[----:B------:R-:W-:Y:S05]  /*134c0*/  BSYNC B2 ;  /* 0x0000000000027941 */ /* 0x000fea0003800000 */
.L_x_1029:
        /* <DEDUP_REMOVED lines=11> */
.L_x_1031:
        /* <DEDUP_REMOVED lines=13> */
.L_x_1032:
        /* <DEDUP_REMOVED lines=15> */
.L_x_1033:
        /* <DEDUP_REMOVED lines=12> */
.L_x_1119:
[----:B------:R-:W-:Y:S05]  /*13800*/  BSYNC B2 ;  /* 0x0000000000027941 */ /* 0x000fea0003800000 */
.L_x_1034:
        /* <DEDUP_REMOVED lines=9> */
.L_x_1037:
[----:B------:R-:W-:Y:S05]  /*138a0*/  BSYNC B2 ;  /* 0x0000000000027941 */ /* 0x000fea0003800000 */
.L_x_1036:
        /* <DEDUP_REMOVED lines=10> */
.L_x_1038:
        /* <DEDUP_REMOVED lines=13> */
.L_x_1039:
        /* <DEDUP_REMOVED lines=13> */
.L_x_1040:
        /* <DEDUP_REMOVED lines=10> */
.L_x_1025:
[----:B------:R-:W-:Y:S05]  /*13b90*/  BSYNC B1 ;  /* 0x0000000000017941 */ /* 0x000fea0003800000 */
.L_x_1024:
[----:B------:R-:W-:Y:S01]  /*13ba0*/  LOP3.LUT P0, RZ, R17, 0x2, RZ, 0xc0, !PT ;  /* 0x0000000211ff7812 */ /* 0x000fe2000780c0ff */
[----:B------:R-:W-:Y:S01]  /*13bb0*/  BSSY B1, `(.L_x_1041) ;  /* 0x0000096000017945 */ /* 0x000fe20003800000 */
[----:B------:R-:W-:-:S11]  /*13bc0*/  LOP3.LUT R10, R8, 0x1, RZ, 0x3c, !PT ;  /* 0x00000001080a7812 */ /* 0x000fd600078e3cff */
[----:B------:R-:W-:Y:S05]  /*13bd0*/  @!P0 BRA `(.L_x_1042) ;  /* 0x00000008004c8947 */ /* 0x000fea0003800000 */
[----:B------:R-:W-:Y:S01]  /*13be0*/  LOP3.LUT P0, RZ, R17, 0x1, RZ, 0xc0, !PT ;  /* 0x0000000111ff7812 */ /* 0x000fe2000780c0ff */
[----:B------:R-:W-:-:S12]  /*13bf0*/  VIADD R12, R6, 0xffffffff ;  /* 0xffffffff060c7836 */ /* 0x000fd80000000000 */
        /* <DEDUP_REMOVED lines=12> */
[----:B------:R-:W-:-:S03]  /*13cc0*/  SHF.R.S32.HI R3, RZ, 0x1f, R2 ;  /* 0x0000001fff037819 */ /* 0x000fc60000011402 */
[----:B------:R-:W-:-:S04]  /*13cd0*/  IMAD.WIDE.U32 R2, R19, UR4, R2 ;  /* 0x0000000413027c25 */ /* 0x000fc8000f8e0002 */
[----:B--2---:R-:W-:-:S04]  /*13ce0*/  IMAD R4, R13, UR4, RZ ;  /* 0x000000040d047c24 */ /* 0x004fc8000f8e02ff */
[----:B------:R-:W-:Y:S01]  /*13cf0*/  IMAD R4, R19, UR5, R4 ;  /* 0x0000000513047c24 */ /* 0x000fe2000f8e0204 */
[----:B------:R-:W-:-:S03]  /*13d00*/  ULDC.64 UR4, c[0x0][0x418] ;  /* 0x0001060000047ab9 */ /* 0x000fc60000000a00 */
[----:B------:R-:W-:Y:S01]  /*13d10*/  IMAD.IADD R3, R4, 0x1, R3 ;  /* 0x0000000104037824 */ /* 0x000fe200078e0203 */
[----:B------:R-:W-:-:S04]  /*13d20*/  LEA R4, P0, R2, UR4, 0x2 ;  /* 0x0000000402047c11 */ /* 0x000fc8000f8010ff */
[----:B------:R-:W-:-:S05]  /*13d30*/  LEA.HI.X R5, R2, UR5, R3, 0x2, P0 ;  /* 0x0000000502057c11 */ /* 0x000fca00080f1403 */
[----:B------:R0:W5:Y:S04]  /*13d40*/  LDG.E R4, desc[UR6][R4.64] ;  /* 0x0000000604047981 */ /* 0x000168000c1e1900 */
.L_x_1043:
[----:B------:R-:W1:Y:S01]  /*13d50*/  S2R R2, SR_TID.X ;  /* 0x0000000000027919 */ /* 0x000e620000002100 */
[----:B------:R-:W-:Y:S01]  /*13d60*/  BSSY B2, `(.L_x_1044) ;  /* 0x0000006000027945 */ /* 0x000fe20003800000 */
[----:B-1----:R-:W-:Y:S02]  /*13d70*/  LOP3.LUT R3, R2, 0x7f, RZ, 0xc0, !PT ;  /* 0x0000007f02037812 */ /* 0x002fe400078ec0ff */
[----:B------:R-:W-:Y:S02]  /*13d80*/  SHF.L.U32 R2, R10, 0x1f, RZ ;  /* 0x0000001f0a027819 */ /* 0x000fe400000006ff */
[----:B------:R-:W-:Y:S02]  /*13d90*/  ISETP.NE.AND P2, PT, R3, RZ, PT ;  /* 0x000000ff0300720c */ /* 0x000fe40003f45270 */
[----:B------:R-:W1:Y:S02]  /*13da0*/  SYNCS.PHASECHK.TRANS64.TRYWAIT P0, [UR38+0x30840], R2 ;  /* 0x03084002ff0075a7 */ /* 0x000e640008000166 */
[----:B-1----:R-:W-:Y:S09]  /*13db0*/  @!P0 BRA `(.L_x_1045) ;  /* 0x0000002800808947 */ /* 0x002ff20003800000 */
.L_x_1120:
[----:B------:R-:W-:Y:S05]  /*13dc0*/  BSYNC B2 ;  /* 0x0000000000027941 */ /* 0x000fea0003800000 */
.L_x_1044:
[----:B------:R-:W-:Y:S04]  /*13dd0*/  BSSY B2, `(.L_x_1046) ;  /* 0x0000007000027945 */ /* 0x000fe80003800000 */
[----:B------:R-:W-:Y:S05]  /*13de0*/  @P2 BRA `(.L_x_1047) ;  /* 0x0000000000142947 */ /* 0x000fea0003800000 */
[----:B------:R-:W-:Y:S01]  /*13df0*/  ISETP.NE.AND P0, PT, R9, RZ, PT ;  /* 0x000000ff0900720c */ /* 0x000fe20003f05270 */
[----:B-1----:R-:W-:-:S04]  /*13e00*/  IMAD.MOV.U32 R2, RZ, RZ, 0x9000 ;  /* 0x00009000ff027424 */ /* 0x002fc800078e00ff */
[----:B------:R2:W-:Y:S08]  /*13e10*/  SYNCS.ARRIVE.TRANS64 RZ, [UR38+0x30830], R2 ;  /* 0x03083002ffff79a7 */ /* 0x0005f00008000026 */
[----:B--2---:R-:W-:Y:S05]  /*13e20*/  @!P0 BRA `(.L_x_1047) ;  /* 0x0000000000048947 */ /* 0x004fea0003800000 */
[----:B------:R-:W-:Y:S01]  /*13e30*/  BPT.TRAP 0x1 ;  /* 0x000000040000795c */ /* 0x000fe20000300000 */
.L_x_1047:
[----:B------:R-:W-:Y:S05]  /*13e40*/  BSYNC B2 ;  /* 0x0000000000027941 */ /* 0x000fea0003800000 */
.L_x_1046:
        /* <DEDUP_REMOVED lines=11> */
.L_x_1048:
[----:B------:R-:W-:-:S13]  /*13f00*/  @P0 ELECT P3, URZ, PT ;  /* 0x00000000003f082f */ /* 0x000fda0003860000 */
[----:B-----5:R-:W-:Y:S01]  /*13f10*/  @P3 R2UR UR13, R4 ;  /* 0x00000000040d32ca */ /* 0x020fe200000e0000 */
        /* <DEDUP_REMOVED lines=12> */
.L_x_1049:
        /* <DEDUP_REMOVED lines=14> */
.L_x_1050:
        /* <DEDUP_REMOVED lines=12> */
.L_x_1121:
[----:B------:R-:W-:Y:S05]  /*14180*/  BSYNC B2 ;  /* 0x0000000000027941 */ /* 0x000fea0003800000 */
.L_x_1051:
        /* <DEDUP_REMOVED lines=9> */
.L_x_1054:
[----:B------:R-:W-:Y:S05]  /*14220*/  BSYNC B2 ;  /* 0x0000000000027941 */ /* 0x000fea0003800000 */
.L_x_1053:
        /* <DEDUP_REMOVED lines=10> */
.L_x_1055:
        /* <DEDUP_REMOVED lines=13> */
.L_x_1056:
        /* <DEDUP_REMOVED lines=13> */
.L_x_1057:
        /* <DEDUP_REMOVED lines=10> */
.L_x_1042:
[----:B------:R-:W-:Y:S05]  /*14510*/  BSYNC B1 ;  /* 0x0000000000017941 */ /* 0x000fea0003800000 */
.L_x_1041:
[----:B------:R-:W-:Y:S02]  /*14520*/  VIADD R6, R6, 0xfffffffe ;  /* 0xfffffffe06067836 */ /* 0x000fe40000000000 */
[----:B------:R-:W-:Y:S01]  /*14530*/  IMAD.MOV.U32 R8, RZ, RZ, R10 ;  /* 0x000000ffff087224 */ /* 0x000fe200078e000a */
[----:B------:R-:W-:Y:S06]  /*14540*/  @P1 BRA `(.L_x_1058) ;  /* 0xffffffec00301947 */ /* 0x000fec000383ffff */
[----:B------:R-:W-:Y:S05]  /*14550*/  BSYNC B0 ;  /* 0x0000000000007941 */ /* 0x000fea0003800000 */
.L_x_1023:
[----:B------:R-:W-:Y:S01]  /*14560*/  ISETP.NE.AND P0, PT, R11, RZ, PT ;  /* 0x000000ff0b00720c */ /* 0x000fe20003f05270 */
[----:B------:R-:W-:-:S12]  /*14570*/  BSSY B0, `(.L_x_1022) ;  /* 0x0000097000007945 */ /* 0x000fd80003800000 */
[----:B------:R-:W-:Y:S05]  /*14580*/  @!P0 BRA `(.L_x_1059) ;  /* 0x0000000800548947 */ /* 0x000fea0003800000 */
[----:B------:R-:W-:Y:S01]  /*14590*/  LOP3.LUT P1, RZ, R17, 0x2, RZ, 0xc0, !PT ;  /* 0x0000000211ff7812 */ /* 0x000fe2000782c0ff */
[----:B------:R-:W-:-:S12]  /*145a0*/  IMAD.MOV.U32 R0, RZ, RZ, 0x1 ;  /* 0x00000001ff007424 */ /* 0x000fd800078e00ff */
[----:B------:R-:W-:Y:S05]  /*145b0*/  @!P1 BRA `(.L_x_1059) ;  /* 0x0000000800489947 */ /* 0x000fea0003800000 */
[----:B------:R-:W-:-:S13]  /*145c0*/  LOP3.LUT P1, RZ, R17, 0x1, RZ, 0xc0, !PT ;  /* 0x0000000111ff7812 */ /* 0x000fda000782c0ff */
[----:B------:R-:W-:Y:S05]  /*145d0*/  @!P1 BRA `(.L_x_1060) ;  /* 0x0000000000549947 */ /* 0x000fea0003800000 */
[----:B------:R-:W2:Y:S01]  /*145e0*/  LDL.LU R5, [R1] ;  /* 0x0000000001057983 */ /* 0x000ea20000300800 */
[----:B------:R-:W0:Y:S01]  /*145f0*/  LDC R8, c[0x0][0x43c] ;  /* 0x00010f00ff087b82 */ /* 0x000e220000000800 */
[----:B------:R-:W-:Y:S01]  /*14600*/  IMAD.MOV.U32 R7, RZ, RZ, R6 ;  /* 0x000000ffff077224 */ /* 0x000fe200078e0006 */
[----:B------:R-:W-:Y:S01]  /*14610*/  ULDC.64 UR4, c[0x0][0x428] ;  /* 0x00010a0000047ab9 */ /* 0x000fe20000000a00 */
[----:B------:R-:W-:Y:S01]  /*14620*/  ULDC.64 UR6, c[0x0][0x208] ;  /* 0x0000820000067ab9 */ /* 0x000fe20000000a00 */
[----:B0-----:R-:W-:-:S13]  /*14630*/  ISETP.NE.AND P0, PT, R8, 0x1, PT ;  /* 0x000000010800780c */ /* 0x001fda0003f05270 */
[----:B------:R-:W0:Y:S02]  /*14640*/  @P0 LDC.64 R2, c[0x0][0x440] ;  /* 0x00011000ff020b82 */ /* 0x000e240000000a00 */
[----:B0-----:R-:W-:-:S05]  /*14650*/  @P0 IMAD.HI.U32 R2, R6, R2, RZ ;  /* 0x0000000206020227 */ /* 0x001fca00078e00ff */
[----:B------:R-:W-:-:S04]  /*14660*/  @P0 SHF.R.U32.HI R7, RZ, R3, R2 ;  /* 0x00000003ff070219 */ /* 0x000fc80000011602 */
[----:B------:R-:W-:Y:S01]  /*14670*/  SHF.R.S32.HI R3, RZ, 0x1f, R7 ;  /* 0x0000001fff037819 */ /* 0x000fe20000011407 */
[----:B--2---:R-:W-:-:S04]  /*14680*/  IMAD R2, R5, UR4, RZ ;  /* 0x0000000405027c24 */ /* 0x004fc8000f8e02ff */
[----:B------:R-:W-:Y:S02]  /*14690*/  IMAD R5, R19, UR5, R2 ;  /* 0x0000000513057c24 */ /* 0x000fe4000f8e0202 */
[----:B------:R-:W-:-:S04]  /*146a0*/  IMAD.MOV.U32 R2, RZ, RZ, R7 ;  /* 0x000000ffff027224 */ /* 0x000fc800078e0007 */
[----:B------:R-:W-:Y:S01]  /*146b0*/  IMAD.WIDE.U32 R2, R19, UR4, R2 ;  /* 0x0000000413027c25 */ /* 0x000fe2000f8e0002 */
[----:B------:R-:W-:-:S03]  /*146c0*/  ULDC.64 UR4, c[0x0][0x418] ;  /* 0x0001060000047ab9 */ /* 0x000fc60000000a00 */
[----:B------:R-:W-:Y:S01]  /*146d0*/  IMAD.IADD R3, R5, 0x1, R3 ;  /* 0x0000000105037824 */ /* 0x000fe200078e0203 */
[----:B------:R-:W-:-:S04]  /*146e0*/  LEA R4, P0, R2, UR4, 0x2 ;  /* 0x0000000402047c11 */ /* 0x000fc8000f8010ff */
[----:B------:R-:W-:-:S05]  /*146f0*/  LEA.HI.X R5, R2, UR5, R3, 0x2, P0 ;  /* 0x0000000502057c11 */ /* 0x000fca00080f1403 */
[----:B------:R0:W5:Y:S01]  /*14700*/  LDG.E R4, desc[UR6][R4.64] ;  /* 0x0000000604047981 */ /* 0x000162000c1e1900 */
[----:B------:R-:W-:-:S04]  /*14710*/  IMAD.MOV R3, RZ, RZ, -R7 ;  /* 0x000000ffff037224 */ /* 0x000fc800078e0a07 */
[----:B------:R-:W-:-:S07]  /*14720*/  IMAD R6, R8, R3, R6 ;  /* 0x0000000308067224 */ /* 0x000fce00078e0206 */
.L_x_1060:
[----:B------:R-:W1:Y:S01]  /*14730*/  S2R R2, SR_TID.X ;  /* 0x0000000000027919 */ /* 0x000e620000002100 */
[----:B------:R-:W-:Y:S01]  /*14740*/  BSSY B1, `(.L_x_1061) ;  /* 0x0000006000017945 */ /* 0x000fe20003800000 */
[----:B-1----:R-:W-:Y:S02]  /*14750*/  LOP3.LUT R3, R2, 0x7f, RZ, 0xc0, !PT ;  /* 0x0000007f02037812 */ /* 0x002fe400078ec0ff */
[----:B------:R-:W-:Y:S02]  /*14760*/  SHF.L.U32 R2, R10, 0x1f, RZ ;  /* 0x0000001f0a027819 */ /* 0x000fe400000006ff */
[----:B------:R-:W-:Y:S02]  /*14770*/  ISETP.NE.AND P1, PT, R3, RZ, PT ;  /* 0x000000ff0300720c */ /* 0x000fe40003f25270 */
[----:B------:R-:W1:Y:S02]  /*14780*/  SYNCS.PHASECHK.TRANS64.TRYWAIT P0, [UR38+0x30848], R2 ;  /* 0x03084802ff0075a7 */ /* 0x000e640008000166 */
[----:B-1----:R-:W-:Y:S09]  /*14790*/  @!P0 BRA `(.L_x_1062) ;  /* 0x0000002000388947 */ /* 0x002ff20003800000 */
.L_x_1122:
[----:B------:R-:W-:Y:S05]  /*147a0*/  BSYNC B1 ;  /* 0x0000000000017941 */ /* 0x000fea0003800000 */
.L_x_1061:
[----:B------:R-:W-:Y:S04]  /*147b0*/  BSSY B1, `(.L_x_1063) ;  /* 0x0000007000017945 */ /* 0x000fe80003800000 */
[----:B------:R-:W-:Y:S05]  /*147c0*/  @P1 BRA `(.L_x_1064) ;  /* 0x0000000000141947 */ /* 0x000fea0003800000 */
[----:B------:R-:W-:Y:S01]  /*147d0*/  ISETP.NE.AND P0, PT, R9, RZ, PT ;  /* 0x000000ff0900720c */ /* 0x000fe20003f05270 */
[----:B-1----:R-:W-:-:S04]  /*147e0*/  IMAD.MOV.U32 R3, RZ, RZ, 0x9000 ;  /* 0x00009000ff037424 */ /* 0x002fc800078e00ff */
[----:B------:R2:W-:Y:S08]  /*147f0*/  SYNCS.ARRIVE.TRANS64 RZ, [UR38+0x30838], R3 ;  /* 0x03083803ffff79a7 */ /* 0x0005f00008000026 */
[----:B--2---:R-:W-:Y:S05]  /*14800*/  @!P0 BRA `(.L_x_1064) ;  /* 0x0000000000048947 */ /* 0x004fea0003800000 */
[----:B------:R-:W-:Y:S01]  /*14810*/  BPT.TRAP 0x1 ;  /* 0x000000040000795c */ /* 0x000fe20000300000 */
.L_x_1064:
[----:B------:R-:W-:Y:S05]  /*14820*/  BSYNC B1 ;  /* 0x0000000000017941 */ /* 0x000fea0003800000 */
.L_x_1063:
        /* <DEDUP_REMOVED lines=11> */
.L_x_1065:
        /* <DEDUP_REMOVED lines=8> */
[----:B------:R-:W-:Y:S01]  /*14960*/  IMAD.MOV.U32 R7, RZ, RZ, 0x40 ;  /* 0x00000040ff077424 */ /* 0x000fe200078e00ff */
[----:B------:R-:W-:Y:S01]  /*14970*/  PLOP3.LUT P0, PT, PT, PT, PT, 0x80, 0x0 ;  /* 0x000000000000781c */ /* 0x000fe20003f0f070 */
[----:B------:R-:W-:Y:S01]  /*14980*/  UIADD3 UR8, UR38, 0x2a400, URZ ;  /* 0x0002a40026087890 */ /* 0x000fe2000fffe03f */
[----:B------:R-:W-:Y:S02]  /*14990*/  UMOV UR6, 0x0 ;  /* 0x0000000000067882 */ /* 0x000fe40000000000 */
[----:B------:R-:W-:Y:S01]  /*149a0*/  R2UR UR10, R7 ;  /* 0x00000000070a72ca */ /* 0x000fe200000e0000 */
[----:B------:R-:W-:-:S14]  /*149b0*/  UMOV UR7, 0x14f00000 ;  /* 0x14f0000000077882 */ /* 0x000fdc0000000000 */
.L_x_1066:
        /* <DEDUP_REMOVED lines=14> */
.L_x_1067:
        /* <DEDUP_REMOVED lines=11> */
.L_x_1123:
[----:B------:R-:W-:Y:S05]  /*14b50*/  BSYNC B1 ;  /* 0x0000000000017941 */ /* 0x000fea0003800000 */
.L_x_1068:
        /* <DEDUP_REMOVED lines=9> */
.L_x_1071:
[----:B------:R-:W-:Y:S05]  /*14bf0*/  BSYNC B1 ;  /* 0x0000000000017941 */ /* 0x000fea0003800000 */
.L_x_1070:
        /* <DEDUP_REMOVED lines=10> */
.L_x_1072:
        /* <DEDUP_REMOVED lines=13> */
.L_x_1073:
        /* <DEDUP_REMOVED lines=13> */
.L_x_1074:
        /* <DEDUP_REMOVED lines=10> */
.L_x_1059:
[----:B------:R-:W-:Y:S05]  /*14ee0*/  BSYNC B0 ;  /* 0x0000000000007941 */ /* 0x000fea0003800000 */
.L_x_1022:
[----:B------:R-:W-:Y:S01]  /*14ef0*/  LOP3.LUT P0, RZ, R17, 0x2, RZ, 0xc0, !PT ;  /* 0x0000000211ff7812 */ /* 0x000fe2000780c0ff */
[----:B------:R-:W-:-:S12]  /*14f00*/  BSSY B0, `(.L_x_1075) ;  /* 0x0000043000007945 */ /* 0x000fd80003800000 */
[----:B------:R-:W-:Y:S05]  /*14f10*/  @!P0 BRA `(.L_x_1076) ;  /* 0x0000000400048947 */ /* 0x000fea0003800000 */
[----:B------:R-:W0:Y:S01]  /*14f20*/  S2R R2, SR_TID.X ;  /* 0x0000000000027919 */ /* 0x000e220000002100 */
[----:B------:R-:W-:Y:S01]  /*14f30*/  LEA R3, R0, UR38, 0x3 ;  /* 0x0000002600037c11 */ /* 0x000fe2000f8e18ff */
[----:B------:R-:W-:Y:S01]  /*14f40*/  BSSY B1, `(.L_x_1077) ;  /* 0x0000006000017945 */ /* 0x000fe20003800000 */
[----:B0-----:R-:W-:Y:S02]  /*14f50*/  LOP3.LUT R4, R2, 0x7f, RZ, 0xc0, !PT ;  /* 0x0000007f02047812 */ /* 0x001fe400078ec0ff */
[----:B------:R-:W-:Y:S02]  /*14f60*/  SHF.L.U32 R2, R10, 0x1f, RZ ;  /* 0x0000001f0a027819 */ /* 0x000fe400000006ff */
[----:B------:R-:W-:Y:S02]  /*14f70*/  ISETP.NE.AND P1, PT, R4, RZ, PT ;  /* 0x000000ff0400720c */ /* 0x000fe40003f25270 */
[----:B------:R-:W0:Y:S02]  /*14f80*/  SYNCS.PHASECHK.TRANS64.TRYWAIT P0, [R3+URZ+0x30860], R2 ;  /* 0x03086002030075a7 */ /* 0x000e24000800017f */
[----:B0-----:R-:W-:Y:S09]  /*14f90*/  @!P0 BRA `(.L_x_1078) ;  /* 0x0000001800688947 */ /* 0x001ff20003800000 */
.L_x_1124:
[----:B------:R-:W-:Y:S05]  /*14fa0*/  BSYNC B1 ;  /* 0x0000000000017941 */ /* 0x000fea0003800000 */
.L_x_1077:
[----:B------:R-:W-:Y:S04]  /*14fb0*/  BSSY B1, `(.L_x_1079) ;  /* 0x0000008000017945 */ /* 0x000fe80003800000 */
[----:B------:R-:W-:Y:S05]  /*14fc0*/  @P1 BRA `(.L_x_1080) ;  /* 0x0000000000181947 */ /* 0x000fea0003800000 */
[----:B------:R-:W1:Y:S01]  /*14fd0*/  S2R R4, SR_TID.X ;  /* 0x0000000000047919 */ /* 0x000e620000002100 */
[----:B0-----:R-:W-:-:S04]  /*14fe0*/  IMAD.MOV.U32 R2, RZ, RZ, 0x9000 ;  /* 0x00009000ff027424 */ /* 0x001fc800078e00ff */
[----:B------:R2:W-:Y:S01]  /*14ff0*/  SYNCS.ARRIVE.TRANS64 RZ, [R3+URZ+0x30850], R2 ;  /* 0x0308500203ff79a7 */ /* 0x0005e2000800003f */
[----:B-1----:R-:W-:-:S13]  /*15000*/  LOP3.LUT P0, RZ, R4, 0x1f, RZ, 0xc0, !PT ;  /* 0x0000001f04ff7812 */ /* 0x002fda000780c0ff */
[----:B--2---:R-:W-:Y:S05]  /*15010*/  @!P0 BRA `(.L_x_1080) ;  /* 0x0000000000048947 */ /* 0x004fea0003800000 */
[----:B------:R-:W-:Y:S01]  /*15020*/  BPT.TRAP 0x1 ;  /* 0x000000040000795c */ /* 0x000fe20000300000 */
.L_x_1080:
[----:B------:R-:W-:Y:S05]  /*15030*/  BSYNC B1 ;  /* 0x0000000000017941 */ /* 0x000fea0003800000 */
.L_x_1079:
        /* <DEDUP_REMOVED lines=13> */
.L_x_1081:
        /* <DEDUP_REMOVED lines=8> */
[----:B------:R-:W-:Y:S01]  /*15190*/  PLOP3.LUT P0, PT, PT, PT, PT, 0x80, 0x0 ;  /* 0x000000000000781c */ /* 0x000fe20003f0f070 */
[----:B------:R-:W-:Y:S01]  /*151a0*/  UIADD3 UR8, UR4, 0x3400, URZ ;  /* 0x0000340004087890 */ /* 0x000fe2000fffe03f */
[----:B------:R-:W-:Y:S01]  /*151b0*/  UMOV UR14, 0x0 ;  /* 0x00000000000e7882 */ /* 0x000fe20000000000 */
[----:B------:R-:W-:Y:S01]  /*151c0*/  UMOV UR15, 0x14f00000 ;  /* 0x14f00000000f7882 */ /* 0x000fe20000000000 */
[----:B------:R-:W-:-:S09]  /*151d0*/  UMOV UR10, 0x40 ;  /* 0x00000040000a7882 */ /* 0x000fd20000000000 */
.L_x_1082:
        /* <DEDUP_REMOVED lines=10> */
[----:B------:R-:W-:Y:S02]  /*15280*/  UMOV UR5, 0x14f00000 ;  /* 0x14f0000000057882 */ /* 0x000fe40000000000 */
[----:B------:R-:W-:Y:S01]  /*15290*/  UMOV UR4, 0x0 ;  /* 0x0000000000047882 */ /* 0x000fe20000000000 */
[----:B------:R-:W-:-:S08]  /*152a0*/  UMOV UR10, 0x80 ;  /* 0x00000080000a7882 */ /* 0x000fd00000000000 */
.L_x_1083:
        /* <DEDUP_REMOVED lines=8> */
.L_x_1076:
[----:B------:R-:W-:Y:S05]  /*15330*/  BSYNC B0 ;  /* 0x0000000000007941 */ /* 0x000fea0003800000 */
.L_x_1075:
[----:B------:R-:W-:-:S05]  /*15340*/  VIADD R0, R0, 0x1 ;  /* 0x0000000100007836 */ /* 0x000fca0000000000 */
[----:B------:R-:W-:-:S04]  /*15350*/  ISETP.NE.AND P0, PT, R0, 0x2, PT ;  /* 0x000000020000780c */ /* 0x000fc80003f05270 */
[----:B0-----:R-:W-:Y:S02]  /*15360*/  SEL R3, RZ, 0x1, P0 ;  /* 0x00000001ff037807 */ /* 0x001fe40000000000 */
[----:B------:R-:W-:Y:S02]  /*15370*/  SEL R0, R0, RZ, P0 ;  /* 0x000000ff00007207 */ /* 0x000fe40000000000 */
[----:B------:R-:W-:Y:S01]  /*15380*/  LOP3.LUT R10, R10, R3, RZ, 0x3c, !PT ;  /* 0x000000030a0a7212 */ /* 0x000fe200078e3cff */
[----:B------:R-:W-:-:S07]  /*15390*/  IMAD.MOV.U32 R3, RZ, RZ, RZ ;  /* 0x000000ffff037224 */ /* 0x000fce00078e00ff */
.L_x_1000:
[----:B------:R-:W0:Y:S01]  /*153a0*/  S2R R5, SR_CgaCtaId ;  /* 0x0000000000057919 */ /* 0x000e220000008800 */
[----:B------:R-:W-:Y:S02]  /*153b0*/  MOV R2, 0x400 ;  /* 0x0000040000027802 */ /* 0x000fe40000000f00 */
[----:B------:R-:W-:Y:S02]  /*153c0*/  SHF.L.U32 R3, R3, 0x1f, RZ ;  /* 0x0000001f03037819 */ /* 0x000fe400000006ff */
[----:B0-----:R-:W-:-:S04]  /*153d0*/  LEA R2, R5, R2, 0x18 ;  /* 0x0000000205027211 */ /* 0x001fc800078ec0ff */
[----:B------:R-:W0:Y:S02]  /*153e0*/  SYNCS.PHASECHK.TRANS64.TRYWAIT P0, [R2+URZ+0x30820], R3 ;  /* 0x03082003020075a7 */ /* 0x000e24000800017f */
[----:B0-----:R-:W-:Y:S05]  /*153f0*/  @!P0 BRA `(.L_x_1084) ;  /* 0x0000001400648947 */ /* 0x001fea0003800000 */
.L_x_1125:
[----:B------:R-:W-:-:S03]  /*15400*/  UMOV UR4, 0xffffffff ;  /* 0xffffffff00047882 */ /* 0x000fc60000000000 */
[----:B------:R-:W-:Y:S05]  /*15410*/  BRA.DIV UR4, `(.L_x_1085) ;  /* 0x0000001604707947 */ /* 0x000fea000b800000 */
[----:B0-----:R-:W0:Y:S02]  /*15420*/  S2R R3, SR_TID.X ;  /* 0x0000000000037919 */ /* 0x001e240000002100 */
[----:B0-----:R-:W-:-:S04]  /*15430*/  SHF.R.U32.HI R3, RZ, 0x5, R3 ;  /* 0x00000005ff037819 */ /* 0x001fc80000011603 */
[----:B------:R-:W-:-:S05]  /*15440*/  LOP3.LUT R3, R3, 0x3, RZ, 0xc0, !PT ;  /* 0x0000000303037812 */ /* 0x000fca00078ec0ff */
[----:B------:R0:W1:Y:S02]  /*15450*/  SHFL.IDX PT, R14, R3, RZ, 0x1f ;  /* 0x00001fff030e7589 */ /* 0x00006400000e0000 */
.L_x_1128:
[----:B-1----:R-:W-:-:S13]  /*15460*/  ISETP.NE.AND P0, PT, R14, RZ, PT ;  /* 0x000000ff0e00720c */ /* 0x002fda0003f05270 */
[----:B------:R-:W-:Y:S05]  /*15470*/  @P0 BRA `(.L_x_916) ;  /* 0x0000000000900947 */ /* 0x000fea0003800000 */
[----:B------:R-:W-:-:S03]  /*15480*/  UMOV UR4, 0xffffffff ;  /* 0xffffffff00047882 */ /* 0x000fc60000000000 */
[----:B------:R-:W-:Y:S05]  /*15490*/  BRA.DIV UR4, `(.L_x_1086) ;  /* 0x0000001604847947 */ /* 0x000fea000b800000 */
[----:B------:R-:W-:-:S13]  /*154a0*/  ELECT P6, URZ, PT ;  /* 0x00000000003f782f */ /* 0x000fda00038c0000 */
.L_x_1131:
[----:B------:R-:W-:Y:S05]  /*154b0*/  @!P6 BRA `(.L_x_916) ;  /* 0x000000000080e947 */ /* 0x000fea0003800000 */
[----:B0-----:R-:W2:Y:S02]  /*154c0*/  LDL R3, [R1+0x8] ;  /* 0x0000080001037983 */ /* 0x001ea40000100800 */
[----:B--2---:R-:W-:-:S13]  /*154d0*/  R2UR UR4, R3 ;  /* 0x00000000030472ca */ /* 0x004fda00000e0000 */
[----:B------:R-:W-:-:S06]  /*154e0*/  ULOP3.LUT UR4, UR4, 0x2, URZ, 0xfc, !UPT ;  /* 0x0000000204047892 */ /* 0x000fcc000f8efc3f */
[----:B------:R-:W-:-:S05]  /*154f0*/  IMAD.U32 R3, RZ, RZ, UR4 ;  /* 0x00000004ff037e24 */ /* 0x000fca000f8e00ff */
[----:B------:R-:W-:-:S13]  /*15500*/  ISETP.NE.AND P2, PT, R3, 0x3, PT ;  /* 0x000000030300780c */ /* 0x000fda0003f45270 */
[----:B------:R-:W-:Y:S05]  /*15510*/  @!P2 BRA `(.L_x_1087) ;  /* 0x000000000004a947 */ /* 0x000fea0003800000 */
[----:B------:R-:W-:Y:S01]  /*15520*/  BPT.TRAP 0x1 ;  /* 0x000000040000795c */ /* 0x000fe20000300000 */
.L_x_1087:
[----:B------:R-:W-:Y:S01]  /*15530*/  VIADD R9, R2, 0x30840 ;  /* 0x0003084002097836 */ /* 0x000fe20000000000 */
[----:B------:R-:W-:Y:S01]  /*15540*/  SHF.L.U32 R4, R10, 0x1f, RZ ;  /* 0x0000001f0a047819 */ /* 0x000fe200000006ff */
[C---:B------:R-:W-:Y:S02]  /*15550*/  VIADD R3, R0.reuse, 0x1 ;  /* 0x0000000100037836 */ /* 0x040fe40000000000 */
[----:B------:R-:W-:-:S03]  /*15560*/  IMAD R7, R0, 0x8, R9 ;  /* 0x0000000800077824 */ /* 0x000fc600078e0209 */
[C---:B------:R-:W-:Y:S01]  /*15570*/  ISETP.NE.AND P1, PT, R3.reuse, 0x2, PT ;  /* 0x000000020300780c */ /* 0x040fe20003f25270 */
[----:B------:R-:W0:Y:S03]  /*15580*/  SYNCS.PHASECHK.TRANS64.TRYWAIT P0, [R7+URZ], R4 ;  /* 0x00000004070075a7 */ /* 0x000e26000800017f */
[----:B------:R-:W-:Y:S02]  /*15590*/  SEL R5, RZ, 0x1, P1 ;  /* 0x00000001ff057807 */ /* 0x000fe40000800000 */
[----:B------:R-:W-:Y:S02]  /*155a0*/  SEL R6, R3, RZ, P1 ;  /* 0x000000ff03067207 */ /* 0x000fe40000800000 */
[----:B------:R-:W-:-:S03]  /*155b0*/  LOP3.LUT R5, R10, R5, RZ, 0x3c, !PT ;  /* 0x000000050a057212 */ /* 0x000fc600078e3cff */
[----:B------:R-:W-:Y:S01]  /*155c0*/  IMAD R8, R6, 0x8, R9 ;  /* 0x0000000806087824 */ /* 0x000fe200078e0209 */
[----:B------:R-:W-:Y:S01]  /*155d0*/  SHF.L.U32 R5, R5, 0x1f, RZ ;  /* 0x0000001f05057819 */ /* 0x000fe200000006ff */
[----:B0-----:R-:W-:Y:S06]  /*155e0*/  @!P0 BRA `(.L_x_1088) ;  /* 0x0000001400508947 */ /* 0x001fec0003800000 */
.L_x_1132:
[----:B------:R-:W1:Y:S02]  /*155f0*/  SYNCS.PHASECHK.TRANS64.TRYWAIT P0, [R8+URZ], R5 ;  /* 0x00000005080075a7 */ /* 0x000e64000800017f */
[----:B-1----:R-:W-:Y:S05]  /*15600*/  @!P0 BRA `(.L_x_1089) ;  /* 0x00000014005c8947 */ /* 0x002fea0003800000 */
.L_x_1133:
[----:B------:R-:W-:Y:S05]  /*15610*/  @!P2 BRA `(.L_x_1090) ;  /* 0x000000000004a947 */ /* 0x000fea0003800000 */
[----:B------:R-:W-:Y:S01]  /*15620*/  BPT.TRAP 0x1 ;  /* 0x000000040000795c */ /* 0x000fe20000300000 */
.L_x_1090:
[----:B------:R-:W-:-:S04]  /*15630*/  VIADD R3, R2, 0x30860 ;  /* 0x0003086002037836 */ /* 0x000fc80000000000 */
[----:B0-----:R-:W-:-:S04]  /*15640*/  IMAD R7, R0, 0x8, R3 ;  /* 0x0000000800077824 */ /* 0x001fc800078e0203 */
[----:B------:R-:W0:Y:S02]  /*15650*/  SYNCS.PHASECHK.TRANS64.TRYWAIT P0, [R7+URZ], R4 ;  /* 0x00000004070075a7 */ /* 0x000e24000800017f */
[----:B0-----:R-:W-:Y:S05]  /*15660*/  @!P0 BRA `(.L_x_1091) ;  /* 0x0000001400588947 */ /* 0x001fea0003800000 */
.L_x_1134:
[----:B------:R-:W-:-:S07]  /*15670*/  IMAD R6, R6, 0x8, R3 ;  /* 0x0000000806067824 */ /* 0x000fce00078e0203 */
.L_x_1092:
[----:B--2---:R2:W3:Y:S02]  /*15680*/  SYNCS.PHASECHK.TRANS64.TRYWAIT P0, [R6+URZ], R5 ;  /* 0x00000005060075a7 */ /* 0x0044e4000800017f */
[----:B---3--:R-:W-:Y:S05]  /*15690*/  @!P0 NANOSLEEP.SYNCS 0x989680 ;  /* 0x009896800000895d */ /* 0x008fea0003900000 */
[----:B------:R-:W3:Y:S02]  /*156a0*/  @!P0 SYNCS.PHASECHK.TRANS64 P0, [R6+URZ], R5 ;  /* 0x00000005060085a7 */ /* 0x000ee4000800007f */
[----:B---3--:R-:W-:Y:S05]  /*156b0*/  @!P0 BRA `(.L_x_1092) ;  /* 0xfffffffc00f08947 */ /* 0x008fea000383ffff */
.L_x_916:
[----:B------:R-:W-:Y:S05]  /*156c0*/  BSYNC B6 ;  /* 0x0000000000067941 */ /* 0x000fea0003800000 */
.L_x_913:
[----:B------:R-:W-:Y:S05]  /*156d0*/  EXIT ;  /* 0x000000000000794d */ /* 0x000fea0003800000 */
.L_x_926:
[----:B0-----:R-:W-:-:S04]  /*156e0*/  IMAD.U32 R3, RZ, RZ, UR58 ;  /* 0x0000003aff037e24 */ /* 0x001fc8000f8e00ff */
[----:B------:R0:W1:Y:S03]  /*156f0*/  SYNCS.PHASECHK.TRANS64.TRYWAIT P0, [R3+URZ+0x30800], R0 ;  /* 0x03080000030075a7 */ /* 0x000066000800017f */
[----:B-1----:R-:W-:Y:S05]  /*15700*/  @!P0 NANOSLEEP.SYNCS 0x989680 ;  /* 0x009896800000895d */ /* 0x002fea0003900000 */
[----:B------:R-:W1:Y:S02]  /*15710*/  @!P0 SYNCS.PHASECHK.TRANS64 P0, [R3+URZ+0x30800], R0 ;  /* 0x03080000030085a7 */ /* 0x000e64000800007f */
[----:B-1----:R-:W-:Y:S05]  /*15720*/  @!P0 BRA `(.L_x_926) ;  /* 0xfffffffc00ec8947 */ /* 0x002fea000383ffff */
[----:B------:R-:W-:Y:S05]  /*15730*/  BRA `(.L_x_1093) ;  /* 0xfffffec000607947 */ /* 0x000fea000383ffff */
.L_x_930:
[----:B0-----:R-:W-:-:S04]  /*15740*/  IMAD.U32 R3, RZ, RZ, UR58 ;  /* 0x0000003aff037e24 */ /* 0x001fc8000f8e00ff */
[----:B------:R0:W2:Y:S03]  /*15750*/  SYNCS.PHASECHK.TRANS64.TRYWAIT P2, [R3+URZ+0x30830], R0 ;  /* 0x03083000030075a7 */ /* 0x0000a6000804017f */
[----:B--2---:R-:W-:Y:S05]  /*15760*/  @!P2 NANOSLEEP.SYNCS 0x989680 ;  /* 0x009896800000a95d */ /* 0x004fea0003900000 */
[----:B------:R-:W2:Y:S02]  /*15770*/  @!P2 SYNCS.PHASECHK.TRANS64 P2, [R3+URZ+0x30830], R0 ;  /* 0x030830000300a5a7 */ /* 0x000ea4000804007f */
[----:B--2---:R-:W-:Y:S05]  /*15780*/  @!P2 BRA `(.L_x_930) ;  /* 0xfffffffc00eca947 */ /* 0x004fea000383ffff */
[----:B------:R-:W-:Y:S05]  /*15790*/  BRA `(.L_x_929) ;  /* 0xfffffec000907947 */ /* 0x000fea000383ffff */
.L_x_946:
[----:B-1----:R-:W-:-:S04]  /*157a0*/  IMAD.U32 R15, RZ, RZ, UR61 ;  /* 0x0000003dff0f7e24 */ /* 0x002fc8000f8e00ff */
[----:B------:R1:W2:Y:S03]  /*157b0*/  SYNCS.PHASECHK.TRANS64.TRYWAIT P2, [R15+URZ+0x30830], R12 ;  /* 0x0308300c0f0075a7 */ /* 0x0002a6000804017f */
[----:B--2---:R-:W-:Y:S05]  /*157c0*/  @!P2 NANOSLEEP.SYNCS 0x989680 ;  /* 0x009896800000a95d */ /* 0x004fea0003900000 */
[----:B------:R-:W2:Y:S02]  /*157d0*/  @!P2 SYNCS.PHASECHK.TRANS64 P2, [R15+URZ+0x30830], R12 ;  /* 0x0308300c0f00a5a7 */ /* 0x000ea4000804007f */
[----:B--2---:R-:W-:Y:S05]  /*157e0*/  @!P2 BRA `(.L_x_946) ;  /* 0xfffffffc00eca947 */ /* 0x004fea000383ffff */
[----:B------:R-:W-:Y:S05]  /*157f0*/  BRA `(.L_x_945) ;  /* 0xfffffef400c87947 */ /* 0x000fea000383ffff */
.L_x_950:
[----:B-1----:R-:W-:-:S04]  /*15800*/  IMAD.U32 R15, RZ, RZ, UR14 ;  /* 0x0000000eff0f7e24 */ /* 0x002fc8000f8e00ff */
[----:B------:R1:W3:Y:S03]  /*15810*/  SYNCS.PHASECHK.TRANS64.TRYWAIT P2, [R15+URZ+0x30850], R0 ;  /* 0x030850000f0075a7 */ /* 0x0002e6000804017f */
[----:B---3--:R-:W-:Y:S05]  /*15820*/  @!P2 NANOSLEEP.SYNCS 0x989680 ;  /* 0x009896800000a95d */ /* 0x008fea0003900000 */
[----:B------:R-:W3:Y:S02]  /*15830*/  @!P2 SYNCS.PHASECHK.TRANS64 P2, [R15+URZ+0x30850], R0 ;  /* 0x030850000f00a5a7 */ /* 0x000ee4000804007f */
[----:B---3--:R-:W-:Y:S05]  /*15840*/  @!P2 BRA `(.L_x_950) ;  /* 0xfffffffc00eca947 */ /* 0x008fea000383ffff */
[----:B------:R-:W-:Y:S05]  /*15850*/  BRA `(.L_x_949) ;  /* 0xffffff0000587947 */ /* 0x000fea000383ffff */
.L_x_967:
[----:B-1----:R-:W-:-:S04]  /*15860*/  IMAD.U32 R4, RZ, RZ, UR57 ;  /* 0x00000039ff047e24 */ /* 0x002fc8000f8e00ff */
[----:B------:R1:W2:Y:S03]  /*15870*/  SYNCS.PHASECHK.TRANS64.TRYWAIT P2, [R4+URZ+0x30830], R3 ;  /* 0x03083003040075a7 */ /* 0x0002a6000804017f */
[----:B--2---:R-:W-:Y:S05]  /*15880*/  @!P2 NANOSLEEP.SYNCS 0x989680 ;  /* 0x009896800000a95d */ /* 0x004fea0003900000 */
[----:B------:R-:W2:Y:S02]  /*15890*/  @!P2 SYNCS.PHASECHK.TRANS64 P2, [R4+URZ+0x30830], R3 ;  /* 0x030830030400a5a7 */ /* 0x000ea4000804007f */
[----:B--2---:R-:W-:Y:S05]  /*158a0*/  @!P2 BRA `(.L_x_967) ;  /* 0xfffffffc00eca947 */ /* 0x004fea000383ffff */
[----:B------:R-:W-:Y:S05]  /*158b0*/  BRA `(.L_x_966) ;  /* 0xffffff2c00c47947 */ /* 0x000fea000383ffff */
.L_x_971:
[----:B01----:R-:W-:-:S04]  /*158c0*/  IMAD.U32 R3, RZ, RZ, UR14 ;  /* 0x0000000eff037e24 */ /* 0x003fc8000f8e00ff */
[----:B------:R0:W1:Y:S03]  /*158d0*/  SYNCS.PHASECHK.TRANS64.TRYWAIT P2, [R3+URZ+0x30850], R0 ;  /* 0x03085000030075a7 */ /* 0x000066000804017f */
[----:B-1----:R-:W-:Y:S05]  /*158e0*/  @!P2 NANOSLEEP.SYNCS 0x989680 ;  /* 0x009896800000a95d */ /* 0x002fea0003900000 */
[----:B------:R-:W1:Y:S02]  /*158f0*/  @!P2 SYNCS.PHASECHK.TRANS64 P2, [R3+URZ+0x30850], R0 ;  /* 0x030850000300a5a7 */ /* 0x000e64000804007f */
[----:B-1----:R-:W-:Y:S05]  /*15900*/  @!P2 BRA `(.L_x_971) ;  /* 0xfffffffc00eca947 */ /* 0x002fea000383ffff */
[----:B------:R-:W-:Y:S05]  /*15910*/  BRA `(.L_x_970) ;  /* 0xffffff3800547947 */ /* 0x000fea000383ffff */
.L_x_977:
[----:B-1----:R-:W-:-:S04]  /*15920*/  IMAD.U32 R4, RZ, RZ, UR57 ;  /* 0x00000039ff047e24 */ /* 0x002fc8000f8e00ff */
[----:B------:R1:W2:Y:S03]  /*15930*/  SYNCS.PHASECHK.TRANS64.TRYWAIT P2, [R4+URZ+0x30830], R3 ;  /* 0x03083003040075a7 */ /* 0x0002a6000804017f */
[----:B--2---:R-:W-:Y:S05]  /*15940*/  @!P2 NANOSLEEP.SYNCS 0x989680 ;  /* 0x009896800000a95d */ /* 0x004fea0003900000 */
[----:B------:R-:W2:Y:S02]  /*15950*/  @!P2 SYNCS.PHASECHK.TRANS64 P2, [R4+URZ+0x30830], R3 ;  /* 0x030830030400a5a7 */ /* 0x000ea4000804007f */
[----:B--2---:R-:W-:Y:S05]  /*15960*/  @!P2 BRA `(.L_x_977) ;  /* 0xfffffffc00eca947 */ /* 0x004fea000383ffff */
[----:B------:R-:W-:Y:S05]  /*15970*/  BRA `(.L_x_976) ;  /* 0xffffff5000907947 */ /* 0x000fea000383ffff */
.L_x_981:
[----:B01----:R-:W-:-:S04]  /*15980*/  IMAD.U32 R3, RZ, RZ, UR14 ;  /* 0x0000000eff037e24 */ /* 0x003fc8000f8e00ff */
[----:B------:R0:W1:Y:S03]  /*15990*/  SYNCS.PHASECHK.TRANS64.TRYWAIT P2, [R3+URZ+0x30850], R0 ;  /* 0x03085000030075a7 */ /* 0x000066000804017f */
[----:B-1----:R-:W-:Y:S05]  /*159a0*/  @!P2 NANOSLEEP.SYNCS 0x989680 ;  /* 0x009896800000a95d */ /* 0x002fea0003900000 */
[----:B------:R-:W1:Y:S02]  /*159b0*/  @!P2 SYNCS.PHASECHK.TRANS64 P2, [R3+URZ+0x30850], R0 ;  /* 0x030850000300a5a7 */ /* 0x000e64000804007f */
[----:B-1----:R-:W-:Y:S05]  /*159c0*/  @!P2 BRA `(.L_x_981) ;  /* 0xfffffffc00eca947 */ /* 0x002fea000383ffff */
[----:B------:R-:W-:Y:S05]  /*159d0*/  BRA `(.L_x_980) ;  /* 0xffffff5c00207947 */ /* 0x000fea000383ffff */
.L_x_994:
[----:B-1----:R-:W-:-:S04]  /*159e0*/  IMAD.U32 R7, RZ, RZ, UR5 ;  /* 0x00000005ff077e24 */ /* 0x002fc8000f8e00ff */
[----:B------:R1:W2:Y:S03]  /*159f0*/  SYNCS.PHASECHK.TRANS64.TRYWAIT P0, [R7+URZ+0x30850], R0 ;  /* 0x03085000070075a7 */ /* 0x0002a6000800017f */
[----:B--2---:R-:W-:Y:S05]  /*15a00*/  @!P0 NANOSLEEP.SYNCS 0x989680 ;  /* 0x009896800000895d */ /* 0x004fea0003900000 */
[----:B------:R-:W2:Y:S02]  /*15a10*/  @!P0 SYNCS.PHASECHK.TRANS64 P0, [R7+URZ+0x30850], R0 ;  /* 0x03085000070085a7 */ /* 0x000ea4000800007f */
[----:B--2---:R-:W-:Y:S05]  /*15a20*/  @!P0 BRA `(.L_x_994) ;  /* 0xfffffffc00ec8947 */ /* 0x004fea000383ffff */
[----:B------:R-:W-:Y:S05]  /*15a30*/  BRA `(.L_x_993) ;  /* 0xffffff8c002c7947 */ /* 0x000fea000383ffff */
.L_x_1011:
[----:B------:R-:W-:Y:S02]  /*15a40*/  IMAD.MOV.U32 R13, RZ, RZ, R0 ;  /* 0x000000ffff0d7224 */ /* 0x000fe400078e0000 */
[----:B------:R-:W-:Y:S02]  /*15a50*/  IMAD.MOV.U32 R12, RZ, RZ, RZ ;  /* 0x000000ffff0c7224 */ /* 0x000fe400078e00ff */
[----:B------:R-:W-:Y:S02]  /*15a60*/  IMAD.MOV.U32 R11, RZ, RZ, 0x1f ;  /* 0x0000001fff0b7424 */ /* 0x000fe400078e00ff */
[----:B------:R-:W-:-:S07]  /*15a70*/  IMAD.MOV.U32 R15, RZ, RZ, -0x1 ;  /* 0xffffffffff0f7424 */ /* 0x000fce00078e00ff */
[----:B0-----:R-:W-:Y:S05]  /*15a80*/  WARPSYNC.COLLECTIVE R15, `(.L_x_1094) ;  /* 0x000000000f087348 */ /* 0x001fea0003c00000 */
[----:B------:R1:W2:Y:S02]  /*15a90*/  SHFL.IDX P6, R14, R13, R12, R11 ;  /* 0x0000000c0d0e7389 */ /* 0x0002a400000c000b */
[----:B012---:R-:W-:Y:S01]  /*15aa0*/  ENDCOLLECTIVE ;  /* 0x000000000000791b */ /* 0x007fe20003800000 */
.L_x_1094:
[----:B------:R-:W-:Y:S05]  /*15ab0*/  BRA `(.L_x_1095) ;  /* 0xffffffc400407947 */ /* 0x000fea000383ffff */
.L_x_1013:
[----:B------:R-:W-:Y:S01]  /*15ac0*/  BSSY B0, `(.L_x_1096) ;  /* 0x0000006000007945 */ /* 0x000fe20003800000 */
[----:B------:R-:W-:-:S07]  /*15ad0*/  IMAD.MOV.U32 R15, RZ, RZ, -0x1 ;  /* 0xffffffffff0f7424 */ /* 0x000fce00078e00ff */
[----:B01----:R-:W-:Y:S05]  /*15ae0*/  WARPSYNC.COLLECTIVE R15, `(.L_x_1097) ;  /* 0x000000000f0c7348 */ /* 0x003fea0003c00000 */
[----:B------:R-:W-:Y:S02]  /*15af0*/  ELECT P6, UR62, PT ;  /* 0x00000000003e782f */ /* 0x000fe400038c0000 */
[----:B------:R-:W-:Y:S01]  /*15b00*/  MOV R14, UR62 ;  /* 0x0000003e000e7c02 */ /* 0x000fe20008000f00 */
[----:B01----:R-:W-:Y:S10]  /*15b10*/  ENDCOLLECTIVE ;  /* 0x000000000000791b */ /* 0x003ff40003800000 */
.L_x_1097:
[----:B------:R-:W-:Y:S05]  /*15b20*/  BSYNC B0 ;  /* 0x0000000000007941 */ /* 0x000fea0003800000 */
.L_x_1096:
[----:B------:R-:W-:Y:S05]  /*15b30*/  BRA `(.L_x_1098) ;  /* 0xffffffc400407947 */ /* 0x000fea000383ffff */
.L_x_1015:
[----:B-1----:R-:W-:-:S04]  /*15b40*/  IMAD.U32 R3, RZ, RZ, UR38 ;  /* 0x00000026ff037e24 */ /* 0x002fc8000f8e00ff */
[----:B------:R1:W3:Y:S03]  /*15b50*/  SYNCS.PHASECHK.TRANS64.TRYWAIT P0, [R3+URZ+0x30840], R0 ;  /* 0x03084000030075a7 */ /* 0x0002e6000800017f */
[----:B---3--:R-:W-:Y:S05]  /*15b60*/  @!P0 NANOSLEEP.SYNCS 0x989680 ;  /* 0x009896800000895d */ /* 0x008fea0003900000 */
[----:B------:R-:W3:Y:S02]  /*15b70*/  @!P0 SYNCS.PHASECHK.TRANS64 P0, [R3+URZ+0x30840], R0 ;  /* 0x03084000030085a7 */ /* 0x000ee4000800007f */
[----:B---3--:R-:W-:Y:S05]  /*15b80*/  @!P0 BRA `(.L_x_1015) ;  /* 0xfffffffc00ec8947 */ /* 0x008fea000383ffff */
[----:B------:R-:W-:Y:S05]  /*15b90*/  BRA `(.L_x_1099) ;  /* 0xffffffc4009c7947 */ /* 0x000fea000383ffff */
.L_x_1018:
[----:B------:R-:W-:Y:S02]  /*15ba0*/  IMAD.MOV.U32 R13, RZ, RZ, R8 ;  /* 0x000000ffff0d7224 */ /* 0x000fe400078e0008 */
[----:B------:R-:W-:Y:S02]  /*15bb0*/  IMAD.MOV.U32 R12, RZ, RZ, RZ ;  /* 0x000000ffff0c7224 */ /* 0x000fe400078e00ff */
[----:B------:R-:W-:Y:S02]  /*15bc0*/  IMAD.MOV.U32 R11, RZ, RZ, 0x181f ;  /* 0x0000181fff0b7424 */ /* 0x000fe400078e00ff */
[----:B------:R-:W-:Y:S02]  /*15bd0*/  IMAD.MOV.U32 R15, RZ, RZ, -0x1 ;  /* 0xffffffffff0f7424 */ /* 0x000fe400078e00ff */
[----:B------:R-:W-:-:S07]  /*15be0*/  VIADD R6, R6, UR45 ;  /* 0x0000002d06067c36 */ /* 0x000fce0008000000 */
[----:B------:R-:W-:Y:S05]  /*15bf0*/  WARPSYNC.COLLECTIVE R15, `(.L_x_1100) ;  /* 0x000000000f087348 */ /* 0x000fea0003c00000 */
[----:B------:R0:W1:Y:S02]  /*15c00*/  SHFL.IDX P6, R14, R13, R12, R11 ;  /* 0x0000000c0d0e7389 */ /* 0x00006400000c000b */
[----:B01----:R-:W-:Y:S01]  /*15c10*/  ENDCOLLECTIVE ;  /* 0x000000000000791b */ /* 0x003fe20003800000 */
.L_x_1100:
[----:B------:R-:W-:Y:S02]  /*15c20*/  VIADD R4, R6, 0x10 ;  /* 0x0000001006047836 */ /* 0x000fe40000000000 */
[----:B------:R-:W-:Y:S02]  /*15c30*/  IMAD.MOV.U32 R13, RZ, RZ, R0 ;  /* 0x000000ffff0d7224 */ /* 0x000fe400078e0000 */
[----:B------:R-:W-:-:S07]  /*15c40*/  IMAD.MOV.U32 R2, RZ, RZ, R14 ;  /* 0x000000ffff027224 */ /* 0x000fce00078e000e */
[----:B------:R-:W-:Y:S05]  /*15c50*/  WARPSYNC.COLLECTIVE R15, `(.L_x_1101) ;  /* 0x000000000f087348 */ /* 0x000fea0003c00000 */
[----:B------:R0:W1:Y:S02]  /*15c60*/  SHFL.IDX P6, R14, R13, R12, R11 ;  /* 0x0000000c0d0e7389 */ /* 0x00006400000c000b */
[----:B01----:R-:W-:Y:S01]  /*15c70*/  ENDCOLLECTIVE ;  /* 0x000000000000791b */ /* 0x003fe20003800000 */
.L_x_1101:
[----:B------:R-:W-:Y:S01]  /*15c80*/  ULDC UR4, c[0x0][0x288] ;  /* 0x0000a20000047ab9 */ /* 0x000fe20000000800 */
[----:B------:R-:W-:Y:S01]  /*15c90*/  IMAD.MOV.U32 R3, RZ, RZ, R2 ;  /* 0x000000ffff037224 */ /* 0x000fe200078e0002 */
[----:B------:R-:W-:Y:S01]  /*15ca0*/  ULDC.64 UR6, c[0x0][0x208] ;  /* 0x0000820000067ab9 */ /* 0x000fe20000000a00 */
[----:B------:R-:W-:-:S05]  /*15cb0*/  IMAD R7, R7, UR4, RZ ;  /* 0x0000000407077c24 */ /* 0x000fca000f8e02ff */
[----:B------:R-:W-:Y:S01]  /*15cc0*/  ISETP.GE.AND P3, PT, R6, R7, PT ;  /* 0x000000070600720c */ /* 0x000fe20003f66270 */
[----:B------:R-:W-:Y:S02]  /*15cd0*/  IMAD.MOV.U32 R13, RZ, RZ, R8 ;  /* 0x000000ffff0d7224 */ /* 0x000fe400078e0008 */
[----:B------:R-:W-:-:S10]  /*15ce0*/  IMAD.MOV.U32 R12, RZ, RZ, 0x1 ;  /* 0x00000001ff0c7424 */ /* 0x000fd400078e00ff */
[----:B------:R-:W-:Y:S01]  /*15cf0*/  @!P3 LEA R21, R9, UR38, 0x1 ;  /* 0x000000260915bc11 */ /* 0x000fe2000f8e08ff */
        /* <DEDUP_REMOVED lines=12> */
.L_x_1102:
[----:B------:R-:W-:Y:S01]  /*15dc0*/  VIADD R2, R6, 0x20 ;  /* 0x0000002006027836 */ /* 0x000fe20000000000 */
[----:B------:R-:W-:Y:S01]  /*15dd0*/  @!P3 LEA R20, R9, UR38, 0x1 ;  /* 0x000000260914bc11 */ /* 0x000fe2000f8e08ff */
[----:B------:R-:W-:Y:S02]  /*15de0*/  IMAD.MOV.U32 R13, RZ, RZ, R0 ;  /* 0x000000ffff0d7224 */ /* 0x000fe400078e0000 */
[----:B------:R-:W-:-:S07]  /*15df0*/  IMAD.MOV.U32 R4, RZ, RZ, R14 ;  /* 0x000000ffff047224 */ /* 0x000fce00078e000e */
[----:B------:R-:W-:Y:S05]  /*15e00*/  WARPSYNC.COLLECTIVE R15, `(.L_x_1103) ;  /* 0x000000000f087348 */ /* 0x000fea0003c00000 */
[----:B------:R0:W1:Y:S02]  /*15e10*/  SHFL.IDX P6, R14, R13, R12, R11 ;  /* 0x0000000c0d0e7389 */ /* 0x00006400000c000b */
[----:B01----:R-:W-:Y:S01]  /*15e20*/  ENDCOLLECTIVE ;  /* 0x000000000000791b */ /* 0x003fe20003800000 */
.L_x_1103:
        /* <DEDUP_REMOVED lines=16> */
.L_x_1104:
[----:B------:R-:W-:Y:S01]  /*15f30*/  VIADD R4, R6, 0x30 ;  /* 0x0000003006047836 */ /* 0x000fe20000000000 */
[----:B------:R-:W-:Y:S01]  /*15f40*/  @!P3 LEA R21, R9, UR38, 0x1 ;  /* 0x000000260915bc11 */ /* 0x000fe2000f8e08ff */
[----:B------:R-:W-:Y:S02]  /*15f50*/  IMAD.MOV.U32 R13, RZ, RZ, R0 ;  /* 0x000000ffff0d7224 */ /* 0x000fe400078e0000 */
[----:B------:R-:W-:-:S07]  /*15f60*/  IMAD.MOV.U32 R2, RZ, RZ, R14 ;  /* 0x000000ffff027224 */ /* 0x000fce00078e000e */
[----:B------:R-:W-:Y:S05]  /*15f70*/  WARPSYNC.COLLECTIVE R15, `(.L_x_1105) ;  /* 0x000000000f087348 */ /* 0x000fea0003c00000 */
[----:B------:R0:W1:Y:S02]  /*15f80*/  SHFL.IDX P6, R14, R13, R12, R11 ;  /* 0x0000000c0d0e7389 */ /* 0x00006400000c000b */
[----:B01----:R-:W-:Y:S01]  /*15f90*/  ENDCOLLECTIVE ;  /* 0x000000000000791b */ /* 0x003fe20003800000 */
.L_x_1105:
        /* <DEDUP_REMOVED lines=16> */
.L_x_1106:
[----:B------:R-:W-:Y:S01]  /*160a0*/  VIADD R2, R6, 0x40 ;  /* 0x0000004006027836 */ /* 0x000fe20000000000 */
[----:B------:R-:W-:Y:S01]  /*160b0*/  @!P3 LEA R20, R9, UR38, 0x1 ;  /* 0x000000260914bc11 */ /* 0x000fe2000f8e08ff */
[----:B------:R-:W-:Y:S02]  /*160c0*/  IMAD.MOV.U32 R13, RZ, RZ, R0 ;  /* 0x000000ffff0d7224 */ /* 0x000fe400078e0000 */
[----:B------:R-:W-:-:S07]  /*160d0*/  IMAD.MOV.U32 R4, RZ, RZ, R14 ;  /* 0x000000ffff047224 */ /* 0x000fce00078e000e */
[----:B------:R-:W-:Y:S05]  /*160e0*/  WARPSYNC.COLLECTIVE R15, `(.L_x_1107) ;  /* 0x000000000f087348 */ /* 0x000fea0003c00000 */
[----:B------:R0:W1:Y:S02]  /*160f0*/  SHFL.IDX P6, R14, R13, R12, R11 ;  /* 0x0000000c0d0e7389 */ /* 0x00006400000c000b */
[----:B01----:R-:W-:Y:S01]  /*16100*/  ENDCOLLECTIVE ;  /* 0x000000000000791b */ /* 0x003fe20003800000 */
.L_x_1107:
        /* <DEDUP_REMOVED lines=16> */
.L_x_1108:
[----:B------:R-:W-:Y:S01]  /*16210*/  VIADD R4, R6, 0x50 ;  /* 0x0000005006047836 */ /* 0x000fe20000000000 */
[----:B------:R-:W-:Y:S01]  /*16220*/  @!P3 LEA R21, R9, UR38, 0x1 ;  /* 0x000000260915bc11 */ /* 0x000fe2000f8e08ff */
[----:B------:R-:W-:Y:S02]  /*16230*/  IMAD.MOV.U32 R13, RZ, RZ, R0 ;  /* 0x000000ffff0d7224 */ /* 0x000fe400078e0000 */
[----:B------:R-:W-:-:S07]  /*16240*/  IMAD.MOV.U32 R2, RZ, RZ, R14 ;  /* 0x000000ffff027224 */ /* 0x000fce00078e000e */
[----:B------:R-:W-:Y:S05]  /*16250*/  WARPSYNC.COLLECTIVE R15, `(.L_x_1109) ;  /* 0x000000000f087348 */ /* 0x000fea0003c00000 */
[----:B------:R0:W1:Y:S02]  /*16260*/  SHFL.IDX P6, R14, R13, R12, R11 ;  /* 0x0000000c0d0e7389 */ /* 0x00006400000c000b */
[----:B01----:R-:W-:Y:S01]  /*16270*/  ENDCOLLECTIVE ;  /* 0x000000000000791b */ /* 0x003fe20003800000 */
.L_x_1109:
        /* <DEDUP_REMOVED lines=16> */
.L_x_1110:
[----:B------:R-:W-:Y:S01]  /*16380*/  VIADD R2, R6, 0x60 ;  /* 0x0000006006027836 */ /* 0x000fe20000000000 */
[----:B------:R-:W-:Y:S01]  /*16390*/  @!P3 LEA R20, R9, UR38, 0x1 ;  /* 0x000000260914bc11 */ /* 0x000fe2000f8e08ff */
[----:B------:R-:W-:Y:S02]  /*163a0*/  IMAD.MOV.U32 R13, RZ, RZ, R0 ;  /* 0x000000ffff0d7224 */ /* 0x000fe400078e0000 */
[----:B------:R-:W-:-:S07]  /*163b0*/  IMAD.MOV.U32 R4, RZ, RZ, R14 ;  /* 0x000000ffff047224 */ /* 0x000fce00078e000e */
[----:B------:R-:W-:Y:S05]  /*163c0*/  WARPSYNC.COLLECTIVE R15, `(.L_x_1111) ;  /* 0x000000000f087348 */ /* 0x000fea0003c00000 */
[----:B------:R0:W1:Y:S02]  /*163d0*/  SHFL.IDX P6, R14, R13, R12, R11 ;  /* 0x0000000c0d0e7389 */ /* 0x00006400000c000b */
[----:B01----:R-:W-:Y:S01]  /*163e0*/  ENDCOLLECTIVE ;  /* 0x000000000000791b */ /* 0x003fe20003800000 */
.L_x_1111:
        /* <DEDUP_REMOVED lines=16> */
.L_x_1112:
[----:B------:R-:W-:Y:S01]  /*164f0*/  @!P3 LEA R21, R9, UR38, 0x1 ;  /* 0x000000260915bc11 */ /* 0x000fe2000f8e08ff */
[----:B------:R-:W-:Y:S02]  /*16500*/  IMAD.MOV.U32 R13, RZ, RZ, R0 ;  /* 0x000000ffff0d7224 */ /* 0x000fe400078e0000 */
[----:B------:R-:W-:-:S07]  /*16510*/  IMAD.MOV.U32 R2, RZ, RZ, R14 ;  /* 0x000000ffff027224 */ /* 0x000fce00078e000e */
[----:B------:R-:W-:Y:S05]  /*16520*/  WARPSYNC.COLLECTIVE R15, `(.L_x_1113) ;  /* 0x000000000f087348 */ /* 0x000fea0003c00000 */
[----:B------:R0:W1:Y:S02]  /*16530*/  SHFL.IDX P6, R14, R13, R12, R11 ;  /* 0x0000000c0d0e7389 */ /* 0x00006400000c000b */
[----:B01----:R-:W-:Y:S01]  /*16540*/  ENDCOLLECTIVE ;  /* 0x000000000000791b */ /* 0x003fe20003800000 */
.L_x_1113:
        /* <DEDUP_REMOVED lines=15> */
.L_x_1114:
[----:B------:R-:W-:Y:S02]  /*16640*/  IMAD.MOV.U32 R13, RZ, RZ, R0 ;  /* 0x000000ffff0d7224 */ /* 0x000fe400078e0000 */
[----:B------:R-:W-:-:S07]  /*16650*/  IMAD.MOV.U32 R4, RZ, RZ, R14 ;  /* 0x000000ffff047224 */ /* 0x000fce00078e000e */
[----:B------:R-:W-:Y:S05]  /*16660*/  WARPSYNC.COLLECTIVE R15, `(.L_x_1115) ;  /* 0x000000000f087348 */ /* 0x000fea0003c00000 */
[----:B------:R0:W1:Y:S02]  /*16670*/  SHFL.IDX P6, R14, R13, R12, R11 ;  /* 0x0000000c0d0e7389 */ /* 0x00006400000c000b */
[----:B01----:R-:W-:Y:S01]  /*16680*/  ENDCOLLECTIVE ;  /* 0x000000000000791b */ /* 0x003fe20003800000 */
.L_x_1115:
[----:B------:R-:W-:Y:S05]  /*16690*/  BRA `(.L_x_1116) ;  /* 0xffffffc400fc7947 */ /* 0x000fea000383ffff */
.L_x_1021:
[----:B-1----:R-:W-:-:S04]  /*166a0*/  IMAD.U32 R3, RZ, RZ, UR38 ;  /* 0x00000026ff037e24 */ /* 0x002fc8000f8e00ff */
[----:B------:R1:W2:Y:S03]  /*166b0*/  SYNCS.PHASECHK.TRANS64.TRYWAIT P0, [R3+URZ+0x30820], R0 ;  /* 0x03082000030075a7 */ /* 0x0002a6000800017f */
[----:B--2---:R-:W-:Y:S05]  /*166c0*/  @!P0 NANOSLEEP.SYNCS 0x989680 ;  /* 0x009896800000895d */ /* 0x004fea0003900000 */
[----:B------:R-:W2:Y:S02]  /*166d0*/  @!P0 SYNCS.PHASECHK.TRANS64 P0, [R3+URZ+0x30820], R0 ;  /* 0x03082000030085a7 */ /* 0x000ea4000800007f */
[----:B--2---:R-:W-:Y:S05]  /*166e0*/  @!P0 BRA `(.L_x_1021) ;  /* 0xfffffffc00ec8947 */ /* 0x004fea000383ffff */
[----:B------:R-:W-:Y:S05]  /*166f0*/  BRA `(.L_x_1117) ;  /* 0xffffffc800547947 */ /* 0x000fea000383ffff */
.L_x_1028:
[----:B-1----:R-:W-:-:S04]  /*16700*/  IMAD.U32 R3, RZ, RZ, UR38 ;  /* 0x00000026ff037e24 */ /* 0x002fc8000f8e00ff */
[----:B------:R1:W2:Y:S03]  /*16710*/  SYNCS.PHASECHK.TRANS64.TRYWAIT P0, [R3+URZ+0x30848], R2 ;  /* 0x03084802030075a7 */ /* 0x0002a6000800017f */
[----:B--2---:R-:W-:Y:S05]  /*16720*/  @!P0 NANOSLEEP.SYNCS 0x989680 ;  /* 0x009896800000895d */ /* 0x004fea0003900000 */
[----:B------:R-:W2:Y:S02]  /*16730*/  @!P0 SYNCS.PHASECHK.TRANS64 P0, [R3+URZ+0x30848], R2 ;  /* 0x03084802030085a7 */ /* 0x000ea4000800007f */
[----:B--2---:R-:W-:Y:S05]  /*16740*/  @!P0 BRA `(.L_x_1028) ;  /* 0xfffffffc00ec8947 */ /* 0x004fea000383ffff */
[----:B------:R-:W-:Y:S05]  /*16750*/  BRA `(.L_x_1118) ;  /* 0xffffffcc00387947 */ /* 0x000fea000383ffff */
.L_x_1035:
[----:B0-----:R-:W-:-:S04]  /*16760*/  IMAD.U32 R3, RZ, RZ, UR38 ;  /* 0x00000026ff037e24 */ /* 0x001fc8000f8e00ff */
[----:B------:R0:W1:Y:S03]  /*16770*/  SYNCS.PHASECHK.TRANS64.TRYWAIT P0, [R3+URZ+0x30860], R2 ;  /* 0x03086002030075a7 */ /* 0x000066000800017f */
[----:B-1----:R-:W-:Y:S05]  /*16780*/  @!P0 NANOSLEEP.SYNCS 0x989680 ;  /* 0x009896800000895d */ /* 0x002fea0003900000 */
[----:B------:R-:W1:Y:S02]  /*16790*/  @!P0 SYNCS.PHASECHK.TRANS64 P0, [R3+URZ+0x30860], R2 ;  /* 0x03086002030085a7 */ /* 0x000e64000800007f */
[----:B-1----:R-:W-:Y:S05]  /*167a0*/  @!P0 BRA `(.L_x_1035) ;  /* 0xfffffffc00ec8947 */ /* 0x002fea000383ffff */
[----:B------:R-:W-:Y:S05]  /*167b0*/  BRA `(.L_x_1119) ;  /* 0xffffffd000107947 */ /* 0x000fea000383ffff */
.L_x_1045:
[----:B-1----:R-:W-:-:S04]  /*167c0*/  IMAD.U32 R3, RZ, RZ, UR38 ;  /* 0x00000026ff037e24 */ /* 0x002fc8000f8e00ff */
[----:B------:R1:W2:Y:S03]  /*167d0*/  SYNCS.PHASECHK.TRANS64.TRYWAIT P0, [R3+URZ+0x30840], R2 ;  /* 0x03084002030075a7 */ /* 0x0002a6000800017f */
[----:B--2---:R-:W-:Y:S05]  /*167e0*/  @!P0 NANOSLEEP.SYNCS 0x989680 ;  /* 0x009896800000895d */ /* 0x004fea0003900000 */
[----:B------:R-:W2:Y:S02]  /*167f0*/  @!P0 SYNCS.PHASECHK.TRANS64 P0, [R3+URZ+0x30840], R2 ;  /* 0x03084002030085a7 */ /* 0x000ea4000800007f */
[----:B--2---:R-:W-:Y:S05]  /*16800*/  @!P0 BRA `(.L_x_1045) ;  /* 0xfffffffc00ec8947 */ /* 0x004fea000383ffff */
[----:B------:R-:W-:Y:S05]  /*16810*/  BRA `(.L_x_1120) ;  /* 0xffffffd400687947 */ /* 0x000fea000383ffff */
.L_x_1052:
[----:B0-----:R-:W-:-:S04]  /*16820*/  IMAD.U32 R3, RZ, RZ, UR38 ;  /* 0x00000026ff037e24 */ /* 0x001fc8000f8e00ff */
[----:B------:R0:W1:Y:S03]  /*16830*/  SYNCS.PHASECHK.TRANS64.TRYWAIT P0, [R3+URZ+0x30868], R2 ;  /* 0x03086802030075a7 */ /* 0x000066000800017f */
[----:B-1----:R-:W-:Y:S05]  /*16840*/  @!P0 NANOSLEEP.SYNCS 0x989680 ;  /* 0x009896800000895d */ /* 0x002fea0003900000 */
[----:B------:R-:W1:Y:S02]  /*16850*/  @!P0 SYNCS.PHASECHK.TRANS64 P0, [R3+URZ+0x30868], R2 ;  /* 0x03086802030085a7 */ /* 0x000e64000800007f */
[----:B-1----:R-:W-:Y:S05]  /*16860*/  @!P0 BRA `(.L_x_1052) ;  /* 0xfffffffc00ec8947 */ /* 0x002fea000383ffff */
[----:B------:R-:W-:Y:S05]  /*16870*/  BRA `(.L_x_1121) ;  /* 0xffffffd800407947 */ /* 0x000fea000383ffff */
.L_x_1062:
[----:B-1----:R-:W-:-:S04]  /*16880*/  IMAD.U32 R3, RZ, RZ, UR38 ;  /* 0x00000026ff037e24 */ /* 0x002fc8000f8e00ff */
[----:B------:R1:W2:Y:S03]  /*16890*/  SYNCS.PHASECHK.TRANS64.TRYWAIT P0, [R3+URZ+0x30848], R2 ;  /* 0x03084802030075a7 */ /* 0x0002a6000800017f */
[----:B--2---:R-:W-:Y:S05]  /*168a0*/  @!P0 NANOSLEEP.SYNCS 0x989680 ;  /* 0x009896800000895d */ /* 0x004fea0003900000 */
[----:B------:R-:W2:Y:S02]  /*168b0*/  @!P0 SYNCS.PHASECHK.TRANS64 P0, [R3+URZ+0x30848], R2 ;  /* 0x03084802030085a7 */ /* 0x000ea4000800007f */
[----:B--2---:R-:W-:Y:S05]  /*168c0*/  @!P0 BRA `(.L_x_1062) ;  /* 0xfffffffc00ec8947 */ /* 0x004fea000383ffff */
[----:B------:R-:W-:Y:S05]  /*168d0*/  BRA `(.L_x_1122) ;  /* 0xffffffdc00b07947 */ /* 0x000fea000383ffff */
.L_x_1069:
[----:B0-----:R-:W-:-:S04]  /*168e0*/  IMAD.U32 R3, RZ, RZ, UR38 ;  /* 0x00000026ff037e24 */ /* 0x001fc8000f8e00ff */
[----:B------:R0:W1:Y:S03]  /*168f0*/  SYNCS.PHASECHK.TRANS64.TRYWAIT P0, [R3+URZ+0x30860], R2 ;  /* 0x03086002030075a7 */ /* 0x000066000800017f */
[----:B-1----:R-:W-:Y:S05]  /*16900*/  @!P0 NANOSLEEP.SYNCS 0x989680 ;  /* 0x009896800000895d */ /* 0x002fea0003900000 */
[----:B------:R-:W1:Y:S02]  /*16910*/  @!P0 SYNCS.PHASECHK.TRANS64 P0, [R3+URZ+0x30860], R2 ;  /* 0x03086002030085a7 */ /* 0x000e64000800007f */
[----:B-1----:R-:W-:Y:S05]  /*16920*/  @!P0 BRA `(.L_x_1069) ;  /* 0xfffffffc00ec8947 */ /* 0x002fea000383ffff */
[----:B------:R-:W-:Y:S05]  /*16930*/  BRA `(.L_x_1123) ;  /* 0xffffffe000847947 */ /* 0x000fea000383ffff */
.L_x_1078:
[----:B0-----:R0:W1:Y:S02]  /*16940*/  SYNCS.PHASECHK.TRANS64.TRYWAIT P0, [R3+URZ+0x30860], R2 ;  /* 0x03086002030075a7 */ /* 0x001064000800017f */
[----:B-1----:R-:W-:Y:S05]  /*16950*/  @!P0 NANOSLEEP.SYNCS 0x989680 ;  /* 0x009896800000895d */ /* 0x002fea0003900000 */
[----:B------:R-:W1:Y:S02]  /*16960*/  @!P0 SYNCS.PHASECHK.TRANS64 P0, [R3+URZ+0x30860], R2 ;  /* 0x03086002030085a7 */ /* 0x000e64000800007f */
[----:B-1----:R-:W-:Y:S05]  /*16970*/  @!P0 BRA `(.L_x_1078) ;  /* 0xfffffffc00f08947 */ /* 0x002fea000383ffff */
[----:B------:R-:W-:Y:S05]  /*16980*/  BRA `(.L_x_1124) ;  /* 0xffffffe400847947 */ /* 0x000fea000383ffff */
.L_x_1084:
[----:B0-----:R0:W1:Y:S02]  /*16990*/  SYNCS.PHASECHK.TRANS64.TRYWAIT P0, [R2+URZ+0x30820], R3 ;  /* 0x03082003020075a7 */ /* 0x001064000800017f */
[----:B-1----:R-:W-:Y:S05]  /*169a0*/  @!P0 NANOSLEEP.SYNCS 0x989680 ;  /* 0x009896800000895d */ /* 0x002fea0003900000 */
[----:B------:R-:W1:Y:S02]  /*169b0*/  @!P0 SYNCS.PHASECHK.TRANS64 P0, [R2+URZ+0x30820], R3 ;  /* 0x03082003020085a7 */ /* 0x000e64000800007f */
[----:B-1----:R-:W-:Y:S05]  /*169c0*/  @!P0 BRA `(.L_x_1084) ;  /* 0xfffffffc00f08947 */ /* 0x002fea000383ffff */
[----:B------:R-:W-:Y:S05]  /*169d0*/  BRA `(.L_x_1125) ;  /* 0xffffffe800887947 */ /* 0x000fea000383ffff */
.L_x_1085:
        /* <DEDUP_REMOVED lines=11> */
.L_x_1127:
[----:B------:R-:W-:Y:S05]  /*16a90*/  BSYNC B0 ;  /* 0x0000000000007941 */ /* 0x000fea0003800000 */
.L_x_1126:
[----:B------:R-:W-:Y:S05]  /*16aa0*/  BRA `(.L_x_1128) ;  /* 0xffffffe8006c7947 */ /* 0x000fea000383ffff */
.L_x_1086:
[----:B------:R-:W-:Y:S01]  /*16ab0*/  BSSY B0, `(.L_x_1129) ;  /* 0x0000006000007945 */ /* 0x000fe20003800000 */
[----:B------:R-:W-:-:S07]  /*16ac0*/  IMAD.MOV.U32 R15, RZ, RZ, -0x1 ;  /* 0xffffffffff0f7424 */ /* 0x000fce00078e00ff */
[----:B0-----:R-:W-:Y:S05]  /*16ad0*/  WARPSYNC.COLLECTIVE R15, `(.L_x_1130) ;  /* 0x000000000f0c7348 */ /* 0x001fea0003c00000 */
[----:B------:R-:W-:Y:S02]  /*16ae0*/  ELECT P6, UR62, PT ;  /* 0x00000000003e782f */ /* 0x000fe400038c0000 */
[----:B------:R-:W-:Y:S01]  /*16af0*/  MOV R14, UR62 ;  /* 0x0000003e000e7c02 */ /* 0x000fe20008000f00 */
[----:B0-----:R-:W-:Y:S10]  /*16b00*/  ENDCOLLECTIVE ;  /* 0x000000000000791b */ /* 0x001ff40003800000 */
.L_x_1130:
[----:B------:R-:W-:Y:S05]  /*16b10*/  BSYNC B0 ;  /* 0x0000000000007941 */ /* 0x000fea0003800000 */
.L_x_1129:
[----:B------:R-:W-:Y:S05]  /*16b20*/  BRA `(.L_x_1131) ;  /* 0xffffffe800607947 */ /* 0x000fea000383ffff */
.L_x_1088:
[----:B0-----:R0:W1:Y:S02]  /*16b30*/  SYNCS.PHASECHK.TRANS64.TRYWAIT P0, [R7+URZ], R4 ;  /* 0x00000004070075a7 */ /* 0x001064000800017f */
[----:B-1----:R-:W-:Y:S05]  /*16b40*/  @!P0 NANOSLEEP.SYNCS 0x989680 ;  /* 0x009896800000895d */ /* 0x002fea0003900000 */
[----:B------:R-:W1:Y:S02]  /*16b50*/  @!P0 SYNCS.PHASECHK.TRANS64 P0, [R7+URZ], R4 ;  /* 0x00000004070085a7 */ /* 0x000e64000800007f */
[----:B-1----:R-:W-:Y:S05]  /*16b60*/  @!P0 BRA `(.L_x_1088) ;  /* 0xfffffffc00f08947 */ /* 0x002fea000383ffff */
[----:B------:R-:W-:Y:S05]  /*16b70*/  BRA `(.L_x_1132) ;  /* 0xffffffe8009c7947 */ /* 0x000fea000383ffff */
.L_x_1089:
[----:B-1----:R1:W2:Y:S02]  /*16b80*/  SYNCS.PHASECHK.TRANS64.TRYWAIT P0, [R8+URZ], R5 ;  /* 0x00000005080075a7 */ /* 0x0022a4000800017f */
[----:B--2---:R-:W-:Y:S05]  /*16b90*/  @!P0 NANOSLEEP.SYNCS 0x989680 ;  /* 0x009896800000895d */ /* 0x004fea0003900000 */
[----:B------:R-:W2:Y:S02]  /*16ba0*/  @!P0 SYNCS.PHASECHK.TRANS64 P0, [R8+URZ], R5 ;  /* 0x00000005080085a7 */ /* 0x000ea4000800007f */
[----:B--2---:R-:W-:Y:S05]  /*16bb0*/  @!P0 BRA `(.L_x_1089) ;  /* 0xfffffffc00f08947 */ /* 0x004fea000383ffff */
[----:B------:R-:W-:Y:S05]  /*16bc0*/  BRA `(.L_x_1133) ;  /* 0xffffffe800907947 */ /* 0x000fea000383ffff */
.L_x_1091:
[----:B0-----:R0:W2:Y:S02]  /*16bd0*/  SYNCS.PHASECHK.TRANS64.TRYWAIT P0, [R7+URZ], R4 ;  /* 0x00000004070075a7 */ /* 0x0010a4000800017f */
[----:B--2---:R-:W-:Y:S05]  /*16be0*/  @!P0 NANOSLEEP.SYNCS 0x989680 ;  /* 0x009896800000895d */ /* 0x004fea0003900000 */
[----:B------:R-:W2:Y:S02]  /*16bf0*/  @!P0 SYNCS.PHASECHK.TRANS64 P0, [R7+URZ], R4 ;  /* 0x00000004070085a7 */ /* 0x000ea4000800007f */
[----:B--2---:R-:W-:Y:S05]  /*16c00*/  @!P0 BRA `(.L_x_1091) ;  /* 0xfffffffc00f08947 */ /* 0x004fea000383ffff */
[----:B------:R-:W-:Y:S05]  /*16c10*/  BRA `(.L_x_1134) ;  /* 0xffffffe800947947 */ /* 0x000fea000383ffff */
.L_x_1135:
        /* <DEDUP_REMOVED lines=14> */
.L_x_3019:


//--------------------- .text._ZN7cutlass13device_kernelIN5flash11enable_sm90INS1_16FlashAttnFwdSm90INS1_25CollectiveMainloopFwdSm90ILi2EN4cute5tupleIJNS5_1CILi1EEES8_S8_EEENS6_IJNS7_ILi128EEENS7_ILi96EEENS7_ILi192EEEEEELi192ENS_10bfloat16_tEfNS_4arch4Sm90ELb0ELb1ELb1ELb1ELb0ELb0ELb0ELb1ELb1ELb1ELb1ELb0EEENS1_21CollectiveEpilogueFwdINS6_IJSA_SC_SB_EEES9_SE_SG_Li256ELb1ELb1ELb1ELb0EEENS1_36VarlenDynamicPersistentTileSchedulerILi128ELi96ELi256ELi128ELb1ELb1ELb1ELb1ELb0ELb1EEEEEEEEEvNT_6ParamsE --------------------------
	.section	.text._ZN7cutlass13device_kernelIN5flash11enable_sm90INS1_16FlashAttnFwdSm90INS1_25CollectiveMainloopFwdSm90ILi2EN4cute5tupleIJNS5_1CILi1EEES8_S8_EEENS6_IJNS7_ILi128EEENS7_ILi96EEENS7_ILi192EEEEEELi192ENS_10bfloat16_tEfNS_4arch4Sm90ELb0ELb1ELb1ELb1ELb0ELb0ELb0ELb1ELb1ELb1ELb1ELb0EEENS1_21CollectiveEpilogueFwdINS6_IJSA_SC_SB_EEES9_SE_SG_Li256ELb1ELb1ELb1ELb0EEENS1_36VarlenDynamicPersistentTileSchedulerILi128ELi96ELi256ELi128ELb1ELb1ELb1ELb1ELb0ELb1EEEEEEEEEvNT_6ParamsE,"ax",@progbits
	.align	128
.text._ZN7cutlass13device_kernelIN5flash11enable_sm90INS1_16FlashAttnFwdSm90INS1_25CollectiveMainloopFwdSm90ILi2EN4cute5tupleIJNS5_1CILi1EEES8_S8_EEENS6_IJNS7_ILi128EEENS7_ILi96EEENS7_ILi192EEEEEELi192ENS_10bfloat16_tEfNS_4arch4Sm90ELb0ELb1ELb1ELb1ELb0ELb0ELb0ELb1ELb1ELb1ELb1ELb0EEENS1_21CollectiveEpilogueFwdINS6_IJSA_SC_SB_EEES9_SE_SG_Li256ELb1ELb1ELb1ELb0EEENS1_36VarlenDynamicPersistentTileSchedulerILi128ELi96ELi256ELi128ELb1ELb1ELb1ELb1ELb0ELb1EEEEEEEEEvNT_6ParamsE:
        .type           _ZN7cutlass13device_kernelIN5flash11enable_sm90INS1_16FlashAttnFwdSm90INS1_25CollectiveMainloopFwdSm90ILi2EN4cute5tupleIJNS5_1CILi1EEES8_S8_EEENS6_IJNS7_ILi128EEENS7_ILi96EEENS7_ILi192EEEEEELi192ENS_10bfloat16_tEfNS_4arch4Sm90ELb0ELb1ELb1ELb1ELb0ELb0ELb0ELb1ELb1ELb1ELb1ELb0EEENS1_21CollectiveEpilogueFwdINS6_IJSA_SC_SB_EEES9_SE_SG_Li256ELb1ELb1ELb1ELb0EEENS1_36VarlenDynamicPersistentTileSchedulerILi128ELi96ELi256ELi128ELb1ELb1ELb1ELb1ELb0ELb1EEEEEEEEEvNT_6ParamsE,@function
        .size           _ZN7cutlass13device_kernelIN5flash11enable_sm90INS1_16FlashAttnFwdSm90INS1_25CollectiveMainloopFwdSm90ILi2EN4cute5tupleIJNS5_1CILi1EEES8_S8_EEENS6_IJNS7_ILi128EEENS7_ILi96EEENS7_ILi192EEEEEELi192ENS_10bfloat16_tEfNS_4arch4Sm90ELb0ELb1ELb1ELb1ELb0ELb0ELb0ELb1ELb1ELb1ELb1ELb0EEENS1_21CollectiveEpilogueFwdINS6_IJSA_SC_SB_EEES9_SE_SG_Li256ELb1ELb1ELb1ELb0EEENS1_36VarlenDynamicPersistentTileSchedulerILi128ELi96ELi256ELi128ELb1ELb1ELb1ELb1ELb0ELb1EEEEEEEEEvNT_6ParamsE,(.L_x_3020 - _ZN7cutlass13device_kernelIN5flash11enable_sm90INS1_16FlashAttnFwdSm90INS1_25CollectiveMainloopFwdSm90ILi2EN4cute5tupleIJNS5_1CILi1EEES8_S8_EEENS6_IJNS7_ILi128EEENS7_ILi96EEENS7_ILi192EEEEEELi192ENS_10bfloat16_tEfNS_4arch4Sm90ELb0ELb1ELb1ELb1ELb0ELb0ELb0ELb1ELb1ELb1ELb1ELb0EEENS1_21CollectiveEpilogueFwdINS6_IJSA_SC_SB_EEES9_SE_SG_Li256ELb1ELb1ELb1ELb0EEENS1_36VarlenDynamicPersistentTileSchedulerILi128ELi96ELi256ELi128ELb1ELb1ELb1ELb1ELb0ELb1EEEEEEEEEvNT_6ParamsE)
        .other          _ZN7cutlass13device_kernelIN5flash11enable_sm90INS1_16FlashAttnFwdSm90INS1_25CollectiveMainloopFwdSm90ILi2EN4cute5tupleIJNS5_1CILi1EEES8_S8_EEENS6_IJNS7_ILi128EEENS7_ILi96EEENS7_ILi192EEEEEELi192ENS_10bfloat16_tEfNS_4arch4Sm90ELb0ELb1ELb1ELb1ELb0ELb0ELb0ELb1ELb1ELb1ELb1ELb0EEENS1_21CollectiveEpilogueFwdINS6_IJSA_SC_SB_EEES9_SE_SG_Li256ELb1ELb1ELb1ELb0EEENS1_36VarlenDynamicPersistentTileSchedulerILi128ELi96ELi256ELi128ELb1ELb1ELb1ELb1ELb0ELb1EEEEEEEEEvNT_6ParamsE,@"STO_CUDA_ENTRY STV_DEFAULT"
_ZN7cutlass13device_kernelIN5flash11enable_sm90INS1_16FlashAttnFwdSm90INS1_25CollectiveMainloopFwdSm90ILi2EN4cute5tupleIJNS5_1CILi1EEES8_S8_EEENS6_IJNS7_ILi128EEENS7_ILi96EEENS7_ILi192EEEEEELi192ENS_10bfloat16_tEfNS_4arch4Sm90ELb0ELb1ELb1ELb1ELb0ELb0ELb0ELb1ELb1ELb1ELb1ELb0EEENS1_21CollectiveEpilogueFwdINS6_IJSA_SC_SB_EEES9_SE_SG_Li256ELb1ELb1ELb1ELb0EEENS1_36VarlenDynamicPersistentTileSchedulerILi128ELi96ELi256ELi128ELb1ELb1ELb1ELb1ELb0ELb1EEEEEEEEEvNT_6ParamsE:
        /* <DEDUP_REMOVED lines=18> */
.L_x_1137:
[----:B------:R-:W-:Y:S05]  /*0120*/  BSYNC B0 ;  /* 0x0000000000007941 */ /* 0x000fea0003800000 */
.L_x_1136:
        /* <DEDUP_REMOVED lines=41> */
.L_x_1138:
        /* <DEDUP_REMOVED lines=22> */
.L_x_1139:
        /* <DEDUP_REMOVED lines=18> */
.L_x_1140:
        /* <DEDUP_REMOVED lines=22> */
.L_x_1141:
        /* <DEDUP_REMOVED lines=22> */
.L_x_1142:
        /* <DEDUP_REMOVED lines=8> */
.L_x_1144:
        /* <DEDUP_REMOVED lines=14> */
[----:B------:R-:W2:Y:S01]  /*0a60*/  LDL R0, [R1+0x5c] ;  /* 0x00005c0001007983 */ /* 0x000ea20000100800 */
[----:B------:R-:W-:Y:S01]  /*0a70*/  VIADD R12, R6, 0xffffff80 ;  /* 0xffffff80060c7836 */ /* 0x000fe20000000000 */
[----:B------:R-:W-:Y:S01]  /*0a80*/  R2UR UR5, R9 ;  /* 0x00000000090572ca */ /* 0x000fe200000e0000 */
[----:B------:R-:W-:Y:S01]  /*0a90*/  UMOV UR36, URZ ;  /* 0x0000003f00247c82 */ /* 0x000fe20008000000 */
[----:B------:R-:W-:Y:S01]  /*0aa0*/  R2UR UR7, R10 ;  /* 0x000000000a0772ca */ /* 0x000fe200000e0000 */
[----:B------:R-:W-:Y:S01]  /*0ab0*/  UMOV UR37, URZ ;  /* 0x0000003f00257c82 */ /* 0x000fe20008000000 */
[----:B------:R-:W-:Y:S02]  /*0ac0*/  R2UR UR6, R11 ;  /* 0x000000000b0672ca */ /* 0x000fe400000e0000 */
[----:B--2---:R-:W-:Y:S02]  /*0ad0*/  R2UR UR4, R0 ;  /* 0x00000000000472ca */ /* 0x004fe400000e0000 */
[----:B------:R-:W-:-:S04]  /*0ae0*/  SHF.R.S32.HI R0, RZ, 0x1f, R12 ;  /* 0x0000001fff007819 */ /* 0x000fc8000001140c */
[CC--:B------:R-:W-:Y:S02]  /*0af0*/  LEA.HI R4, R0.reuse, R12.reuse, RZ, 0x5 ;  /* 0x0000000c00047211 */ /* 0x0c0fe400078f28ff */
[CC--:B------:R-:W-:Y:S02]  /*0b00*/  LEA.HI R3, R0.reuse, R12.reuse, RZ, 0x4 ;  /* 0x0000000c00037211 */ /* 0x0c0fe400078f20ff */
[----:B0-----:R-:W-:Y:S01]  /*0b10*/  LEA.HI R2, R0, R12, RZ, 0x7 ;  /* 0x0000000c00027211 */ /* 0x001fe200078f38ff */
[----:B------:R-:W-:Y:S01]  /*0b20*/  IMAD.SHL.U32 R5, R4, 0x20, RZ ;  /* 0x0000002004057824 */ /* 0x000fe200078e00ff */
[----:B------:R-:W-:Y:S01]  /*0b30*/  LOP3.LUT R4, R3, 0x3fffff0, RZ, 0xc0, !PT ;  /* 0x03fffff003047812 */ /* 0x000fe200078ec0ff */
[----:B------:R-:W-:Y:S01]  /*0b40*/  ULOP3.LUT UR4, UR4, 0x1, URZ, 0xfc, !UPT ;  /* 0x0000000104047892 */ /* 0x000fe2000f8efc3f */
[----:B------:R-:W-:Y:S02]  /*0b50*/  SHF.R.S32.HI R6, RZ, 0x4, R3 ;  /* 0x00000004ff067819 */ /* 0x000fe40000011403 */
[----:B------:R-:W-:Y:S01]  /*0b60*/  LOP3.LUT R224, R2, 0xffffff80, RZ, 0xc0, !PT ;  /* 0xffffff8002e07812 */ /* 0x000fe200078ec0ff */
[----:B------:R-:W-:Y:S01]  /*0b70*/  IMAD.IADD R4, R12, 0x1, -R4 ;  /* 0x000000010c047824 */ /* 0x000fe200078e0a04 */
[----:B------:R-:W-:-:S02]  /*0b80*/  LOP3.LUT R5, R5, 0xfffffc00, RZ, 0xc0, !PT ;  /* 0xfffffc0005057812 */ /* 0x000fc400078ec0ff */
[----:B------:R-:W-:Y:S01]  /*0b90*/  LEA.HI R3, R3, R6, RZ, 0x1 ;  /* 0x0000000603037211 */ /* 0x000fe200078f08ff */
[----:B------:R-:W-:Y:S02]  /*0ba0*/  IMAD.IADD R224, R12, 0x1, -R224 ;  /* 0x000000010ce07824 */ /* 0x000fe400078e0ae0 */
[----:B------:R-:W-:Y:S01]  /*0bb0*/  IMAD R4, R4, 0x40, R5 ;  /* 0x0000004004047824 */ /* 0x000fe200078e0205 */
[----:B------:R-:W-:Y:S02]  /*0bc0*/  LOP3.LUT R3, R3, 0x1ffffffe, RZ, 0xc0, !PT ;  /* 0x1ffffffe03037812 */ /* 0x000fe400078ec0ff */
[----:B------:R-:W-:Y:S02]  /*0bd0*/  LEA.HI R5, R0, R12, RZ, 0x2 ;  /* 0x0000000c00057211 */ /* 0x000fe400078f10ff */
[----:B------:R-:W-:Y:S01]  /*0be0*/  SHF.R.S32.HI R7, RZ, 0x1f, R224 ;  /* 0x0000001fff077819 */ /* 0x000fe200000114e0 */
[----:B------:R-:W-:Y:S01]  /*0bf0*/  IMAD.IADD R3, R6, 0x1, -R3 ;  /* 0x0000000106037824 */ /* 0x000fe200078e0a03 */
[----:B------:R-:W-:-:S02]  /*0c00*/  LOP3.LUT R5, R5, 0xfffffffc, RZ, 0xc0, !PT ;  /* 0xfffffffc05057812 */ /* 0x000fc400078ec0ff */
[-C--:B------:R-:W-:Y:S01]  /*0c10*/  LEA.HI R8, R7, R224.reuse, RZ, 0x2 ;  /* 0x000000e007087211 */ /* 0x080fe200078f10ff */
[----:B------:R-:W-:Y:S01]  /*0c20*/  IMAD R3, R3, 0x8, R4 ;  /* 0x0000000803037824 */ /* 0x000fe200078e0204 */
[----:B------:R-:W-:Y:S01]  /*0c30*/  SHF.R.S32.HI R6, RZ, 0x7, R2 ;  /* 0x00000007ff067819 */ /* 0x000fe20000011402 */
[----:B------:R-:W-:Y:S01]  /*0c40*/  IMAD.IADD R5, R12, 0x1, -R5 ;  /* 0x000000010c057824 */ /* 0x000fe200078e0a05 */
[--C-:B------:R-:W-:Y:S02]  /*0c50*/  SHF.R.S32.HI R9, RZ, 0x2, R8.reuse ;  /* 0x00000002ff097819 */ /* 0x100fe40000011408 */
[----:B------:R-:W-:Y:S01]  /*0c60*/  SHF.R.S32.HI R10, RZ, 0x1f, R8 ;  /* 0x0000001fff0a7819 */ /* 0x000fe20000011408 */
[----:B------:R0:W-:Y:S01]  /*0c70*/  STL [R1+0x30], R3 ;  /* 0x0000300301007387 */ /* 0x0001e20000100800 */
[----:B------:R-:W-:Y:S02]  /*0c80*/  LEA.HI R7, R7, R224, RZ, 0x5 ;  /* 0x000000e007077211 */ /* 0x000fe400078f28ff */
[----:B------:R-:W-:-:S02]  /*0c90*/  LEA.HI R10, R10, R9, RZ, 0x3 ;  /* 0x000000090a0a7211 */ /* 0x000fc400078f18ff */
[----:B------:R-:W-:Y:S02]  /*0ca0*/  LEA.HI R2, R2, R6, RZ, 0x1 ;  /* 0x0000000602027211 */ /* 0x000fe400078f08ff */
[----:B------:R-:W-:Y:S02]  /*0cb0*/  LOP3.LUT R10, R10, 0xfffffff8, RZ, 0xc0, !PT ;  /* 0xfffffff80a0a7812 */ /* 0x000fe400078ec0ff */
[----:B------:R-:W-:Y:S02]  /*0cc0*/  SHF.R.S32.HI R7, RZ, 0x5, R7 ;  /* 0x00000005ff077819 */ /* 0x000fe40000011407 */
[----:B0-----:R-:W-:Y:S01]  /*0cd0*/  LEA.HI R3, R5, R5, RZ, 0x1 ;  /* 0x0000000505037211 */ /* 0x001fe200078f08ff */
[----:B------:R-:W-:Y:S01]  /*0ce0*/  IMAD.IADD R10, R9, 0x1, -R10 ;  /* 0x00000001090a7824 */ /* 0x000fe200078e0a0a */
[----:B------:R-:W-:Y:S02]  /*0cf0*/  LOP3.LUT R2, R2, 0x3fffffe, RZ, 0xc0, !PT ;  /* 0x03fffffe02027812 */ /* 0x000fe400078ec0ff */
[----:B------:R-:W-:Y:S01]  /*0d00*/  LOP3.LUT R4, R3, 0x1ffffffe, RZ, 0xc0, !PT ;  /* 0x1ffffffe03047812 */ /* 0x000fe200078ec0ff */
[----:B------:R-:W-:Y:S01]  /*0d10*/  IMAD R7, R7, 0x10, R10 ;  /* 0x0000001007077824 */ /* 0x000fe200078e020a */
[----:B------:R-:W-:Y:S01]  /*0d20*/  LOP3.LUT R3, R8, 0x7ffffffc, RZ, 0xc0, !PT ;  /* 0x7ffffffc08037812 */ /* 0x000fe200078ec0ff */
[----:B------:R-:W-:Y:S01]  /*0d30*/  IMAD.IADD R2, R6, 0x1, -R2 ;  /* 0x0000000106027824 */ /* 0x000fe200078e0a02 */
[----:B------:R-:W-:Y:S01]  /*0d40*/  LEA.HI R0, R0, R12, RZ, 0x3 ;  /* 0x0000000c00007211 */ /* 0x000fe200078f18ff */
[----:B------:R-:W-:-:S02]  /*0d50*/  IMAD.IADD R4, R5, 0x1, -R4 ;  /* 0x0000000105047824 */ /* 0x000fc400078e0a04 */
[----:B------:R-:W-:Y:S01]  /*0d60*/  IMAD.IADD R3, R224, 0x1, -R3 ;  /* 0x00000001e0037824 */ /* 0x000fe200078e0a03 */
[----:B------:R-:W-:Y:S01]  /*0d70*/  LOP3.LUT R194, R0, 0xfffffff8, RZ, 0xc0, !PT ;  /* 0xfffffff800c27812 */ /* 0x000fe200078ec0ff */
[----:B------:R-:W-:Y:S01]  /*0d80*/  IMAD R2, R2, 0x40, R7 ;  /* 0x0000004002027824 */ /* 0x000fe200078e0207 */
[----:B------:R-:W-:Y:S01]  /*0d90*/  SHF.R.S32.HI R221, RZ, 0x3, R0 ;  /* 0x00000003ffdd7819 */ /* 0x000fe20000011400 */
[----:B------:R-:W-:Y:S02]  /*0da0*/  IMAD.SHL.U32 R19, R3, 0x2, RZ ;  /* 0x0000000203137824 */ /* 0x000fe400078e00ff */
[----:B------:R-:W-:Y:S01]  /*0db0*/  IMAD.IADD R194, R12, 0x1, -R194 ;  /* 0x000000010cc27824 */ /* 0x000fe200078e0ac2 */
[----:B------:R-:W-:Y:S01]  /*0dc0*/  STL [R1+0x2c], R2 ;  /* 0x00002c0201007387 */ /* 0x000fe20000100800 */
[----:B------:R-:W-:Y:S01]  /*0dd0*/  IMAD.U32 R3, RZ, RZ, UR4 ;  /* 0x00000004ff037e24 */ /* 0x000fe2000f8e00ff */
[----:B------:R-:W-:Y:S01]  /*0de0*/  UMOV UR4, URZ ;  /* 0x0000003f00047c82 */ /* 0x000fe20008000000 */
[----:B------:R-:W-:-:S02]  /*0df0*/  VIADD R220, R19, 0x8 ;  /* 0x0000000813dc7836 */ /* 0x000fc40000000000 */
[C---:B------:R-:W-:Y:S01]  /*0e00*/  VIADD R219, R19.reuse, 0x10 ;  /* 0x0000001013db7836 */ /* 0x040fe20000000000 */
[----:B------:R0:W-:Y:S01]  /*0e10*/  STL [R1+0x34], R3 ;  /* 0x0000340301007387 */ /* 0x0001e20000100800 */
[C---:B------:R-:W-:Y:S01]  /*0e20*/  VIADD R218, R19.reuse, 0x18 ;  /* 0x0000001813da7836 */ /* 0x040fe20000000000 */
[----:B------:R-:W-:Y:S01]  /*0e30*/  SHF.R.S32.HI R0, RZ, 0x1f, R220 ;  /* 0x0000001fff007819 */ /* 0x000fe200000114dc */
[C---:B------:R-:W-:Y:S01]  /*0e40*/  VIADD R217, R19.reuse, 0x20 ;  /* 0x0000002013d97836 */ /* 0x040fe20000000000 */
[----:B------:R-:W-:Y:S01]  /*0e50*/  SHF.R.S32.HI R5, RZ, 0x1f, R219 ;  /* 0x0000001fff057819 */ /* 0x000fe200000114db */
[C---:B------:R-:W-:Y:S02]  /*0e60*/  VIADD R216, R19.reuse, 0x28 ;  /* 0x0000002813d87836 */ /* 0x040fe40000000000 */
        /* <DEDUP_REMOVED lines=38> */
[----:B------:R-:W-:Y:S01]  /*10d0*/  IMAD.U32 R223, RZ, RZ, UR4 ;  /* 0x00000004ffdf7e24 */ /* 0x000fe2000f8e00ff */
[----:B------:R-:W-:Y:S01]  /*10e0*/  SHF.R.S32.HI R226, RZ, 0x1f, R199 ;  /* 0x0000001fffe27819 */ /* 0x000fe200000114c7 */
[----:B------:R-:W-:Y:S01]  /*10f0*/  VIADD R193, R22, 0x80 ;  /* 0x0000008016c17836 */ /* 0x000fe20000000000 */
[----:B------:R-:W-:Y:S01]  /*1100*/  SHF.R.S32.HI R225, RZ, 0x1f, R198 ;  /* 0x0000001fffe17819 */ /* 0x000fe200000114c6 */
[----:B------:R-:W-:-:S07]  /*1110*/  IMAD R23, R4, 0x8, R2 ;  /* 0x0000000804177824 */ /* 0x000fce00078e0202 */
.L_x_1248:
[----:B------:R-:W-:Y:S01]  /*1120*/  ULDC.64 UR8, c[0x0][0xa28] ;  /* 0x00028a0000087ab9 */ /* 0x000fe20000000a00 */
[----:B0---4-:R-:W0:Y:S01]  /*1130*/  LDC.64 R8, c[0x0][0x418] ;  /* 0x00010600ff087b82 */ /* 0x011e220000000a00 */
[----:B------:R-:W-:Y:S01]  /*1140*/  UISETP.NE.U32.AND UP0, UPT, UR8, URZ, UPT ;  /* 0x0000003f0800728c */ /* 0x000fe2000bf05070 */
[----:B-1----:R-:W-:Y:S01]  /*1150*/  IMAD.MOV.U32 R7, RZ, RZ, RZ ;  /* 0x000000ffff077224 */ /* 0x002fe200078e00ff */
[----:B------:R-:W-:Y:S02]  /*1160*/  ULDC.64 UR12, c[0x0][0x208] ;  /* 0x00008200000c7ab9 */ /* 0x000fe40000000a00 */
[----:B------:R-:W-:-:S03]  /*1170*/  UISETP.NE.AND.EX UP0, UPT, UR9, URZ, UPT, UP0 ;  /* 0x0000003f0900728c */ /* 0x000fc6000bf05300 */
[----:B------:R-:W-:Y:S01]  /*1180*/  ULDC.64 UR8, c[0x0][0xa18] ;  /* 0x0002860000087ab9 */ /* 0x000fe20000000a00 */
[----:B------:R-:W1:Y:S01]  /*1190*/  LDC R17, c[0x0][0x288] ;  /* 0x0000a200ff117b82 */ /* 0x000e620000000800 */
[----:B------:R-:W-:Y:S01]  /*11a0*/  UISETP.NE.U32.AND UP1, UPT, UR8, URZ, UPT ;  /* 0x0000003f0800728c */ /* 0x000fe2000bf25070 */
[----:B------:R-:W-:-:S03]  /*11b0*/  PLOP3.LUT P0, PT, PT, PT, UP0, 0x80, 0x0 ;  /* 0x000000000000781c */ /* 0x000fc60003f0f008 */
[----:B------:R-:W-:-:S03]  /*11c0*/  UISETP.NE.AND.EX UP1, UPT, UR9, URZ, UPT, UP1 ;  /* 0x0000003f0900728c */ /* 0x000fc6000bf25310 */
[----:B------:R-:W-:Y:S01]  /*11d0*/  @UP0 ULDC.64 UR8, c[0x0][0xa28] ;  /* 0x00028a0000080ab9 */ /* 0x000fe20000000a00 */
[----:B--23--:R-:W2:Y:S01]  /*11e0*/  LDC R0, c[0x0][0x424] ;  /* 0x00010900ff007b82 */ /* 0x00cea20000000800 */
[----:B------:R-:W-:Y:S01]  /*11f0*/  @UP0 UIMAD.WIDE UR8, UR6, 0x4, UR8 ;  /* 0x00000004060808a5 */ /* 0x000fe2000f8e0208 */
[----:B------:R-:W-:-:S05]  /*1200*/  PLOP3.LUT P2, PT, PT, PT, UP1, 0x80, 0x0 ;  /* 0x000000000000781c */ /* 0x000fca0003f4f018 */
[----:B------:R-:W-:Y:S01]  /*1210*/  @UP1 ULDC.64 UR10, c[0x0][0xa18] ;  /* 0x00028600000a1ab9 */ /* 0x000fe20000000a00 */
[----:B------:R-:W-:Y:S01]  /*1220*/  IMAD.U32 R2, RZ, RZ, UR8 ;  /* 0x00000008ff027e24 */ /* 0x000fe2000f8e00ff */
[----:B------:R-:W3:Y:S01]  /*1230*/  LDC R11, c[0x0][0x2f0] ;  /* 0x0000bc00ff0b7b82 */ /* 0x000ee20000000800 */
[----:B------:R-:W-:Y:S01]  /*1240*/  IMAD.U32 R3, RZ, RZ, UR9 ;  /* 0x00000009ff037e24 */ /* 0x000fe2000f8e00ff */
[----:B------:R-:W-:Y:S02]  /*1250*/  @UP1 UIMAD.WIDE UR8, UR6, 0x4, UR10 ;  /* 0x00000004060818a5 */ /* 0x000fe4000f8e020a */
[----:B------:R-:W-:Y:S02]  /*1260*/  ULOP3.LUT UR4, UR7, 0xff000000, URZ, 0xc0, !UPT ;  /* 0xff00000007047892 */ /* 0x000fe4000f8ec03f */
[----:B------:R4:W5:Y:S01]  /*1270*/  @P0 LDG.E R7, desc[UR12][R2.64] ;  /* 0x0000000c02070981 */ /* 0x000962000c1e1900 */
[----:B------:R-:W-:Y:S01]  /*1280*/  ULDC.64 UR10, c[0x0][0xa20] ;  /* 0x00028800000a7ab9 */ /* 0x000fe20000000a00 */
[----:B------:R-:W-:Y:S01]  /*1290*/  IMAD.U32 R4, RZ, RZ, UR8 ;  /* 0x00000008ff047e24 */ /* 0x000fe2000f8e00ff */
[----:B------:R-:W-:Y:S01]  /*12a0*/  ULOP3.LUT UR8, UR7, 0xff0000, URZ, 0xc0, !UPT ;  /* 0x00ff000007087892 */ /* 0x000fe2000f8ec03f */
[----:B------:R-:W-:Y:S01]  /*12b0*/  IMAD.U32 R5, RZ, RZ, UR9 ;  /* 0x00000009ff057e24 */ /* 0x000fe2000f8e00ff */
[----:B------:R-:W-:Y:S01]  /*12c0*/  USHF.R.U32.HI UR4, URZ, 0x8, UR4 ;  /* 0x000000083f047899 */ /* 0x000fe20008011604 */
[----:B0-----:R-:W-:-:S03]  /*12d0*/  ISETP.NE.U32.AND P0, PT, R8, RZ, PT ;  /* 0x000000ff0800720c */ /* 0x001fc60003f05070 */
[----:B------:R-:W-:Y:S01]  /*12e0*/  ULEA.HI UR8, UR8, UR4, URZ, 0x10 ;  /* 0x0000000408087291 */ /* 0x000fe2000f8f803f */
[----:B------:R-:W-:Y:S01]  /*12f0*/  ISETP.NE.U32.AND P1, PT, RZ, UR10, PT ;  /* 0x0000000aff007c0c */ /* 0x000fe2000bf25070 */
[----:B------:R-:W-:Y:S01]  /*1300*/  ULOP3.LUT UR4, UR7, 0xffff, URZ, 0xc0, !UPT ;  /* 0x0000ffff07047892 */ /* 0x000fe2000f8ec03f */
[----:B------:R-:W-:Y:S01]  /*1310*/  ISETP.NE.AND.EX P0, PT, R9, RZ, PT, P0 ;  /* 0x000000ff0900720c */ /* 0x000fe20003f05300 */
[----:B-1----:R4:W5:Y:S01]  /*1320*/  @P2 LDG.E R17, desc[UR12][R4.64] ;  /* 0x0000000c04112981 */ /* 0x002962000c1e1900 */
[----:B------:R-:W-:Y:S02]  /*1330*/  ISETP.NE.AND.EX P1, PT, RZ, UR11, PT, P1 ;  /* 0x0000000bff007c0c */ /* 0x000fe4000bf25310 */
[----:B--2---:R-:W-:Y:S01]  /*1340*/  SEL R0, R0, 0x1, P0 ;  /* 0x0000000100007807 */ /* 0x004fe20000000000 */
[----:B------:R-:W-:Y:S01]  /*1350*/  IMAD.U32 R197, RZ, RZ, UR4 ;  /* 0x00000004ffc57e24 */ /* 0x000fe2000f8e00ff */
[----:B----4-:R-:W-:Y:S09]  /*1360*/  @P2 BRA `(.L_x_1145) ;  /* 0x0000000000302947 */ /* 0x010ff20003800000 */
[----:B------:R-:W-:Y:S02]  /*1370*/  ULDC.64 UR10, c[0x0][0xa00] ;  /* 0x00028000000a7ab9 */ /* 0x000fe40000000a00 */
[----:B------:R-:W-:-:S04]  /*1380*/  ISETP.NE.U32.AND P0, PT, RZ, UR10, PT ;  /* 0x0000000aff007c0c */ /* 0x000fc8000bf05070 */
[----:B------:R-:W-:-:S13]  /*1390*/  ISETP.NE.AND.EX P0, PT, RZ, UR11, PT, P0 ;  /* 0x0000000bff007c0c */ /* 0x000fda000bf05300 */
[----:B------:R-:W-:Y:S05]  /*13a0*/  @!P0 BRA `(.L_x_1145) ;  /* 0x0000000000208947 */ /* 0x000fea0003800000 */
[----:B------:R-:W-:Y:S01]  /*13b0*/  ULDC.64 UR10, c[0x0][0xa00] ;  /* 0x00028000000a7ab9 */ /* 0x000fe20000000a00 */
[----:B------:R-:W-:Y:S01]  /*13c0*/  ULDC.64 UR12, c[0x0][0x208] ;  /* 0x00008200000c7ab9 */ /* 0x000fe20000000a00 */
[----:B------:R-:W-:-:S06]  /*13d0*/  UIMAD.WIDE UR10, UR6, 0x4, UR10 ;  /* 0x00000004060a78a5 */ /* 0x000fcc000f8e020a */
[----:B------:R-:W-:Y:S02]  /*13e0*/  IMAD.U32 R2, RZ, RZ, UR10 ;  /* 0x0000000aff027e24 */ /* 0x000fe4000f8e00ff */
[----:B------:R-:W-:-:S05]  /*13f0*/  IMAD.U32 R3, RZ, RZ, UR11 ;  /* 0x0000000bff037e24 */ /* 0x000fca000f8e00ff */
[----:B-----5:R-:W2:Y:S04]  /*1400*/  LDG.E R17, desc[UR12][R2.64] ;  /* 0x0000000c02117981 */ /* 0x020ea8000c1e1900 */
[----:B------:R-:W2:Y:S02]  /*1410*/  LDG.E R4, desc[UR12][R2.64+0x4] ;  /* 0x0000040c02047981 */ /* 0x000ea4000c1e1900 */
[----:B--2---:R-:W-:-:S07]  /*1420*/  IMAD.IADD R17, R4, 0x1, -R17 ;  /* 0x0000000104117824 */ /* 0x004fce00078e0a11 */
.L_x_1145:
[----:B---3--:R-:W-:Y:S02]  /*1430*/  IMAD R16, R0, R11, RZ ;  /* 0x0000000b00107224 */ /* 0x008fe400078e02ff */
[----:B------:R-:W-:Y:S01]  /*1440*/  IMAD.U32 R222, RZ, RZ, UR6 ;  /* 0x00000006ffde7e24 */ /* 0x000fe2000f8e00ff */
[----:B------:R-:W-:Y:S06]  /*1450*/  @!P1 BRA `(.L_x_1146) ;  /* 0x00000000001c9947 */ /* 0x000fec0003800000 */
[----:B------:R-:W-:Y:S01]  /*1460*/  ULDC.64 UR10, c[0x0][0xa20] ;  /* 0x00028800000a7ab9 */ /* 0x000fe20000000a00 */
[----:B------:R-:W-:Y:S01]  /*1470*/  ULDC.64 UR12, c[0x0][0x208] ;  /* 0x00008200000c7ab9 */ /* 0x000fe20000000a00 */
[----:B------:R-:W-:-:S06]  /*1480*/  UIMAD.WIDE UR6, UR6, 0x4, UR10 ;  /* 0x00000004060678a5 */ /* 0x000fcc000f8e020a */
[----:B------:R-:W-:Y:S02]  /*1490*/  IMAD.U32 R2, RZ, RZ, UR6 ;  /* 0x00000006ff027e24 */ /* 0x000fe4000f8e00ff */
[----:B------:R-:W-:-:S05]  /*14a0*/  IMAD.U32 R3, RZ, RZ, UR7 ;  /* 0x00000007ff037e24 */ /* 0x000fca000f8e00ff */
[----:B------:R0:W5:Y:S01]  /*14b0*/  LDG.E R16, desc[UR12][R2.64] ;  /* 0x0000000c02107981 */ /* 0x000162000c1e1900 */
[----:B------:R-:W-:Y:S05]  /*14c0*/  BRA `(.L_x_1147) ;  /* 0x0000000000307947 */ /* 0x000fea0003800000 */
.L_x_1146:
        /* <DEDUP_REMOVED lines=9> */
[----:B------:R-:W2:Y:S04]  /*1560*/  LDG.E R16, desc[UR12][R2.64] ;  /* 0x0000000c02107981 */ /* 0x000ea8000c1e1900 */
[----:B------:R-:W2:Y:S02]  /*1570*/  LDG.E R5, desc[UR12][R2.64+0x4] ;  /* 0x0000040c02057981 */ /* 0x000ea4000c1e1900 */
[----:B--2---:R-:W-:-:S07]  /*1580*/  IMAD.IADD R16, R5, 0x1, -R16 ;  /* 0x0000000105107824 */ /* 0x004fce00078e0a10 */
.L_x_1147:
[----:B------:R-:W-:Y:S01]  /*1590*/  ULDC UR4, c[0x0][0x448] ;  /* 0x0001120000047ab9 */ /* 0x000fe20000000800 */
[----:B-----5:R-:W-:Y:S01]  /*15a0*/  IMAD.IADD R16, R16, 0x1, -R7 ;  /* 0x0000000110107824 */ /* 0x020fe200078e0a07 */
[----:B------:R-:W-:Y:S02]  /*15b0*/  UISETP.NE.AND UP0, UPT, UR4, 0x1, UPT ;  /* 0x000000010400788c */ /* 0x000fe4000bf05270 */
[----:B------:R-:W-:Y:S02]  /*15c0*/  USHF.L.U32 UR60, UR5, 0x7, URZ ;  /* 0x00000007053c7899 */ /* 0x000fe4000800063f */
[----:B------:R-:W-:Y:S01]  /*15d0*/  IADD3 R0, R16, 0x1, -R17 ;  /* 0x0000000110007810 */ /* 0x000fe20007ffe811 */
[----:B------:R-:W-:Y:S01]  /*15e0*/  ULDC.64 UR4, c[0x0][0x9e0] ;  /* 0x0002780000047ab9 */ /* 0x000fe20000000a00 */
[----:B------:R-:W-:Y:S02]  /*15f0*/  UIADD3 UR9, UR60, 0x7f, URZ ;  /* 0x0000007f3c097890 */ /* 0x000fe4000fffe03f */
[----:B------:R-:W-:Y:S01]  /*1600*/  R2UR UR10, R0 ;  /* 0x00000000000a72ca */ /* 0x000fe200000e0000 */
[----:B------:R-:W-:-:S02]  /*1610*/  UISETP.GE.AND UP1, UPT, UR5, 0x1, UPT ;  /* 0x000000010500788c */ /* 0x000fc4000bf26270 */
[----:B------:R-:W-:Y:S01]  /*1620*/  @UP0 ULDC UR6, c[0x0][0x44c] ;  /* 0x0001130000060ab9 */ /* 0x000fe20000000800 */
[----:B------:R-:W-:Y:S01]  /*1630*/  @UP0 ULDC UR11, c[0x0][0x450] ;  /* 0x00011400000b0ab9 */ /* 0x000fe20000000800 */
[----:B------:R-:W-:Y:S02]  /*1640*/  UIMAD.WIDE.U32 UR6, UR9, UR6, URZ ;  /* 0x00000006090672a5 */ /* 0x000fe4000f8e003f */
[----:B------:R-:W-:Y:S02]  /*1650*/  PLOP3.LUT P1, PT, PT, PT, UP1, 0x80, 0x0 ;  /* 0x000000000000781c */ /* 0x000fe40003f2f018 */
        /* <DEDUP_REMOVED lines=15> */
.L_x_1149:
[----:B------:R-:W-:-:S11]  /*1750*/  UISETP.NE.AND UP1, UPT, UR5, 0x1, UPT ;  /* 0x000000010500788c */ /* 0x000fd6000bf25270 */
[----:B------:R-:W-:Y:S02]  /*1760*/  @UP1 ULDC.64 UR10, c[0x0][0x9e8] ;  /* 0x00027a00000a1ab9 */ /* 0x000fe40000000a00 */
[----:B------:R-:W-:-:S04]  /*1770*/  UIMAD.WIDE.U32 UR6, UR4, UR10, URZ ;  /* 0x0000000a040672a5 */ /* 0x000fc8000f8e003f */
[----:B------:R-:W-:-:S12]  /*1780*/  @UP1 USHF.R.U32.HI UR4, URZ, UR11, UR7 ;  /* 0x0000000b3f041299 */ /* 0x000fd80008011607 */
.L_x_1150:
[----:B------:R-:W-:-:S06]  /*1790*/  UIMAD UR4, UR4, UR5, UR5 ;  /* 0x00000005040472a4 */ /* 0x000fcc000f8e0205 */
[----:B------:R-:W-:-:S07]  /*17a0*/  VIMNMX R0, R0, UR4, PT ;  /* 0x0000000400007c48 */ /* 0x000fce000bfe0100 */
.L_x_1148:
[----:B------:R-:W-:Y:S01]  /*17b0*/  IMAD.IADD R81, R16, 0x1, -R17 ;  /* 0x0000000110517824 */ /* 0x000fe200078e0a11 */
[----:B------:R-:W-:Y:S01]  /*17c0*/  @UP0 ULDC UR6, c[0x0][0x44c] ;  /* 0x0001130000060ab9 */ /* 0x000fe20000000800 */
[----:B0-----:R-:W-:Y:S01]  /*17d0*/  VIADD R2, R0, 0x5f ;  /* 0x0000005f00027836 */ /* 0x001fe20000000000 */
[----:B------:R-:W-:Y:S01]  /*17e0*/  UIMAD.WIDE.U32 UR6, UR60, UR6, URZ ;  /* 0x000000063c0672a5 */ /* 0x000fe2000f8e003f */
[----:B------:R-:W-:Y:S01]  /*17f0*/  VIADD R0, R16, 0x5f ;  /* 0x0000005f10007836 */ /* 0x000fe20000000000 */
        /* <DEDUP_REMOVED lines=25> */
.L_x_1152:
[----:B------:R-:W-:-:S11]  /*1990*/  UISETP.NE.AND UP0, UPT, UR5, 0x1, UPT ;  /* 0x000000010500788c */ /* 0x000fd6000bf05270 */
[----:B------:R-:W-:Y:S02]  /*19a0*/  @UP0 ULDC.64 UR10, c[0x0][0x9e8] ;  /* 0x00027a00000a0ab9 */ /* 0x000fe40000000a00 */
[----:B------:R-:W-:-:S04]  /*19b0*/  UIMAD.WIDE.U32 UR6, UR4, UR10, URZ ;  /* 0x0000000a040672a5 */ /* 0x000fc8000f8e003f */
[----:B------:R-:W-:-:S12]  /*19c0*/  @UP0 USHF.R.U32.HI UR4, URZ, UR11, UR7 ;  /* 0x0000000b3f040299 */ /* 0x000fd80008011607 */
.L_x_1153:
[----:B------:R-:W-:-:S04]  /*19d0*/  UIMAD UR4, UR4, UR5, URZ ;  /* 0x00000005040472a4 */ /* 0x000fc8000f8e023f */
[----:B------:R-:W-:-:S04]  /*19e0*/  UISETP.LT.AND UP0, UPT, UR9, UR4, UPT ;  /* 0x000000040900728c */ /* 0x000fc8000bf01270 */
[----:B------:R-:W-:-:S12]  /*19f0*/  USEL UR9, UR9, UR4, !UP0 ;  /* 0x0000000409097287 */ /* 0x000fd8000c000000 */
.L_x_1151:
[----:B------:R-:W-:Y:S02]  /*1a00*/  UIMAD.WIDE UR4, UR9, 0x2aaaaaab, URZ ;  /* 0x2aaaaaab090478a5 */ /* 0x000fe4000f8e023f */
[----:B------:R-:W-:Y:S02]  /*1a10*/  ULOP3.LUT UR6, UR8, 0xff, URZ, 0xc0, !UPT ;  /* 0x000000ff08067892 */ /* 0x000fe4000f8ec03f */
[----:B------:R-:W-:-:S04]  /*1a20*/  USHF.R.U32.HI UR4, URZ, 0x1f, UR5 ;  /* 0x0000001f3f047899 */ /* 0x000fc80008011605 */
[----:B------:R-:W-:Y:S01]  /*1a30*/  ULEA.HI.SX32 UR4, UR5, UR4, 0x1c ;  /* 0x0000000405047291 */ /* 0x000fe2000f8fe23f */
[----:B------:R-:W-:Y:S01]  /*1a40*/  IMAD.U32 R196, RZ, RZ, UR6 ;  /* 0x00000006ffc47e24 */ /* 0x000fe2000f8e00ff */
[----:B------:R-:W-:Y:S02]  /*1a50*/  USHF.R.U32.HI UR5, URZ, 0x10, UR8 ;  /* 0x000000103f057899 */ /* 0x000fe40008011608 */
[----:B------:R-:W-:-:S04]  /*1a60*/  UISETP.LT.AND UP0, UPT, URZ, UR4, UPT ;  /* 0x000000043f00728c */ /* 0x000fc8000bf01270 */
[----:B------:R-:W-:Y:S01]  /*1a70*/  USEL UR9, URZ, UR4, !UP0 ;  /* 0x000000043f097287 */ /* 0x000fe2000c000000 */
[----:B------:R-:W-:Y:S02]  /*1a80*/  IMAD.U32 R195, RZ, RZ, UR5 ;  /* 0x00000005ffc37e24 */ /* 0x000fe4000f8e00ff */
[----:B------:R-:W-:-:S03]  /*1a90*/  UMOV UR4, URZ ;  /* 0x0000003f00047c82 */ /* 0x000fc60008000000 */
[----:B------:R-:W-:-:S13]  /*1aa0*/  ISETP.GT.AND P0, PT, R80, UR9, PT ;  /* 0x0000000950007c0c */ /* 0x000fda000bf04270 */
[----:B------:R-:W-:Y:S05]  /*1ab0*/  @!P0 BRA `(.L_x_1154) ;  /* 0x00000000009c8947 */ /* 0x000fea0003800000 */
[----:B------:R-:W-:Y:S01]  /*1ac0*/  R2UR UR5, R195 ;  /* 0x00000000c30572ca */ /* 0x000fe200000e0000 */
[----:B------:R-:W-:-:S12]  /*1ad0*/  ULDC UR4, c[0x0][0x9f0] ;  /* 0x00027c0000047ab9 */ /* 0x000fd80000000800 */
[----:B------:R-:W-:-:S04]  /*1ae0*/  UISETP.NE.AND UP0, UPT, UR5, URZ, UPT ;  /* 0x0000003f0500728c */ /* 0x000fc8000bf05270 */
[----:B------:R-:W-:-:S03]  /*1af0*/  USEL UR10, UR5, UR4, UP0 ;  /* 0x00000004050a7287 */ /* 0x000fc60008000000 */
[----:B------:R-:W-:-:S03]  /*1b00*/  UMOV UR4, URZ ;  /* 0x0000003f00047c82 */ /* 0x000fc60008000000 */
[----:B------:R-:W-:-:S05]  /*1b10*/  IMAD.U32 R5, RZ, RZ, UR10 ;  /* 0x0000000aff057e24 */ /* 0x000fca000f8e00ff */
        /* <DEDUP_REMOVED lines=33> */
.L_x_1154:
[----:B------:R-:W-:Y:S01]  /*1d30*/  R2UR UR5, R196 ;  /* 0x00000000c40572ca */ /* 0x000fe200000e0000 */
[----:B------:R-:W-:Y:S01]  /*1d40*/  IMAD.U32 R3, RZ, RZ, UR4 ;  /* 0x00000004ff037e24 */ /* 0x000fe2000f8e00ff */
[----:B------:R-:W-:Y:S01]  /*1d50*/  PLOP3.LUT P0, PT, PT, PT, PT, 0x80, 0x0 ;  /* 0x000000000000781c */ /* 0x000fe20003f0f070 */
[----:B------:R-:W-:Y:S01]  /*1d60*/  IMAD.MOV.U32 R4, RZ, RZ, RZ ;  /* 0x000000ffff047224 */ /* 0x000fe200078e00ff */
        /* <DEDUP_REMOVED lines=9> */
[----:B------:R-:W-:Y:S01]  /*1e00*/  UIMAD UR5, UR5, UR4, UR9 ;  /* 0x00000004050572a4 */ /* 0x000fe2000f8e0209 */
        /* <DEDUP_REMOVED lines=9> */
[----:B------:R-:W-:Y:S02]  /*1ea0*/  ISETP.GT.AND P1, PT, R80, UR5, PT ;  /* 0x0000000550007c0c */ /* 0x000fe4000bf24270 */
        /* <DEDUP_REMOVED lines=70> */
.L_x_1156:
[----:B------:R-:W2:Y:S01]  /*2310*/  LDL R2, [R1+0x34] ;  /* 0x0000340001027983 */ /* 0x000ea20000100800 */
[----:B------:R-:W-:-:S13]  /*2320*/  R2UR UR6, R223 ;  /* 0x00000000df0672ca */ /* 0x000fda00000e0000 */
[----:B------:R-:W-:-:S04]  /*2330*/  ULEA.HI UR4, UR6, UR6, URZ, 0x1 ;  /* 0x0000000606047291 */ /* 0x000fc8000f8f083f */
[----:B------:R-:W-:-:S04]  /*2340*/  ULOP3.LUT UR4, UR4, 0xfffffffe, URZ, 0xc0, !UPT ;  /* 0xfffffffe04047892 */ /* 0x000fc8000f8ec03f */
[----:B------:R-:W-:-:S06]  /*2350*/  UIADD3 UR4, UR6, -UR4, URZ ;  /* 0x8000000406047290 */ /* 0x000fcc000fffe03f */
[----:B------:R-:W-:-:S05]  /*2360*/  IMAD.U32 R0, RZ, RZ, UR4 ;  /* 0x00000004ff007e24 */ /* 0x000fca000f8e00ff */
[----:B------:R-:W-:-:S04]  /*2370*/  SHF.L.U32 R0, R0, 0x1f, RZ ;  /* 0x0000001f00007819 */ /* 0x000fc800000006ff */
[----:B------:R-:W0:Y:S01]  /*2380*/  SYNCS.PHASECHK.TRANS64.TRYWAIT P1, [UR38+0x30800], R0 ;  /* 0x03080000ff0075a7 */ /* 0x000e220008020166 */
[----:B--2---:R-:W-:-:S13]  /*2390*/  R2UR UR5, R2 ;  /* 0x00000000020572ca */ /* 0x004fda00000e0000 */
[----:B------:R-:W-:-:S05]  /*23a0*/  IMAD.U32 R2, RZ, RZ, UR5 ;  /* 0x00000005ff027e24 */ /* 0x000fca000f8e00ff */
[----:B------:R-:W-:Y:S01]  /*23b0*/  ISETP.NE.AND P0, PT, R2, 0x3, PT ;  /* 0x000000030200780c */ /* 0x000fe20003f05270 */
[----:B0-----:R-:W-:-:S12]  /*23c0*/  @!P1 BRA `(.L_x_1157) ;  /* 0x0000019000149947 */ /* 0x001fd80003800000 */
.L_x_1387:
[----:B------:R-:W-:Y:S05]  /*23d0*/  @!P0 BRA `(.L_x_1158) ;  /* 0x0000000000048947 */ /* 0x000fea0003800000 */
[----:B------:R-:W-:Y:S01]  /*23e0*/  BPT.TRAP 0x1 ;  /* 0x000000040000795c */ /* 0x000fe20000300000 */
.L_x_1158:
[----:B------:R-:W-:Y:S02]  /*23f0*/  IMAD.U32 R7, RZ, RZ, UR37 ;  /* 0x00000025ff077e24 */ /* 0x000fe4000f8e00ff */
[----:B0-----:R-:W-:-:S03]  /*2400*/  IMAD.U32 R0, RZ, RZ, UR36 ;  /* 0x00000024ff007e24 */ /* 0x001fc6000f8e00ff */
[----:B------:R-:W-:Y:S02]  /*2410*/  LEA R7, R7, UR38, 0x3 ;  /* 0x0000002607077c11 */ /* 0x000fe4000f8e18ff */
[----:B------:R-:W-:-:S04]  /*2420*/  SHF.L.U32 R0, R0, 0x1f, RZ ;  /* 0x0000001f00007819 */ /* 0x000fc800000006ff */
[----:B------:R0:W1:Y:S01]  /*2430*/  SYNCS.PHASECHK.TRANS64.TRYWAIT P2, [R7+URZ+0x30830], R0 ;  /* 0x03083000070075a7 */ /* 0x000062000804017f */
[----:B------:R-:W-:Y:S05]  /*2440*/  @!P0 BRA `(.L_x_1159) ;  /* 0x0000000000048947 */ /* 0x000fea0003800000 */
[----:B------:R-:W-:Y:S01]  /*2450*/  BPT.TRAP 0x1 ;  /* 0x000000040000795c */ /* 0x000fe20000300000 */
.L_x_1159:
[----:B------:R-:W2:Y:S02]  /*2460*/  S2R R2, SR_TID.X ;  /* 0x0000000000027919 */ /* 0x000ea40000002100 */
[----:B--2---:R-:W-:-:S04]  /*2470*/  LOP3.LUT R2, R2, 0x7f, RZ, 0xc0, !PT ;  /* 0x0000007f02027812 */ /* 0x004fc800078ec0ff */
[----:B------:R-:W-:Y:S01]  /*2480*/  ISETP.NE.AND P1, PT, R2, RZ, PT ;  /* 0x000000ff0200720c */ /* 0x000fe20003f25270 */
[----:B-1----:R-:W-:-:S12]  /*2490*/  @P2 BRA `(.L_x_1160) ;  /* 0x0000000000082947 */ /* 0x002fd80003800000 */
[----:B------:R-:W1:Y:S02]  /*24a0*/  SYNCS.PHASECHK.TRANS64.TRYWAIT P2, [R7+URZ+0x30830], R0 ;  /* 0x03083000070075a7 */ /* 0x000e64000804017f */
[----:B-1----:R-:W-:Y:S05]  /*24b0*/  @!P2 BRA `(.L_x_1161) ;  /* 0x0000018c00f0a947 */ /* 0x002fea0003800000 */
.L_x_1160:
[----:B------:R-:W-:Y:S05]  /*24c0*/  WARPSYNC.ALL ;  /* 0x0000000000007948 */ /* 0x000fea0003800000 */
[----:B------:R-:W-:Y:S01]  /*24d0*/  UIADD3 UR4, UR38, 0x1e400, URZ ;  /* 0x0001e40026047890 */ /* 0x000fe2000fffe03f */
[----:B------:R-:W-:Y:S01]  /*24e0*/  WARPGROUP.ARRIVE ;  /* 0x00000000000079c5 */ /* 0x000fe20000000000 */
[----:B------:R-:W-:Y:S01]  /*24f0*/  UMOV UR9, 0x40000040 ;  /* 0x4000004000097882 */ /* 0x000fe20000000000 */
[----:B------:R-:W-:Y:S01]  /*2500*/  UMOV UR11, 0x40000040 ;  /* 0x40000040000b7882 */ /* 0x000fe20000000000 */
[----:B------:R-:W-:Y:S01]  /*2510*/  USHF.R.U32.HI UR4, URZ, 0x4, UR4 ;  /* 0x000000043f047899 */ /* 0x000fe20008011604 */
[----:B------:R-:W-:Y:S01]  /*2520*/  IMAD.U32 R5, RZ, RZ, UR9 ;  /* 0x00000009ff057e24 */ /* 0x000fe2000f8e00ff */
[----:B------:R-:W-:Y:S01]  /*2530*/  UMOV UR57, 0x40000040 ;  /* 0x4000004000397882 */ /* 0x000fe20000000000 */
[----:B------:R-:W-:Y:S01]  /*2540*/  UMOV UR59, 0x40000040 ;  /* 0x40000040003b7882 */ /* 0x000fe20000000000 */
[----:B------:R-:W-:Y:S01]  /*2550*/  ULOP3.LUT UR4, UR4, 0x3fff, URZ, 0xc0, !UPT ;  /* 0x00003fff04047892 */ /* 0x000fe2000f8ec03f */
[----:B------:R-:W-:Y:S01]  /*2560*/  VIADD R2, R23, UR60 ;  /* 0x0000003c17027c36 */ /* 0x000fe20008000000 */
[----:B------:R-:W-:Y:S01]  /*2570*/  UMOV UR53, 0x40000040 ;  /* 0x4000004000357882 */ /* 0x000fe20000000000 */
[----:B------:R-:W-:Y:S01]  /*2580*/  UMOV UR55, 0x40000040 ;  /* 0x4000004000377882 */ /* 0x000fe20000000000 */
[----:B------:R-:W-:-:S02]  /*2590*/  ULOP3.LUT UR61, UR4, 0x10000, URZ, 0xfc, !UPT ;  /* 0x00010000043d7892 */ /* 0x000fc4000f8efc3f */
[----:B------:R-:W-:Y:S02]  /*25a0*/  ULOP3.LUT UR4, UR39, 0x10000, URZ, 0xfc, !UPT ;  /* 0x0001000027047892 */ /* 0x000fe4000f8efc3f */
[----:B------:R-:W-:Y:S02]  /*25b0*/  UIMAD UR5, UR37, 0x900, UR61 ;  /* 0x00000900250578a4 */ /* 0x000fe4000f8e023d */
[----:B------:R-:W-:Y:S02]  /*25c0*/  UIADD3 UR56, UR4, 0x2, URZ ;  /* 0x0000000204387890 */ /* 0x000fe4000fffe03f */
[----:B------:R-:W-:Y:S01]  /*25d0*/  UIADD3 UR58, UR5, 0x2, URZ ;  /* 0x00000002053a7890 */ /* 0x000fe2000fffe03f */
[----:B------:R-:W-:Y:S02]  /*25e0*/  UMOV UR8, UR4 ;  /* 0x0000000400087c82 */ /* 0x000fe40008000000 */
[----:B------:R-:W-:Y:S01]  /*25f0*/  UMOV UR10, UR5 ;  /* 0x00000005000a7c82 */ /* 0x000fe20008000000 */
[----:B------:R-:W-:Y:S01]  /*2600*/  UIADD3 UR52, UR4, 0x4, URZ ;  /* 0x0000000404347890 */ /* 0x000fe2000fffe03f */
[----:B------:R-:W-:Y:S01]  /*2610*/  HGMMA.64x96x16.F32.BF16 R24, gdesc[UR8], RZ, !UPT, gsb0 ;  /* 0x01600000081879f0 */ /* 0x000fe2000c0018ff */
[----:B------:R-:W-:Y:S01]  /*2620*/  UIADD3 UR54, UR5, 0x4, URZ ;  /* 0x0000000405367890 */ /* 0x000fe2000fffe03f */
[----:B------:R-:W-:Y:S01]  /*2630*/  IMAD.U32 R4, RZ, RZ, UR8 ;  /* 0x00000008ff047e24 */ /* 0x000fe2000f8e00ff */
[----:B------:R-:W-:-:S02]  /*2640*/  UIADD3 UR8, UR4, 0x6, URZ ;  /* 0x0000000604087890 */ /* 0x000fc4000fffe03f */
[----:B------:R-:W-:Y:S01]  /*2650*/  UIADD3 UR10, UR5, 0x6, URZ ;  /* 0x00000006050a7890 */ /* 0x000fe2000fffe03f */
[----:B------:R-:W-:Y:S01]  /*2660*/  UMOV UR9, 0x40000040 ;  /* 0x4000004000097882 */ /* 0x000fe20000000000 */
[----:B------:R-:W-:Y:S01]  /*2670*/  UMOV UR11, 0x40000040 ;  /* 0x40000040000b7882 */ /* 0x000fe20000000000 */
[----:B------:R-:W-:Y:S02]  /*2680*/  UIADD3 UR12, UR4, 0x400, URZ ;  /* 0x00000400040c7890 */ /* 0x000fe4000fffe03f */
[----:B------:R-:W-:Y:S01]  /*2690*/  UIADD3 UR14, UR5, 0x300, URZ ;  /* 0x00000300050e7890 */ /* 0x000fe2000fffe03f */
[----:B------:R-:W-:Y:S01]  /*26a0*/  UMOV UR13, 0x40000040 ;  /* 0x40000040000d7882 */ /* 0x000fe20000000000 */
[----:B------:R-:W-:Y:S01]  /*26b0*/  UMOV UR15, 0x40000040 ;  /* 0x40000040000f7882 */ /* 0x000fe20000000000 */
[----:B------:R-:W-:Y:S02]  /*26c0*/  UIADD3 UR16, UR4, 0x402, URZ ;  /* 0x0000040204107890 */ /* 0x000fe4000fffe03f */
[----:B------:R-:W-:Y:S01]  /*26d0*/  UIADD3 UR18, UR5, 0x302, URZ ;  /* 0x0000030205127890 */ /* 0x000fe2000fffe03f */
[----:B------:R-:W-:Y:S01]  /*26e0*/  UMOV UR17, 0x40000040 ;  /* 0x4000004000117882 */ /* 0x000fe20000000000 */
[----:B------:R-:W-:Y:S01]  /*26f0*/  UMOV UR19, 0x40000040 ;  /* 0x4000004000137882 */ /* 0x000fe20000000000 */
        /* <DEDUP_REMOVED lines=24> */
[----:B------:R-:W-:Y:S01]  /*2880*/  ULDC UR5, c[0x0][0x448] ;  /* 0x0001120000057ab9 */ /* 0x000fe20000000800 */
[----:B------:R-:W-:Y:S01]  /*2890*/  ULDC UR4, c[0x0][0x9d8] ;  /* 0x0002760000047ab9 */ /* 0x000fe20000000800 */
[----:B------:R-:W-:-:S06]  /*28a0*/  UISETP.NE.AND UP0, UPT, UR5, 0x1, UPT ;  /* 0x000000010500788c */ /* 0x000fcc000bf05270 */
[----:B------:R-:W-:Y:S02]  /*28b0*/  PLOP3.LUT P2, PT, PT, PT, UP0, 0x80, 0x0 ;  /* 0x000000000000781c */ /* 0x000fe40003f4f008 */
[----:B------:R-:W-:-:S03]  /*28c0*/  PLOP3.LUT P3, PT, PT, PT, UP0, 0x80, 0x0 ;  /* 0x000000000000781c */ /* 0x000fc60003f6f008 */
[----:B------:R-:W-:-:S08]  /*28d0*/  @UP0 ULDC UR5, c[0x0][0x44c] ;  /* 0x0001130000050ab9 */ /* 0x000fd00000000800 */
[----:B------:R-:W-:Y:S01]  /*28e0*/  @P2 IMAD.HI.U32 R6, R2, UR5, RZ ;  /* 0x0000000502062c27 */ /* 0x000fe2000f8e00ff */
[----:B------:R-:W-:Y:S01]  /*28f0*/  @UP0 ULDC UR5, c[0x0][0x450] ;  /* 0x0001140000050ab9 */ /* 0x000fe20000000800 */
[----:B------:R-:W-:Y:S02]  /*2900*/  WARPGROUP.DEPBAR.LE gsb0, 0x0 ;  /* 0x00008000000079c5 */ /* 0x000fe40000010000 */
[----:B------:R-:W-:-:S06]  /*2910*/  WARPGROUP.ARRIVE ;  /* 0x00000000000079c5 */ /* 0x000fcc0000000000 */
[----:B------:R-:W-:Y:S03]  /*2920*/  HGMMA.64x96x16.F32.BF16 R24, gdesc[UR56], R24, gsb0 ;  /* 0x01600000381879f0 */ /* 0x000fe60008001818 */
[----:B------:R-:W-:Y:S02]  /*2930*/  WARPGROUP.DEPBAR.LE gsb0, 0x0 ;  /* 0x00008000000079c5 */ /* 0x000fe40000010000 */
[----:B------:R-:W-:-:S06]  /*2940*/  WARPGROUP.ARRIVE ;  /* 0x00000000000079c5 */ /* 0x000fcc0000000000 */
[----:B------:R-:W-:Y:S01]  /*2950*/  HGMMA.64x96x16.F32.BF16 R24, gdesc[UR52], R24, gsb0 ;  /* 0x01600000341879f0 */ /* 0x000fe20008001818 */
[----:B------:R-:W-:Y:S02]  /*2960*/  ULDC UR54, c[0x0][0x9dc] ;  /* 0x0002770000367ab9 */ /* 0x000fe40000000800 */
[----:B------:R-:W-:Y:S01]  /*2970*/  ULOP3.LUT UR54, URZ, UR54, URZ, 0x33, !UPT ;  /* 0x000000363f367292 */ /* 0x000fe2000f8e333f */
        /* <DEDUP_REMOVED lines=28> */
[----:B------:R-:W-:Y:S01]  /*2b40*/  FMUL.FTZ R15, R34, UR4 ;  /* 0x00000004220f7c20 */ /* 0x000fe20008410000 */
[----:B------:R-:W-:Y:S01]  /*2b50*/  FMUL.FTZ R25, R25, UR4 ;  /* 0x0000000419197c20 */ /* 0x000fe20008410000 */
[----:B------:R-:W-:Y:S01]  /*2b60*/  FMUL.FTZ R37, R37, UR4 ;  /* 0x0000000425257c20 */ /* 0x000fe20008410000 */
[----:B------:R-:W-:Y:S02]  /*2b70*/  IMAD.MOV.U32 R34, RZ, RZ, R2 ;  /* 0x000000ffff227224 */ /* 0x000fe400078e0002 */
[----:B------:R-:W-:Y:S01]  /*2b80*/  FMUL.FTZ R28, R28, UR4 ;  /* 0x000000041c1c7c20 */ /* 0x000fe20008410000 */
[----:B------:R-:W-:Y:S01]  /*2b90*/  FMUL.FTZ R29, R29, UR4 ;  /* 0x000000041d1d7c20 */ /* 0x000fe20008410000 */
[----:B------:R-:W-:Y:S01]  /*2ba0*/  FMUL.FTZ R32, R32, UR4 ;  /* 0x0000000420207c20 */ /* 0x000fe20008410000 */
[----:B------:R-:W-:Y:S01]  /*2bb0*/  FMUL.FTZ R33, R33, UR4 ;  /* 0x0000000421217c20 */ /* 0x000fe20008410000 */
[----:B------:R-:W-:Y:S01]  /*2bc0*/  FMUL.FTZ R36, R36, UR4 ;  /* 0x0000000424247c20 */ /* 0x000fe20008410000 */
[----:B------:R-:W-:Y:S01]  /*2bd0*/  FMUL.FTZ R40, R40, UR4 ;  /* 0x0000000428287c20 */ /* 0x000fe20008410000 */
[----:B------:R-:W-:Y:S01]  /*2be0*/  @P3 SHF.R.U32.HI R34, RZ, UR5, R6 ;  /* 0x00000005ff223c19 */ /* 0x000fe20008011606 */
[----:B------:R2:W3:Y:S01]  /*2bf0*/  MUFU.TANH R9, R25 ;  /* 0x0000001900097308 */ /* 0x0004e20000002400 */
[----:B01----:R-:W-:Y:S01]  /*2c00*/  FMUL.FTZ R0, R26, UR4 ;  /* 0x000000041a007c20 */ /* 0x003fe20008410000 */
[----:B------:R-:W-:Y:S01]  /*2c10*/  FMUL.FTZ R3, R24, UR4 ;  /* 0x0000000418037c20 */ /* 0x000fe20008410000 */
[----:B------:R-:W-:Y:S01]  /*2c20*/  FMUL.FTZ R12, R27, UR4 ;  /* 0x000000041b0c7c20 */ /* 0x000fe20008410000 */
[----:B------:R-:W-:Y:S01]  /*2c30*/  FMUL.FTZ R13, R30, UR4 ;  /* 0x000000041e0d7c20 */ /* 0x000fe20008410000 */
[----:B------:R-:W-:Y:S01]  /*2c40*/  FMUL.FTZ R14, R31, UR4 ;  /* 0x000000041f0e7c20 */ /* 0x000fe20008410000 */
[----:B------:R-:W-:Y:S01]  /*2c50*/  FMUL.FTZ R20, R35, UR4 ;  /* 0x0000000423147c20 */ /* 0x000fe20008410000 */
[----:B------:R-:W-:Y:S01]  /*2c60*/  FMUL.FTZ R21, R38, UR4 ;  /* 0x0000000426157c20 */ /* 0x000fe20008410000 */
[----:B------:R0:W1:Y:S01]  /*2c70*/  MUFU.TANH R10, R28 ;  /* 0x0000001c000a7308 */ /* 0x0000620000002400 */
[----:B--2---:R-:W-:Y:S01]  /*2c80*/  FMUL.FTZ R25, R42, UR4 ;  /* 0x000000042a197c20 */ /* 0x004fe20008410000 */
[----:B------:R-:W-:Y:S01]  /*2c90*/  FMUL.FTZ R26, R43, UR4 ;  /* 0x000000042b1a7c20 */ /* 0x000fe20008410000 */
[----:B------:R-:W-:Y:S01]  /*2ca0*/  FMUL.FTZ R24, R39, UR4 ;  /* 0x0000000427187c20 */ /* 0x000fe20008410000 */
[----:B------:R-:W-:Y:S01]  /*2cb0*/  FMUL.FTZ R41, R41, UR4 ;  /* 0x0000000429297c20 */ /* 0x000fe20008410000 */
[----:B------:R-:W-:Y:S01]  /*2cc0*/  FMUL.FTZ R44, R44, UR4 ;  /* 0x000000042c2c7c20 */ /* 0x000fe20008410000 */
[----:B------:R-:W-:Y:S01]  /*2cd0*/  FMUL.FTZ R45, R45, UR4 ;  /* 0x000000042d2d7c20 */ /* 0x000fe20008410000 */
[----:B------:R-:W-:Y:S01]  /*2ce0*/  FMUL.FTZ R27, R46, UR4 ;  /* 0x000000042e1b7c20 */ /* 0x000fe20008410000 */
[----:B------:R2:W4:Y:S01]  /*2cf0*/  MUFU.TANH R72, R29 ;  /* 0x0000001d00487308 */ /* 0x0005220000002400 */
[----:B0-----:R-:W-:Y:S01]  /*2d00*/  FMUL.FTZ R28, R47, UR4 ;  /* 0x000000042f1c7c20 */ /* 0x001fe20008410000 */
        /* <DEDUP_REMOVED lines=14> */
[----:B------:R2:W1:Y:S01]  /*2df0*/  MUFU.TANH R74, R33 ;  /* 0x00000021004a7308 */ /* 0x0004620000002400 */
[----:B0-----:R-:W-:Y:S01]  /*2e00*/  FMUL.FTZ R32, R55, UR4 ;  /* 0x0000000437207c20 */ /* 0x001fe20008410000 */
[----:B------:R-:W-:Y:S01]  /*2e10*/  FMUL.FTZ R64, R64, UR4 ;  /* 0x0000000440407c20 */ /* 0x000fe20008410000 */
[----:B------:R-:W-:Y:S01]  /*2e20*/  FMUL.FTZ R65, R65, UR4 ;  /* 0x0000000441417c20 */ /* 0x000fe20008410000 */
[----:B------:R-:W-:Y:S01]  /*2e30*/  FMUL.FTZ R38, R67, UR4 ;  /* 0x0000000443267c20 */ /* 0x000fe20008410000 */
[----:B------:R-:W-:Y:S01]  /*2e40*/  FMUL.FTZ R68, R68, UR4 ;  /* 0x0000000444447c20 */ /* 0x000fe20008410000 */
[----:B------:R-:W-:-:S02]  /*2e50*/  @!P1 VIADD R2, R7, 0x30840 ;  /* 0x0003084007029836 */ /* 0x000fc40000000000 */
[----:B------:R-:W-:Y:S01]  /*2e60*/  FMUL.FTZ R69, R69, UR4 ;  /* 0x0000000445457c20 */ /* 0x000fe20008410000 */
[----:B------:R0:W1:Y:S01]  /*2e70*/  MUFU.TANH R75, R36 ;  /* 0x00000024004b7308 */ /* 0x0000620000002400 */
[----:B--2---:R-:W-:Y:S01]  /*2e80*/  FMUL.FTZ R33, R58, UR4 ;  /* 0x000000043a217c20 */ /* 0x004fe20008410000 */
[----:B------:R-:W-:Y:S01]  /*2e90*/  FMUL.FTZ R43, R70, UR4 ;  /* 0x00000004462b7c20 */ /* 0x000fe20008410000 */
[----:B------:R-:W-:Y:S01]  /*2ea0*/  FMUL.FTZ R42, R71, UR4 ;  /* 0x00000004472a7c20 */ /* 0x000fe20008410000 */
[----:B------:R-:W-:Y:S01]  /*2eb0*/  IMAD.MOV.U32 R7, RZ, RZ, -0x60 ;  /* 0xffffffa0ff077424 */ /* 0x000fe200078e00ff */
[----:B------:R-:W-:-:S03]  /*2ec0*/  @!P1 PRMT R2, RZ, 0x654, R2 ;  /* 0x00000654ff029816 */ /* 0x000fc60000000002 */
[----:B------:R2:W1:Y:S01]  /*2ed0*/  MUFU.TANH R76, R37 ;  /* 0x00000025004c7308 */ /* 0x0004620000002400 */
[----:B0-----:R-:W-:Y:S01]  /*2ee0*/  FMUL.FTZ R36, R63, UR4 ;  /* 0x000000043f247c20 */ /* 0x001fe20008410000 */
[----:B------:R-:W-:Y:S01]  /*2ef0*/  IMAD R6, R80, R7, 0x61 ;  /* 0x0000006150067424 */ /* 0x000fe200078e0207 */
[----:B------:R0:W-:Y:S04]  /*2f00*/  @!P1 SYNCS.ARRIVE.TRANS64.RED.A1T0 RZ, [R2+URZ], RZ ;  /* 0x000000ff02ff99a7 */ /* 0x0001e8000810043f */
[----:B------:R-:W-:Y:S01]  /*2f10*/  IADD3 R8, R16, R6, -R19 ;  /* 0x0000000610087210 */ /* 0x000fe20007ffe813 */
[----:B------:R5:W1:Y:S01]  /*2f20*/  MUFU.TANH R77, R40 ;  /* 0x00000028004d7308 */ /* 0x000a620000002400 */
[----:B--2---:R-:W2:Y:S01]  /*2f30*/  SHFL.IDX PT, R37, R34, RZ, 0x1c1f ;  /* 0x001c1fff22257589 */ /* 0x004ea200000e0000 */
[----:B0-----:R-:W-:-:S02]  /*2f40*/  IMAD R2, R80, -0x60, R16 ;  /* 0xffffffa050027824 */ /* 0x001fc400078e0210 */
[----:B------:R-:W-:-:S04]  /*2f50*/  IMAD.IADD R8, R8, 0x1, -R17 ;  /* 0x0000000108087824 */ /* 0x000fc800078e0a11 */
[----:B------:R-:W0:Y:S01]  /*2f60*/  MUFU.TANH R3, R3 ;  /* 0x0000000300037308 */ /* 0x000e220000002400 */
[----:B-----5:R-:W-:Y:S01]  /*2f70*/  FMUL.FTZ R40, R66, UR4 ;  /* 0x0000000442287c20 */ /* 0x020fe20008410000 */
[----:B------:R-:W-:Y:S01]  /*2f80*/  ULDC.64 UR4, c[0x0][0x9e0] ;  /* 0x0002780000047ab9 */ /* 0x000fe20000000a00 */
[----:B------:R-:W-:Y:S01]  /*2f90*/  IADD3 R58, -R19, 0x60, R2 ;  /* 0x00000060133a7810 */ /* 0x000fe20007ffe102 */
[----:B------:R-:W-:Y:S01]  /*2fa0*/  UISETP.GE.AND UP1, UPT, UR5, 0x1, UPT ;  /* 0x000000010500788c */ /* 0x000fe2000bf26270 */
[----:B------:R-:W-:Y:S02]  /*2fb0*/  VIADD R63, R8, UR4 ;  /* 0x00000004083f7c36 */ /* 0x000fe40008000000 */
[----:B------:R-:W-:Y:S01]  /*2fc0*/  VIADD R66, R6, 0xffffffff ;  /* 0xffffffff06427836 */ /* 0x000fe20000000000 */
[----:B------:R-:W0:Y:S01]  /*2fd0*/  MUFU.TANH R0, R0 ;  /* 0x0000000000007308 */ /* 0x000e220000002400 */
[----:B------:R-:W-:Y:S01]  /*2fe0*/  VIADD R62, R8, UR54 ;  /* 0x00000036083e7c36 */ /* 0x000fe20008000000 */
[----:B------:R-:W-:Y:S01]  /*2ff0*/  PLOP3.LUT P2, PT, PT, PT, UP1, 0x40, 0x0 ;  /* 0x000000000000781c */ /* 0x000fe20003f4e818 */
[----:B------:R-:W-:-:S05]  /*3000*/  IMAD.IADD R67, R66, 0x1, -R19 ;  /* 0x0000000142437824 */ /* 0x000fca00078e0a13 */
[----:B------:R-:W0:Y:S01]  /*3010*/  MUFU.TANH R12, R12 ;  /* 0x0000000c000c7308 */ /* 0x000e220000002400 */
[----:B--2---:R-:W-:Y:S01]  /*3020*/  VIADDMNMX R11, R37, R63, R58, PT ;  /* 0x0000003f250b7246 */ /* 0x004fe2000380013a */
[----:B------:R-:W-:-:S06]  /*3030*/  IMAD.IADD R55, R62, 0x1, R37 ;  /* 0x000000013e377824 */ /* 0x000fcc00078e0225 */
[----:B------:R-:W2:Y:S08]  /*3040*/  MUFU.TANH R13, R13 ;  /* 0x0000000d000d7308 */ /* 0x000eb00000002400 */
[----:B------:R-:W0:Y:S08]  /*3050*/  MUFU.TANH R14, R14 ;  /* 0x0000000e000e7308 */ /* 0x000e300000002400 */
[----:B------:R-:W0:Y:S08]  /*3060*/  MUFU.TANH R15, R15 ;  /* 0x0000000f000f7308 */ /* 0x000e300000002400 */
[----:B------:R-:W0:Y:S08]  /*3070*/  MUFU.TANH R20, R20 ;  /* 0x0000001400147308 */ /* 0x000e300000002400 */
[----:B------:R-:W0:Y:S08]  /*3080*/  MUFU.TANH R21, R21 ;  /* 0x0000001500157308 */ /* 0x000e300000002400 */
[----:B------:R-:W0:Y:S08]  /*3090*/  MUFU.TANH R24, R24 ;  /* 0x0000001800187308 */ /* 0x000e300000002400 */
[----:B------:R0:W0:Y:S08]  /*30a0*/  MUFU.TANH R78, R41 ;  /* 0x00000029004e7308 */ /* 0x0000300000002400 */
[----:B------:R-:W0:Y:S08]  /*30b0*/  MUFU.TANH R25, R25 ;  /* 0x0000001900197308 */ /* 0x000e300000002400 */
[----:B------:R-:W0:Y:S08]  /*30c0*/  MUFU.TANH R26, R26 ;  /* 0x0000001a001a7308 */ /* 0x000e300000002400 */
        /* <DEDUP_REMOVED lines=8> */
[----:B------:R0:W0:Y:S08]  /*3150*/  MUFU.TANH R46, R52 ;  /* 0x00000034002e7308 */ /* 0x0000300000002400 */
        /* <DEDUP_REMOVED lines=19> */
[----:B-1234-:R-:W-:Y:S05]  /*3290*/  @P2 BRA `(.L_x_1162) ;  /* 0x0000000000542947 */ /* 0x01efea0003800000 */
[----:B------:R-:W-:Y:S01]  /*32a0*/  IADD3 R2, -R17, R16, R37 ;  /* 0x0000001011027210 */ /* 0x000fe20007ffe125 */
        /* <DEDUP_REMOVED lines=11> */
.L_x_1164:
[----:B------:R-:W-:-:S06]  /*3360*/  UISETP.NE.AND UP2, UPT, UR5, 0x1, UPT ;  /* 0x000000010500788c */ /* 0x000fcc000bf45270 */
[----:B------:R-:W-:-:S05]  /*3370*/  PLOP3.LUT P2, PT, PT, PT, UP2, 0x80, 0x0 ;  /* 0x000000000000781c */ /* 0x000fca0003f4f028 */
[----:B------:R-:W-:-:S08]  /*3380*/  @UP2 ULDC.64 UR6, c[0x0][0x9e8] ;  /* 0x00027a0000062ab9 */ /* 0x000fd00000000a00 */
[----:B------:R-:W-:-:S05]  /*3390*/  @P2 IMAD.HI.U32 R6, R2, UR6, RZ ;  /* 0x0000000602062c27 */ /* 0x000fca000f8e00ff */
[----:B------:R-:W-:-:S07]  /*33a0*/  @P2 SHF.R.U32.HI R2, RZ, UR7, R6 ;  /* 0x00000007ff022c19 */ /* 0x000fce0008011606 */
.L_x_1165:
[----:B------:R-:W-:Y:S05]  /*33b0*/  BSYNC B0 ;  /* 0x0000000000007941 */ /* 0x000fea0003800000 */
.L_x_1163:
[----:B------:R-:W-:-:S05]  /*33c0*/  IMAD R2, R2, UR5, R67 ;  /* 0x0000000502027c24 */ /* 0x000fca000f8e0243 */
[----:B------:R-:W-:Y:S02]  /*33d0*/  VIMNMX R55, R55, R2, !PT ;  /* 0x0000000237377248 */ /* 0x000fe40007fe0100 */
[----:B------:R-:W-:-:S07]  /*33e0*/  VIADDMNMX R11, R2, UR5, R11, PT ;  /* 0x00000005020b7c46 */ /* 0x000fce000b80010b */
.L_x_1162:
[C---:B------:R-:W-:Y:S02]  /*33f0*/  ISETP.GE.AND P2, PT, R66.reuse, 0x2, PT ;  /* 0x000000024200780c */ /* 0x040fe40003f46270 */
[C---:B------:R-:W-:Y:S02]  /*3400*/  ISETP.GE.AND P6, PT, R66.reuse, 0xa, PT ;  /* 0x0000000a4200780c */ /* 0x040fe40003fc6270 */
        /* <DEDUP_REMOVED lines=25> */
[----:B0-----:R-:W-:Y:S02]  /*35a0*/  FSEL R53, R75, -INF , !P4 ;  /* 0xff8000004b357808 */ /* 0x001fe40006000000 */
        /* <DEDUP_REMOVED lines=8> */
[C---:B------:R-:W-:Y:S02]  /*3630*/  ISETP.GE.AND P5, PT, R66.reuse, 0x22, PT ;  /* 0x000000224200780c */ /* 0x040fe40003fa6270 */
        /* <DEDUP_REMOVED lines=97> */
.L_x_1168:
[----:B------:R-:W-:-:S06]  /*3c50*/  UISETP.NE.AND UP2, UPT, UR5, 0x1, UPT ;  /* 0x000000010500788c */ /* 0x000fcc000bf45270 */
[----:B------:R-:W-:-:S05]  /*3c60*/  PLOP3.LUT P6, PT, PT, PT, UP2, 0x80, 0x0 ;  /* 0x000000000000781c */ /* 0x000fca0003fcf028 */
[----:B------:R-:W-:-:S08]  /*3c70*/  @UP2 ULDC.64 UR6, c[0x0][0x9e8] ;  /* 0x00027a0000062ab9 */ /* 0x000fd00000000a00 */
[----:B------:R-:W-:Y:S01]  /*3c80*/  @P6 IMAD.HI.U32 R34, R3, UR6, RZ ;  /* 0x0000000603226c27 */ /* 0x000fe2000f8e00ff */
[----:B------:R-:W-:-:S13]  /*3c90*/  PLOP3.LUT P6, PT, PT, PT, UP2, 0x80, 0x0 ;  /* 0x000000000000781c */ /* 0x000fda0003fcf028 */
[----:B------:R-:W-:-:S07]  /*3ca0*/  @P6 SHF.R.U32.HI R3, RZ, UR7, R34 ;  /* 0x00000007ff036c19 */ /* 0x000fce0008011622 */
.L_x_1169:
[----:B------:R-:W-:Y:S05]  /*3cb0*/  BSYNC B0 ;  /* 0x0000000000007941 */ /* 0x000fea0003800000 */
.L_x_1167:
[----:B------:R-:W-:-:S05]  /*3cc0*/  IMAD R3, R3, UR5, R67 ;  /* 0x0000000503037c24 */ /* 0x000fca000f8e0243 */
[----:B------:R-:W-:Y:S02]  /*3cd0*/  VIMNMX R56, R56, R3, !PT ;  /* 0x0000000338387248 */ /* 0x000fe40007fe0100 */
[----:B------:R-:W-:-:S07]  /*3ce0*/  VIADDMNMX R55, R3, UR5, R55, PT ;  /* 0x0000000503377c46 */ /* 0x000fce000b800137 */
.L_x_1166:
[C---:B------:R-:W-:Y:S01]  /*3cf0*/  ISETP.GT.AND P2, PT, R56.reuse, 0x1, !P2 ;  /* 0x000000013800780c */ /* 0x040fe20005744270 */
[----:B------:R-:W-:Y:S01]  /*3d00*/  ULDC UR10, c[0x0][0x988] ;  /* 0x00026200000a7ab9 */ /* 0x000fe20000000800 */
[----:B------:R-:W-:Y:S01]  /*3d10*/  ISETP.GT.AND P3, PT, R56, 0x8, !P3 ;  /* 0x000000083800780c */ /* 0x000fe20005f64270 */
[----:B------:R-:W-:Y:S01]  /*3d20*/  @UP0 ULDC UR6, c[0x0][0x44c] ;  /* 0x0001130000060ab9 */ /* 0x000fe20000000800 */
[C---:B------:R-:W-:Y:S01]  /*3d30*/  ISETP.LT.OR P2, PT, R55.reuse, 0x2, P2 ;  /* 0x000000023700780c */ /* 0x040fe20001741670 */
[----:B------:R-:W-:Y:S01]  /*3d40*/  UIMAD.WIDE.U32 UR6, UR60, UR6, URZ ;  /* 0x000000063c0672a5 */ /* 0x000fe2000f8e003f */
[----:B------:R-:W-:Y:S01]  /*3d50*/  ISETP.LT.OR P3, PT, R55, 0x9, P3 ;  /* 0x000000093700780c */ /* 0x000fe20001f61670 */
[----:B------:R-:W-:Y:S01]  /*3d60*/  @UP0 ULDC UR15, c[0x0][0x450] ;  /* 0x00011400000f0ab9 */ /* 0x000fe20000000800 */
[----:B------:R-:W-:Y:S01]  /*3d70*/  FSEL R12, R12, -INF , !P2 ;  /* 0xff8000000c0c7808 */ /* 0x000fe20005000000 */
[----:B------:R-:W-:Y:S01]  /*3d80*/  UMOV UR11, UR60 ;  /* 0x0000003c000b7c82 */ /* 0x000fe20008000000 */
[----:B------:R-:W-:Y:S01]  /*3d90*/  ISETP.NE.AND P2, PT, R70, RZ, PT ;  /* 0x000000ff4600720c */ /* 0x000fe20003f45270 */
[----:B------:R-:W-:Y:S01]  /*3da0*/  @UP0 USHF.R.U32.HI UR11, URZ, UR15, UR7 ;  /* 0x0000000f3f0b0299 */ /* 0x000fe20008011607 */
[----:B------:R-:W-:-:S02]  /*3db0*/  FSEL R13, R13, -INF , !P3 ;  /* 0xff8000000d0d7808 */ /* 0x000fc40005800000 */
[----:B------:R-:W-:Y:S02]  /*3dc0*/  ISETP.GT.AND P2, PT, R56, 0x9, !P2 ;  /* 0x000000093800780c */ /* 0x000fe40005744270 */
[----:B------:R-:W-:Y:S02]  /*3dd0*/  ISETP.NE.AND P3, PT, R74, RZ, PT ;  /* 0x000000ff4a00720c */ /* 0x000fe40003f65270 */
[----:B------:R-:W-:Y:S02]  /*3de0*/  ISETP.LT.OR P2, PT, R55, 0xa, P2 ;  /* 0x0000000a3700780c */ /* 0x000fe40001741670 */
[----:B------:R-:W-:Y:S02]  /*3df0*/  ISETP.NE.AND P6, PT, R75, RZ, PT ;  /* 0x000000ff4b00720c */ /* 0x000fe40003fc5270 */
[----:B------:R-:W-:Y:S02]  /*3e00*/  FSEL R14, R14, -INF , !P2 ;  /* 0xff8000000e0e7808 */ /* 0x000fe40005000000 */
[----:B------:R-:W-:-:S02]  /*3e10*/  ISETP.NE.AND P2, PT, R72, RZ, PT ;  /* 0x000000ff4800720c */ /* 0x000fc40003f45270 */
[C---:B------:R-:W-:Y:S02]  /*3e20*/  ISETP.GT.AND P4, PT, R56.reuse, 0x51, !P4 ;  /* 0x000000513800780c */ /* 0x040fe40006784270 */
[C---:B------:R-:W-:Y:S02]  /*3e30*/  ISETP.GT.AND P2, PT, R56.reuse, 0x10, !P2 ;  /* 0x000000103800780c */ /* 0x040fe40005744270 */
[----:B------:R-:W-:Y:S02]  /*3e40*/  ISETP.GT.AND P5, PT, R56, 0x58, !P5 ;  /* 0x000000583800780c */ /* 0x000fe40006fa4270 */
[C---:B------:R-:W-:Y:S02]  /*3e50*/  ISETP.LT.OR P2, PT, R55.reuse, 0x11, P2 ;  /* 0x000000113700780c */ /* 0x040fe40001741670 */
[----:B------:R-:W-:Y:S02]  /*3e60*/  ISETP.LT.OR P4, PT, R55, 0x52, P4 ;  /* 0x000000523700780c */ /* 0x000fe40002781670 */
[----:B------:R-:W-:-:S02]  /*3e70*/  FSEL R15, R15, -INF , !P2 ;  /* 0xff8000000f0f7808 */ /* 0x000fc40005000000 */
[----:B------:R-:W-:Y:S02]  /*3e80*/  ISETP.NE.AND P2, PT, R73, RZ, PT ;  /* 0x000000ff4900720c */ /* 0x000fe40003f45270 */
[C---:B------:R-:W-:Y:S02]  /*3e90*/  ISETP.LT.OR P5, PT, R55.reuse, 0x59, P5 ;  /* 0x000000593700780c */ /* 0x040fe40002fa1670 */
[----:B------:R-:W-:Y:S02]  /*3ea0*/  ISETP.GT.AND P2, PT, R56, 0x11, !P2 ;  /* 0x000000113800780c */ /* 0x000fe40005744270 */
[----:B------:R-:W-:Y:S02]  /*3eb0*/  FSEL R38, R38, -INF , !P4 ;  /* 0xff80000026267808 */ /* 0x000fe40006000000 */
[----:B------:R-:W-:Y:S02]  /*3ec0*/  ISETP.LT.OR P2, PT, R55, 0x12, P2 ;  /* 0x000000123700780c */ /* 0x000fe40001741670 */
[----:B------:R-:W-:-:S02]  /*3ed0*/  FSEL R43, R43, -INF , !P5 ;  /* 0xff8000002b2b7808 */ /* 0x000fc40006800000 */
[----:B------:R-:W-:Y:S02]  /*3ee0*/  FSEL R20, R20, -INF , !P2 ;  /* 0xff80000014147808 */ /* 0x000fe40005000000 */
[----:B------:R-:W-:Y:S02]  /*3ef0*/  ISETP.GT.AND P2, PT, R56, 0x18, !P3 ;  /* 0x000000183800780c */ /* 0x000fe40005f44270 */
[----:B------:R-:W-:Y:S02]  /*3f00*/  ISETP.NE.AND P3, PT, R88, RZ, PT ;  /* 0x000000ff5800720c */ /* 0x000fe40003f65270 */
[----:B------:R-:W-:Y:S02]  /*3f10*/  ISETP.LT.OR P2, PT, R55, 0x19, P2 ;  /* 0x000000193700780c */ /* 0x000fe40001741670 */
[----:B------:R-:W-:Y:S02]  /*3f20*/  R2UR UR14, R81 ;  /* 0x00000000510e72ca */ /* 0x000fe400000e0000 */
[----:B------:R-:W-:-:S02]  /*3f30*/  FSEL R21, R21, -INF , !P2 ;  /* 0xff80000015157808 */ /* 0x000fc40005000000 */
[----:B------:R-:W-:Y:S02]  /*3f40*/  ISETP.GT.AND P2, PT, R56, 0x19, !P6 ;  /* 0x000000193800780c */ /* 0x000fe40007744270 */
[----:B------:R-:W-:Y:S02]  /*3f50*/  ISETP.NE.AND P6, PT, R57, RZ, PT ;  /* 0x000000ff3900720c */ /* 0x000fe40003fc5270 */
[----:B------:R-:W-:-:S04]  /*3f60*/  ISETP.LT.OR P2, PT, R55, 0x1a, P2 ;  /* 0x0000001a3700780c */ /* 0x000fc80001741670 */
[----:B------:R-:W-:Y:S01]  /*3f70*/  FSEL R24, R24, -INF , !P2 ;  /* 0xff80000018187808 */ /* 0x000fe20005000000 */
[----:B------:R-:W-:Y:S01]  /*3f80*/  UIADD3 UR6, UR14, UR11, URZ ;  /* 0x0000000b0e067290 */ /* 0x000fe2000fffe03f */
[----:B------:R-:W-:-:S03]  /*3f90*/  ISETP.NE.AND P2, PT, R76, RZ, PT ;  /* 0x000000ff4c00720c */ /* 0x000fc60003f45270 */
[----:B------:R-:W-:Y:S01]  /*3fa0*/  UIADD3 UR4, UR6, UR4, URZ ;  /* 0x0000000406047290 */ /* 0x000fe2000fffe03f */
        /* <DEDUP_REMOVED lines=35> */
[C---:B------:R-:W-:Y:S02]  /*41e0*/  ISETP.GT.AND P2, PT, R56.reuse, 0x41, !P3 ;  /* 0x000000413800780c */ /* 0x040fe40005f44270 */
        /* <DEDUP_REMOVED lines=36> */
[----:B------:R-:W0:Y:S02]  /*4430*/  SHFL.BFLY PT, R0, R59, 0x1, 0x1f ;  /* 0x0c201f003b007f89 */ /* 0x000e2400000e0000 */
[----:B0-----:R-:W-:-:S04]  /*4440*/  FMNMX.FTZ R3, R59, R0, !PT ;  /* 0x000000003b037209 */ /* 0x001fc80007810000 */
[C---:B------:R-:W-:Y:S01]  /*4450*/  FSETP.NEU.FTZ.AND P2, PT, R3.reuse, -INF , PT ;  /* 0xff8000000300780b */ /* 0x040fe20003f5d000 */
[----:B------:R-:W-:-:S05]  /*4460*/  FMUL.FTZ R0, R3, UR10 ;  /* 0x0000000a03007c20 */ /* 0x000fca0008410000 */
[----:B------:R-:W-:Y:S02]  /*4470*/  FSEL R60, R0, RZ, P2 ;  /* 0x000000ff003c7208 */ /* 0x000fe40001000000 */
[----:B------:R-:W-:Y:S02]  /*4480*/  ISETP.GT.AND P2, PT, R56, 0x48, !P6 ;  /* 0x000000483800780c */ /* 0x000fe40007744270 */
[----:B------:R-:W-:Y:S01]  /*4490*/  ISETP.NE.AND P6, PT, R64, RZ, PT ;  /* 0x000000ff4000720c */ /* 0x000fe20003fc5270 */
[--C-:B------:R-:W-:Y:S01]  /*44a0*/  FFMA.FTZ R184, R54, UR10, -R60.reuse ;  /* 0x0000000a36b87c23 */ /* 0x100fe2000801083c */
[----:B------:R-:W-:Y:S01]  /*44b0*/  ISETP.LT.OR P2, PT, R55, 0x49, P2 ;  /* 0x000000493700780c */ /* 0x000fe20001741670 */
[--C-:B------:R-:W-:Y:S01]  /*44c0*/  FFMA.FTZ R186, R53, UR10, -R60.reuse ;  /* 0x0000000a35ba7c23 */ /* 0x100fe2000801083c */
[----:B------:R-:W-:Y:S01]  /*44d0*/  ISETP.GT.AND P6, PT, R56, 0x59, !P6 ;  /* 0x000000593800780c */ /* 0x000fe200077c4270 */
[--C-:B------:R-:W-:Y:S01]  /*44e0*/  FFMA.FTZ R180, R52, UR10, -R60.reuse ;  /* 0x0000000a34b47c23 */ /* 0x100fe2000801083c */
[----:B------:R-:W-:Y:S01]  /*44f0*/  FSEL R0, R35, -INF , !P2 ;  /* 0xff80000023007808 */ /* 0x000fe20005000000 */
[--C-:B------:R-:W-:Y:S01]  /*4500*/  FFMA.FTZ R188, R61, UR10, -R60.reuse ;  /* 0x0000000a3dbc7c23 */ /* 0x100fe2000801083c */
[----:B------:R-:W-:Y:S01]  /*4510*/  FMNMX.FTZ R35, R13, R58, !PT ;  /* 0x0000003a0d237209 */ /* 0x000fe20007810000 */
[--C-:B------:R-:W-:Y:S01]  /*4520*/  FFMA.FTZ R190, R83, UR10, -R60.reuse ;  /* 0x0000000a53be7c23 */ /* 0x100fe2000801083c */
[----:B------:R-:W-:Y:S01]  /*4530*/  ISETP.NE.AND P2, PT, R90, RZ, PT ;  /* 0x000000ff5a00720c */ /* 0x000fe20003f45270 */
[--C-:B------:R-:W-:Y:S01]  /*4540*/  FFMA.FTZ R37, R37, UR10, -R60.reuse ;  /* 0x0000000a25257c23 */ /* 0x100fe2000801083c */
[----:B------:R-:W-:Y:S01]  /*4550*/  FMNMX.FTZ R58, R14, R35, !PT ;  /* 0x000000230e3a7209 */ /* 0x000fe20007810000 */
[--C-:B------:R-:W-:Y:S01]  /*4560*/  FFMA.FTZ R35, R71, UR10, -R60.reuse ;  /* 0x0000000a47237c23 */ /* 0x100fe2000801083c */
[----:B------:R-:W-:Y:S01]  /*4570*/  ISETP.GT.AND P2, PT, R56, 0x49, !P2 ;  /* 0x000000493800780c */ /* 0x000fe20005744270 */
[----:B------:R-:W-:Y:S01]  /*4580*/  MUFU.EX2 R188, R188 ;  /* 0x000000bc00bc7308 */ /* 0x000fe20000000800 */
[----:B------:R-:W-:Y:S01]  /*4590*/  FMNMX.FTZ R59, R15, R58, !PT ;  /* 0x0000003a0f3b7209 */ /* 0x000fe20007810000 */
[--C-:B------:R-:W-:Y:S01]  /*45a0*/  FFMA.FTZ R49, R49, UR10, -R60.reuse ;  /* 0x0000000a31317c23 */ /* 0x100fe2000801083c */
[----:B------:R-:W-:Y:S01]  /*45b0*/  ISETP.LT.OR P2, PT, R55, 0x4a, P2 ;  /* 0x0000004a3700780c */ /* 0x000fe20001741670 */
[--C-:B------:R-:W-:Y:S01]  /*45c0*/  FFMA.FTZ R10, R10, UR10, -R60.reuse ;  /* 0x0000000a0a0a7c23 */ /* 0x100fe2000801083c */
[----:B------:R-:W-:Y:S01]  /*45d0*/  FMNMX.FTZ R58, R20, R59, !PT ;  /* 0x0000003b143a7209 */ /* 0x000fe20007810000 */
[--C-:B------:R-:W-:Y:S01]  /*45e0*/  FFMA.FTZ R39, R39, UR10, -R60.reuse ;  /* 0x0000000a27277c23 */ /* 0x100fe2000801083c */
[----:B------:R-:W-:Y:S01]  /*45f0*/  FSEL R36, R36, -INF , !P2 ;  /* 0xff80000024247808 */ /* 0x000fe20005000000 */
[----:B------:R-:W0:Y:S01]  /*4600*/  MUFU.EX2 R35, R35 ;  /* 0x0000002300237308 */ /* 0x000e220000000800 */
[----:B------:R-:W-:Y:S01]  /*4610*/  FMNMX.FTZ R59, R21, R58, !PT ;  /* 0x0000003a153b7209 */ /* 0x000fe20007810000 */
[--C-:B------:R-:W-:Y:S01]  /*4620*/  FFMA.FTZ R9, R9, UR10, -R60.reuse ;  /* 0x0000000a09097c23 */ /* 0x100fe2000801083c */
[----:B------:R-:W-:Y:S01]  /*4630*/  ISETP.LT.OR P6, PT, R55, 0x5a, P6 ;  /* 0x0000005a3700780c */ /* 0x000fe200037c1670 */
[--C-:B------:R-:W-:Y:S01]  /*4640*/  FFMA.FTZ R41, R41, UR10, -R60.reuse ;  /* 0x0000000a29297c23 */ /* 0x100fe2000801083c */
[----:B------:R-:W-:Y:S01]  /*4650*/  FMNMX.FTZ R58, R24, R59, !PT ;  /* 0x0000003b183a7209 */ /* 0x000fe20007810000 */
[--C-:B------:R-:W-:Y:S01]  /*4660*/  FFMA.FTZ R48, R48, UR10, -R60.reuse ;  /* 0x0000000a30307c23 */ /* 0x100fe2000801083c */
[----:B------:R-:W-:Y:S01]  /*4670*/  FSEL R42, R42, -INF , !P6 ;  /* 0xff8000002a2a7808 */ /* 0x000fe20007000000 */
[----:B------:R-:W-:Y:S01]  /*4680*/  MUFU.EX2 R190, R190 ;  /* 0x000000be00be7308 */ /* 0x000fe20000000800 */
[----:B------:R-:W-:Y:S01]  /*4690*/  FMNMX.FTZ R59, R25, R58, !PT ;  /* 0x0000003a193b7209 */ /* 0x000fe20007810000 */
[--C-:B------:R-:W-:Y:S01]  /*46a0*/  FFMA.FTZ R47, R47, UR10, -R60.reuse ;  /* 0x0000000a2f2f7c23 */ /* 0x100fe2000801083c */
[--C-:B------:R-:W-:Y:S01]  /*46b0*/  FFMA.FTZ R46, R46, UR10, -R60.reuse ;  /* 0x0000000a2e2e7c23 */ /* 0x100fe2000801083c */
[--C-:B------:R-:W-:Y:S01]  /*46c0*/  FFMA.FTZ R44, R44, UR10, -R60.reuse ;  /* 0x0000000a2c2c7c23 */ /* 0x100fe2000801083c */
[----:B------:R-:W-:Y:S01]  /*46d0*/  FMNMX.FTZ R58, R26, R59, !PT ;  /* 0x0000003b1a3a7209 */ /* 0x000fe20007810000 */
[--C-:B------:R-:W-:Y:S01]  /*46e0*/  FFMA.FTZ R7, R7, UR10, -R60.reuse ;  /* 0x0000000a07077c23 */ /* 0x100fe2000801083c */
[--C-:B------:R-:W-:Y:S01]  /*46f0*/  FFMA.FTZ R8, R8, UR10, -R60.reuse ;  /* 0x0000000a08087c23 */ /* 0x100fe2000801083c */
[----:B------:R-:W-:Y:S01]  /*4700*/  MUFU.EX2 R37, R37 ;  /* 0x0000002500257308 */ /* 0x000fe20000000800 */
[----:B------:R-:W-:Y:S01]  /*4710*/  FMNMX.FTZ R59, R27, R58, !PT ;  /* 0x0000003a1b3b7209 */ /* 0x000fe20007810000 */
[--C-:B------:R-:W-:Y:S01]  /*4720*/  FFMA.FTZ R6, R6, UR10, -R60.reuse ;  /* 0x0000000a06067c23 */ /* 0x100fe2000801083c */
[----:B------:R-:W-:-:S02]  /*4730*/  FFMA.FTZ R11, R11, UR10, -R60 ;  /* 0x0000000a0b0b7c23 */ /* 0x000fc4000801083c */
[----:B------:R-:W-:-:S03]  /*4740*/  FMNMX.FTZ R54, R28, R59, !PT ;  /* 0x0000003b1c367209 */ /* 0x000fc60007810000 */
[----:B------:R-:W-:Y:S01]  /*4750*/  MUFU.EX2 R182, R49 ;  /* 0x0000003100b67308 */ /* 0x000fe20000000800 */
[----:B------:R-:W-:-:S04]  /*4760*/  FMNMX.FTZ R59, R29, R54, !PT ;  /* 0x000000361d3b7209 */ /* 0x000fc80007810000 */
[----:B------:R-:W-:-:S03]  /*4770*/  FMNMX.FTZ R54, R30, R59, !PT ;  /* 0x0000003b1e367209 */ /* 0x000fc60007810000 */
[----:B------:R-:W-:Y:S01]  /*4780*/  MUFU.EX2 R184, R184 ;  /* 0x000000b800b87308 */ /* 0x000fe20000000800 */
[----:B------:R-:W-:-:S04]  /*4790*/  FMNMX.FTZ R53, R31, R54, !PT ;  /* 0x000000361f357209 */ /* 0x000fc80007810000 */
[----:B------:R-:W-:-:S03]  /*47a0*/  FMNMX.FTZ R54, R32, R53, !PT ;  /* 0x0000003520367209 */ /* 0x000fc60007810000 */
[----:B------:R1:W-:Y:S01]  /*47b0*/  MUFU.EX2 R49, R10 ;  /* 0x0000000a00317308 */ /* 0x0003e20000000800 */
[----:B------:R-:W-:Y:S01]  /*47c0*/  FMNMX.FTZ R53, R33, R54, !PT ;  /* 0x0000003621357209 */ /* 0x000fe20007810000 */
[----:B------:R-:W-:-:S03]  /*47d0*/  FFMA.FTZ R54, R51, UR10, -R60 ;  /* 0x0000000a33367c23 */ /* 0x000fc6000801083c */
[----:B------:R-:W-:-:S03]  /*47e0*/  FMNMX.FTZ R53, R34, R53, !PT ;  /* 0x0000003522357209 */ /* 0x000fc60007810000 */
[----:B------:R-:W-:Y:S01]  /*47f0*/  MUFU.EX2 R39, R39 ;  /* 0x0000002700277308 */ /* 0x000fe20000000800 */
[----:B------:R-:W-:-:S04]  /*4800*/  FMNMX.FTZ R53, R0, R53, !PT ;  /* 0x0000003500357209 */ /* 0x000fc80007810000 */
[----:B------:R-:W-:-:S03]  /*4810*/  FMNMX.FTZ R53, R36, R53, !PT ;  /* 0x0000003524357209 */ /* 0x000fc60007810000 */
[----:B------:R-:W-:Y:S01]  /*4820*/  MUFU.EX2 R174, R9 ;  /* 0x0000000900ae7308 */ /* 0x000fe20000000800 */
[----:B------:R-:W-:-:S04]  /*4830*/  FMNMX.FTZ R53, R40, R53, !PT ;  /* 0x0000003528357209 */ /* 0x000fc80007810000 */
[----:B------:R-:W-:Y:S01]  /*4840*/  FMNMX.FTZ R52, R38, R53, !PT ;  /* 0x0000003526347209 */ /* 0x000fe20007810000 */
[--C-:B------:R-:W-:Y:S02]  /*4850*/  FFMA.FTZ R53, R50, UR10, -R60.reuse ;  /* 0x0000000a32357c23 */ /* 0x100fe4000801083c */
[----:B------:R-:W-:Y:S01]  /*4860*/  MUFU.EX2 R186, R186 ;  /* 0x000000ba00ba7308 */ /* 0x000fe20000000800 */
[----:B------:R-:W-:Y:S01]  /*4870*/  FMNMX.FTZ R51, R43, R52, !PT ;  /* 0x000000342b337209 */ /* 0x000fe20007810000 */
[----:B------:R-:W-:-:S03]  /*4880*/  FFMA.FTZ R52, R45, UR10, -R60 ;  /* 0x0000000a2d347c23 */ /* 0x000fc6000801083c */
[----:B------:R-:W-:-:S03]  /*4890*/  FMNMX.FTZ R51, R42, R51, !PT ;  /* 0x000000332a337209 */ /* 0x000fc60007810000 */
[----:B------:R-:W-:Y:S02]  /*48a0*/  MUFU.EX2 R41, R41 ;  /* 0x0000002900297308 */ /* 0x000fe40000000800 */
[----:B------:R-:W2:Y:S06]  /*48b0*/  SHFL.BFLY PT, R50, R51, 0x2, 0x1f ;  /* 0x0c401f0033327f89 */ /* 0x000eac00000e0000 */
[----:B------:R-:W-:Y:S08]  /*48c0*/  MUFU.EX2 R180, R180 ;  /* 0x000000b400b47308 */ /* 0x000ff00000000800 */
[----:B------:R-:W-:Y:S08]  /*48d0*/  MUFU.EX2 R55, R54 ;  /* 0x0000003600377308 */ /* 0x000ff00000000800 */
[----:B------:R-:W-:Y:S01]  /*48e0*/  MUFU.EX2 R53, R53 ;  /* 0x0000003500357308 */ /* 0x000fe20000000800 */
[----:B--2---:R-:W-:Y:S01]  /*48f0*/  FMNMX.FTZ R50, R51, R50, !PT ;  /* 0x0000003233327209 */ /* 0x004fe20007810000 */
[----:B------:R-:W-:-:S04]  /*4900*/  FFMA.FTZ R51, R2, UR10, -R60 ;  /* 0x0000000a02337c23 */ /* 0x000fc8000801083c */
[----:B------:R-:W2:Y:S02]  /*4910*/  SHFL.BFLY PT, R45, R50, 0x1, 0x1f ;  /* 0x0c201f00322d7f89 */ /* 0x000ea400000e0000 */
[----:B------:R-:W-:Y:S08]  /*4920*/  MUFU.EX2 R48, R48 ;  /* 0x0000003000307308 */ /* 0x000ff00000000800 */
[----:B------:R-:W3:Y:S08]  /*4930*/  MUFU.EX2 R47, R47 ;  /* 0x0000002f002f7308 */ /* 0x000ef00000000800 */
[----:B------:R-:W-:Y:S01]  /*4940*/  MUFU.EX2 R46, R46 ;  /* 0x0000002e002e7308 */ /* 0x000fe20000000800 */
[----:B--2---:R-:W-:Y:S01]  /*4950*/  FMNMX.FTZ R2, R50, R45, !PT ;  /* 0x0000002d32027209 */ /* 0x004fe20007810000 */
[----:B0-----:R-:W-:-:S06]  /*4960*/  FADD.FTZ R45, R188, R35 ;  /* 0x00000023bc2d7221 */ /* 0x001fcc0000010000 */
[----:B------:R-:W-:Y:S01]  /*4970*/  MUFU.EX2 R59, R52 ;  /* 0x00000034003b7308 */ /* 0x000fe20000000800 */
[----:B------:R-:W-:Y:S01]  /*4980*/  F2FP.BF16.F32.PACK_AB R188, R35, R188 ;  /* 0x000000bc23bc723e */ /* 0x000fe200000010ff */
[C---:B-1----:R-:W-:Y:S01]  /*4990*/  FMUL.FTZ R10, R2.reuse, UR10 ;  /* 0x0000000a020a7c20 */ /* 0x042fe20008410000 */
[----:B------:R-:W-:Y:S02]  /*49a0*/  FSETP.NEU.FTZ.AND P2, PT, R2, -INF , PT ;  /* 0xff8000000200780b */ /* 0x000fe40003f5d000 */
[----:B---3--:R-:W-:Y:S02]  /*49b0*/  F2FP.BF16.F32.PACK_AB R176, R47, R48 ;  /* 0x000000302fb0723e */ /* 0x008fe400000010ff */
[----:B------:R-:W-:Y:S01]  /*49c0*/  FSEL R9, R10, RZ, P2 ;  /* 0x000000ff0a097208 */ /* 0x000fe20001000000 */
[----:B------:R-:W-:Y:S01]  /*49d0*/  FADD.FTZ R10, R190, R45 ;  /* 0x0000002dbe0a7221 */ /* 0x000fe20000010000 */
[----:B------:R-:W-:Y:S01]  /*49e0*/  MUFU.EX2 R44, R44 ;  /* 0x0000002c002c7308 */ /* 0x000fe20000000800 */
[----:B------:R-:W-:-:S02]  /*49f0*/  F2FP.BF16.F32.PACK_AB R190, R37, R190 ;  /* 0x000000be25be723e */ /* 0x000fc400000010ff */
[--C-:B------:R-:W-:Y:S01]  /*4a00*/  FFMA.FTZ R57, R57, UR10, -R9.reuse ;  /* 0x0000000a39397c23 */ /* 0x100fe20008010809 */
[--C-:B------:R-:W-:Y:S01]  /*4a10*/  FFMA.FTZ R12, R12, UR10, -R9.reuse ;  /* 0x0000000a0c0c7c23 */ /* 0x100fe20008010809 */
[----:B------:R-:W-:Y:S01]  /*4a20*/  FADD.FTZ R45, R37, R10 ;  /* 0x0000000a252d7221 */ /* 0x000fe20000010000 */
[--C-:B------:R-:W-:Y:S01]  /*4a30*/  FFMA.FTZ R13, R13, UR10, -R9.reuse ;  /* 0x0000000a0d0d7c23 */ /* 0x100fe20008010809 */
[--C-:B------:R-:W-:Y:S01]  /*4a40*/  FFMA.FTZ R14, R14, UR10, -R9.reuse ;  /* 0x0000000a0e0e7c23 */ /* 0x100fe20008010809 */
[----:B------:R-:W-:Y:S01]  /*4a50*/  FFMA.FTZ R15, R15, UR10, -R9 ;  /* 0x0000000a0f0f7c23 */ /* 0x000fe20008010809 */
[----:B------:R-:W-:Y:S01]  /*4a60*/  MUFU.EX2 R57, R57 ;  /* 0x0000003900397308 */ /* 0x000fe20000000800 */
[----:B------:R-:W-:Y:S01]  /*4a70*/  FADD.FTZ R10, R184, R45 ;  /* 0x0000002db80a7221 */ /* 0x000fe20000010000 */
[--C-:B------:R-:W-:Y:S01]  /*4a80*/  FFMA.FTZ R20, R20, UR10, -R9.reuse ;  /* 0x0000000a14147c23 */ /* 0x100fe20008010809 */
[--C-:B------:R-:W-:Y:S01]  /*4a90*/  FFMA.FTZ R21, R21, UR10, -R9.reuse ;  /* 0x0000000a15157c23 */ /* 0x100fe20008010809 */
[--C-:B------:R-:W-:Y:S01]  /*4aa0*/  FFMA.FTZ R24, R24, UR10, -R9.reuse ;  /* 0x0000000a18187c23 */ /* 0x100fe20008010809 */
[----:B------:R-:W-:Y:S01]  /*4ab0*/  FADD.FTZ R45, R39, R10 ;  /* 0x0000000a272d7221 */ /* 0x000fe20000010000 */
[--C-:B------:R-:W-:Y:S01]  /*4ac0*/  FFMA.FTZ R25, R25, UR10, -R9.reuse ;  /* 0x0000000a19197c23 */ /* 0x100fe20008010809 */
[----:B------:R-:W-:Y:S01]  /*4ad0*/  FFMA.FTZ R26, R26, UR10, -R9 ;  /* 0x0000000a1a1a7c23 */ /* 0x000fe20008010809 */
[----:B------:R-:W0:Y:S01]  /*4ae0*/  MUFU.EX2 R12, R12 ;  /* 0x0000000c000c7308 */ /* 0x000e220000000800 */
[----:B------:R-:W-:Y:S01]  /*4af0*/  FADD.FTZ R10, R186, R45 ;  /* 0x0000002dba0a7221 */ /* 0x000fe20000010000 */
[--C-:B------:R-:W-:Y:S01]  /*4b00*/  FFMA.FTZ R27, R27, UR10, -R9.reuse ;  /* 0x0000000a1b1b7c23 */ /* 0x100fe20008010809 */
[--C-:B------:R-:W-:Y:S01]  /*4b10*/  FFMA.FTZ R28, R28, UR10, -R9.reuse ;  /* 0x0000000a1c1c7c23 */ /* 0x100fe20008010809 */
[--C-:B------:R-:W-:Y:S01]  /*4b20*/  FFMA.FTZ R29, R29, UR10, -R9.reuse ;  /* 0x0000000a1d1d7c23 */ /* 0x100fe20008010809 */
[----:B------:R-:W-:Y:S01]  /*4b30*/  FADD.FTZ R45, R41, R10 ;  /* 0x0000000a292d7221 */ /* 0x000fe20000010000 */
[--C-:B------:R-:W-:Y:S01]  /*4b40*/  FFMA.FTZ R30, R30, UR10, -R9.reuse ;  /* 0x0000000a1e1e7c23 */ /* 0x100fe20008010809 */
[----:B------:R-:W-:Y:S01]  /*4b50*/  FFMA.FTZ R31, R31, UR10, -R9 ;  /* 0x0000000a1f1f7c23 */ /* 0x000fe20008010809 */
[----:B------:R-:W1:Y:S01]  /*4b60*/  MUFU.EX2 R13, R13 ;  /* 0x0000000d000d7308 */ /* 0x000e620000000800 */
[----:B------:R-:W-:Y:S01]  /*4b70*/  FADD.FTZ R50, R180, R45 ;  /* 0x0000002db4327221 */ /* 0x000fe20000010000 */
[--C-:B------:R-:W-:Y:S01]  /*4b80*/  FFMA.FTZ R32, R32, UR10, -R9.reuse ;  /* 0x0000000a20207c23 */ /* 0x100fe20008010809 */
[--C-:B------:R-:W-:Y:S01]  /*4b90*/  FFMA.FTZ R33, R33, UR10, -R9.reuse ;  /* 0x0000000a21217c23 */ /* 0x100fe20008010809 */
[--C-:B------:R-:W-:Y:S01]  /*4ba0*/  FFMA.FTZ R34, R34, UR10, -R9.reuse ;  /* 0x0000000a22227c23 */ /* 0x100fe20008010809 */
[----:B------:R-:W-:Y:S01]  /*4bb0*/  FADD.FTZ R50, R55, R50 ;  /* 0x0000003237327221 */ /* 0x000fe20000010000 */
[--C-:B------:R-:W-:Y:S01]  /*4bc0*/  FFMA.FTZ R0, R0, UR10, -R9.reuse ;  /* 0x0000000a00007c23 */ /* 0x100fe20008010809 */
[--C-:B------:R-:W-:Y:S01]  /*4bd0*/  FFMA.FTZ R36, R36, UR10, -R9.reuse ;  /* 0x0000000a24247c23 */ /* 0x100fe20008010809 */
[----:B------:R-:W2:Y:S01]  /*4be0*/  MUFU.EX2 R14, R14 ;  /* 0x0000000e000e7308 */ /* 0x000ea20000000800 */
[----:B0-----:R-:W-:Y:S01]  /*4bf0*/  FADD.FTZ R10, R57, R12 ;  /* 0x0000000c390a7221 */ /* 0x001fe20000010000 */
[----:B------:R-:W-:Y:S01]  /*4c00*/  FADD.FTZ R61, R53, R50 ;  /* 0x00000032353d7221 */ /* 0x000fe20000010000 */
[--C-:B------:R-:W-:Y:S01]  /*4c10*/  FFMA.FTZ R40, R40, UR10, -R9.reuse ;  /* 0x0000000a28287c23 */ /* 0x100fe20008010809 */
[--C-:B------:R-:W-:Y:S01]  /*4c20*/  FFMA.FTZ R38, R38, UR10, -R9.reuse ;  /* 0x0000000a26267c23 */ /* 0x100fe20008010809 */
[----:B------:R-:W-:Y:S01]  /*4c30*/  FFMA.FTZ R43, R43, UR10, -R9 ;  /* 0x0000000a2b2b7c23 */ /* 0x000fe20008010809 */
[----:B------:R-:W-:Y:S01]  /*4c40*/  FADD.FTZ R61, R182, R61 ;  /* 0x0000003db63d7221 */ /* 0x000fe20000010000 */
[----:B------:R-:W-:Y:S01]  /*4c50*/  FFMA.FTZ R9, R42, UR10, -R9 ;  /* 0x0000000a2a097c23 */ /* 0x000fe20008010809 */
[----:B------:R-:W0:Y:S01]  /*4c60*/  MUFU.EX2 R15, R15 ;  /* 0x0000000f000f7308 */ /* 0x000e220000000800 */
[----:B-1----:R-:W-:Y:S01]  /*4c70*/  FADD.FTZ R45, R13, R10 ;  /* 0x0000000a0d2d7221 */ /* 0x002fe20000010000 */
[----:B------:R-:W-:Y:S01]  /*4c80*/  FADD.FTZ R50, R48, R61 ;  /* 0x0000003d30327221 */ /* 0x000fe20000010000 */
[----:B------:R-:W-:-:S02]  /*4c90*/  PLOP3.LUT P2, PT, PT, PT, UP1, 0x40, 0x0 ;  /* 0x000000000000781c */ /* 0x000fc40003f4e818 */
[----:B------:R-:W-:Y:S01]  /*4ca0*/  F2FP.BF16.F32.PACK_AB R184, R39, R184 ;  /* 0x000000b827b8723e */ /* 0x000fe200000010ff */
[----:B------:R-:W-:Y:S01]  /*4cb0*/  FADD.FTZ R61, R47, R50 ;  /* 0x000000322f3d7221 */ /* 0x000fe20000010000 */
[----:B------:R-:W-:Y:S01]  /*4cc0*/  F2FP.BF16.F32.PACK_AB R186, R41, R186 ;  /* 0x000000ba29ba723e */ /* 0x000fe200000010ff */
[----:B------:R-:W1:Y:S01]  /*4cd0*/  MUFU.EX2 R20, R20 ;  /* 0x0000001400147308 */ /* 0x000e620000000800 */
[----:B--2---:R-:W-:Y:S01]  /*4ce0*/  FADD.FTZ R10, R14, R45 ;  /* 0x0000002d0e0a7221 */ /* 0x004fe20000010000 */
[----:B------:R-:W-:Y:S01]  /*4cf0*/  FADD.FTZ R50, R46, R61 ;  /* 0x0000003d2e327221 */ /* 0x000fe20000010000 */
[----:B------:R-:W-:Y:S02]  /*4d00*/  F2FP.BF16.F32.PACK_AB R180, R55, R180 ;  /* 0x000000b437b4723e */ /* 0x000fe400000010ff */
[----:B------:R-:W-:Y:S02]  /*4d10*/  F2FP.BF16.F32.PACK_AB R182, R182, R53 ;  /* 0x00000035b6b6723e */ /* 0x000fe400000010ff */
[----:B------:R-:W-:Y:S01]  /*4d20*/  F2FP.BF16.F32.PACK_AB R178, R59, R46 ;  /* 0x0000002e3bb2723e */ /* 0x000fe200000010ff */
[----:B------:R-:W2:Y:S01]  /*4d30*/  MUFU.EX2 R21, R21 ;  /* 0x0000001500157308 */ /* 0x000ea20000000800 */
[----:B0-----:R-:W-:Y:S01]  /*4d40*/  FADD.FTZ R45, R15, R10 ;  /* 0x0000000a0f2d7221 */ /* 0x001fe20000010000 */
[----:B------:R-:W-:-:S02]  /*4d50*/  F2FP.BF16.F32.PACK_AB R172, R49, R44 ;  /* 0x0000002c31ac723e */ /* 0x000fc400000010ff */
[----:B------:R-:W-:Y:S02]  /*4d60*/  F2FP.BF16.F32.PACK_AB R189, R12, R57 ;  /* 0x000000390cbd723e */ /* 0x000fe400000010ff */
[----:B------:R-:W-:Y:S02]  /*4d70*/  F2FP.BF16.F32.PACK_AB R191, R14, R13 ;  /* 0x0000000d0ebf723e */ /* 0x000fe400000010ff */
[----:B------:R-:W0:Y:S01]  /*4d80*/  MUFU.EX2 R24, R24 ;  /* 0x0000001800187308 */ /* 0x000e220000000800 */
[C---:B-1----:R-:W-:Y:S01]  /*4d90*/  FADD.FTZ R10, R20.reuse, R45 ;  /* 0x0000002d140a7221 */ /* 0x042fe20000010000 */
[----:B------:R-:W-:-:S06]  /*4da0*/  F2FP.BF16.F32.PACK_AB R185, R20, R15 ;  /* 0x0000000f14b9723e */ /* 0x000fcc00000010ff */
[----:B------:R-:W1:Y:S01]  /*4db0*/  MUFU.EX2 R25, R25 ;  /* 0x0000001900197308 */ /* 0x000e620000000800 */
[----:B--2---:R-:W-:-:S07]  /*4dc0*/  FADD.FTZ R45, R21, R10 ;  /* 0x0000000a152d7221 */ /* 0x004fce0000010000 */
[----:B------:R-:W2:Y:S01]  /*4dd0*/  MUFU.EX2 R26, R26 ;  /* 0x0000001a001a7308 */ /* 0x000ea20000000800 */
[C---:B0-----:R-:W-:Y:S01]  /*4de0*/  FADD.FTZ R10, R24.reuse, R45 ;  /* 0x0000002d180a7221 */ /* 0x041fe20000010000 */
[----:B------:R-:W-:Y:S01]  /*4df0*/  FADD.FTZ R45, R59, R50 ;  /* 0x000000323b2d7221 */ /* 0x000fe20000010000 */
[----:B------:R-:W-:-:S03]  /*4e00*/  F2FP.BF16.F32.PACK_AB R187, R24, R21 ;  /* 0x0000001518bb723e */ /* 0x000fc600000010ff */
[----:B------:R-:W-:Y:S02]  /*4e10*/  FADD.FTZ R42, R44, R45 ;  /* 0x0000002d2c2a7221 */ /* 0x000fe40000010000 */
[----:B------:R-:W0:Y:S01]  /*4e20*/  MUFU.EX2 R27, R27 ;  /* 0x0000001b001b7308 */ /* 0x000e220000000800 */
[----:B-1----:R-:W-:Y:S01]  /*4e30*/  FADD.FTZ R35, R25, R10 ;  /* 0x0000000a19237221 */ /* 0x002fe20000010000 */
[----:B------:R-:W-:-:S06]  /*4e40*/  FADD.FTZ R42, R49, R42 ;  /* 0x0000002a312a7221 */ /* 0x000fcc0000010000 */
[----:B------:R-:W1:Y:S01]  /*4e50*/  MUFU.EX2 R7, R7 ;  /* 0x0000000700077308 */ /* 0x000e620000000800 */
[C---:B--2---:R-:W-:Y:S01]  /*4e60*/  FADD.FTZ R10, R26.reuse, R35 ;  /* 0x000000231a0a7221 */ /* 0x044fe20000010000 */
[----:B------:R-:W-:-:S06]  /*4e70*/  F2FP.BF16.F32.PACK_AB R181, R26, R25 ;  /* 0x000000191ab5723e */ /* 0x000fcc00000010ff */
[----:B------:R-:W2:Y:S01]  /*4e80*/  MUFU.EX2 R28, R28 ;  /* 0x0000001c001c7308 */ /* 0x000ea20000000800 */
[----:B0-----:R-:W-:-:S07]  /*4e90*/  FADD.FTZ R35, R27, R10 ;  /* 0x0000000a1b237221 */ /* 0x001fce0000010000 */
[----:B------:R-:W0:Y:S01]  /*4ea0*/  MUFU.EX2 R29, R29 ;  /* 0x0000001d001d7308 */ /* 0x000e220000000800 */
[----:B-1----:R-:W-:-:S04]  /*4eb0*/  FADD.FTZ R37, R7, R42 ;  /* 0x0000002a07257221 */ /* 0x002fc80000010000 */
[C---:B------:R-:W-:Y:S01]  /*4ec0*/  FADD.FTZ R42, R174.reuse, R37 ;  /* 0x00000025ae2a7221 */ /* 0x040fe20000010000 */
[----:B------:R-:W-:Y:S02]  /*4ed0*/  F2FP.BF16.F32.PACK_AB R174, R174, R7 ;  /* 0x00000007aeae723e */ /* 0x000fe400000010ff */
[----:B------:R-:W1:Y:S01]  /*4ee0*/  MUFU.EX2 R51, R51 ;  /* 0x0000003300337308 */ /* 0x000e620000000800 */
[C---:B--2---:R-:W-:Y:S01]  /*4ef0*/  FADD.FTZ R10, R28.reuse, R35 ;  /* 0x000000231c0a7221 */ /* 0x044fe20000010000 */
[----:B------:R-:W-:-:S06]  /*4f00*/  F2FP.BF16.F32.PACK_AB R183, R28, R27 ;  /* 0x0000001b1cb7723e */ /* 0x000fcc00000010ff */
[----:B------:R-:W2:Y:S01]  /*4f10*/  MUFU.EX2 R30, R30 ;  /* 0x0000001e001e7308 */ /* 0x000ea20000000800 */
[----:B0-----:R-:W-:-:S07]  /*4f20*/  FADD.FTZ R35, R29, R10 ;  /* 0x0000000a1d237221 */ /* 0x001fce0000010000 */
[----:B------:R-:W0:Y:S01]  /*4f30*/  MUFU.EX2 R8, R8 ;  /* 0x0000000800087308 */ /* 0x000e220000000800 */
[----:B-1----:R-:W-:-:S07]  /*4f40*/  FADD.FTZ R37, R51, R42 ;  /* 0x0000002a33257221 */ /* 0x002fce0000010000 */
[----:B------:R-:W1:Y:S01]  /*4f50*/  MUFU.EX2 R31, R31 ;  /* 0x0000001f001f7308 */ /* 0x000e620000000800 */
[C---:B--2---:R-:W-:Y:S01]  /*4f60*/  FADD.FTZ R10, R30.reuse, R35 ;  /* 0x000000231e0a7221 */ /* 0x044fe20000010000 */
[----:B------:R-:W-:-:S06]  /*4f70*/  F2FP.BF16.F32.PACK_AB R177, R30, R29 ;  /* 0x0000001d1eb1723e */ /* 0x000fcc00000010ff */
[----:B------:R-:W2:Y:S01]  /*4f80*/  MUFU.EX2 R6, R6 ;  /* 0x0000000600067308 */ /* 0x000ea20000000800 */
[C---:B0-----:R-:W-:Y:S01]  /*4f90*/  FADD.FTZ R37, R8.reuse, R37 ;  /* 0x0000002508257221 */ /* 0x041fe20000010000 */
[----:B------:R-:W-:-:S06]  /*4fa0*/  F2FP.BF16.F32.PACK_AB R168, R8, R51 ;  /* 0x0000003308a8723e */ /* 0x000fcc00000010ff */
[----:B------:R-:W0:Y:S01]  /*4fb0*/  MUFU.EX2 R32, R32 ;  /* 0x0000002000207308 */ /* 0x000e220000000800 */
[----:B-1----:R-:W-:-:S07]  /*4fc0*/  FADD.FTZ R7, R31, R10 ;  /* 0x0000000a1f077221 */ /* 0x002fce0000010000 */
[----:B------:R-:W1:Y:S01]  /*4fd0*/  MUFU.EX2 R11, R11 ;  /* 0x0000000b000b7308 */ /* 0x000e620000000800 */
[----:B--2---:R-:W-:-:S07]  /*4fe0*/  FADD.FTZ R10, R6, R37 ;  /* 0x00000025060a7221 */ /* 0x004fce0000010000 */
[----:B------:R-:W2:Y:S01]  /*4ff0*/  MUFU.EX2 R33, R33 ;  /* 0x0000002100217308 */ /* 0x000ea20000000800 */
[C---:B0-----:R-:W-:Y:S01]  /*5000*/  FADD.FTZ R8, R32.reuse, R7 ;  /* 0x0000000720087221 */ /* 0x041fe20000010000 */
[----:B------:R-:W-:-:S06]  /*5010*/  F2FP.BF16.F32.PACK_AB R179, R32, R31 ;  /* 0x0000001f20b3723e */ /* 0x000fcc00000010ff */
[----:B------:R-:W0:Y:S01]  /*5020*/  MUFU.EX2 R34, R34 ;  /* 0x0000002200227308 */ /* 0x000e220000000800 */
[C---:B-1----:R-:W-:Y:S01]  /*5030*/  FADD.FTZ R7, R11.reuse, R10 ;  /* 0x0000000a0b077221 */ /* 0x042fe20000010000 */
[----:B------:R-:W-:-:S06]  /*5040*/  F2FP.BF16.F32.PACK_AB R170, R11, R6 ;  /* 0x000000060baa723e */ /* 0x000fcc00000010ff */
[----:B------:R-:W1:Y:S01]  /*5050*/  MUFU.EX2 R0, R0 ;  /* 0x0000000000007308 */ /* 0x000e620000000800 */
[----:B--2---:R-:W-:-:S07]  /*5060*/  FADD.FTZ R11, R33, R8 ;  /* 0x00000008210b7221 */ /* 0x004fce0000010000 */
        /* <DEDUP_REMOVED lines=8> */
[----:B------:R-:W2:Y:S01]  /*50f0*/  MUFU.EX2 R43, R43 ;  /* 0x0000002b002b7308 */ /* 0x000ea20000000800 */
[----:B0-----:R-:W-:-:S07]  /*5100*/  FADD.FTZ R6, R40, R11 ;  /* 0x0000000b28067221 */ /* 0x001fce0000010000 */
[----:B------:R2:W0:Y:S01]  /*5110*/  MUFU.EX2 R8, R9 ;  /* 0x0000000900087308 */ /* 0x0004220000000800 */
[C---:B-1----:R-:W-:Y:S01]  /*5120*/  FADD.FTZ R6, R169.reuse, R6 ;  /* 0x00000006a9067221 */ /* 0x042fe20000010000 */
[----:B------:R-:W-:-:S03]  /*5130*/  F2FP.BF16.F32.PACK_AB R169, R169, R40 ;  /* 0x00000028a9a9723e */ /* 0x000fc600000010ff */
[----:B--2---:R-:W-:-:S04]  /*5140*/  FADD.FTZ R9, R43, R6 ;  /* 0x000000062b097221 */ /* 0x004fc80000010000 */
[C---:B0-----:R-:W-:Y:S01]  /*5150*/  FADD.FTZ R6, R8.reuse, R9 ;  /* 0x0000000908067221 */ /* 0x041fe20000010000 */
[----:B------:R-:W-:Y:S01]  /*5160*/  F2FP.BF16.F32.PACK_AB R171, R8, R43 ;  /* 0x0000002b08ab723e */ /* 0x000fe200000010ff */
[----:B------:R-:W-:Y:S01]  /*5170*/  VIADD R8, R80, 0xfffffffe ;  /* 0xfffffffe50087836 */ /* 0x000fe20000000000 */
        /* <DEDUP_REMOVED lines=11> */
.L_x_1171:
[----:B------:R-:W-:-:S11]  /*5230*/  UISETP.NE.AND UP2, UPT, UR5, 0x1, UPT ;  /* 0x000000010500788c */ /* 0x000fd6000bf45270 */
[----:B------:R-:W-:Y:S02]  /*5240*/  @UP2 ULDC.64 UR6, c[0x0][0x9e8] ;  /* 0x00027a0000062ab9 */ /* 0x000fe40000000a00 */
[----:B------:R-:W-:-:S04]  /*5250*/  UIMAD.WIDE.U32 UR14, UR11, UR6, URZ ;  /* 0x000000060b0e72a5 */ /* 0x000fc8000f8e003f */
[----:B------:R-:W-:-:S12]  /*5260*/  @UP2 USHF.R.U32.HI UR11, URZ, UR7, UR15 ;  /* 0x000000073f0b2299 */ /* 0x000fd8000801160f */
.L_x_1172:
[----:B------:R-:W-:-:S04]  /*5270*/  UIMAD UR5, UR11, UR5, UR5 ;  /* 0x000000050b0572a4 */ /* 0x000fc8000f8e0205 */
[----:B------:R-:W-:-:S04]  /*5280*/  UISETP.LT.AND UP2, UPT, UR4, UR5, UPT ;  /* 0x000000050400728c */ /* 0x000fc8000bf41270 */
[----:B------:R-:W-:-:S12]  /*5290*/  USEL UR4, UR4, UR5, UP2 ;  /* 0x0000000504047287 */ /* 0x000fd80009000000 */
.L_x_1170:
[----:B------:R-:W-:Y:S01]  /*52a0*/  R2UR UR6, R192 ;  /* 0x00000000c00672ca */ /* 0x000fe200000e0000 */
[----:B------:R-:W-:Y:S01]  /*52b0*/  UIMAD.WIDE UR4, UR4, 0x2aaaaaab, URZ ;  /* 0x2aaaaaab040478a5 */ /* 0x000fe2000f8e023f */
[----:B------:R-:W-:Y:S01]  /*52c0*/  IMAD.MOV.U32 R0, RZ, RZ, 0x3f800000 ;  /* 0x3f800000ff007424 */ /* 0x000fe200078e00ff */
[----:B------:R-:W-:Y:S01]  /*52d0*/  CS2R R118, SRZ ;  /* 0x0000000000767805 */ /* 0x000fe2000001ff00 */
        /* <DEDUP_REMOVED lines=15> */
[----:B------:R-:W-:Y:S02]  /*53d0*/  CS2R R96, SRZ ;  /* 0x0000000000607805 */ /* 0x000fe4000001ff00 */
[----:B------:R-:W-:Y:S02]  /*53e0*/  CS2R R94, SRZ ;  /* 0x00000000005e7805 */ /* 0x000fe4000001ff00 */
[----:B------:R-:W-:Y:S02]  /*53f0*/  CS2R R92, SRZ ;  /* 0x00000000005c7805 */ /* 0x000fe4000001ff00 */
[----:B------:R-:W-:Y:S02]  /*5400*/  CS2R R90, SRZ ;  /* 0x00000000005a7805 */ /* 0x000fe4000001ff00 */
[----:B------:R-:W-:Y:S02]  /*5410*/  ISETP.GE.AND P2, PT, R8, UR50, PT ;  /* 0x0000003208007c0c */ /* 0x000fe4000bf46270 */
        /* <DEDUP_REMOVED lines=33> */
[----:B------:R-:W-:Y:S06]  /*5630*/  @!P2 BRA `(.L_x_1173) ;  /* 0x0000003400c0a947 */ /* 0x000fec0003800000 */
[----:B------:R-:W-:Y:S01]  /*5640*/  IMAD.MOV.U32 R0, RZ, RZ, 0x3f800000 ;  /* 0x3f800000ff007424 */ /* 0x000fe200078e00ff */
[----:B------:R-:W-:Y:S01]  /*5650*/  ULDC UR51, c[0x0][0x9e4] ;  /* 0x0002790000337ab9 */ /* 0x000fe20000000800 */
[----:B------:R-:W-:Y:S01]  /*5660*/  IMAD.MOV.U32 R119, RZ, RZ, RZ ;  /* 0x000000ffff777224 */ /* 0x000fe200078e00ff */
[----:B------:R-:W-:Y:S01]  /*5670*/  ULDC UR4, c[0x0][0x9d8] ;  /* 0x0002760000047ab9 */ /* 0x000fe20000000800 */
[----:B------:R-:W-:Y:S01]  /*5680*/  ULDC UR55, c[0x0][0x988] ;  /* 0x0002620000377ab9 */ /* 0x000fe20000000800 */
[----:B------:R-:W-:-:S05]  /*5690*/  ULDC UR58, c[0x0][0x9e0] ;  /* 0x00027800003a7ab9 */ /* 0x000fca0000000800 */
.L_x_1190:
[----:B------:R-:W-:-:S04]  /*56a0*/  UIADD3 UR5, UR37, 0x1, URZ ;  /* 0x0000000125057890 */ /* 0x000fc8000fffe03f */
[----:B------:R-:W-:-:S04]  /*56b0*/  UISETP.NE.AND UP2, UPT, UR5, 0x2, UPT ;  /* 0x000000020500788c */ /* 0x000fc8000bf45270 */
[----:B------:R-:W-:Y:S02]  /*56c0*/  USEL UR39, URZ, 0x1, UP2 ;  /* 0x000000013f277887 */ /* 0x000fe40009000000 */
[----:B------:R-:W-:Y:S02]  /*56d0*/  USEL UR5, UR5, URZ, UP2 ;  /* 0x0000003f05057287 */ /* 0x000fe40009000000 */
[----:B------:R-:W-:Y:S01]  /*56e0*/  ULOP3.LUT UR39, UR36, UR39, URZ, 0x3c, !UPT ;  /* 0x0000002724277292 */ /* 0x000fe2000f8e3c3f */
[----:B------:R-:W-:Y:S11]  /*56f0*/  @!P0 BRA `(.L_x_1174) ;  /* 0x0000000000048947 */ /* 0x000ff60003800000 */
[----:B------:R-:W-:Y:S01]  /*5700*/  BPT.TRAP 0x1 ;  /* 0x000000040000795c */ /* 0x000fe20000300000 */
.L_x_1174:
[----:B------:R-:W-:Y:S01]  /*5710*/  ULEA UR7, UR5, UR38, 0x3 ;  /* 0x0000002605077291 */ /* 0x000fe2000f8e183f */
[----:B------:R-:W-:-:S05]  /*5720*/  IMAD.U32 R9, RZ, RZ, UR39 ;  /* 0x00000027ff097e24 */ /* 0x000fca000f8e00ff */
[----:B------:R-:W-:-:S04]  /*5730*/  SHF.L.U32 R9, R9, 0x1f, RZ ;  /* 0x0000001f09097819 */ /* 0x000fc800000006ff */
[----:B------:R0:W1:Y:S01]  /*5740*/  SYNCS.PHASECHK.TRANS64.TRYWAIT P2, [UR7+0x30830], R9 ;  /* 0x03083009ff0075a7 */ /* 0x0000620008040147 */
[----:B------:R-:W-:Y:S05]  /*5750*/  @!P0 BRA `(.L_x_1175) ;  /* 0x0000000000048947 */ /* 0x000fea0003800000 */
[----:B------:R-:W-:Y:S01]  /*5760*/  BPT.TRAP 0x1 ;  /* 0x000000040000795c */ /* 0x000fe20000300000 */
.L_x_1175:
[-C--:B------:R-:W-:Y:S01]  /*5770*/  FMUL.FTZ R24, R24, R12.reuse ;  /* 0x0000000c18187220 */ /* 0x080fe20000410000 */
[----:B------:R-:W-:Y:S01]  /*5780*/  FMUL.FTZ R25, R25, R12 ;  /* 0x0000000c19197220 */ /* 0x000fe20000410000 */
[----:B-1----:R-:W-:Y:S06]  /*5790*/  @P2 BRA `(.L_x_1176) ;  /* 0x0000000000082947 */ /* 0x002fec0003800000 */
[----:B------:R-:W1:Y:S02]  /*57a0*/  SYNCS.PHASECHK.TRANS64.TRYWAIT P2, [UR7+0x30830], R9 ;  /* 0x03083009ff0075a7 */ /* 0x000e640008040147 */
[----:B-1----:R-:W-:Y:S05]  /*57b0*/  @!P2 BRA `(.L_x_1177) ;  /* 0x0000015c0044a947 */ /* 0x002fea0003800000 */
.L_x_1176:
        /* <DEDUP_REMOVED lines=18> */
[----:B------:R-:W-:Y:S01]  /*58e0*/  UMOV UR44, UR56 ;  /* 0x00000038002c7c82 */ /* 0x000fe20008000000 */
[----:B------:R-:W-:Y:S01]  /*58f0*/  UMOV UR45, UR57 ;  /* 0x00000039002d7c82 */ /* 0x000fe20008000000 */
        /* <DEDUP_REMOVED lines=102> */
[----:B------:R-:W-:Y:S02]  /*5f60*/  FMUL.FTZ R119, R119, R0 ;  /* 0x0000000077777220 */ /* 0x000fe40000410000 */
[----:B------:R-:W-:Y:S01]  /*5f70*/  HGMMA.64x96x16.F32.BF16 R120, gdesc[UR44], R120, gsb0 ;  /* 0x016000002c7879f0 */ /* 0x000fe20008001878 */
[----:B------:R-:W-:Y:S01]  /*5f80*/  UIADD3 UR46, UR6, 0x4, URZ ;  /* 0x00000004062e7890 */ /* 0x000fe2000fffe03f */
[----:B------:R-:W-:Y:S01]  /*5f90*/  UMOV UR44, UR52 ;  /* 0x00000034002c7c82 */ /* 0x000fe20008000000 */
[----:B------:R-:W-:Y:S01]  /*5fa0*/  UMOV UR45, UR53 ;  /* 0x00000035002d7c82 */ /* 0x000fe20008000000 */
[----:B------:R-:W-:Y:S01]  /*5fb0*/  UMOV UR47, 0x40000040 ;  /* 0x40000040002f7882 */ /* 0x000fe20000000000 */
[----:B------:R-:W-:-:S02]  /*5fc0*/  WARPGROUP.DEPBAR.LE gsb0, 0x0 ;  /* 0x00008000000079c5 */ /* 0x000fc40000010000 */
        /* <DEDUP_REMOVED lines=36> */
.L_x_1178:
[----:B------:R-:W-:Y:S01]  /*6210*/  ULEA UR6, UR37, UR38, 0x3 ;  /* 0x0000002625067291 */ /* 0x000fe2000f8e183f */
[----:B------:R-:W-:-:S05]  /*6220*/  IMAD.U32 R0, RZ, RZ, UR36 ;  /* 0x00000024ff007e24 */ /* 0x000fca000f8e00ff */
[----:B------:R-:W-:-:S04]  /*6230*/  SHF.L.U32 R0, R0, 0x1f, RZ ;  /* 0x0000001f00007819 */ /* 0x000fc800000006ff */
[----:B------:R2:W3:Y:S01]  /*6240*/  SYNCS.PHASECHK.TRANS64.TRYWAIT P2, [UR6+0x30850], R0 ;  /* 0x03085000ff0075a7 */ /* 0x0004e20008040146 */
[----:B------:R-:W-:Y:S05]  /*6250*/  @!P0 BRA `(.L_x_1179) ;  /* 0x0000000000048947 */ /* 0x000fea0003800000 */
[----:B------:R-:W-:Y:S01]  /*6260*/  BPT.TRAP 0x1 ;  /* 0x000000040000795c */ /* 0x000fe20000300000 */
.L_x_1179:
[----:B---3--:R-:W-:Y:S05]  /*6270*/  @P2 BRA `(.L_x_1180) ;  /* 0x0000000000082947 */ /* 0x008fea0003800000 */
[----:B------:R-:W3:Y:S02]  /*6280*/  SYNCS.PHASECHK.TRANS64.TRYWAIT P2, [UR6+0x30850], R0 ;  /* 0x03085000ff0075a7 */ /* 0x000ee40008040146 */
[----:B---3--:R-:W-:Y:S05]  /*6290*/  @!P2 BRA `(.L_x_1181) ;  /* 0x0000015000a4a947 */ /* 0x008fea0003800000 */
.L_x_1180:
[----:B------:R-:W-:Y:S01]  /*62a0*/  UIADD3 UR10, UR38, 0x400, URZ ;  /* 0x00000400260a7890 */ /* 0x000fe2000fffe03f */
[----:B------:R-:W-:Y:S01]  /*62b0*/  WARPGROUP.ARRIVE ;  /* 0x00000000000079c5 */ /* 0x000fe20000000000 */
[----:B------:R-:W-:Y:S01]  /*62c0*/  UMOV UR11, 0x40000040 ;  /* 0x40000040000b7882 */ /* 0x000fe20000000000 */
[----:B------:R-:W-:Y:S01]  /*62d0*/  PLOP3.LUT P2, PT, PT, PT, UP0, 0x80, 0x0 ;  /* 0x000000000000781c */ /* 0x000fe20003f4f008 */
[----:B------:R-:W-:Y:S01]  /*62e0*/  USHF.R.U32.HI UR10, URZ, 0x4, UR10 ;  /* 0x000000043f0a7899 */ /* 0x000fe2000801160a */
[----:B0-2---:R-:W-:Y:S01]  /*62f0*/  FMUL.FTZ R0, R122, UR4 ;  /* 0x000000047a007c20 */ /* 0x005fe20008410000 */
[----:B------:R-:W-:Y:S01]  /*6300*/  FMUL.FTZ R122, R128, UR4 ;  /* 0x00000004807a7c20 */ /* 0x000fe20008410000 */
[----:B------:R-:W-:Y:S01]  /*6310*/  FMUL.FTZ R128, R138, UR4 ;  /* 0x000000048a807c20 */ /* 0x000fe20008410000 */
[----:B------:R-:W-:Y:S01]  /*6320*/  ULOP3.LUT UR10, UR10, 0x3fff, URZ, 0xc0, !UPT ;  /* 0x00003fff0a0a7892 */ /* 0x000fe2000f8ec03f */
[----:B------:R-:W-:Y:S01]  /*6330*/  PLOP3.LUT P3, PT, PT, PT, UP0, 0x80, 0x0 ;  /* 0x000000000000781c */ /* 0x000fe20003f6f008 */
[----:B------:R-:W-:Y:S01]  /*6340*/  FMUL.FTZ R138, R144, UR4 ;  /* 0x00000004908a7c20 */ /* 0x000fe20008410000 */
[----:B------:R-:W-:Y:S01]  /*6350*/  FMUL.FTZ R144, R154, UR4 ;  /* 0x000000049a907c20 */ /* 0x000fe20008410000 */
[----:B------:R-:W-:Y:S01]  /*6360*/  ULOP3.LUT UR10, UR10, 0x3000000, URZ, 0xfc, !UPT ;  /* 0x030000000a0a7892 */ /* 0x000fe2000f8efc3f */
[----:B------:R-:W-:Y:S01]  /*6370*/  FMUL.FTZ R154, R160, UR4 ;  /* 0x00000004a09a7c20 */ /* 0x000fe20008410000 */
[----:B------:R-:W-:-:S02]  /*6380*/  VIADD R160, R23, UR60 ;  /* 0x0000003c17a07c36 */ /* 0x000fc40008000000 */
[----:B------:R-:W-:Y:S01]  /*6390*/  FMUL.FTZ R12, R120, UR4 ;  /* 0x00000004780c7c20 */ /* 0x000fe20008410000 */
[----:B------:R-:W-:Y:S01]  /*63a0*/  UIMAD UR14, UR37, 0x900, UR10 ;  /* 0x00000900250e78a4 */ /* 0x000fe2000f8e020a */
[----:B-1----:R-:W-:Y:S01]  /*63b0*/  FMUL.FTZ R9, R123, UR4 ;  /* 0x000000047b097c20 */ /* 0x002fe20008410000 */
        /* <DEDUP_REMOVED lines=43> */
[----:B------:R-:W-:-:S02]  /*6670*/  IMAD R162, R8, -0x60, RZ ;  /* 0xffffffa008a27824 */ /* 0x000fc400078e02ff */
[----:B------:R-:W-:Y:S01]  /*6680*/  FMUL.FTZ R158, R167, UR4 ;  /* 0x00000004a79e7c20 */ /* 0x000fe20008410000 */
[----:B------:R-:W0:Y:S01]  /*6690*/  MUFU.TANH R12, R12 ;  /* 0x0000000c000c7308 */ /* 0x000e220000002400 */
[----:B------:R-:W-:-:S07]  /*66a0*/  IMAD.IADD R157, R162, 0x1, -R19 ;  /* 0x00000001a29d7824 */ /* 0x000fce00078e0a13 */
        /* <DEDUP_REMOVED lines=70> */
[----:B------:R-:W-:Y:S02]  /*6b10*/  @UP0 ULDC UR10, c[0x0][0x44c] ;  /* 0x00011300000a0ab9 */ /* 0x000fe40000000800 */
[----:B------:R-:W-:Y:S01]  /*6b20*/  @P2 IMAD.HI.U32 R10, R160, UR10, RZ ;  /* 0x0000000aa00a2c27 */ /* 0x000fe2000f8e00ff */
[----:B------:R-:W-:Y:S01]  /*6b30*/  @UP0 ULDC UR10, c[0x0][0x450] ;  /* 0x00011400000a0ab9 */ /* 0x000fe20000000800 */
[----:B------:R-:W-:-:S03]  /*6b40*/  PLOP3.LUT P2, PT, PT, PT, UP1, 0x40, 0x0 ;  /* 0x000000000000781c */ /* 0x000fc60003f4e818 */
[----:B------:R-:W-:Y:S01]  /*6b50*/  @P3 SHF.R.U32.HI R160, RZ, UR10, R10 ;  /* 0x0000000affa03c19 */ /* 0x000fe2000801160a */
[----:B------:R-:W-:-:S04]  /*6b60*/  IMAD.U32 R10, RZ, RZ, UR7 ;  /* 0x00000007ff0a7e24 */ /* 0x000fc8000f8e00ff */
[----:B------:R-:W5:Y:S01]  /*6b70*/  SHFL.IDX PT, R11, R160, RZ, 0x1c1f ;  /* 0x001c1fffa00b7589 */ /* 0x000f6200000e0000 */
[----:B------:R-:W-:-:S05]  /*6b80*/  @!P1 VIADD R10, R10, 0x30840 ;  /* 0x000308400a0a9836 */ /* 0x000fca0000000000 */
[----:B------:R-:W-:Y:S01]  /*6b90*/  @!P1 PRMT R10, RZ, 0x654, R10 ;  /* 0x00000654ff0a9816 */ /* 0x000fe2000000000a */
[----:B------:R-:W-:-:S03]  /*6ba0*/  WARPGROUP.DEPBAR.LE gsb0, 0x0 ;  /* 0x00008000000079c5 */ /* 0x000fc60000010000 */
[----:B------:R1:W-:Y:S02]  /*6bb0*/  @!P1 SYNCS.ARRIVE.TRANS64.RED.A1T0 RZ, [R10+URZ], RZ ;  /* 0x000000ff0aff99a7 */ /* 0x0003e4000810043f */
[----:B-1----:R-:W-:-:S04]  /*6bc0*/  IADD3 R10, -R19, 0x1, R162 ;  /* 0x00000001130a7810 */ /* 0x002fc80007ffe1a2 */
[----:B------:R-:W-:-:S05]  /*6bd0*/  IADD3 R10, -R17, R10, R16 ;  /* 0x0000000a110a7210 */ /* 0x000fca0007ffe110 */
[C---:B------:R-:W-:Y:S02]  /*6be0*/  VIADD R166, R10.reuse, UR58 ;  /* 0x0000003a0aa67c36 */ /* 0x040fe40008000000 */
[----:B------:R-:W-:Y:S02]  /*6bf0*/  VIADD R165, R10, UR54 ;  /* 0x000000360aa57c36 */ /* 0x000fe40008000000 */
[--C-:B-----5:R-:W-:Y:S02]  /*6c00*/  IMAD.IADD R164, R166, 0x1, R11.reuse ;  /* 0x00000001a6a47824 */ /* 0x120fe400078e020b */
[----:B------:R-:W-:Y:S01]  /*6c10*/  IMAD.IADD R163, R165, 0x1, R11 ;  /* 0x00000001a5a37824 */ /* 0x000fe200078e020b */
[----:B0-234-:R-:W-:Y:S06]  /*6c20*/  @P2 BRA `(.L_x_1182) ;  /* 0x0000000000542947 */ /* 0x01dfec0003800000 */
[----:B------:R-:W-:Y:S01]  /*6c30*/  IADD3 R167, -R17, R16, R11 ;  /* 0x0000001011a77210 */ /* 0x000fe20007ffe10b */
[----:B------:R-:W-:Y:S03]  /*6c40*/  BSSY B0, `(.L_x_1183) ;  /* 0x0000010000007945 */ /* 0x000fe60003800000 */
        /* <DEDUP_REMOVED lines=10> */
.L_x_1184:
[----:B------:R-:W-:-:S05]  /*6cf0*/  IMAD.U32 R168, RZ, RZ, UR51 ;  /* 0x00000033ffa87e24 */ /* 0x000fca000f8e00ff */
[----:B------:R-:W-:-:S13]  /*6d00*/  ISETP.NE.AND P2, PT, R168, 0x1, PT ;  /* 0x00000001a800780c */ /* 0x000fda0003f45270 */
[----:B------:R-:W0:Y:S02]  /*6d10*/  @P2 LDC.64 R10, c[0x0][0x9e8] ;  /* 0x00027a00ff0a2b82 */ /* 0x000e240000000a00 */
[----:B0-----:R-:W-:-:S05]  /*6d20*/  @P2 IMAD.HI.U32 R10, R167, R10, RZ ;  /* 0x0000000aa70a2227 */ /* 0x001fca00078e00ff */
[----:B------:R-:W-:-:S07]  /*6d30*/  @P2 SHF.R.U32.HI R167, RZ, R11, R10 ;  /* 0x0000000bffa72219 */ /* 0x000fce000001160a */
.L_x_1185:
[----:B------:R-:W-:Y:S05]  /*6d40*/  BSYNC B0 ;  /* 0x0000000000007941 */ /* 0x000fea0003800000 */
.L_x_1183:
[----:B------:R-:W-:-:S05]  /*6d50*/  IMAD R167, R167, R168, R157 ;  /* 0x000000a8a7a77224 */ /* 0x000fca00078e029d */
[----:B------:R-:W-:Y:S02]  /*6d60*/  VIADDMNMX R164, R167, R168, R164, PT ;  /* 0x000000a8a7a47246 */ /* 0x000fe400038001a4 */
[----:B------:R-:W-:-:S07]  /*6d70*/  VIMNMX R163, R163, R167, !PT ;  /* 0x000000a7a3a37248 */ /* 0x000fce0007fe0100 */
.L_x_1182:
[C---:B------:R-:W-:Y:S01]  /*6d80*/  ISETP.GE.AND P2, PT, R162.reuse, 0x2, PT ;  /* 0x00000002a200780c */ /* 0x040fe20003f46270 */
[----:B------:R-:W0:Y:S01]  /*6d90*/  SHFL.IDX PT, R160, R160, 0x1, 0x1c1f ;  /* 0x003c1f00a0a07f89 */ /* 0x000e2200000e0000 */
[C---:B------:R-:W-:Y:S02]  /*6da0*/  ISETP.GE.AND P6, PT, R162.reuse, 0xa, PT ;  /* 0x0000000aa200780c */ /* 0x040fe40003fc6270 */
[----:B------:R-:W-:Y:S02]  /*6db0*/  ISETP.GT.AND P4, PT, R163, 0x1, !P2 ;  /* 0x00000001a300780c */ /* 0x000fe40005784270 */
[----:B------:R-:W-:Y:S02]  /*6dc0*/  ISETP.GE.AND P3, PT, R162, 0x9, PT ;  /* 0x00000009a200780c */ /* 0x000fe40003f66270 */
[----:B------:R-:W-:Y:S02]  /*6dd0*/  ISETP.LT.OR P4, PT, R164, 0x2, P4 ;  /* 0x00000002a400780c */ /* 0x000fe40002781670 */
[----:B------:R-:W-:-:S02]  /*6de0*/  LOP3.LUT R18, R18, 0xfffffffb, RZ, 0xc0, !PT ;  /* 0xfffffffb12127812 */ /* 0x000fc400078ec0ff */
[----:B------:R-:W-:Y:S02]  /*6df0*/  FSEL R13, R13, -INF , !P4 ;  /* 0xff8000000d0d7808 */ /* 0x000fe40006000000 */
[C---:B------:R-:W-:Y:S02]  /*6e00*/  ISETP.GT.AND P5, PT, R163.reuse, 0x8, !P3 ;  /* 0x00000008a300780c */ /* 0x040fe40005fa4270 */
[----:B------:R-:W-:Y:S02]  /*6e10*/  @P6 LOP3.LUT R18, R18, 0x4, RZ, 0xfc, !PT ;  /* 0x0000000412126812 */ /* 0x000fe400078efcff */
[----:B------:R-:W-:Y:S02]  /*6e20*/  ISETP.GT.AND P4, PT, R163, 0x9, !P6 ;  /* 0x00000009a300780c */ /* 0x000fe40007784270 */
[----:B------:R-:W-:Y:S02]  /*6e30*/  ISETP.GE.AND P6, PT, R162, 0x11, PT ;  /* 0x00000011a200780c */ /* 0x000fe40003fc6270 */
[----:B------:R-:W-:-:S02]  /*6e40*/  ISETP.LT.OR P5, PT, R164, 0x9, P5 ;  /* 0x00000009a400780c */ /* 0x000fc40002fa1670 */
[----:B------:R-:W-:Y:S01]  /*6e50*/  ISETP.LT.OR P4, PT, R164, 0xa, P4 ;  /* 0x0000000aa400780c */ /* 0x000fe20002781670 */
[--C-:B0-----:R-:W-:Y:S01]  /*6e60*/  IMAD.IADD R166, R166, 0x1, R160.reuse ;  /* 0x00000001a6a67824 */ /* 0x101fe200078e02a0 */
[----:B------:R-:W-:Y:S01]  /*6e70*/  FSEL R20, R20, -INF , !P5 ;  /* 0xff80000014147808 */ /* 0x000fe20006800000 */
[----:B------:R-:W-:Y:S01]  /*6e80*/  IMAD.IADD R165, R165, 0x1, R160 ;  /* 0x00000001a5a57824 */ /* 0x000fe200078e02a0 */
[----:B------:R-:W-:Y:S02]  /*6e90*/  ISETP.GE.AND P5, PT, R162, 0x12, PT ;  /* 0x00000012a200780c */ /* 0x000fe40003fa6270 */
[----:B------:R-:W-:Y:S02]  /*6ea0*/  LOP3.LUT R18, R18, 0xfffffff7, RZ, 0xc0, !PT ;  /* 0xfffffff712127812 */ /* 0x000fe400078ec0ff */
[----:B------:R-:W-:Y:S02]  /*6eb0*/  FSEL R21, R21, -INF , !P4 ;  /* 0xff80000015157808 */ /* 0x000fe40006000000 */
[----:B------:R-:W-:-:S02]  /*6ec0*/  ISETP.GT.AND P4, PT, R163, 0x10, !P6 ;  /* 0x00000010a300780c */ /* 0x000fc40007784270 */
[----:B------:R-:W-:Y:S02]  /*6ed0*/  @P6 LOP3.LUT R18, R18, 0x8, RZ, 0xfc, !PT ;  /* 0x0000000812126812 */ /* 0x000fe400078efcff */
[----:B------:R-:W-:Y:S02]  /*6ee0*/  ISETP.LT.OR P4, PT, R164, 0x11, P4 ;  /* 0x00000011a400780c */ /* 0x000fe40002781670 */
[----:B------:R-:W-:Y:S02]  /*6ef0*/  LOP3.LUT R18, R18, 0xfff7ffff, RZ, 0xc0, !PT ;  /* 0xfff7ffff12127812 */ /* 0x000fe400078ec0ff */
[----:B------:R-:W-:Y:S02]  /*6f00*/  FSEL R122, R122, -INF , !P4 ;  /* 0xff8000007a7a7808 */ /* 0x000fe40006000000 */
[----:B------:R-:W-:Y:S02]  /*6f10*/  @P5 LOP3.LUT R18, R18, 0x80000, RZ, 0xfc, !PT ;  /* 0x0008000012125812 */ /* 0x000fe400078efcff */
[----:B------:R-:W-:-:S02]  /*6f20*/  ISETP.GT.AND P4, PT, R163, 0x11, !P5 ;  /* 0x00000011a300780c */ /* 0x000fc40006f84270 */
[----:B------:R-:W-:Y:S02]  /*6f30*/  ISETP.GE.AND P5, PT, R162, 0x19, PT ;  /* 0x00000019a200780c */ /* 0x000fe40003fa6270 */
[----:B------:R-:W-:Y:S02]  /*6f40*/  ISETP.LT.OR P4, PT, R164, 0x12, P4 ;  /* 0x00000012a400780c */ /* 0x000fe40002781670 */
[----:B------:R-:W-:Y:S02]  /*6f50*/  LOP3.LUT R18, R18, 0xfffbffff, RZ, 0xc0, !PT ;  /* 0xfffbffff12127812 */ /* 0x000fe400078ec0ff */
[----:B------:R-:W-:Y:S02]  /*6f60*/  FSEL R123, R123, -INF , !P4 ;  /* 0xff8000007b7b7808 */ /* 0x000fe40006000000 */
[----:B------:R-:W-:-:S04]  /*6f70*/  ISETP.GT.AND P4, PT, R163, 0x18, !P5 ;  /* 0x00000018a300780c */ /* 0x000fc80006f84270 */
[----:B------:R-:W-:Y:S02]  /*6f80*/  ISETP.LT.OR P4, PT, R164, 0x19, P4 ;  /* 0x00000019a400780c */ /* 0x000fe40002781670 */
[----:B------:R-:W-:Y:S02]  /*6f90*/  @P5 LOP3.LUT R18, R18, 0x40000, RZ, 0xfc, !PT ;  /* 0x0004000012125812 */ /* 0x000fe400078efcff */
[----:B------:R-:W-:Y:S02]  /*6fa0*/  ISETP.GE.AND P5, PT, R162, 0x1a, PT ;  /* 0x0000001aa200780c */ /* 0x000fe40003fa6270 */
[----:B------:R-:W-:Y:S02]  /*6fb0*/  LOP3.LUT R18, R18, 0xfffdffff, RZ, 0xc0, !PT ;  /* 0xfffdffff12127812 */ /* 0x000fe400078ec0ff */
[----:B------:R-:W-:Y:S02]  /*6fc0*/  FSEL R126, R126, -INF , !P4 ;  /* 0xff8000007e7e7808 */ /* 0x000fe40006000000 */
[----:B------:R-:W-:-:S04]  /*6fd0*/  ISETP.GT.AND P4, PT, R163, 0x19, !P5 ;  /* 0x00000019a300780c */ /* 0x000fc80006f84270 */
[----:B------:R-:W-:-:S03]  /*6fe0*/  ISETP.LT.OR P4, PT, R164, 0x1a, P4 ;  /* 0x0000001aa400780c */ /* 0x000fc60002781670 */
        /* <DEDUP_REMOVED lines=68> */
[----:B------:R-:W-:Y:S02]  /*7430*/  FSEL R150, R150, -INF , !P4 ;  /* 0xff80000096967808 */ /* 0x000fe40006000000 */
[----:B------:R-:W-:Y:S02]  /*7440*/  LOP3.LUT R18, R18, 0xffffffdf, RZ, 0xc0, !PT ;  /* 0xffffffdf12127812 */ /* 0x000fe400078ec0ff */
[----:B------:R-:W-:-:S04]  /*7450*/  ISETP.GT.AND P4, PT, R163, 0x49, !P5 ;  /* 0x00000049a300780c */ /* 0x000fc80006f84270 */
[----:B------:R-:W-:-:S03]  /*7460*/  ISETP.LT.OR P4, PT, R164, 0x4a, P4 ;  /* 0x0000004aa400780c */ /* 0x000fc60002781670 */
[----:B------:R-:W-:Y:S02]  /*7470*/  @P5 LOP3.LUT R18, R18, 0x20, RZ, 0xfc, !PT ;  /* 0x0000002012125812 */ /* 0x000fe400078efcff */
[----:B------:R-:W-:Y:S02]  /*7480*/  ISETP.GE.AND P5, PT, R162, 0x51, PT ;  /* 0x00000051a200780c */ /* 0x000fe40003fa6270 */
[----:B------:R-:W-:Y:S02]  /*7490*/  FSEL R151, R151, -INF , !P4 ;  /* 0xff80000097977808 */ /* 0x000fe40006000000 */
[----:B------:R-:W-:Y:S02]  /*74a0*/  ISETP.GT.AND P4, PT, R163, 0x50, !P5 ;  /* 0x00000050a300780c */ /* 0x000fe40006f84270 */
[----:B------:R-:W-:Y:S02]  /*74b0*/  LOP3.LUT R18, R18, 0xffffffef, RZ, 0xc0, !PT ;  /* 0xffffffef12127812 */ /* 0x000fe400078ec0ff */
[----:B------:R-:W-:-:S04]  /*74c0*/  ISETP.LT.OR P4, PT, R164, 0x51, P4 ;  /* 0x00000051a400780c */ /* 0x000fc80002781670 */
[----:B------:R-:W-:Y:S02]  /*74d0*/  FSEL R154, R154, -INF , !P4 ;  /* 0xff8000009a9a7808 */ /* 0x000fe40006000000 */
[----:B------:R-:W-:Y:S02]  /*74e0*/  ISETP.GE.AND P4, PT, R162, 0x52, PT ;  /* 0x00000052a200780c */ /* 0x000fe40003f86270 */
[----:B------:R-:W-:Y:S02]  /*74f0*/  @P5 LOP3.LUT R18, R18, 0x10, RZ, 0xfc, !PT ;  /* 0x0000001012125812 */ /* 0x000fe400078efcff */
[----:B------:R-:W-:Y:S02]  /*7500*/  ISETP.GT.AND P5, PT, R163, 0x51, !P4 ;  /* 0x00000051a300780c */ /* 0x000fe400067a4270 */
[----:B------:R-:W-:Y:S02]  /*7510*/  LOP3.LUT R18, R18, 0xfffffffd, RZ, 0xc0, !PT ;  /* 0xfffffffd12127812 */ /* 0x000fe400078ec0ff */
[----:B------:R-:W-:-:S04]  /*7520*/  ISETP.LT.OR P5, PT, R164, 0x52, P5 ;  /* 0x00000052a400780c */ /* 0x000fc80002fa1670 */
[----:B------:R-:W-:Y:S02]  /*7530*/  FSEL R155, R155, -INF , !P5 ;  /* 0xff8000009b9b7808 */ /* 0x000fe40006800000 */
[----:B------:R-:W-:-:S04]  /*7540*/  ISETP.GE.AND P5, PT, R162, 0x59, PT ;  /* 0x00000059a200780c */ /* 0x000fc80003fa6270 */
[----:B------:R-:W-:-:S04]  /*7550*/  ISETP.GT.AND P6, PT, R163, 0x58, !P5 ;  /* 0x00000058a300780c */ /* 0x000fc80006fc4270 */
[----:B------:R-:W-:-:S04]  /*7560*/  ISETP.LT.OR P6, PT, R164, 0x59, P6 ;  /* 0x00000059a400780c */ /* 0x000fc800037c1670 */
[----:B------:R-:W-:Y:S02]  /*7570*/  FSEL R159, R159, -INF , !P6 ;  /* 0xff8000009f9f7808 */ /* 0x000fe40007000000 */
[----:B------:R-:W-:-:S13]  /*7580*/  ISETP.GE.AND P6, PT, R162, 0x1, PT ;  /* 0x00000001a200780c */ /* 0x000fda0003fc6270 */
[----:B------:R-:W-:Y:S02]  /*7590*/  @P6 LOP3.LUT R18, R18, 0x2, RZ, 0xfc, !PT ;  /* 0x0000000212126812 */ /* 0x000fe400078efcff */
[----:B------:R-:W-:Y:S02]  /*75a0*/  ISETP.GT.AND P6, PT, R163, RZ, !P6 ;  /* 0x000000ffa300720c */ /* 0x000fe400077c4270 */
[----:B------:R-:W-:Y:S02]  /*75b0*/  LOP3.LUT R18, R18, 0xfffffffe, RZ, 0xc0, !PT ;  /* 0xfffffffe12127812 */ /* 0x000fe400078ec0ff */
[----:B------:R-:W-:-:S04]  /*75c0*/  ISETP.LT.OR P6, PT, R164, 0x1, P6 ;  /* 0x00000001a400780c */ /* 0x000fc800037c1670 */
[----:B------:R-:W-:Y:S02]  /*75d0*/  FSEL R12, R12, -INF , !P6 ;  /* 0xff8000000c0c7808 */ /* 0x000fe40007000000 */
[----:B------:R-:W-:-:S13]  /*75e0*/  ISETP.GE.AND P6, PT, R162, 0x5a, PT ;  /* 0x0000005aa200780c */ /* 0x000fda0003fc6270 */
[----:B------:R-:W-:Y:S02]  /*75f0*/  @P6 LOP3.LUT R18, R18, 0x1, RZ, 0xfc, !PT ;  /* 0x0000000112126812 */ /* 0x000fe400078efcff */
[----:B------:R-:W-:-:S04]  /*7600*/  ISETP.GT.AND P6, PT, R163, 0x59, !P6 ;  /* 0x00000059a300780c */ /* 0x000fc800077c4270 */
[----:B------:R-:W-:-:S04]  /*7610*/  ISETP.LT.OR P6, PT, R164, 0x5a, P6 ;  /* 0x0000005aa400780c */ /* 0x000fc800037c1670 */
[----:B------:R-:W-:Y:S02]  /*7620*/  FSEL R161, R161, -INF , !P6 ;  /* 0xff800000a1a17808 */ /* 0x000fe40007000000 */
[----:B------:R-:W-:-:S13]  /*7630*/  PLOP3.LUT P6, PT, PT, PT, UP1, 0x40, 0x0 ;  /* 0x000000000000781c */ /* 0x000fda0003fce818 */
[----:B------:R-:W-:Y:S05]  /*7640*/  @P6 BRA `(.L_x_1186) ;  /* 0x0000000000546947 */ /* 0x000fea0003800000 */
        /* <DEDUP_REMOVED lines=12> */
.L_x_1188:
[----:B------:R-:W-:-:S05]  /*7710*/  IMAD.U32 R162, RZ, RZ, UR51 ;  /* 0x00000033ffa27e24 */ /* 0x000fca000f8e00ff */
[----:B------:R-:W-:-:S13]  /*7720*/  ISETP.NE.AND P6, PT, R162, 0x1, PT ;  /* 0x00000001a200780c */ /* 0x000fda0003fc5270 */
[----:B------:R-:W0:Y:S02]  /*7730*/  @P6 LDC.64 R10, c[0x0][0x9e8] ;  /* 0x00027a00ff0a6b82 */ /* 0x000e240000000a00 */
[----:B0-----:R-:W-:-:S05]  /*7740*/  @P6 IMAD.HI.U32 R10, R160, R10, RZ ;  /* 0x0000000aa00a6227 */ /* 0x001fca00078e00ff */
[----:B------:R-:W-:-:S07]  /*7750*/  @P6 SHF.R.U32.HI R160, RZ, R11, R10 ;  /* 0x0000000bffa06219 */ /* 0x000fce000001160a */
.L_x_1189:
[----:B------:R-:W-:Y:S05]  /*7760*/  BSYNC B0 ;  /* 0x0000000000007941 */ /* 0x000fea0003800000 */
.L_x_1187:
[----:B------:R-:W-:-:S05]  /*7770*/  IMAD R157, R160, R162, R157 ;  /* 0x000000a2a09d7224 */ /* 0x000fca00078e029d */
[----:B------:R-:W-:Y:S02]  /*7780*/  VIADDMNMX R166, R157, R162, R166, PT ;  /* 0x000000a29da67246 */ /* 0x000fe400038001a6 */
[----:B------:R-:W-:-:S07]  /*7790*/  VIMNMX R165, R165, R157, !PT ;  /* 0x0000009da5a57248 */ /* 0x000fce0007fe0100 */
.L_x_1186:
[----:B------:R-:W-:Y:S01]  /*77a0*/  ISETP.GT.AND P2, PT, R165, 0x1, !P2 ;  /* 0x00000001a500780c */ /* 0x000fe20005744270 */
[----:B------:R-:W-:Y:S01]  /*77b0*/  UMOV UR10, UR55 ;  /* 0x00000037000a7c82 */ /* 0x000fe20008000000 */
[----:B------:R-:W-:Y:S01]  /*77c0*/  FMNMX.FTZ R160, R12, R3, !PT ;  /* 0x000000030ca07209 */ /* 0x000fe20007810000 */
[----:B------:R-:W-:Y:S01]  /*77d0*/  UMOV UR36, UR39 ;  /* 0x0000002700247c82 */ /* 0x000fe20008000000 */
[----:B------:R-:W-:Y:S01]  /*77e0*/  ISETP.LT.OR P2, PT, R166, 0x2, P2 ;  /* 0x00000002a600780c */ /* 0x000fe20001741670 */
[----:B------:R-:W-:Y:S01]  /*77f0*/  UMOV UR37, UR5 ;  /* 0x0000000500257c82 */ /* 0x000fe20008000000 */
[C---:B------:R-:W-:Y:S02]  /*7800*/  LOP3.LUT P6, RZ, R18.reuse, 0x10000, RZ, 0xc0, !PT ;  /* 0x0001000012ff7812 */ /* 0x040fe400078cc0ff */
[----:B------:R-:W-:Y:S02]  /*7810*/  FSEL R10, R9, -INF , !P2 ;  /* 0xff800000090a7808 */ /* 0x000fe40005000000 */
[----:B------:R-:W-:-:S02]  /*7820*/  LOP3.LUT P2, RZ, R18, 0x4, RZ, 0xc0, !PT ;  /* 0x0000000412ff7812 */ /* 0x000fc4000784c0ff */
[C---:B------:R-:W-:Y:S02]  /*7830*/  ISETP.GT.AND P3, PT, R165.reuse, 0x8, !P3 ;  /* 0x00000008a500780c */ /* 0x040fe40005f64270 */
[----:B------:R-:W-:Y:S02]  /*7840*/  ISETP.GT.AND P2, PT, R165, 0x9, !P2 ;  /* 0x00000009a500780c */ /* 0x000fe40005744270 */
[----:B------:R-:W-:Y:S02]  /*7850*/  FMNMX.FTZ R9, R13, R160, !PT ;  /* 0x000000a00d097209 */ /* 0x000fe40007810000 */
[C---:B------:R-:W-:Y:S02]  /*7860*/  ISETP.LT.OR P2, PT, R166.reuse, 0xa, P2 ;  /* 0x0000000aa600780c */ /* 0x040fe40001741670 */
[----:B------:R-:W-:Y:S02]  /*7870*/  ISETP.LT.OR P3, PT, R166, 0x9, P3 ;  /* 0x00000009a600780c */ /* 0x000fe40001f61670 */
[----:B------:R-:W-:-:S02]  /*7880*/  FSEL R15, R15, -INF , !P2 ;  /* 0xff8000000f0f7808 */ /* 0x000fc40005000000 */
[----:B------:R-:W-:Y:S02]  /*7890*/  LOP3.LUT P2, RZ, R18, 0x8, RZ, 0xc0, !PT ;  /* 0x0000000812ff7812 */ /* 0x000fe4000784c0ff */
[----:B------:R-:W-:Y:S02]  /*78a0*/  FMNMX.FTZ R160, R20, R9, !PT ;  /* 0x0000000914a07209 */ /* 0x000fe40007810000 */
[----:B------:R-:W-:Y:S02]  /*78b0*/  ISETP.GT.AND P2, PT, R165, 0x10, !P2 ;  /* 0x00000010a500780c */ /* 0x000fe40005744270 */
[----:B------:R-:W-:Y:S02]  /*78c0*/  FSEL R14, R14, -INF , !P3 ;  /* 0xff8000000e0e7808 */ /* 0x000fe40005800000 */
[----:B------:R-:W-:Y:S02]  /*78d0*/  ISETP.LT.OR P2, PT, R166, 0x11, P2 ;  /* 0x00000011a600780c */ /* 0x000fe40001741670 */
[----:B------:R-:W-:-:S02]  /*78e0*/  LOP3.LUT P3, RZ, R18, 0x8000, RZ, 0xc0, !PT ;  /* 0x0000800012ff7812 */ /* 0x000fc4000786c0ff */
[----:B------:R-:W-:Y:S02]  /*78f0*/  FSEL R120, R120, -INF , !P2 ;  /* 0xff80000078787808 */ /* 0x000fe40005000000 */
[----:B------:R-:W-:Y:S02]  /*7900*/  LOP3.LUT P2, RZ, R18, 0x80000, RZ, 0xc0, !PT ;  /* 0x0008000012ff7812 */ /* 0x000fe4000784c0ff */
[----:B------:R-:W-:Y:S02]  /*7910*/  FMNMX.FTZ R9, R21, R160, !PT ;  /* 0x000000a015097209 */ /* 0x000fe40007810000 */
[----:B------:R-:W-:Y:S02]  /*7920*/  ISETP.GT.AND P2, PT, R165, 0x11, !P2 ;  /* 0x00000011a500780c */ /* 0x000fe40005744270 */
[----:B------:R-:W-:Y:S02]  /*7930*/  FMNMX.FTZ R160, R122, R9, !PT ;  /* 0x000000097aa07209 */ /* 0x000fe40007810000 */
[----:B------:R-:W-:-:S02]  /*7940*/  ISETP.LT.OR P2, PT, R166, 0x12, P2 ;  /* 0x00000012a600780c */ /* 0x000fc40001741670 */
[----:B------:R-:W-:Y:S02]  /*7950*/  FMNMX.FTZ R9, R123, R160, !PT ;  /* 0x000000a07b097209 */ /* 0x000fe40007810000 */
[----:B------:R-:W-:Y:S02]  /*7960*/  FSEL R121, R121, -INF , !P2 ;  /* 0xff80000079797808 */ /* 0x000fe40005000000 */
[----:B------:R-:W-:Y:S02]  /*7970*/  LOP3.LUT P2, RZ, R18, 0x40000, RZ, 0xc0, !PT ;  /* 0x0004000012ff7812 */ /* 0x000fe4000784c0ff */
[----:B------:R-:W-:Y:S02]  /*7980*/  FMNMX.FTZ R160, R126, R9, !PT ;  /* 0x000000097ea07209 */ /* 0x000fe40007810000 */
[----:B------:R-:W-:Y:S02]  /*7990*/  ISETP.GT.AND P2, PT, R165, 0x18, !P2 ;  /* 0x00000018a500780c */ /* 0x000fe40005744270 */
[----:B------:R-:W-:-:S02]  /*79a0*/  FMNMX.FTZ R9, R127, R160, !PT ;  /* 0x000000a07f097209 */ /* 0x000fc40007810000 */
[----:B------:R-:W-:Y:S02]  /*79b0*/  ISETP.LT.OR P2, PT, R166, 0x19, P2 ;  /* 0x00000019a600780c */ /* 0x000fe40001741670 */
[----:B------:R-:W-:Y:S02]  /*79c0*/  FMNMX.FTZ R160, R130, R9, !PT ;  /* 0x0000000982a07209 */ /* 0x000fe40007810000 */
[----:B------:R-:W-:Y:S02]  /*79d0*/  FSEL R124, R124, -INF , !P2 ;  /* 0xff8000007c7c7808 */ /* 0x000fe40005000000 */
[----:B------:R-:W-:Y:S02]  /*79e0*/  LOP3.LUT P2, RZ, R18, 0x20000, RZ, 0xc0, !PT ;  /* 0x0002000012ff7812 */ /* 0x000fe4000784c0ff */
[----:B------:R-:W-:Y:S02]  /*79f0*/  FMNMX.FTZ R9, R131, R160, !PT ;  /* 0x000000a083097209 */ /* 0x000fe40007810000 */
[----:B------:R-:W-:-:S02]  /*7a00*/  ISETP.GT.AND P2, PT, R165, 0x19, !P2 ;  /* 0x00000019a500780c */ /* 0x000fc40005744270 */
[----:B------:R-:W-:Y:S02]  /*7a10*/  FMNMX.FTZ R160, R134, R9, !PT ;  /* 0x0000000986a07209 */ /* 0x000fe40007810000 */
[----:B------:R-:W-:Y:S02]  /*7a20*/  ISETP.LT.OR P2, PT, R166, 0x1a, P2 ;  /* 0x0000001aa600780c */ /* 0x000fe40001741670 */
[----:B------:R-:W-:Y:S02]  /*7a30*/  FMNMX.FTZ R9, R135, R160, !PT ;  /* 0x000000a087097209 */ /* 0x000fe40007810000 */
[----:B------:R-:W-:Y:S02]  /*7a40*/  FSEL R125, R125, -INF , !P2 ;  /* 0xff8000007d7d7808 */ /* 0x000fe40005000000 */
[----:B------:R-:W-:Y:S02]  /*7a50*/  ISETP.GT.AND P2, PT, R165, 0x20, !P6 ;  /* 0x00000020a500780c */ /* 0x000fe40007744270 */
[----:B------:R-:W-:-:S02]  /*7a60*/  FMNMX.FTZ R160, R138, R9, !PT ;  /* 0x000000098aa07209 */ /* 0x000fc40007810000 */
[----:B------:R-:W-:Y:S02]  /*7a70*/  ISETP.LT.OR P2, PT, R166, 0x21, P2 ;  /* 0x00000021a600780c */ /* 0x000fe40001741670 */
[----:B------:R-:W-:Y:S02]  /*7a80*/  FMNMX.FTZ R9, R139, R160, !PT ;  /* 0x000000a08b097209 */ /* 0x000fe40007810000 */
[----:B------:R-:W-:Y:S02]  /*7a90*/  FSEL R128, R128, -INF , !P2 ;  /* 0xff80000080807808 */ /* 0x000fe40005000000 */
        /* <DEDUP_REMOVED lines=19> */
[----:B------:R-:W-:Y:S02]  /*7bd0*/  LOP3.LUT P2, RZ, R18, 0x1000, RZ, 0xc0, !PT ;  /* 0x0000100012ff7812 */ /* 0x000fe4000784c0ff */
[----:B------:R-:W-:-:S02]  /*7be0*/  FMNMX.FTZ R160, R159, R160, !PT ;  /* 0x000000a09fa07209 */ /* 0x000fc40007810000 */
[----:B------:R-:W-:Y:S02]  /*7bf0*/  ISETP.GT.AND P2, PT, R165, 0x30, !P2 ;  /* 0x00000030a500780c */ /* 0x000fe40005744270 */
[----:B------:R-:W-:Y:S02]  /*7c00*/  FMNMX.FTZ R160, R161, R160, !PT ;  /* 0x000000a0a1a07209 */ /* 0x000fe40007810000 */
[----:B------:R-:W-:Y:S02]  /*7c10*/  ISETP.LT.OR P2, PT, R166, 0x31, P2 ;  /* 0x00000031a600780c */ /* 0x000fe40001741670 */
[----:B------:R-:W-:Y:S01]  /*7c20*/  LOP3.LUT P6, RZ, R18, 0x40, RZ, 0xc0, !PT ;  /* 0x0000004012ff7812 */ /* 0x000fe200078cc0ff */
[----:B------:R-:W0:Y:S01]  /*7c30*/  SHFL.BFLY PT, R9, R160, 0x2, 0x1f ;  /* 0x0c401f00a0097f89 */ /* 0x000e2200000e0000 */
[----:B------:R-:W-:Y:S02]  /*7c40*/  FSEL R136, R136, -INF , !P2 ;  /* 0xff80000088887808 */ /* 0x000fe40005000000 */
[----:B------:R-:W-:-:S02]  /*7c50*/  LOP3.LUT P2, RZ, R18, 0x800, RZ, 0xc0, !PT ;  /* 0x0000080012ff7812 */ /* 0x000fc4000784c0ff */
[----:B------:R-:W-:Y:S02]  /*7c60*/  LOP3.LUT P3, RZ, R18, 0x20, RZ, 0xc0, !PT ;  /* 0x0000002012ff7812 */ /* 0x000fe4000786c0ff */
[C---:B------:R-:W-:Y:S02]  /*7c70*/  ISETP.GT.AND P2, PT, R165.reuse, 0x31, !P2 ;  /* 0x00000031a500780c */ /* 0x040fe40005744270 */
[C---:B------:R-:W-:Y:S02]  /*7c80*/  ISETP.GT.AND P4, PT, R165.reuse, 0x51, !P4 ;  /* 0x00000051a500780c */ /* 0x040fe40006784270 */
[----:B------:R-:W-:Y:S02]  /*7c90*/  ISETP.LT.OR P2, PT, R166, 0x32, P2 ;  /* 0x00000032a600780c */ /* 0x000fe40001741670 */
[----:B------:R-:W-:Y:S02]  /*7ca0*/  ISETP.GT.AND P5, PT, R165, 0x58, !P5 ;  /* 0x00000058a500780c */ /* 0x000fe40006fa4270 */
[----:B------:R-:W-:-:S02]  /*7cb0*/  FSEL R137, R137, -INF , !P2 ;  /* 0xff80000089897808 */ /* 0x000fc40005000000 */
[----:B------:R-:W-:Y:S02]  /*7cc0*/  LOP3.LUT P2, RZ, R18, 0x400, RZ, 0xc0, !PT ;  /* 0x0000040012ff7812 */ /* 0x000fe4000784c0ff */
[C---:B------:R-:W-:Y:S02]  /*7cd0*/  ISETP.LT.OR P4, PT, R166.reuse, 0x52, P4 ;  /* 0x00000052a600780c */ /* 0x040fe40002781670 */
[----:B------:R-:W-:Y:S02]  /*7ce0*/  ISETP.GT.AND P2, PT, R165, 0x38, !P2 ;  /* 0x00000038a500780c */ /* 0x000fe40005744270 */
[C---:B------:R-:W-:Y:S02]  /*7cf0*/  ISETP.LT.OR P5, PT, R166.reuse, 0x59, P5 ;  /* 0x00000059a600780c */ /* 0x040fe40002fa1670 */
[----:B------:R-:W-:Y:S02]  /*7d00*/  ISETP.LT.OR P2, PT, R166, 0x39, P2 ;  /* 0x00000039a600780c */ /* 0x000fe40001741670 */
[----:B0-----:R-:W-:-:S02]  /*7d10*/  FMNMX.FTZ R11, R160, R9, !PT ;  /* 0x00000009a00b7209 */ /* 0x001fc40007810000 */
[----:B------:R-:W-:Y:S02]  /*7d20*/  FSEL R141, R141, -INF , !P2 ;  /* 0xff8000008d8d7808 */ /* 0x000fe40005000000 */
[----:B------:R-:W-:Y:S01]  /*7d30*/  LOP3.LUT P2, RZ, R18, 0x200, RZ, 0xc0, !PT ;  /* 0x0000020012ff7812 */ /* 0x000fe2000784c0ff */
[----:B------:R-:W0:Y:S01]  /*7d40*/  SHFL.BFLY PT, R162, R11, 0x1, 0x1f ;  /* 0x0c201f000ba27f89 */ /* 0x000e2200000e0000 */
[----:B------:R-:W-:Y:S02]  /*7d50*/  FSEL R153, R153, -INF , !P4 ;  /* 0xff80000099997808 */ /* 0x000fe40006000000 */
[----:B------:R-:W-:Y:S02]  /*7d60*/  ISETP.GT.AND P2, PT, R165, 0x39, !P2 ;  /* 0x00000039a500780c */ /* 0x000fe40005744270 */
[----:B------:R-:W-:Y:S02]  /*7d70*/  FSEL R156, R156, -INF , !P5 ;  /* 0xff8000009c9c7808 */ /* 0x000fe40006800000 */
[----:B------:R-:W-:-:S04]  /*7d80*/  ISETP.LT.OR P2, PT, R166, 0x3a, P2 ;  /* 0x0000003aa600780c */ /* 0x000fc80001741670 */
[----:B------:R-:W-:Y:S02]  /*7d90*/  FSEL R142, R142, -INF , !P2 ;  /* 0xff8000008e8e7808 */ /* 0x000fe40005000000 */
[----:B------:R-:W-:-:S04]  /*7da0*/  LOP3.LUT P2, RZ, R18, 0x100, RZ, 0xc0, !PT ;  /* 0x0000010012ff7812 */ /* 0x000fc8000784c0ff */
[----:B------:R-:W-:-:S04]  /*7db0*/  ISETP.GT.AND P2, PT, R165, 0x40, !P2 ;  /* 0x00000040a500780c */ /* 0x000fc80005744270 */
[----:B------:R-:W-:Y:S02]  /*7dc0*/  ISETP.LT.OR P2, PT, R166, 0x41, P2 ;  /* 0x00000041a600780c */ /* 0x000fe40001741670 */
[----:B0-----:R-:W-:Y:S02]  /*7dd0*/  FMNMX.FTZ R9, R11, R162, !PT ;  /* 0x000000a20b097209 */ /* 0x001fe40007810000 */
[----:B------:R-:W-:Y:S02]  /*7de0*/  FSEL R144, R144, -INF , !P2 ;  /* 0xff80000090907808 */ /* 0x000fe40005000000 */
[----:B------:R-:W-:Y:S01]  /*7df0*/  LOP3.LUT P2, RZ, R18, 0x80, RZ, 0xc0, !PT ;  /* 0x0000008012ff7812 */ /* 0x000fe2000784c0ff */
[----:B------:R-:W-:-:S03]  /*7e00*/  FMUL.FTZ R157, R9, UR10 ;  /* 0x0000000a099d7c20 */ /* 0x000fc60008410000 */
[----:B------:R-:W-:-:S04]  /*7e10*/  ISETP.GT.AND P2, PT, R165, 0x41, !P2 ;  /* 0x00000041a500780c */ /* 0x000fc80005744270 */
[----:B------:R-:W-:-:S04]  /*7e20*/  ISETP.LT.OR P2, PT, R166, 0x42, P2 ;  /* 0x00000042a600780c */ /* 0x000fc80001741670 */
[----:B------:R-:W-:Y:S02]  /*7e30*/  FSEL R145, R145, -INF , !P2 ;  /* 0xff80000091917808 */ /* 0x000fe40005000000 */
[----:B------:R-:W-:Y:S02]  /*7e40*/  ISETP.GT.AND P2, PT, R165, 0x48, !P6 ;  /* 0x00000048a500780c */ /* 0x000fe40007744270 */
[----:B------:R-:W-:Y:S02]  /*7e50*/  LOP3.LUT P6, RZ, R18, 0x2, RZ, 0xc0, !PT ;  /* 0x0000000212ff7812 */ /* 0x000fe400078cc0ff */
[----:B------:R-:W-:-:S04]  /*7e60*/  ISETP.LT.OR P2, PT, R166, 0x49, P2 ;  /* 0x00000049a600780c */ /* 0x000fc80001741670 */
[----:B------:R-:W-:Y:S02]  /*7e70*/  FSEL R148, R148, -INF , !P2 ;  /* 0xff80000094947808 */ /* 0x000fe40005000000 */
[C---:B------:R-:W-:Y:S02]  /*7e80*/  ISETP.GT.AND P2, PT, R165.reuse, 0x49, !P3 ;  /* 0x00000049a500780c */ /* 0x040fe40005f44270 */
[----:B------:R-:W-:Y:S02]  /*7e90*/  LOP3.LUT P3, RZ, R18, 0x10, RZ, 0xc0, !PT ;  /* 0x0000001012ff7812 */ /* 0x000fe4000786c0ff */
[----:B------:R-:W-:Y:S02]  /*7ea0*/  ISETP.LT.OR P2, PT, R166, 0x4a, P2 ;  /* 0x0000004aa600780c */ /* 0x000fe40001741670 */
[----:B------:R-:W-:Y:S02]  /*7eb0*/  ISETP.GT.AND P3, PT, R165, 0x50, !P3 ;  /* 0x00000050a500780c */ /* 0x000fe40005f64270 */
[----:B------:R-:W-:-:S02]  /*7ec0*/  FSEL R149, R149, -INF , !P2 ;  /* 0xff80000095957808 */ /* 0x000fc40005000000 */
[----:B------:R-:W-:Y:S02]  /*7ed0*/  ISETP.GT.AND P2, PT, R165, RZ, !P6 ;  /* 0x000000ffa500720c */ /* 0x000fe40007744270 */
[C---:B------:R-:W-:Y:S02]  /*7ee0*/  ISETP.LT.OR P3, PT, R166.reuse, 0x51, P3 ;  /* 0x00000051a600780c */ /* 0x040fe40001f61670 */
[----:B------:R-:W-:Y:S02]  /*7ef0*/  ISETP.LT.OR P2, PT, R166, 0x1, P2 ;  /* 0x00000001a600780c */ /* 0x000fe40001741670 */
[----:B------:R-:W-:Y:S02]  /*7f00*/  LOP3.LUT P6, RZ, R18, 0x1, RZ, 0xc0, !PT ;  /* 0x0000000112ff7812 */ /* 0x000fe400078cc0ff */
[----:B------:R-:W-:Y:S02]  /*7f10*/  FSEL R0, R0, -INF , !P2 ;  /* 0xff80000000007808 */ /* 0x000fe40005000000 */
[----:B------:R-:W-:-:S02]  /*7f20*/  FSETP.NEU.FTZ.AND P2, PT, R9, -INF , PT ;  /* 0xff8000000900780b */ /* 0x000fc40003f5d000 */
[----:B------:R-:W-:Y:S02]  /*7f30*/  FMNMX.FTZ R11, R0, R2, !PT ;  /* 0x00000002000b7209 */ /* 0x000fe40007810000 */
[----:B------:R-:W-:Y:S02]  /*7f40*/  FSEL R157, R157, RZ, P2 ;  /* 0x000000ff9d9d7208 */ /* 0x000fe40001000000 */
[----:B------:R-:W-:Y:S02]  /*7f50*/  FSEL R152, R152, -INF , !P3 ;  /* 0xff80000098987808 */ /* 0x000fe40005800000 */
[----:B------:R-:W-:Y:S01]  /*7f60*/  ISETP.GT.AND P6, PT, R165, 0x59, !P6 ;  /* 0x00000059a500780c */ /* 0x000fe200077c4270 */
[--C-:B------:R-:W-:Y:S01]  /*7f70*/  FFMA.FTZ R160, R13, UR10, -R157.reuse ;  /* 0x0000000a0da07c23 */ /* 0x100fe2000801089d */
[----:B------:R-:W-:Y:S01]  /*7f80*/  FMNMX.FTZ R13, R10, R11, !PT ;  /* 0x0000000b0a0d7209 */ /* 0x000fe20007810000 */
[--C-:B------:R-:W-:Y:S01]  /*7f90*/  FFMA.FTZ R188, R12, UR10, -R157.reuse ;  /* 0x0000000a0cbc7c23 */ /* 0x100fe2000801089d */
[--C-:B------:R-:W-:Y:S01]  /*7fa0*/  FFMA.FTZ R190, R20, UR10, -R157.reuse ;  /* 0x0000000a14be7c23 */ /* 0x100fe2000801089d */
[--C-:B------:R-:W-:Y:S01]  /*7fb0*/  FFMA.FTZ R20, R123, UR10, -R157.reuse ;  /* 0x0000000a7b147c23 */ /* 0x100fe2000801089d */
[----:B------:R-:W-:Y:S01]  /*7fc0*/  FMNMX.FTZ R12, R14, R13, !PT ;  /* 0x0000000d0e0c7209 */ /* 0x000fe20007810000 */
[--C-:B------:R-:W-:Y:S01]  /*7fd0*/  FFMA.FTZ R186, R126, UR10, -R157.reuse ;  /* 0x0000000a7eba7c23 */ /* 0x100fe2000801089d */
[----:B------:R-:W-:Y:S01]  /*7fe0*/  ISETP.LT.OR P6, PT, R166, 0x5a, P6 ;  /* 0x0000005aa600780c */ /* 0x000fe200037c1670 */
[--C-:B------:R-:W-:Y:S01]  /*7ff0*/  FFMA.FTZ R126, R135, UR10, -R157.reuse ;  /* 0x0000000a877e7c23 */ /* 0x100fe2000801089d */
[----:B------:R-:W-:Y:S01]  /*8000*/  FMNMX.FTZ R13, R15, R12, !PT ;  /* 0x0000000c0f0d7209 */ /* 0x000fe20007810000 */
[--C-:B------:R-:W-:Y:S01]  /*8010*/  FFMA.FTZ R184, R122, UR10, -R157.reuse ;  /* 0x0000000a7ab87c23 */ /* 0x100fe2000801089d */
[----:B------:R-:W-:Y:S01]  /*8020*/  FSEL R158, R158, -INF , !P6 ;  /* 0xff8000009e9e7808 */ /* 0x000fe20007000000 */
[--C-:B------:R-:W-:Y:S01]  /*8030*/  FFMA.FTZ R176, R138, UR10, -R157.reuse ;  /* 0x0000000a8ab07c23 */ /* 0x100fe2000801089d */
[----:B------:R-:W-:Y:S01]  /*8040*/  FMNMX.FTZ R12, R120, R13, !PT ;  /* 0x0000000d780c7209 */ /* 0x000fe20007810000 */
[--C-:B------:R-:W-:Y:S01]  /*8050*/  FFMA.FTZ R13, R21, UR10, -R157.reuse ;  /* 0x0000000a150d7c23 */ /* 0x100fe2000801089d */
[----:B------:R-:W-:Y:S01]  /*8060*/  MUFU.EX2 R188, R188 ;  /* 0x000000bc00bc7308 */ /* 0x000fe20000000800 */
[--C-:B------:R-:W-:Y:S01]  /*8070*/  FFMA.FTZ R180, R130, UR10, -R157.reuse ;  /* 0x0000000a82b47c23 */ /* 0x100fe2000801089d */
[----:B------:R-:W-:Y:S01]  /*8080*/  FMNMX.FTZ R21, R121, R12, !PT ;  /* 0x0000000c79157209 */ /* 0x000fe20007810000 */
[--C-:B------:R-:W-:Y:S01]  /*8090*/  FFMA.FTZ R182, R134, UR10, -R157.reuse ;  /* 0x0000000a86b67c23 */ /* 0x100fe2000801089d */
[--C-:B------:R-:W-:Y:S01]  /*80a0*/  FFMA.FTZ R178, R140, UR10, -R157.reuse ;  /* 0x0000000a8cb27c23 */ /* 0x100fe2000801089d */
        /* <DEDUP_REMOVED lines=8> */
[----:B------:R-:W-:Y:S01]  /*8130*/  FFMA.FTZ R170, R159, UR10, -R157 ;  /* 0x0000000a9faa7c23 */ /* 0x000fe2000801089d */
[----:B------:R-:W-:-:S02]  /*8140*/  FMNMX.FTZ R12, R128, R21, !PT ;  /* 0x00000015800c7209 */ /* 0x000fc40007810000 */
[----:B------:R-:W-:Y:S02]  /*8150*/  MUFU.EX2 R190, R190 ;  /* 0x000000be00be7308 */ /* 0x000fe40000000800 */
[----:B------:R-:W-:-:S04]  /*8160*/  FMNMX.FTZ R21, R129, R12, !PT ;  /* 0x0000000c81157209 */ /* 0x000fc80007810000 */
[----:B------:R-:W-:Y:S02]  /*8170*/  FMNMX.FTZ R12, R132, R21, !PT ;  /* 0x00000015840c7209 */ /* 0x000fe40007810000 */
[----:B------:R-:W-:Y:S02]  /*8180*/  MUFU.EX2 R13, R13 ;  /* 0x0000000d000d7308 */ /* 0x000fe40000000800 */
[----:B------:R-:W-:-:S04]  /*8190*/  FMNMX.FTZ R21, R133, R12, !PT ;  /* 0x0000000c85157209 */ /* 0x000fc80007810000 */
[----:B------:R-:W-:Y:S01]  /*81a0*/  FMNMX.FTZ R12, R136, R21, !PT ;  /* 0x00000015880c7209 */ /* 0x000fe20007810000 */
[----:B------:R-:W-:Y:S01]  /*81b0*/  FFMA.FTZ R21, R127, UR10, -R157 ;  /* 0x0000000a7f157c23 */ /* 0x000fe2000801089d */
[----:B------:R-:W-:Y:S02]  /*81c0*/  MUFU.EX2 R184, R184 ;  /* 0x000000b800b87308 */ /* 0x000fe40000000800 */
[----:B------:R-:W-:-:S04]  /*81d0*/  FMNMX.FTZ R12, R137, R12, !PT ;  /* 0x0000000c890c7209 */ /* 0x000fc80007810000 */
[----:B------:R-:W-:Y:S02]  /*81e0*/  FMNMX.FTZ R123, R141, R12, !PT ;  /* 0x0000000c8d7b7209 */ /* 0x000fe40007810000 */
[----:B------:R-:W-:Y:S02]  /*81f0*/  MUFU.EX2 R20, R20 ;  /* 0x0000001400147308 */ /* 0x000fe40000000800 */
[----:B------:R-:W-:-:S04]  /*8200*/  FMNMX.FTZ R123, R142, R123, !PT ;  /* 0x0000007b8e7b7209 */ /* 0x000fc80007810000 */
[----:B------:R-:W-:Y:S01]  /*8210*/  FMNMX.FTZ R12, R144, R123, !PT ;  /* 0x0000007b900c7209 */ /* 0x000fe20007810000 */
[--C-:B------:R-:W-:Y:S01]  /*8220*/  FFMA.FTZ R123, R131, UR10, -R157.reuse ;  /* 0x0000000a837b7c23 */ /* 0x100fe2000801089d */
[----:B------:R-:W-:Y:S01]  /*8230*/  MUFU.EX2 R186, R186 ;  /* 0x000000ba00ba7308 */ /* 0x000fe20000000800 */
[----:B------:R-:W-:Y:S01]  /*8240*/  FFMA.FTZ R131, R147, UR10, -R157 ;  /* 0x0000000a93837c23 */ /* 0x000fe2000801089d */
[----:B------:R-:W-:-:S04]  /*8250*/  FMNMX.FTZ R127, R145, R12, !PT ;  /* 0x0000000c917f7209 */ /* 0x000fc80007810000 */
[----:B------:R-:W-:Y:S02]  /*8260*/  FMNMX.FTZ R12, R148, R127, !PT ;  /* 0x0000007f940c7209 */ /* 0x000fe40007810000 */
[----:B------:R-:W-:Y:S02]  /*8270*/  MUFU.EX2 R21, R21 ;  /* 0x0000001500157308 */ /* 0x000fe40000000800 */
[----:B------:R-:W-:-:S04]  /*8280*/  FMNMX.FTZ R127, R149, R12, !PT ;  /* 0x0000000c957f7209 */ /* 0x000fc80007810000 */
[----:B------:R-:W-:Y:S02]  /*8290*/  FMNMX.FTZ R12, R152, R127, !PT ;  /* 0x0000007f980c7209 */ /* 0x000fe40007810000 */
[----:B------:R-:W-:Y:S02]  /*82a0*/  MUFU.EX2 R180, R180 ;  /* 0x000000b400b47308 */ /* 0x000fe40000000800 */
[----:B------:R-:W-:-:S04]  /*82b0*/  FMNMX.FTZ R127, R153, R12, !PT ;  /* 0x0000000c997f7209 */ /* 0x000fc80007810000 */
[----:B------:R-:W-:Y:S02]  /*82c0*/  FMNMX.FTZ R127, R156, R127, !PT ;  /* 0x0000007f9c7f7209 */ /* 0x000fe40007810000 */
[----:B------:R-:W-:Y:S02]  /*82d0*/  MUFU.EX2 R123, R123 ;  /* 0x0000007b007b7308 */ /* 0x000fe40000000800 */
[----:B------:R-:W-:Y:S01]  /*82e0*/  FMNMX.FTZ R12, R158, R127, !PT ;  /* 0x0000007f9e0c7209 */ /* 0x000fe20007810000 */
[----:B------:R-:W-:-:S04]  /*82f0*/  FFMA.FTZ R127, R139, UR10, -R157 ;  /* 0x0000000a8b7f7c23 */ /* 0x000fc8000801089d */
[----:B------:R-:W0:Y:S01]  /*8300*/  SHFL.BFLY PT, R135, R12, 0x2, 0x1f ;  /* 0x0c401f000c877f89 */ /* 0x000e2200000e0000 */
[----:B------:R-:W-:Y:S08]  /*8310*/  MUFU.EX2 R182, R182 ;  /* 0x000000b600b67308 */ /* 0x000ff00000000800 */
[----:B------:R-:W-:Y:S08]  /*8320*/  MUFU.EX2 R126, R126 ;  /* 0x0000007e007e7308 */ /* 0x000ff00000000800 */
[----:B------:R-:W-:Y:S01]  /*8330*/  MUFU.EX2 R176, R176 ;  /* 0x000000b000b07308 */ /* 0x000fe20000000800 */
[----:B0-----:R-:W-:-:S07]  /*8340*/  FMNMX.FTZ R122, R12, R135, !PT ;  /* 0x000000870c7a7209 */ /* 0x001fce0007810000 */
[----:B------:R-:W-:Y:S01]  /*8350*/  MUFU.EX2 R127, R127 ;  /* 0x0000007f007f7308 */ /* 0x000fe20000000800 */
[----:B------:R-:W-:Y:S01]  /*8360*/  FSEL R12, R9, RZ, P2 ;  /* 0x000000ff090c7208 */ /* 0x000fe20001000000 */
[--C-:B------:R-:W-:Y:S01]  /*8370*/  FFMA.FTZ R135, R155, UR10, -R157.reuse ;  /* 0x0000000a9b877c23 */ /* 0x100fe2000801089d */
[----:B------:R-:W-:Y:S01]  /*8380*/  FFMA.FTZ R157, R161, UR10, -R157 ;  /* 0x0000000aa19d7c23 */ /* 0x000fe2000801089d */
[----:B------:R-:W0:Y:S02]  /*8390*/  SHFL.BFLY PT, R139, R122, 0x1, 0x1f ;  /* 0x0c201f007a8b7f89 */ /* 0x000e2400000e0000 */
[----:B------:R-:W-:Y:S02]  /*83a0*/  FADD.FTZ R12, -R12, R3 ;  /* 0x000000030c0c7221 */ /* 0x000fe40000010100 */
[----:B------:R-:W-:Y:S02]  /*83b0*/  MUFU.EX2 R178, R178 ;  /* 0x000000b200b27308 */ /* 0x000fe40000000800 */
[----:B------:R-:W-:-:S06]  /*83c0*/  FMUL.FTZ R12, R12, UR10 ;  /* 0x0000000a0c0c7c20 */ /* 0x000fcc0008410000 */
[----:B------:R-:W1:Y:S08]  /*83d0*/  MUFU.EX2 R12, R12 ;  /* 0x0000000c000c7308 */ /* 0x000e700000000800 */
[----:B------:R-:W-:Y:S01]  /*83e0*/  MUFU.EX2 R130, R130 ;  /* 0x0000008200827308 */ /* 0x000fe20000000800 */
[----:B0-----:R-:W-:-:S04]  /*83f0*/  FMNMX.FTZ R122, R122, R139, !PT ;  /* 0x0000008b7a7a7209 */ /* 0x001fc80007810000 */
[C---:B------:R-:W-:Y:S01]  /*8400*/  FSETP.NEU.FTZ.AND P2, PT, R122.reuse, -INF , PT ;  /* 0xff8000007a00780b */ /* 0x040fe20003f5d000 */
[----:B------:R-:W-:Y:S02]  /*8410*/  FMUL.FTZ R138, R122, UR10 ;  /* 0x0000000a7a8a7c20 */ /* 0x000fe40008410000 */
[----:B------:R-:W-:Y:S03]  /*8420*/  MUFU.EX2 R172, R172 ;  /* 0x000000ac00ac7308 */ /* 0x000fe60000000800 */
[----:B------:R-:W-:-:S05]  /*8430*/  FSEL R138, R138, RZ, P2 ;  /* 0x000000ff8a8a7208 */ /* 0x000fca0001000000 */
[----:B------:R-:W-:Y:S01]  /*8440*/  MUFU.EX2 R131, R131 ;  /* 0x0000008300837308 */ /* 0x000fe20000000800 */
[--C-:B------:R-:W-:Y:S01]  /*8450*/  FFMA.FTZ R185, R120, UR10, -R138.reuse ;  /* 0x0000000a78b97c23 */ /* 0x100fe2000801088a */
[--C-:B------:R-:W-:Y:S01]  /*8460*/  FFMA.FTZ R120, R125, UR10, -R138.reuse ;  /* 0x0000000a7d787c23 */ /* 0x100fe2000801088a */
[----:B------:R-:W-:Y:S01]  /*8470*/  FSEL R125, R122, RZ, P2 ;  /* 0x000000ff7a7d7208 */ /* 0x000fe20001000000 */
[--C-:B------:R-:W-:Y:S01]  /*8480*/  FFMA.FTZ R189, R0, UR10, -R138.reuse ;  /* 0x0000000a00bd7c23 */ /* 0x100fe2000801088a */
[--C-:B------:R-:W-:Y:S01]  /*8490*/  FFMA.FTZ R187, R124, UR10, -R138.reuse ;  /* 0x0000000a7cbb7c23 */ /* 0x100fe2000801088a */
[----:B------:R-:W-:Y:S01]  /*84a0*/  FFMA.FTZ R10, R10, UR10, -R138 ;  /* 0x0000000a0a0a7c23 */ /* 0x000fe2000801088a */
[----:B-1----:R-:W-:Y:S01]  /*84b0*/  FFMA.FTZ R124, R12, R7, R188 ;  /* 0x000000070c7c7223 */ /* 0x002fe200000100bc */
[----:B------:R-:W-:Y:S01]  /*84c0*/  FADD.FTZ R125, -R125, R2 ;  /* 0x000000027d7d7221 */ /* 0x000fe20000010100 */
[----:B------:R-:W-:Y:S01]  /*84d0*/  FFMA.FTZ R191, R14, UR10, -R138 ;  /* 0x0000000a0ebf7c23 */ /* 0x000fe2000801088a */
[----:B------:R-:W-:Y:S01]  /*84e0*/  MUFU.EX2 R189, R189 ;  /* 0x000000bd00bd7308 */ /* 0x000fe20000000800 */
[----:B------:R-:W-:Y:S01]  /*84f0*/  FADD.FTZ R7, R11, R124 ;  /* 0x0000007c0b077221 */ /* 0x000fe20000010000 */
[----:B------:R-:W-:Y:S01]  /*8500*/  FMUL.FTZ R125, R125, UR10 ;  /* 0x0000000a7d7d7c20 */ /* 0x000fe20008410000 */
        /* <DEDUP_REMOVED lines=12> */
[--C-:B------:R-:W-:Y:S01]  /*85d0*/  FFMA.FTZ R179, R141, UR10, -R138.reuse ;  /* 0x0000000a8db37c23 */ /* 0x100fe2000801088a */
[----:B------:R-:W1:Y:S01]  /*85e0*/  MUFU.EX2 R10, R10 ;  /* 0x0000000a000a7308 */ /* 0x000e620000000800 */
[----:B------:R-:W-:Y:S01]  /*85f0*/  FADD.FTZ R129, R20, R129 ;  /* 0x0000008114817221 */ /* 0x000fe20000010000 */
[--C-:B------:R-:W-:Y:S01]  /*8600*/  FFMA.FTZ R173, R144, UR10, -R138.reuse ;  /* 0x0000000a90ad7c23 */ /* 0x100fe2000801088a */
[--C-:B------:R-:W-:Y:S01]  /*8610*/  FFMA.FTZ R175, R148, UR10, -R138.reuse ;  /* 0x0000000a94af7c23 */ /* 0x100fe2000801088a */
[----:B------:R-:W-:Y:S01]  /*8620*/  F2FP.BF16.F32.PACK_AB R184, R20, R184 ;  /* 0x000000b814b8723e */ /* 0x000fe200000010ff */
[----:B------:R-:W-:Y:S01]  /*8630*/  FADD.FTZ R132, R186, R129 ;  /* 0x00000081ba847221 */ /* 0x000fe20000010000 */
[----:B------:R-:W-:Y:S01]  /*8640*/  F2FP.BF16.F32.PACK_AB R188, R11, R188 ;  /* 0x000000bc0bbc723e */ /* 0x000fe200000010ff */
[----:B------:R-:W-:Y:S01]  /*8650*/  FFMA.FTZ R169, R152, UR10, -R138 ;  /* 0x0000000a98a97c23 */ /* 0x000fe2000801088a */
[----:B------:R-:W2:Y:S01]  /*8660*/  MUFU.EX2 R191, R191 ;  /* 0x000000bf00bf7308 */ /* 0x000ea20000000800 */
[----:B0-----:R-:W-:Y:S01]  /*8670*/  FFMA.FTZ R7, R0, R6, R189 ;  /* 0x0000000600077223 */ /* 0x001fe200000100bd */
[----:B------:R-:W-:Y:S01]  /*8680*/  FADD.FTZ R125, R21, R132 ;  /* 0x00000084157d7221 */ /* 0x000fe20000010000 */
[--C-:B------:R-:W-:Y:S01]  /*8690*/  FFMA.FTZ R6, R142, UR10, -R138.reuse ;  /* 0x0000000a8e067c23 */ /* 0x100fe2000801088a */
[--C-:B------:R-:W-:Y:S01]  /*86a0*/  FFMA.FTZ R153, R153, UR10, -R138.reuse ;  /* 0x0000000a99997c23 */ /* 0x100fe2000801088a */
[----:B------:R-:W-:Y:S01]  /*86b0*/  FFMA.FTZ R156, R156, UR10, -R138 ;  /* 0x0000000a9c9c7c23 */ /* 0x000fe2000801088a */
[----:B------:R-:W-:Y:S01]  /*86c0*/  FADD.FTZ R132, R180, R125 ;  /* 0x0000007db4847221 */ /* 0x000fe20000010000 */
[----:B------:R-:W-:Y:S01]  /*86d0*/  IMAD.U32 R125, RZ, RZ, UR6 ;  /* 0x00000006ff7d7e24 */ /* 0x000fe2000f8e00ff */
[----:B------:R-:W0:Y:S01]  /*86e0*/  MUFU.EX2 R14, R14 ;  /* 0x0000000e000e7308 */ /* 0x000e220000000800 */
[C---:B-1----:R-:W-:Y:S01]  /*86f0*/  FADD.FTZ R128, R10.reuse, R7 ;  /* 0x000000070a807221 */ /* 0x042fe20000010000 */
[----:B------:R-:W-:Y:S01]  /*8700*/  F2FP.BF16.F32.PACK_AB R189, R10, R189 ;  /* 0x000000bd0abd723e */ /* 0x000fe200000010ff */
[----:B------:R-:W-:Y:S01]  /*8710*/  @!P1 VIADD R125, R125, 0x30860 ;  /* 0x000308607d7d9836 */ /* 0x000fe20000000000 */
[C---:B------:R-:W-:Y:S01]  /*8720*/  ISETP.GT.AND P2, PT, R8.reuse, UR50, PT ;  /* 0x0000003208007c0c */ /* 0x040fe2000bf44270 */
[----:B------:R-:W-:Y:S01]  /*8730*/  VIADD R8, R8, 0xffffffff ;  /* 0xffffffff08087836 */ /* 0x000fe20000000000 */
[----:B------:R-:W-:-:S02]  /*8740*/  F2FP.BF16.F32.PACK_AB R190, R13, R190 ;  /* 0x000000be0dbe723e */ /* 0x000fc400000010ff */
[----:B------:R-:W1:Y:S01]  /*8750*/  MUFU.EX2 R185, R185 ;  /* 0x000000b900b97308 */ /* 0x000e620000000800 */
[----:B--2---:R-:W-:Y:S01]  /*8760*/  FADD.FTZ R7, R191, R128 ;  /* 0x00000080bf077221 */ /* 0x004fe20000010000 */
[----:B------:R-:W-:Y:S02]  /*8770*/  F2FP.BF16.F32.PACK_AB R186, R21, R186 ;  /* 0x000000ba15ba723e */ /* 0x000fe400000010ff */
[----:B------:R-:W-:-:S04]  /*8780*/  F2FP.BF16.F32.PACK_AB R180, R123, R180 ;  /* 0x000000b47bb4723e */ /* 0x000fc800000010ff */
[----:B------:R-:W2:Y:S01]  /*8790*/  MUFU.EX2 R15, R15 ;  /* 0x0000000f000f7308 */ /* 0x000ea20000000800 */
[C---:B0-----:R-:W-:Y:S01]  /*87a0*/  FADD.FTZ R128, R14.reuse, R7 ;  /* 0x000000070e807221 */ /* 0x041fe20000010000 */
[----:B------:R-:W-:Y:S01]  /*87b0*/  FADD.FTZ R7, R123, R132 ;  /* 0x000000847b077221 */ /* 0x000fe20000010000 */
[----:B------:R-:W-:Y:S01]  /*87c0*/  @!P1 PRMT R132, RZ, 0x654, R125 ;  /* 0x00000654ff849816 */ /* 0x000fe2000000007d */
[----:B------:R-:W-:Y:S01]  /*87d0*/  FFMA.FTZ R125, R145, UR10, -R138 ;  /* 0x0000000a917d7c23 */ /* 0x000fe2000801088a */
[----:B------:R-:W-:Y:S01]  /*87e0*/  F2FP.BF16.F32.PACK_AB R191, R14, R191 ;  /* 0x000000bf0ebf723e */ /* 0x000fe200000010ff */
[----:B------:R-:W-:Y:S01]  /*87f0*/  FADD.FTZ R129, R182, R7 ;  /* 0x00000007b6817221 */ /* 0x000fe20000010000 */
[----:B------:R0:W-:Y:S01]  /*8800*/  @!P1 SYNCS.ARRIVE.TRANS64.RED.A1T0 RZ, [R132+URZ], RZ ;  /* 0x000000ff84ff99a7 */ /* 0x0001e2000810043f */
[----:B------:R-:W3:Y:S01]  /*8810*/  MUFU.EX2 R187, R187 ;  /* 0x000000bb00bb7308 */ /* 0x000ee20000000800 */
[----:B-1----:R-:W-:Y:S01]  /*8820*/  FADD.FTZ R128, R185, R128 ;  /* 0x00000080b9807221 */ /* 0x002fe20000010000 */
[C---:B------:R-:W-:Y:S01]  /*8830*/  FADD.FTZ R129, R126.reuse, R129 ;  /* 0x000000817e817221 */ /* 0x040fe20000010000 */
[----:B------:R-:W-:-:S03]  /*8840*/  F2FP.BF16.F32.PACK_AB R182, R126, R182 ;  /* 0x000000b67eb6723e */ /* 0x000fc600000010ff */
[----:B------:R-:W-:Y:S01]  /*8850*/  FADD.FTZ R136, R176, R129 ;  /* 0x00000081b0887221 */ /* 0x000fe20000010000 */
[----:B------:R-:W-:Y:S01]  /*8860*/  F2FP.BF16.F32.PACK_AB R176, R127, R176 ;  /* 0x000000b07fb0723e */ /* 0x000fe200000010ff */
[----:B------:R-:W0:Y:S01]  /*8870*/  MUFU.EX2 R120, R120 ;  /* 0x0000007800787308 */ /* 0x000e220000000800 */
[C---:B--2---:R-:W-:Y:S01]  /*8880*/  FADD.FTZ R128, R15.reuse, R128 ;  /* 0x000000800f807221 */ /* 0x044fe20000010000 */
[----:B------:R-:W-:-:S06]  /*8890*/  F2FP.BF16.F32.PACK_AB R185, R15, R185 ;  /* 0x000000b90fb9723e */ /* 0x000fcc00000010ff */
[----:B------:R-:W1:Y:S01]  /*88a0*/  MUFU.EX2 R181, R181 ;  /* 0x000000b500b57308 */ /* 0x000e620000000800 */
[----:B---3--:R-:W-:Y:S01]  /*88b0*/  FADD.FTZ R7, R187, R128 ;  /* 0x00000080bb077221 */ /* 0x008fe20000010000 */
[--C-:B------:R-:W-:Y:S01]  /*88c0*/  FFMA.FTZ R128, R149, UR10, -R138.reuse ;  /* 0x0000000a95807c23 */ /* 0x100fe2000801088a */
[----:B------:R-:W-:-:S05]  /*88d0*/  FFMA.FTZ R138, R158, UR10, -R138 ;  /* 0x0000000a9e8a7c23 */ /* 0x000fca000801088a */
[----:B------:R-:W2:Y:S01]  /*88e0*/  MUFU.EX2 R121, R121 ;  /* 0x0000007900797308 */ /* 0x000ea20000000800 */
[C---:B0-----:R-:W-:Y:S01]  /*88f0*/  FADD.FTZ R132, R120.reuse, R7 ;  /* 0x0000000778847221 */ /* 0x041fe20000010000 */
[----:B------:R-:W-:Y:S01]  /*8900*/  FADD.FTZ R7, R127, R136 ;  /* 0x000000887f077221 */ /* 0x000fe20000010000 */
[----:B------:R-:W-:-:S03]  /*8910*/  F2FP.BF16.F32.PACK_AB R187, R120, R187 ;  /* 0x000000bb78bb723e */ /* 0x000fc600000010ff */
[----:B------:R-:W-:Y:S01]  /*8920*/  FADD.FTZ R129, R178, R7 ;  /* 0x00000007b2817221 */ /* 0x000fe20000010000 */
[C---:B------:R-:W-:Y:S01]  /*8930*/  F2FP.BF16.F32.PACK_AB R178, R130.reuse, R178 ;  /* 0x000000b282b2723e */ /* 0x040fe200000010ff */
[----:B------:R-:W0:Y:S01]  /*8940*/  MUFU.EX2 R183, R183 ;  /* 0x000000b700b77308 */ /* 0x000e220000000800 */
[----:B-1----:R-:W-:Y:S01]  /*8950*/  FADD.FTZ R132, R181, R132 ;  /* 0x00000084b5847221 */ /* 0x002fe20000010000 */
[----:B------:R-:W-:-:S04]  /*8960*/  FADD.FTZ R129, R130, R129 ;  /* 0x0000008182817221 */ /* 0x000fc80000010000 */
[----:B------:R-:W-:Y:S01]  /*8970*/  FADD.FTZ R136, R172, R129 ;  /* 0x00000081ac887221 */ /* 0x000fe20000010000 */
[----:B------:R-:W-:Y:S01]  /*8980*/  F2FP.BF16.F32.PACK_AB R172, R131, R172 ;  /* 0x000000ac83ac723e */ /* 0x000fe200000010ff */
[----:B------:R-:W1:Y:S01]  /*8990*/  MUFU.EX2 R2, R133 ;  /* 0x0000008500027308 */ /* 0x000e620000000800 */
[----:B--2---:R-:W-:Y:S01]  /*89a0*/  FADD.FTZ R132, R121, R132 ;  /* 0x0000008479847221 */ /* 0x004fe20000010000 */
[----:B------:R-:W-:Y:S01]  /*89b0*/  FADD.FTZ R11, R131, R136 ;  /* 0x00000088830b7221 */ /* 0x000fe20000010000 */
[----:B------:R-:W-:-:S05]  /*89c0*/  F2FP.BF16.F32.PACK_AB R181, R121, R181 ;  /* 0x000000b579b5723e */ /* 0x000fca00000010ff */
[----:B------:R-:W2:Y:S01]  /*89d0*/  MUFU.EX2 R177, R177 ;  /* 0x000000b100b17308 */ /* 0x000ea20000000800 */
[----:B0-----:R-:W-:-:S07]  /*89e0*/  FADD.FTZ R7, R183, R132 ;  /* 0x00000084b7077221 */ /* 0x001fce0000010000 */
        /* <DEDUP_REMOVED lines=22> */
[----:B0-----:R-:W-:-:S07]  /*8b50*/  FADD.FTZ R132, R168, R11 ;  /* 0x0000000ba8847221 */ /* 0x001fce0000010000 */
[----:B------:R-:W0:Y:S01]  /*8b60*/  MUFU.EX2 R175, R175 ;  /* 0x000000af00af7308 */ /* 0x000e220000000800 */
[C---:B-1----:R-:W-:Y:S01]  /*8b70*/  FADD.FTZ R126, R125.reuse, R126 ;  /* 0x0000007e7d7e7221 */ /* 0x042fe20000010000 */
[----:B------:R-:W-:-:S06]  /*8b80*/  F2FP.BF16.F32.PACK_AB R173, R125, R173 ;  /* 0x000000ad7dad723e */ /* 0x000fcc00000010ff */
        /* <DEDUP_REMOVED lines=16> */
[C---:B--2---:R-:W-:Y:S01]  /*8c90*/  FADD.FTZ R3, R20.reuse, R3 ;  /* 0x0000000314037221 */ /* 0x044fe20000010000 */
[----:B------:R-:W-:-:S03]  /*8ca0*/  F2FP.BF16.F32.PACK_AB R169, R20, R169 ;  /* 0x000000a914a9723e */ /* 0x000fc600000010ff */
[----:B0-----:R-:W-:-:S04]  /*8cb0*/  FADD.FTZ R3, R156, R3 ;  /* 0x000000039c037221 */ /* 0x001fc80000010000 */
[C---:B-1----:R-:W-:Y:S01]  /*8cc0*/  FADD.FTZ R6, R138.reuse, R3 ;  /* 0x000000038a067221 */ /* 0x042fe20000010000 */
[----:B------:R-:W-:Y:S01]  /*8cd0*/  F2FP.BF16.F32.PACK_AB R171, R138, R156 ;  /* 0x0000009c8aab723e */ /* 0x000fe200000010ff */
[----:B------:R-:W-:Y:S01]  /*8ce0*/  IMAD.MOV.U32 R3, RZ, RZ, R9 ;  /* 0x000000ffff037224 */ /* 0x000fe200078e0009 */
[----:B------:R-:W-:Y:S06]  /*8cf0*/  @P2 BRA `(.L_x_1190) ;  /* 0xffffffc800682947 */ /* 0x000fec000383ffff */
[----:B------:R-:W-:Y:S01]  /*8d00*/  IMAD.MOV.U32 R2, RZ, RZ, R122 ;  /* 0x000000ffff027224 */ /* 0x000fe200078e007a */
[----:B------:R-:W-:Y:S01]  /*8d10*/  UMOV UR37, UR5 ;  /* 0x0000000500257c82 */ /* 0x000fe20008000000 */
[----:B------:R-:W-:Y:S01]  /*8d20*/  IMAD.MOV.U32 R3, RZ, RZ, R9 ;  /* 0x000000ffff037224 */ /* 0x000fe200078e0009 */
[----:B------:R-:W-:-:S06]  /*8d30*/  UMOV UR36, UR39 ;  /* 0x0000002700247c82 */ /* 0x000fcc0008000000 */
.L_x_1173:
[----:B------:R-:W-:Y:S01]  /*8d40*/  ULDC UR4, c[0x0][0x448] ;  /* 0x0001120000047ab9 */ /* 0x000fe20000000800 */
[----:B------:R-:W-:Y:S01]  /*8d50*/  IADD3 R9, R16, 0x1, -R17 ;  /* 0x0000000110097810 */ /* 0x000fe20007ffe811 */
[----:B------:R-:W-:Y:S01]  /*8d60*/  UISETP.NE.AND UP0, UPT, UR4, 0x1, UPT ;  /* 0x000000010400788c */ /* 0x000fe2000bf05270 */
[----:B------:R-:W-:Y:S02]  /*8d70*/  ULDC UR11, c[0x0][0x9e4] ;  /* 0x00027900000b7ab9 */ /* 0x000fe40000000800 */
[----:B------:R-:W-:Y:S01]  /*8d80*/  R2UR UR7, R9 ;  /* 0x00000000090772ca */ /* 0x000fe200000e0000 */
[----:B------:R-:W-:Y:S02]  /*8d90*/  UISETP.GE.AND UP1, UPT, UR11, 0x1, UPT ;  /* 0x000000010b00788c */ /* 0x000fe4000bf26270 */
[----:B------:R-:W-:Y:S01]  /*8da0*/  UIADD3 UR6, UR60, 0x7f, URZ ;  /* 0x0000007f3c067890 */ /* 0x000fe2000fffe03f */
[----:B------:R-:W-:-:S03]  /*8db0*/  ULDC UR15, c[0x0][0x9dc] ;  /* 0x00027700000f7ab9 */ /* 0x000fc60000000800 */
[----:B------:R-:W-:Y:S01]  /*8dc0*/  PLOP3.LUT P2, PT, PT, PT, UP1, 0x40, 0x0 ;  /* 0x000000000000781c */ /* 0x000fe20003f4e818 */
[----:B------:R-:W-:Y:S01]  /*8dd0*/  @UP0 ULDC UR4, c[0x0][0x44c] ;  /* 0x0001130000040ab9 */ /* 0x000fe20000000800 */
[----:B------:R-:W-:Y:S01]  /*8de0*/  @UP0 ULDC UR14, c[0x0][0x450] ;  /* 0x00011400000e0ab9 */ /* 0x000fe20000000800 */
[----:B------:R-:W-:-:S04]  /*8df0*/  UIMAD.WIDE.U32 UR4, UR6, UR4, URZ ;  /* 0x00000004060472a5 */ /* 0x000fc8000f8e003f */
[----:B------:R-:W-:-:S04]  /*8e00*/  @UP0 USHF.R.U32.HI UR6, URZ, UR14, UR5 ;  /* 0x0000000e3f060299 */ /* 0x000fc80008011605 */
[----:B------:R-:W-:-:S04]  /*8e10*/  UIADD3 UR6, UR7, UR6, URZ ;  /* 0x0000000607067290 */ /* 0x000fc8000fffe03f */
[----:B------:R-:W-:Y:S01]  /*8e20*/  UIADD3 UR15, UR6, -UR15, URZ ;  /* 0x8000000f060f7290 */ /* 0x000fe2000fffe03f */
[----:B------:R-:W-:Y:S11]  /*8e30*/  @P2 BRA `(.L_x_1191) ;  /* 0x0000000000482947 */ /* 0x000ff60003800000 */
[----:B------:R-:W-:Y:S02]  /*8e40*/  UMOV UR14, UR6 ;  /* 0x00000006000e7c82 */ /* 0x000fe40008000000 */
        /* <DEDUP_REMOVED lines=10> */
.L_x_1192:
[----:B------:R-:W-:-:S11]  /*8ef0*/  UISETP.NE.AND UP2, UPT, UR11, 0x1, UPT ;  /* 0x000000010b00788c */ /* 0x000fd6000bf45270 */
[----:B------:R-:W-:Y:S02]  /*8f00*/  @UP2 ULDC.64 UR4, c[0x0][0x9e8] ;  /* 0x00027a0000042ab9 */ /* 0x000fe40000000a00 */
[----:B------:R-:W-:-:S04]  /*8f10*/  UIMAD.WIDE.U32 UR6, UR14, UR4, URZ ;  /* 0x000000040e0672a5 */ /* 0x000fc8000f8e003f */
[----:B------:R-:W-:-:S12]  /*8f20*/  @UP2 USHF.R.U32.HI UR14, URZ, UR5, UR7 ;  /* 0x000000053f0e2299 */ /* 0x000fd80008011607 */
.L_x_1193:
[----:B------:R-:W-:-:S04]  /*8f30*/  UIMAD UR11, UR14, UR11, URZ ;  /* 0x0000000b0e0b72a4 */ /* 0x000fc8000f8e023f */
[----:B------:R-:W-:-:S04]  /*8f40*/  UISETP.LT.AND UP2, UPT, UR15, UR11, UPT ;  /* 0x0000000b0f00728c */ /* 0x000fc8000bf41270 */
[----:B------:R-:W-:-:S12]  /*8f50*/  USEL UR15, UR15, UR11, !UP2 ;  /* 0x0000000b0f0f7287 */ /* 0x000fd8000d000000 */
.L_x_1191:
        /* <DEDUP_REMOVED lines=15> */
.L_x_1203:
[----:B------:R-:W-:-:S04]  /*9050*/  UIADD3 UR37, UR4, 0x1, URZ ;  /* 0x0000000104257890 */ /* 0x000fc8000fffe03f */
[----:B------:R-:W-:-:S04]  /*9060*/  UISETP.NE.AND UP2, UPT, UR37, 0x2, UPT ;  /* 0x000000022500788c */ /* 0x000fc8000bf45270 */
[----:B------:R-:W-:Y:S02]  /*9070*/  USEL UR36, URZ, 0x1, UP2 ;  /* 0x000000013f247887 */ /* 0x000fe40009000000 */
[----:B------:R-:W-:Y:S02]  /*9080*/  USEL UR37, UR37, URZ, UP2 ;  /* 0x0000003f25257287 */ /* 0x000fe40009000000 */
[----:B------:R-:W-:Y:S01]  /*9090*/  ULOP3.LUT UR36, UR7, UR36, URZ, 0x3c, !UPT ;  /* 0x0000002407247292 */ /* 0x000fe2000f8e3c3f */
[----:B------:R-:W-:Y:S11]  /*90a0*/  @!P0 BRA `(.L_x_1195) ;  /* 0x0000000000048947 */ /* 0x000ff60003800000 */
[----:B------:R-:W-:Y:S01]  /*90b0*/  BPT.TRAP 0x1 ;  /* 0x000000040000795c */ /* 0x000fe20000300000 */
.L_x_1195:
[----:B------:R-:W-:Y:S01]  /*90c0*/  ULEA UR6, UR37, UR38, 0x3 ;  /* 0x0000002625067291 */ /* 0x000fe2000f8e183f */
[----:B------:R-:W-:-:S05]  /*90d0*/  IMAD.U32 R2, RZ, RZ, UR36 ;  /* 0x00000024ff027e24 */ /* 0x000fca000f8e00ff */
[----:B------:R-:W-:-:S04]  /*90e0*/  SHF.L.U32 R2, R2, 0x1f, RZ ;  /* 0x0000001f02027819 */ /* 0x000fc800000006ff */
[----:B------:R0:W1:Y:S01]  /*90f0*/  SYNCS.PHASECHK.TRANS64.TRYWAIT P2, [UR6+0x30830], R2 ;  /* 0x03083002ff0075a7 */ /* 0x0000620008040146 */
[----:B------:R-:W-:Y:S05]  /*9100*/  @!P0 BRA `(.L_x_1196) ;  /* 0x0000000000048947 */ /* 0x000fea0003800000 */
[----:B------:R-:W-:Y:S01]  /*9110*/  BPT.TRAP 0x1 ;  /* 0x000000040000795c */ /* 0x000fe20000300000 */
.L_x_1196:
[-C--:B------:R-:W-:Y:S01]  /*9120*/  FMUL.FTZ R24, R24, R12.reuse ;  /* 0x0000000c18187220 */ /* 0x080fe20000410000 */
[----:B------:R-:W-:Y:S01]  /*9130*/  FMUL.FTZ R25, R25, R12 ;  /* 0x0000000c19197220 */ /* 0x000fe20000410000 */
[----:B-1----:R-:W-:Y:S06]  /*9140*/  @P2 BRA `(.L_x_1197) ;  /* 0x0000000000082947 */ /* 0x002fec0003800000 */
[----:B------:R-:W1:Y:S02]  /*9150*/  SYNCS.PHASECHK.TRANS64.TRYWAIT P2, [UR6+0x30830], R2 ;  /* 0x03083002ff0075a7 */ /* 0x000e640008040146 */
[----:B-1----:R-:W-:Y:S05]  /*9160*/  @!P2 BRA `(.L_x_1198) ;  /* 0x000001240008a947 */ /* 0x002fea0003800000 */
.L_x_1197:
        /* <DEDUP_REMOVED lines=165> */
.L_x_1199:
[----:B------:R-:W-:Y:S01]  /*9bc0*/  ULEA UR11, UR4, UR38, 0x3 ;  /* 0x00000026040b7291 */ /* 0x000fe2000f8e183f */
[----:B------:R-:W-:-:S05]  /*9bd0*/  IMAD.U32 R0, RZ, RZ, UR7 ;  /* 0x00000007ff007e24 */ /* 0x000fca000f8e00ff */
[----:B------:R-:W-:-:S04]  /*9be0*/  SHF.L.U32 R0, R0, 0x1f, RZ ;  /* 0x0000001f00007819 */ /* 0x000fc800000006ff */
[----:B------:R2:W3:Y:S01]  /*9bf0*/  SYNCS.PHASECHK.TRANS64.TRYWAIT P2, [UR11+0x30850], R0 ;  /* 0x03085000ff0075a7 */ /* 0x0004e2000804014b */
[----:B------:R-:W-:Y:S05]  /*9c00*/  @!P0 BRA `(.L_x_1200) ;  /* 0x0000000000048947 */ /* 0x000fea0003800000 */
[----:B------:R-:W-:Y:S01]  /*9c10*/  BPT.TRAP 0x1 ;  /* 0x000000040000795c */ /* 0x000fe20000300000 */
.L_x_1200:
[----:B---3--:R-:W-:Y:S05]  /*9c20*/  @P2 BRA `(.L_x_1201) ;  /* 0x0000000000082947 */ /* 0x008fea0003800000 */
[----:B------:R-:W3:Y:S02]  /*9c30*/  SYNCS.PHASECHK.TRANS64.TRYWAIT P2, [UR11+0x30850], R0 ;  /* 0x03085000ff0075a7 */ /* 0x000ee4000804014b */
[----:B---3--:R-:W-:Y:S05]  /*9c40*/  @!P2 BRA `(.L_x_1202) ;  /* 0x000001180068a947 */ /* 0x008fea0003800000 */
.L_x_1201:
[----:B------:R-:W-:Y:S01]  /*9c50*/  UIADD3 UR6, UR38, 0x400, URZ ;  /* 0x0000040026067890 */ /* 0x000fe2000fffe03f */
[----:B------:R-:W-:Y:S01]  /*9c60*/  WARPGROUP.ARRIVE ;  /* 0x00000000000079c5 */ /* 0x000fe20000000000 */
[----:B------:R-:W-:Y:S01]  /*9c70*/  UMOV UR7, 0x40000040 ;  /* 0x4000004000077882 */ /* 0x000fe20000000000 */
[----:B0-2---:R-:W-:Y:S01]  /*9c80*/  FMUL.FTZ R0, R120, UR5 ;  /* 0x0000000578007c20 */ /* 0x005fe20008410000 */
[----:B------:R-:W-:Y:S01]  /*9c90*/  USHF.R.U32.HI UR6, URZ, 0x4, UR6 ;  /* 0x000000043f067899 */ /* 0x000fe20008011606 */
[----:B-1----:R-:W-:Y:S01]  /*9ca0*/  FMUL.FTZ R2, R121, UR5 ;  /* 0x0000000579027c20 */ /* 0x002fe20008410000 */
[----:B------:R-:W-:Y:S01]  /*9cb0*/  FMUL.FTZ R15, R124, UR5 ;  /* 0x000000057c0f7c20 */ /* 0x000fe20008410000 */
[----:B------:R-:W-:Y:S01]  /*9cc0*/  FMUL.FTZ R21, R125, UR5 ;  /* 0x000000057d157c20 */ /* 0x000fe20008410000 */
[----:B------:R-:W-:Y:S01]  /*9cd0*/  ULOP3.LUT UR6, UR6, 0x3fff, URZ, 0xc0, !UPT ;  /* 0x00003fff06067892 */ /* 0x000fe2000f8ec03f */
[----:B------:R-:W0:Y:S01]  /*9ce0*/  MUFU.TANH R0, R0 ;  /* 0x0000000000007308 */ /* 0x000e220000002400 */
[----:B------:R-:W-:Y:S01]  /*9cf0*/  FMUL.FTZ R121, R128, UR5 ;  /* 0x0000000580797c20 */ /* 0x000fe20008410000 */
[----:B------:R-:W-:Y:S01]  /*9d00*/  FMUL.FTZ R11, R122, UR5 ;  /* 0x000000057a0b7c20 */ /* 0x000fe20008410000 */
[----:B------:R-:W-:Y:S01]  /*9d10*/  ULOP3.LUT UR6, UR6, 0x3000000, URZ, 0xfc, !UPT ;  /* 0x0300000006067892 */ /* 0x000fe2000f8efc3f */
[----:B------:R-:W-:Y:S01]  /*9d20*/  FMUL.FTZ R122, R129, UR5 ;  /* 0x00000005817a7c20 */ /* 0x000fe20008410000 */
[----:B------:R-:W-:Y:S01]  /*9d30*/  FMUL.FTZ R125, R132, UR5 ;  /* 0x00000005847d7c20 */ /* 0x000fe20008410000 */
[----:B------:R-:W-:Y:S01]  /*9d40*/  FMUL.FTZ R14, R126, UR5 ;  /* 0x000000057e0e7c20 */ /* 0x000fe20008410000 */
[----:B------:R-:W-:Y:S01]  /*9d50*/  UIMAD UR4, UR4, 0x900, UR6 ;  /* 0x00000900040478a4 */ /* 0x000fe2000f8e0206 */
[----:B------:R-:W1:Y:S01]  /*9d60*/  MUFU.TANH R2, R2 ;  /* 0x0000000200027308 */ /* 0x000e620000002400 */
        /* <DEDUP_REMOVED lines=9> */
[----:B------:R-:W2:Y:S01]  /*9e00*/  MUFU.TANH R15, R15 ;  /* 0x0000000f000f7308 */ /* 0x000ea20000002400 */
[----:B------:R-:W-:Y:S01]  /*9e10*/  UMOV UR7, 0x40000040 ;  /* 0x4000004000077882 */ /* 0x000fe20000000000 */
[----:B0-----:R-:W-:Y:S01]  /*9e20*/  FMNMX.FTZ R3, R0, R9, !PT ;  /* 0x0000000900037209 */ /* 0x001fe20007810000 */
[----:B------:R-:W-:Y:S01]  /*9e30*/  FMUL.FTZ R134, R141, UR5 ;  /* 0x000000058d867c20 */ /* 0x000fe20008410000 */
[----:B------:R-:W-:Y:S01]  /*9e40*/  FMUL.FTZ R20, R127, UR5 ;  /* 0x000000057f147c20 */ /* 0x000fe20008410000 */
[----:B------:R-:W-:Y:S01]  /*9e50*/  FMUL.FTZ R127, R135, UR5 ;  /* 0x00000005877f7c20 */ /* 0x000fe20008410000 */
[----:B------:R-:W-:Y:S01]  /*9e60*/  FMUL.FTZ R135, R144, UR5 ;  /* 0x0000000590877c20 */ /* 0x000fe20008410000 */
[----:B-1----:R-:W-:Y:S01]  /*9e70*/  FMNMX.FTZ R12, R2, R3, !PT ;  /* 0x00000003020c7209 */ /* 0x002fe20007810000 */
        /* <DEDUP_REMOVED lines=21> */
[----:B------:R-:W-:Y:S01]  /*9fd0*/  UMOV UR10, UR50 ;  /* 0x00000032000a7c82 */ /* 0x000fe20008000000 */
        /* <DEDUP_REMOVED lines=17> */
[C---:B------:R-:W-:Y:S01]  /*a0f0*/  ISETP.GT.AND P2, PT, R8.reuse, UR39, PT ;  /* 0x0000002708007c0c */ /* 0x040fe2000bf44270 */
[----:B------:R-:W2:Y:S01]  /*a100*/  MUFU.TANH R128, R128 ;  /* 0x0000008000807308 */ /* 0x000ea20000002400 */
[----:B0-----:R-:W-:Y:S01]  /*a110*/  FMNMX.FTZ R3, R125, R12, !PT ;  /* 0x0000000c7d037209 */ /* 0x001fe20007810000 */
[----:B------:R-:W-:-:S06]  /*a120*/  VIADD R8, R8, 0xffffffff ;  /* 0xffffffff08087836 */ /* 0x000fcc0000000000 */
        /* <DEDUP_REMOVED lines=33> */
[----:B--2---:R-:W-:-:S05]  /*a340*/  FMNMX.FTZ R3, R148, R3, !PT ;  /* 0x0000000394037209 */ /* 0x004fca0007810000 */
[----:B------:R-:W2:Y:S02]  /*a350*/  SHFL.BFLY PT, R12, R3, 0x2, 0x1f ;  /* 0x0c401f00030c7f89 */ /* 0x000ea400000e0000 */
[----:B------:R-:W3:Y:S01]  /*a360*/  MUFU.TANH R14, R14 ;  /* 0x0000000e000e7308 */ /* 0x000ee20000002400 */
[----:B0-----:R-:W-:-:S07]  /*a370*/  FMNMX.FTZ R160, R11, R10, !PT ;  /* 0x0000000a0ba07209 */ /* 0x001fce0007810000 */
[----:B------:R-:W0:Y:S01]  /*a380*/  MUFU.TANH R20, R20 ;  /* 0x0000001400147308 */ /* 0x000e220000002400 */
[----:B-1----:R-:W-:Y:S01]  /*a390*/  FMNMX.FTZ R161, R13, R160, !PT ;  /* 0x000000a00da17209 */ /* 0x002fe20007810000 */
[----:B------:R-:W-:Y:S02]  /*a3a0*/  WARPGROUP.DEPBAR.LE gsb0, 0x0 ;  /* 0x00008000000079c5 */ /* 0x000fe40000010000 */
[----:B------:R-:W-:-:S04]  /*a3b0*/  WARPGROUP.ARRIVE ;  /* 0x00000000000079c5 */ /* 0x000fc80000000000 */
[----:B------:R-:W1:Y:S01]  /*a3c0*/  MUFU.TANH R120, R120 ;  /* 0x0000007800787308 */ /* 0x000e620000002400 */
[----:B---3--:R-:W-:Y:S01]  /*a3d0*/  FMNMX.FTZ R161, R14, R161, !PT ;  /* 0x000000a10ea17209 */ /* 0x008fe20007810000 */
[----:B------:R-:W-:Y:S01]  /*a3e0*/  HGMMA.64x192x16.F32.BF16 R24, R184, gdesc[UR4].tnspB, R24, gsb0 ;  /* 0x42e00004b8187df0 */ /* 0x000fe20008001818 */
[----:B------:R-:W-:Y:S01]  /*a3f0*/  UIADD3 UR6, UR4, 0x100, URZ ;  /* 0x0000010004067890 */ /* 0x000fe2000fffe03f */
[----:B--2---:R-:W-:Y:S01]  /*a400*/  FMNMX.FTZ R12, R3, R12, !PT ;  /* 0x0000000c030c7209 */ /* 0x004fe20007810000 */
[----:B------:R-:W-:-:S03]  /*a410*/  UMOV UR7, 0x40000040 ;  /* 0x4000004000077882 */ /* 0x000fc60000000000 */
[----:B------:R-:W2:Y:S01]  /*a420*/  MUFU.TANH R123, R123 ;  /* 0x0000007b007b7308 */ /* 0x000ea20000002400 */
[----:B0-----:R-:W-:Y:S01]  /*a430*/  FMNMX.FTZ R161, R20, R161, !PT ;  /* 0x000000a114a17209 */ /* 0x001fe20007810000 */
[----:B------:R-:W0:Y:S06]  /*a440*/  SHFL.BFLY PT, R3, R12, 0x1, 0x1f ;  /* 0x0c201f000c037f89 */ /* 0x000e2c00000e0000 */
[----:B------:R-:W3:Y:S08]  /*a450*/  MUFU.TANH R124, R124 ;  /* 0x0000007c007c7308 */ /* 0x000ef00000002400 */
[----:B------:R-:W4:Y:S08]  /*a460*/  MUFU.TANH R127, R127 ;  /* 0x0000007f007f7308 */ /* 0x000f300000002400 */
[----:B------:R-:W5:Y:S01]  /*a470*/  MUFU.TANH R129, R129 ;  /* 0x0000008100817308 */ /* 0x000f620000002400 */
[----:B0-----:R-:W-:-:S05]  /*a480*/  FMNMX.FTZ R3, R12, R3, !PT ;  /* 0x000000030c037209 */ /* 0x001fca0007810000 */
[----:B------:R-:W-:Y:S02]  /*a490*/  FADD.FTZ R9, -R3, R9 ;  /* 0x0000000903097221 */ /* 0x000fe40000010100 */
[----:B------:R-:W0:Y:S02]  /*a4a0*/  MUFU.TANH R131, R131 ;  /* 0x0000008300837308 */ /* 0x000e240000002400 */
[----:B------:R-:W-:Y:S01]  /*a4b0*/  FMUL.FTZ R12, R9, UR10 ;  /* 0x0000000a090c7c20 */ /* 0x000fe20008410000 */
[----:B------:R-:W-:-:S04]  /*a4c0*/  FMUL.FTZ R9, R3, UR10 ;  /* 0x0000000a03097c20 */ /* 0x000fc80008410000 */
[--C-:B------:R-:W-:Y:S01]  /*a4d0*/  FFMA.FTZ R188, R0, UR10, -R9.reuse ;  /* 0x0000000a00bc7c23 */ /* 0x100fe20008010809 */
[----:B-1----:R-:W-:Y:S01]  /*a4e0*/  FMNMX.FTZ R0, R120, R161, !PT ;  /* 0x000000a178007209 */ /* 0x002fe20007810000 */
[--C-:B------:R-:W-:Y:S01]  /*a4f0*/  FFMA.FTZ R190, R15, UR10, -R9.reuse ;  /* 0x0000000a0fbe7c23 */ /* 0x100fe20008010809 */
[----:B------:R-:W1:Y:S01]  /*a500*/  MUFU.TANH R132, R132 ;  /* 0x0000008400847308 */ /* 0x000e620000002400 */
[--C-:B------:R-:W-:Y:S01]  /*a510*/  FFMA.FTZ R161, R21, UR10, -R9.reuse ;  /* 0x0000000a15a17c23 */ /* 0x100fe20008010809 */
[----:B--2---:R-:W-:Y:S01]  /*a520*/  FMNMX.FTZ R15, R123, R0, !PT ;  /* 0x000000007b0f7209 */ /* 0x004fe20007810000 */
[--C-:B------:R-:W-:Y:S01]  /*a530*/  FFMA.FTZ R160, R2, UR10, -R9.reuse ;  /* 0x0000000a02a07c23 */ /* 0x100fe20008010809 */
[--C-:B------:R-:W-:Y:S01]  /*a540*/  FFMA.FTZ R134, R134, UR10, -R9.reuse ;  /* 0x0000000a86867c23 */ /* 0x100fe20008010809 */
[----:B------:R-:W-:Y:S01]  /*a550*/  FFMA.FTZ R149, R149, UR10, -R9 ;  /* 0x0000000a95957c23 */ /* 0x000fe20008010809 */
[----:B---3--:R-:W-:Y:S02]  /*a560*/  FMNMX.FTZ R0, R124, R15, !PT ;  /* 0x0000000f7c007209 */ /* 0x008fe40007810000 */
[----:B------:R-:W2:Y:S02]  /*a570*/  MUFU.TANH R143, R143 ;  /* 0x0000008f008f7308 */ /* 0x000ea40000002400 */
[----:B----4-:R-:W-:-:S04]  /*a580*/  FMNMX.FTZ R0, R127, R0, !PT ;  /* 0x000000007f007209 */ /* 0x010fc80007810000 */
[----:B-----5:R-:W-:Y:S02]  /*a590*/  FMNMX.FTZ R0, R129, R0, !PT ;  /* 0x0000000081007209 */ /* 0x020fe40007810000 */
[----:B------:R-:W3:Y:S02]  /*a5a0*/  MUFU.TANH R146, R146 ;  /* 0x0000009200927308 */ /* 0x000ee40000002400 */
[----:B0-----:R-:W-:-:S04]  /*a5b0*/  FMNMX.FTZ R15, R131, R0, !PT ;  /* 0x00000000830f7209 */ /* 0x001fc80007810000 */
[----:B-1----:R-:W-:Y:S01]  /*a5c0*/  FMNMX.FTZ R0, R132, R15, !PT ;  /* 0x0000000f84007209 */ /* 0x002fe20007810000 */
[--C-:B------:R-:W-:Y:S01]  /*a5d0*/  FFMA.FTZ R15, R122, UR10, -R9.reuse ;  /* 0x0000000a7a0f7c23 */ /* 0x100fe20008010809 */
[----:B------:R-:W0:Y:S01]  /*a5e0*/  MUFU.TANH R147, R147 ;  /* 0x0000009300937308 */ /* 0x000e220000002400 */
[----:B------:R-:W-:Y:S01]  /*a5f0*/  FFMA.FTZ R122, R144, UR10, -R9 ;  /* 0x0000000a907a7c23 */ /* 0x000fe20008010809 */
[----:B--2---:R-:W-:-:S06]  /*a600*/  FMNMX.FTZ R21, R143, R0, !PT ;  /* 0x000000008f157209 */ /* 0x004fcc0007810000 */
[----:B------:R-:W1:Y:S01]  /*a610*/  MUFU.TANH R150, R150 ;  /* 0x0000009600967308 */ /* 0x000e620000002400 */
[----:B---3--:R-:W-:-:S07]  /*a620*/  FMNMX.FTZ R0, R146, R21, !PT ;  /* 0x0000001592007209 */ /* 0x008fce0007810000 */
[----:B------:R-:W-:Y:S01]  /*a630*/  MUFU.TANH R151, R151 ;  /* 0x0000009700977308 */ /* 0x000fe20000002400 */
[----:B0-----:R-:W-:-:S07]  /*a640*/  FMNMX.FTZ R21, R147, R0, !PT ;  /* 0x0000000093157209 */ /* 0x001fce0007810000 */
[----:B------:R-:W-:Y:S01]  /*a650*/  MUFU.TANH R152, R152 ;  /* 0x0000009800987308 */ /* 0x000fe20000002400 */
[----:B-1----:R-:W-:Y:S01]  /*a660*/  FMNMX.FTZ R0, R150, R21, !PT ;  /* 0x0000001596007209 */ /* 0x002fe20007810000 */
[--C-:B------:R-:W-:Y:S01]  /*a670*/  FFMA.FTZ R21, R126, UR10, -R9.reuse ;  /* 0x0000000a7e157c23 */ /* 0x100fe20008010809 */
[----:B------:R-:W-:-:S05]  /*a680*/  FFMA.FTZ R126, R138, UR10, -R9 ;  /* 0x0000000a8a7e7c23 */ /* 0x000fca0008010809 */
[----:B------:R-:W-:Y:S08]  /*a690*/  MUFU.TANH R153, R153 ;  /* 0x0000009900997308 */ /* 0x000ff00000002400 */
[----:B------:R-:W-:Y:S08]  /*a6a0*/  MUFU.TANH R154, R154 ;  /* 0x0000009a009a7308 */ /* 0x000ff00000002400 */
[----:B------:R-:W-:Y:S08]  /*a6b0*/  MUFU.TANH R155, R155 ;  /* 0x0000009b009b7308 */ /* 0x000ff00000002400 */
[----:B------:R-:W-:Y:S08]  /*a6c0*/  MUFU.TANH R156, R156 ;  /* 0x0000009c009c7308 */ /* 0x000ff00000002400 */
[----:B------:R-:W-:Y:S08]  /*a6d0*/  MUFU.TANH R157, R157 ;  /* 0x0000009d009d7308 */ /* 0x000ff00000002400 */
[----:B------:R-:W-:Y:S08]  /*a6e0*/  MUFU.TANH R158, R158 ;  /* 0x0000009e009e7308 */ /* 0x000ff00000002400 */
[----:B------:R-:W-:Y:S08]  /*a6f0*/  MUFU.TANH R159, R159 ;  /* 0x0000009f009f7308 */ /* 0x000ff00000002400 */
[----:B------:R-:W-:Y:S08]  /*a700*/  MUFU.EX2 R12, R12 ;  /* 0x0000000c000c7308 */ /* 0x000ff00000000800 */
[----:B------:R-:W0:Y:S08]  /*a710*/  MUFU.EX2 R188, R188 ;  /* 0x000000bc00bc7308 */ /* 0x000e300000000800 */
[----:B------:R-:W1:Y:S08]  /*a720*/  MUFU.EX2 R160, R160 ;  /* 0x000000a000a07308 */ /* 0x000e700000000800 */
[----:B------:R-:W2:Y:S01]  /*a730*/  MUFU.EX2 R190, R190 ;  /* 0x000000be00be7308 */ /* 0x000ea20000000800 */
[----:B0-----:R-:W-:-:S07]  /*a740*/  FFMA.FTZ R7, R12, R7, R188 ;  /* 0x000000070c077223 */ /* 0x001fce00000100bc */
[----:B------:R-:W0:Y:S01]  /*a750*/  MUFU.EX2 R161, R161 ;  /* 0x000000a100a17308 */ /* 0x000e220000000800 */
[C---:B-1----:R-:W-:Y:S01]  /*a760*/  FADD.FTZ R7, R160.reuse, R7 ;  /* 0x00000007a0077221 */ /* 0x042fe20000010000 */
[----:B------:R-:W-:-:S06]  /*a770*/  F2FP.BF16.F32.PACK_AB R188, R160, R188 ;  /* 0x000000bca0bc723e */ /* 0x000fcc00000010ff */
[----:B------:R-:W-:Y:S01]  /*a780*/  MUFU.EX2 R15, R15 ;  /* 0x0000000f000f7308 */ /* 0x000fe20000000800 */
[----:B------:R-:W-:Y:S02]  /*a790*/  WARPGROUP.DEPBAR.LE gsb0, 0x0 ;  /* 0x00008000000079c5 */ /* 0x000fe40000010000 */
[----:B------:R-:W-:Y:S01]  /*a7a0*/  WARPGROUP.ARRIVE ;  /* 0x00000000000079c5 */ /* 0x000fe20000000000 */
[--C-:B------:R-:W-:Y:S01]  /*a7b0*/  FFMA.FTZ R184, R121, UR10, -R9.reuse ;  /* 0x0000000a79b87c23 */ /* 0x100fe20008010809 */
[----:B------:R-:W-:Y:S01]  /*a7c0*/  FMNMX.FTZ R121, R151, R0, !PT ;  /* 0x0000000097797209 */ /* 0x000fe20007810000 */
[----:B------:R-:W-:Y:S02]  /*a7d0*/  FFMA.FTZ R186, R125, UR10, -R9 ;  /* 0x0000000a7dba7c23 */ /* 0x000fe40008010809 */
[----:B------:R-:W-:Y:S01]  /*a7e0*/  MUFU.EX2 R21, R21 ;  /* 0x0000001500157308 */ /* 0x000fe20000000800 */
[----:B------:R-:W-:Y:S01]  /*a7f0*/  HGMMA.64x192x16.F32.BF16 R24, R180, gdesc[UR4].tnspB, R24, gsb0 ;  /* 0x42e00004b4187df0 */ /* 0x000fe20008001818 */
[----:B------:R-:W-:Y:S01]  /*a800*/  UIADD3 UR6, UR4, 0x180, URZ ;  /* 0x0000018004067890 */ /* 0x000fe2000fffe03f */
[----:B------:R-:W-:Y:S01]  /*a810*/  FMNMX.FTZ R0, R152, R121, !PT ;  /* 0x0000007998007209 */ /* 0x000fe20007810000 */
[----:B------:R-:W-:-:S03]  /*a820*/  UMOV UR7, 0x40000040 ;  /* 0x4000004000077882 */ /* 0x000fc60000000000 */
[----:B------:R-:W-:Y:S01]  /*a830*/  FMNMX.FTZ R121, R153, R0, !PT ;  /* 0x0000000099797209 */ /* 0x000fe20007810000 */
[----:B------:R-:W-:Y:S03]  /*a840*/  MUFU.EX2 R184, R184 ;  /* 0x000000b800b87308 */ /* 0x000fe60000000800 */
[----:B------:R-:W-:Y:S01]  /*a850*/  FMNMX.FTZ R0, R154, R121, !PT ;  /* 0x000000799a007209 */ /* 0x000fe20007810000 */
[--C-:B------:R-:W-:Y:S01]  /*a860*/  FFMA.FTZ R121, R130, UR10, -R9.reuse ;  /* 0x0000000a82797c23 */ /* 0x100fe20008010809 */
[----:B------:R-:W-:Y:S02]  /*a870*/  FFMA.FTZ R130, R145, UR10, -R9 ;  /* 0x0000000a91827c23 */ /* 0x000fe40008010809 */
[----:B------:R-:W-:Y:S01]  /*a880*/  FMNMX.FTZ R125, R155, R0, !PT ;  /* 0x000000009b7d7209 */ /* 0x000fe20007810000 */
[----:B------:R-:W-:Y:S03]  /*a890*/  MUFU.EX2 R186, R186 ;  /* 0x000000ba00ba7308 */ /* 0x000fe60000000800 */
[----:B------:R-:W-:-:S04]  /*a8a0*/  FMNMX.FTZ R0, R156, R125, !PT ;  /* 0x0000007d9c007209 */ /* 0x000fc80007810000 */
[----:B------:R-:W-:Y:S01]  /*a8b0*/  FMNMX.FTZ R125, R157, R0, !PT ;  /* 0x000000009d7d7209 */ /* 0x000fe20007810000 */
[----:B------:R-:W-:Y:S03]  /*a8c0*/  MUFU.EX2 R121, R121 ;  /* 0x0000007900797308 */ /* 0x000fe60000000800 */
[----:B------:R-:W-:Y:S01]  /*a8d0*/  FMNMX.FTZ R0, R158, R125, !PT ;  /* 0x0000007d9e007209 */ /* 0x000fe20007810000 */
[----:B------:R-:W-:-:S03]  /*a8e0*/  FFMA.FTZ R125, R136, UR10, -R9 ;  /* 0x0000000a887d7c23 */ /* 0x000fc60008010809 */
[----:B------:R-:W-:Y:S01]  /*a8f0*/  FMNMX.FTZ R0, R159, R0, !PT ;  /* 0x000000009f007209 */ /* 0x000fe20007810000 */
        /* <DEDUP_REMOVED lines=10> */
[----:B------:R-:W-:Y:S01]  /*a9a0*/  FFMA.FTZ R128, R142, UR10, -R9 ;  /* 0x0000000a8e807c23 */ /* 0x000fe20008010809 */
[----:B--2---:R-:W-:Y:S01]  /*a9b0*/  FADD.FTZ R142, R190, R7 ;  /* 0x00000007be8e7221 */ /* 0x004fe20000010000 */
[----:B------:R-:W-:Y:S01]  /*a9c0*/  HGMMA.64x192x16.F32.BF16 R24, R176, gdesc[UR4].tnspB, R24, gsb0 ;  /* 0x42e00004b0187df0 */ /* 0x000fe20008001818 */
[----:B------:R-:W-:Y:S01]  /*a9d0*/  UIADD3 UR6, UR4, 0x200, URZ ;  /* 0x0000020004067890 */ /* 0x000fe2000fffe03f */
[----:B------:R-:W-:Y:S01]  /*a9e0*/  MUFU.EX2 R182, R182 ;  /* 0x000000b600b67308 */ /* 0x000fe20000000800 */
[----:B------:R-:W-:Y:S01]  /*a9f0*/  UMOV UR7, 0x40000040 ;  /* 0x4000004000077882 */ /* 0x000fe20000000000 */
[----:B0-----:R-:W-:-:S06]  /*aa00*/  F2FP.BF16.F32.PACK_AB R190, R161, R190 ;  /* 0x000000bea1be723e */ /* 0x001fcc00000010ff */
[----:B------:R-:W-:Y:S08]  /*aa10*/  MUFU.EX2 R180, R180 ;  /* 0x000000b400b47308 */ /* 0x000ff00000000800 */
[----:B------:R-:W-:Y:S08]  /*aa20*/  MUFU.EX2 R133, R133 ;  /* 0x0000008500857308 */ /* 0x000ff00000000800 */
[----:B------:R-:W-:Y:S01]  /*aa30*/  MUFU.EX2 R128, R128 ;  /* 0x0000008000807308 */ /* 0x000fe20000000800 */
[----:B------:R-:W-:-:S02]  /*aa40*/  WARPGROUP.DEPBAR.LE gsb0, 0x0 ;  /* 0x00008000000079c5 */ /* 0x000fc40000010000 */
[----:B------:R-:W-:Y:S01]  /*aa50*/  WARPGROUP.ARRIVE ;  /* 0x00000000000079c5 */ /* 0x000fe20000000000 */
[--C-:B------:R-:W-:Y:S01]  /*aa60*/  FFMA.FTZ R176, R135, UR10, -R9.reuse ;  /* 0x0000000a87b07c23 */ /* 0x100fe20008010809 */
[----:B------:R-:W-:Y:S01]  /*aa70*/  FFMA.FTZ R178, R137, UR10, -R9 ;  /* 0x0000000a89b27c23 */ /* 0x000fe20008010809 */
[----:B------:R-:W0:Y:S03]  /*aa80*/  SHFL.BFLY PT, R135, R0, 0x2, 0x1f ;  /* 0x0c401f0000877f89 */ /* 0x000e2600000e0000 */
[----:B------:R-:W-:Y:S01]  /*aa90*/  HGMMA.64x192x16.F32.BF16 R24, R172, gdesc[UR4].tnspB, R24, gsb0 ;  /* 0x42e00004ac187df0 */ /* 0x000fe20008001818 */
[----:B------:R-:W-:Y:S01]  /*aaa0*/  UIADD3 UR6, UR4, 0x280, URZ ;  /* 0x0000028004067890 */ /* 0x000fe2000fffe03f */
[----:B------:R-:W-:Y:S01]  /*aab0*/  MUFU.EX2 R176, R176 ;  /* 0x000000b000b07308 */ /* 0x000fe20000000800 */
[----:B------:R-:W-:Y:S01]  /*aac0*/  UMOV UR7, 0x40000040 ;  /* 0x4000004000077882 */ /* 0x000fe20000000000 */
[----:B------:R-:W-:-:S06]  /*aad0*/  UMOV UR4, UR37 ;  /* 0x0000002500047c82 */ /* 0x000fcc0008000000 */
[----:B------:R-:W-:Y:S01]  /*aae0*/  MUFU.EX2 R178, R178 ;  /* 0x000000b200b27308 */ /* 0x000fe20000000800 */
[----:B0-----:R-:W-:-:S05]  /*aaf0*/  FMNMX.FTZ R135, R0, R135, !PT ;  /* 0x0000008700877209 */ /* 0x001fca0007810000 */
[----:B------:R-:W0:Y:S02]  /*ab00*/  SHFL.BFLY PT, R2, R135, 0x1, 0x1f ;  /* 0x0c201f0087027f89 */ /* 0x000e2400000e0000 */
[----:B0-----:R-:W-:Y:S02]  /*ab10*/  FMNMX.FTZ R2, R135, R2, !PT ;  /* 0x0000000287027209 */ /* 0x001fe40007810000 */
[----:B------:R-:W-:Y:S03]  /*ab20*/  MUFU.EX2 R135, R149 ;  /* 0x0000009500877308 */ /* 0x000fe60000000800 */
[C---:B------:R-:W-:Y:S01]  /*ab30*/  FADD.FTZ R0, -R2.reuse, R10 ;  /* 0x0000000a02007221 */ /* 0x040fe20000010100 */
[----:B------:R-:W-:-:S03]  /*ab40*/  FMUL.FTZ R10, R2, UR10 ;  /* 0x0000000a020a7c20 */ /* 0x000fc60008410000 */
[----:B------:R-:W-:Y:S01]  /*ab50*/  FMUL.FTZ R0, R0, UR10 ;  /* 0x0000000a00007c20 */ /* 0x000fe20008410000 */
[--C-:B------:R-:W-:Y:S01]  /*ab60*/  FFMA.FTZ R189, R11, UR10, -R10.reuse ;  /* 0x0000000a0bbd7c23 */ /* 0x100fe2000801080a */
[----:B------:R-:W-:Y:S02]  /*ab70*/  IMAD.U32 R11, RZ, RZ, UR37 ;  /* 0x00000025ff0b7e24 */ /* 0x000fe4000f8e00ff */
[--C-:B------:R-:W-:Y:S01]  /*ab80*/  FFMA.FTZ R136, R13, UR10, -R10.reuse ;  /* 0x0000000a0d887c23 */ /* 0x100fe2000801080a */
[--C-:B------:R-:W-:Y:S01]  /*ab90*/  FFMA.FTZ R191, R14, UR10, -R10.reuse ;  /* 0x0000000a0ebf7c23 */ /* 0x100fe2000801080a */
[--C-:B------:R-:W-:Y:S01]  /*aba0*/  FFMA.FTZ R14, R20, UR10, -R10.reuse ;  /* 0x0000000a140e7c23 */ /* 0x100fe2000801080a */
[----:B------:R-:W-:Y:S01]  /*abb0*/  MUFU.EX2 R0, R0 ;  /* 0x0000000000007308 */ /* 0x000fe20000000800 */
[----:B------:R-:W-:Y:S01]  /*abc0*/  @!P1 LEA R11, R11, UR38, 0x3 ;  /* 0x000000260b0b9c11 */ /* 0x000fe2000f8e18ff */
[--C-:B------:R-:W-:Y:S01]  /*abd0*/  FFMA.FTZ R185, R120, UR10, -R10.reuse ;  /* 0x0000000a78b97c23 */ /* 0x100fe2000801080a */
[--C-:B------:R-:W-:Y:S01]  /*abe0*/  FFMA.FTZ R20, R123, UR10, -R10.reuse ;  /* 0x0000000a7b147c23 */ /* 0x100fe2000801080a */
[--C-:B------:R-:W-:Y:S01]  /*abf0*/  FFMA.FTZ R187, R124, UR10, -R10.reuse ;  /* 0x0000000a7cbb7c23 */ /* 0x100fe2000801080a */
[----:B------:R-:W-:Y:S01]  /*ac00*/  FFMA.FTZ R124, R127, UR10, -R10 ;  /* 0x0000000a7f7c7c23 */ /* 0x000fe2000801080a */
[----:B------:R-:W-:-:S02]  /*ac10*/  @!P1 VIADD R11, R11, 0x30840 ;  /* 0x000308400b0b9836 */ /* 0x000fc40000000000 */
[--C-:B------:R-:W-:Y:S01]  /*ac20*/  FFMA.FTZ R181, R129, UR10, -R10.reuse ;  /* 0x0000000a81b57c23 */ /* 0x100fe2000801080a */
[----:B------:R-:W-:Y:S01]  /*ac30*/  MUFU.EX2 R189, R189 ;  /* 0x000000bd00bd7308 */ /* 0x000fe20000000800 */
[--C-:B------:R-:W-:Y:S01]  /*ac40*/  FFMA.FTZ R120, R131, UR10, -R10.reuse ;  /* 0x0000000a83787c23 */ /* 0x100fe2000801080a */
[--C-:B------:R-:W-:Y:S01]  /*ac50*/  FFMA.FTZ R183, R132, UR10, -R10.reuse ;  /* 0x0000000a84b77c23 */ /* 0x100fe2000801080a */
[----:B------:R-:W-:Y:S01]  /*ac60*/  @!P1 PRMT R11, RZ, 0x654, R11 ;  /* 0x00000654ff0b9816 */ /* 0x000fe2000000000b */
        /* <DEDUP_REMOVED lines=9> */
[----:B------:R-:W-:Y:S01]  /*ad00*/  FFMA.FTZ R158, R158, UR10, -R10 ;  /* 0x0000000a9e9e7c23 */ /* 0x000fe2000801080a */
[----:B------:R-:W-:-:S02]  /*ad10*/  IMAD.U32 R13, RZ, RZ, UR11 ;  /* 0x0000000bff0d7e24 */ /* 0x000fc4000f8e00ff */
[----:B------:R-:W-:Y:S02]  /*ad20*/  MUFU.EX2 R191, R191 ;  /* 0x000000bf00bf7308 */ /* 0x000fe40000000800 */
[----:B------:R-:W-:-:S05]  /*ad30*/  @!P1 VIADD R13, R13, 0x30860 ;  /* 0x000308600d0d9836 */ /* 0x000fca0000000000 */
[----:B------:R-:W-:Y:S01]  /*ad40*/  @!P1 PRMT R13, RZ, 0x654, R13 ;  /* 0x00000654ff0d9816 */ /* 0x000fe2000000000d */
        /* <DEDUP_REMOVED lines=13> */
[----:B------:R-:W0:Y:S01]  /*ae20*/  MUFU.EX2 R155, R155 ;  /* 0x0000009b009b7308 */ /* 0x000e220000000800 */
[----:B------:R-:W-:-:S02]  /*ae30*/  WARPGROUP.DEPBAR.LE gsb0, 0x0 ;  /* 0x00008000000079c5 */ /* 0x000fc40000010000 */
[----:B------:R-:W-:Y:S01]  /*ae40*/  WARPGROUP.ARRIVE ;  /* 0x00000000000079c5 */ /* 0x000fe20000000000 */
[--C-:B------:R-:W-:Y:S01]  /*ae50*/  FFMA.FTZ R172, R139, UR10, -R9.reuse ;  /* 0x0000000a8bac7c23 */ /* 0x100fe20008010809 */
[----:B------:R-:W-:Y:S01]  /*ae60*/  FFMA.FTZ R173, R152, UR10, -R10 ;  /* 0x0000000a98ad7c23 */ /* 0x000fe2000801080a */
[--C-:B------:R-:W-:Y:S02]  /*ae70*/  FFMA.FTZ R174, R141, UR10, -R9.reuse ;  /* 0x0000000a8dae7c23 */ /* 0x100fe40008010809 */
[----:B------:R-:W-:Y:S01]  /*ae80*/  MUFU.EX2 R156, R156 ;  /* 0x0000009c009c7308 */ /* 0x000fe20000000800 */
[----:B------:R-:W-:Y:S01]  /*ae90*/  FFMA.FTZ R9, R148, UR10, -R9 ;  /* 0x0000000a94097c23 */ /* 0x000fe20008010809 */
[----:B------:R-:W-:Y:S01]  /*aea0*/  HGMMA.64x192x16.F32.BF16 R24, R168, gdesc[UR4].tnspB, R24, gsb0 ;  /* 0x42e00004a8187df0 */ /* 0x000fe20008001818 */
[----:B------:R-:W-:Y:S01]  /*aeb0*/  UMOV UR7, UR36 ;  /* 0x0000002400077c82 */ /* 0x000fe20008000000 */
[----:B0-----:R-:W-:-:S04]  /*aec0*/  F2FP.BF16.F32.PACK_AB R175, R155, R154 ;  /* 0x0000009a9baf723e */ /* 0x001fc800000010ff */
[----:B------:R-:W-:Y:S08]  /*aed0*/  MUFU.EX2 R172, R172 ;  /* 0x000000ac00ac7308 */ /* 0x000ff00000000800 */
[----:B------:R-:W-:Y:S08]  /*aee0*/  MUFU.EX2 R173, R173 ;  /* 0x000000ad00ad7308 */ /* 0x000ff00000000800 */
[----:B------:R-:W-:Y:S08]  /*aef0*/  MUFU.EX2 R174, R174 ;  /* 0x000000ae00ae7308 */ /* 0x000ff00000000800 */
[----:B------:R-:W-:Y:S08]  /*af00*/  MUFU.EX2 R157, R157 ;  /* 0x0000009d009d7308 */ /* 0x000ff00000000800 */
[----:B------:R-:W-:Y:S08]  /*af10*/  MUFU.EX2 R158, R158 ;  /* 0x0000009e009e7308 */ /* 0x000ff00000000800 */
[----:B------:R-:W0:Y:S01]  /*af20*/  MUFU.EX2 R9, R9 ;  /* 0x0000000900097308 */ /* 0x000e220000000800 */
[----:B------:R-:W-:-:S02]  /*af30*/  WARPGROUP.DEPBAR.LE gsb0, 0x0 ;  /* 0x00008000000079c5 */ /* 0x000fc40000010000 */
[----:B------:R1:W-:Y:S01]  /*af40*/  @!P1 SYNCS.ARRIVE.TRANS64.RED.A1T0 RZ, [R11+URZ], RZ ;  /* 0x000000ff0bff99a7 */ /* 0x0003e2000810043f */
[----:B0-----:R-:W-:Y:S02]  /*af50*/  F2FP.BF16.F32.PACK_AB R170, R9, R135 ;  /* 0x0000008709aa723e */ /* 0x001fe400000010ff */
[----:B------:R-:W-:Y:S02]  /*af60*/  F2FP.BF16.F32.PACK_AB R168, R130, R122 ;  /* 0x0000007a82a8723e */ /* 0x000fe400000010ff */
[----:B------:R-:W-:Y:S01]  /*af70*/  F2FP.BF16.F32.PACK_AB R169, R157, R156 ;  /* 0x0000009c9da9723e */ /* 0x000fe200000010ff */
[----:B-1----:R-:W-:Y:S01]  /*af80*/  FFMA.FTZ R11, R0, R6, R189 ;  /* 0x00000006000b7223 */ /* 0x002fe200000100bd */
[----:B------:R-:W-:Y:S01]  /*af90*/  FFMA.FTZ R6, R151, UR10, -R10 ;  /* 0x0000000a97067c23 */ /* 0x000fe2000801080a */
[----:B------:R0:W-:Y:S01]  /*afa0*/  @!P1 SYNCS.ARRIVE.TRANS64.RED.A1T0 RZ, [R13+URZ], RZ ;  /* 0x000000ff0dff99a7 */ /* 0x0001e2000810043f */
[C---:B------:R-:W-:Y:S01]  /*afb0*/  F2FP.BF16.F32.PACK_AB R189, R136.reuse, R189 ;  /* 0x000000bd88bd723e */ /* 0x040fe200000010ff */
[----:B------:R-:W-:Y:S01]  /*afc0*/  FADD.FTZ R140, R136, R11 ;  /* 0x0000000b888c7221 */ /* 0x000fe20000010000 */
[----:B------:R-:W-:-:S02]  /*afd0*/  FADD.FTZ R11, R161, R142 ;  /* 0x0000008ea10b7221 */ /* 0x000fc40000010000 */
[----:B------:R-:W1:Y:S01]  /*afe0*/  MUFU.EX2 R6, R6 ;  /* 0x0000000600067308 */ /* 0x000e620000000800 */
[----:B------:R-:W-:Y:S01]  /*aff0*/  FADD.FTZ R7, R191, R140 ;  /* 0x0000008cbf077221 */ /* 0x000fe20000010000 */
[----:B------:R-:W-:Y:S01]  /*b000*/  FADD.FTZ R144, R184, R11 ;  /* 0x0000000bb8907221 */ /* 0x000fe20000010000 */
[C---:B------:R-:W-:Y:S01]  /*b010*/  F2FP.BF16.F32.PACK_AB R191, R14.reuse, R191 ;  /* 0x000000bf0ebf723e */ /* 0x040fe200000010ff */
[----:B------:R-:W-:Y:S01]  /*b020*/  FFMA.FTZ R140, R153, UR10, -R10 ;  /* 0x0000000a998c7c23 */ /* 0x000fe2000801080a */
[----:B------:R-:W-:Y:S01]  /*b030*/  FADD.FTZ R142, R14, R7 ;  /* 0x000000070e8e7221 */ /* 0x000fe20000010000 */
[----:B------:R-:W-:Y:S01]  /*b040*/  FADD.FTZ R11, R15, R144 ;  /* 0x000000900f0b7221 */ /* 0x000fe20000010000 */
[----:B------:R-:W-:Y:S01]  /*b050*/  FFMA.FTZ R10, R159, UR10, -R10 ;  /* 0x0000000a9f0a7c23 */ /* 0x000fe2000801080a */
[----:B------:R-:W-:Y:S01]  /*b060*/  F2FP.BF16.F32.PACK_AB R184, R15, R184 ;  /* 0x000000b80fb8723e */ /* 0x000fe200000010ff */
[----:B------:R-:W-:Y:S01]  /*b070*/  FADD.FTZ R7, R185, R142 ;  /* 0x0000008eb9077221 */ /* 0x000fe20000010000 */
[----:B------:R-:W-:Y:S01]  /*b080*/  FADD.FTZ R144, R186, R11 ;  /* 0x0000000bba907221 */ /* 0x000fe20000010000 */
[C---:B------:R-:W-:Y:S01]  /*b090*/  F2FP.BF16.F32.PACK_AB R185, R20.reuse, R185 ;  /* 0x000000b914b9723e */ /* 0x040fe200000010ff */
[----:B------:R-:W2:Y:S01]  /*b0a0*/  MUFU.EX2 R140, R140 ;  /* 0x0000008c008c7308 */ /* 0x000ea20000000800 */
[----:B------:R-:W-:Y:S01]  /*b0b0*/  FADD.FTZ R142, R20, R7 ;  /* 0x00000007148e7221 */ /* 0x000fe20000010000 */
[C---:B------:R-:W-:Y:S01]  /*b0c0*/  FADD.FTZ R11, R21.reuse, R144 ;  /* 0x00000090150b7221 */ /* 0x040fe20000010000 */
[----:B------:R-:W-:-:S02]  /*b0d0*/  F2FP.BF16.F32.PACK_AB R186, R21, R186 ;  /* 0x000000ba15ba723e */ /* 0x000fc400000010ff */
[----:B------:R-:W-:Y:S01]  /*b0e0*/  FADD.FTZ R7, R187, R142 ;  /* 0x0000008ebb077221 */ /* 0x000fe20000010000 */
[----:B------:R-:W-:Y:S01]  /*b0f0*/  FADD.FTZ R144, R180, R11 ;  /* 0x0000000bb4907221 */ /* 0x000fe20000010000 */
[C---:B------:R-:W-:Y:S01]  /*b100*/  F2FP.BF16.F32.PACK_AB R187, R124.reuse, R187 ;  /* 0x000000bb7cbb723e */ /* 0x040fe200000010ff */
[----:B------:R3:W4:Y:S01]  /*b110*/  MUFU.EX2 R171, R10 ;  /* 0x0000000a00ab7308 */ /* 0x0007220000000800 */
[----:B------:R-:W-:Y:S01]  /*b120*/  FADD.FTZ R142, R124, R7 ;  /* 0x000000077c8e7221 */ /* 0x000fe20000010000 */
[C---:B------:R-:W-:Y:S01]  /*b130*/  FADD.FTZ R11, R121.reuse, R144 ;  /* 0x00000090790b7221 */ /* 0x040fe20000010000 */
[----:B------:R-:W-:Y:S02]  /*b140*/  F2FP.BF16.F32.PACK_AB R180, R121, R180 ;  /* 0x000000b479b4723e */ /* 0x000fe400000010ff */
[----:B------:R-:W-:Y:S01]  /*b150*/  FADD.FTZ R7, R181, R142 ;  /* 0x0000008eb5077221 */ /* 0x000fe20000010000 */
[----:B------:R-:W-:Y:S01]  /*b160*/  FADD.FTZ R11, R182, R11 ;  /* 0x0000000bb60b7221 */ /* 0x000fe20000010000 */
[----:B------:R-:W-:-:S02]  /*b170*/  F2FP.BF16.F32.PACK_AB R181, R120, R181 ;  /* 0x000000b578b5723e */ /* 0x000fc400000010ff */
[----:B------:R-:W-:Y:S01]  /*b180*/  FADD.FTZ R142, R120, R7 ;  /* 0x00000007788e7221 */ /* 0x000fe20000010000 */
[C---:B------:R-:W-:Y:S01]  /*b190*/  FADD.FTZ R11, R134.reuse, R11 ;  /* 0x0000000b860b7221 */ /* 0x040fe20000010000 */
[----:B------:R-:W-:Y:S02]  /*b1a0*/  F2FP.BF16.F32.PACK_AB R182, R134, R182 ;  /* 0x000000b686b6723e */ /* 0x000fe400000010ff */
[----:B------:R-:W-:Y:S01]  /*b1b0*/  FADD.FTZ R7, R183, R142 ;  /* 0x0000008eb7077221 */ /* 0x000fe20000010000 */
[----:B------:R-:W-:Y:S01]  /*b1c0*/  FADD.FTZ R20, R176, R11 ;  /* 0x0000000bb0147221 */ /* 0x000fe20000010000 */
[C---:B------:R-:W-:Y:S02]  /*b1d0*/  F2FP.BF16.F32.PACK_AB R183, R132.reuse, R183 ;  /* 0x000000b784b7723e */ /* 0x040fe400000010ff */
[----:B------:R-:W-:Y:S01]  /*b1e0*/  FADD.FTZ R14, R132, R7 ;  /* 0x00000007840e7221 */ /* 0x000fe20000010000 */
[C---:B------:R-:W-:Y:S01]  /*b1f0*/  FADD.FTZ R11, R125.reuse, R20 ;  /* 0x000000147d0b7221 */ /* 0x040fe20000010000 */
[----:B------:R-:W-:-:S02]  /*b200*/  F2FP.BF16.F32.PACK_AB R176, R125, R176 ;  /* 0x000000b07db0723e */ /* 0x000fc400000010ff */
[----:B------:R-:W-:Y:S01]  /*b210*/  FADD.FTZ R7, R177, R14 ;  /* 0x0000000eb1077221 */ /* 0x000fe20000010000 */
[----:B------:R-:W-:Y:S01]  /*b220*/  FADD.FTZ R11, R178, R11 ;  /* 0x0000000bb20b7221 */ /* 0x000fe20000010000 */
[C---:B------:R-:W-:Y:S02]  /*b230*/  F2FP.BF16.F32.PACK_AB R177, R138.reuse, R177 ;  /* 0x000000b18ab1723e */ /* 0x040fe400000010ff */
[----:B------:R-:W-:Y:S01]  /*b240*/  FADD.FTZ R14, R138, R7 ;  /* 0x000000078a0e7221 */ /* 0x000fe20000010000 */
[C---:B------:R-:W-:Y:S01]  /*b250*/  FADD.FTZ R11, R126.reuse, R11 ;  /* 0x0000000b7e0b7221 */ /* 0x040fe20000010000 */
[----:B------:R-:W-:Y:S02]  /*b260*/  F2FP.BF16.F32.PACK_AB R178, R126, R178 ;  /* 0x000000b27eb2723e */ /* 0x000fe400000010ff */
[----:B------:R-:W-:Y:S01]  /*b270*/  FADD.FTZ R7, R179, R14 ;  /* 0x0000000eb3077221 */ /* 0x000fe20000010000 */
[----:B------:R-:W-:Y:S01]  /*b280*/  FADD.FTZ R20, R172, R11 ;  /* 0x0000000bac147221 */ /* 0x000fe20000010000 */
[----:B-1----:R-:W-:-:S02]  /*b290*/  F2FP.BF16.F32.PACK_AB R179, R6, R179 ;  /* 0x000000b306b3723e */ /* 0x002fc400000010ff */
[----:B------:R-:W-:Y:S01]  /*b2a0*/  FADD.FTZ R14, R6, R7 ;  /* 0x00000007060e7221 */ /* 0x000fe20000010000 */
[C---:B------:R-:W-:Y:S01]  /*b2b0*/  FADD.FTZ R11, R133.reuse, R20 ;  /* 0x00000014850b7221 */ /* 0x040fe20000010000 */
[----:B------:R-:W-:Y:S02]  /*b2c0*/  F2FP.BF16.F32.PACK_AB R172, R133, R172 ;  /* 0x000000ac85ac723e */ /* 0x000fe400000010ff */
[----:B------:R-:W-:Y:S01]  /*b2d0*/  FADD.FTZ R7, R173, R14 ;  /* 0x0000000ead077221 */ /* 0x000fe20000010000 */
[----:B------:R-:W-:Y:S01]  /*b2e0*/  FADD.FTZ R11, R174, R11 ;  /* 0x0000000bae0b7221 */ /* 0x000fe20000010000 */
[C---:B--2---:R-:W-:Y:S02]  /*b2f0*/  F2FP.BF16.F32.PACK_AB R173, R140.reuse, R173 ;  /* 0x000000ad8cad723e */ /* 0x044fe400000010ff */
[----:B------:R-:W-:Y:S01]  /*b300*/  FADD.FTZ R7, R140, R7 ;  /* 0x000000078c077221 */ /* 0x000fe20000010000 */
[C---:B------:R-:W-:Y:S01]  /*b310*/  FADD.FTZ R11, R128.reuse, R11 ;  /* 0x0000000b800b7221 */ /* 0x040fe20000010000 */
[----:B------:R-:W-:-:S02]  /*b320*/  F2FP.BF16.F32.PACK_AB R174, R128, R174 ;  /* 0x000000ae80ae723e */ /* 0x000fc400000010ff */
[----:B------:R-:W-:Y:S01]  /*b330*/  FADD.FTZ R6, R154, R7 ;  /* 0x000000079a067221 */ /* 0x000fe20000010000 */
[----:B------:R-:W-:-:S03]  /*b340*/  FADD.FTZ R11, R122, R11 ;  /* 0x0000000b7a0b7221 */ /* 0x000fc60000010000 */
[----:B------:R-:W-:Y:S01]  /*b350*/  FADD.FTZ R7, R155, R6 ;  /* 0x000000069b077221 */ /* 0x000fe20000010000 */
[----:B------:R-:W-:-:S03]  /*b360*/  FADD.FTZ R6, R130, R11 ;  /* 0x0000000b82067221 */ /* 0x000fc60000010000 */
[----:B------:R-:W-:Y:S01]  /*b370*/  FADD.FTZ R7, R156, R7 ;  /* 0x000000079c077221 */ /* 0x000fe20000010000 */
[----:B------:R-:W-:-:S03]  /*b380*/  FADD.FTZ R6, R135, R6 ;  /* 0x0000000687067221 */ /* 0x000fc60000010000 */
[----:B------:R-:W-:-:S04]  /*b390*/  FADD.FTZ R7, R157, R7 ;  /* 0x000000079d077221 */ /* 0x000fc80000010000 */
[----:B---3--:R-:W-:Y:S01]  /*b3a0*/  FADD.FTZ R10, R158, R7 ;  /* 0x000000079e0a7221 */ /* 0x008fe20000010000 */
[----:B------:R-:W-:Y:S01]  /*b3b0*/  FADD.FTZ R7, R9, R6 ;  /* 0x0000000609077221 */ /* 0x000fe20000010000 */
[----:B------:R-:W-:Y:S02]  /*b3c0*/  IMAD.MOV.U32 R9, RZ, RZ, R3 ;  /* 0x000000ffff097224 */ /* 0x000fe400078e0003 */
[C---:B----4-:R-:W-:Y:S01]  /*b3d0*/  FADD.FTZ R6, R171.reuse, R10 ;  /* 0x0000000aab067221 */ /* 0x050fe20000010000 */
[----:B------:R-:W-:Y:S01]  /*b3e0*/  F2FP.BF16.F32.PACK_AB R171, R171, R158 ;  /* 0x0000009eabab723e */ /* 0x000fe200000010ff */
[----:B------:R-:W-:Y:S01]  /*b3f0*/  IMAD.MOV.U32 R10, RZ, RZ, R2 ;  /* 0x000000ffff0a7224 */ /* 0x000fe200078e0002 */
[----:B0-----:R-:W-:Y:S06]  /*b400*/  @P2 BRA `(.L_x_1203) ;  /* 0xffffffdc00102947 */ /* 0x001fec000383ffff */
.L_x_1194:
        /* <DEDUP_REMOVED lines=8> */
[----:B------:R-:W-:Y:S01]  /*b490*/  ULDC UR5, c[0x0][0x9d8] ;  /* 0x0002760000057ab9 */ /* 0x000fe20000000800 */
[----:B------:R-:W-:Y:S01]  /*b4a0*/  ULDC UR50, c[0x0][0x988] ;  /* 0x0002620000327ab9 */ /* 0x000fe20000000800 */
[----:B------:R-:W-:-:S05]  /*b4b0*/  ULDC UR51, c[0x0][0x9e0] ;  /* 0x0002780000337ab9 */ /* 0x000fca0000000800 */
.L_x_1221:
[----:B------:R-:W-:-:S04]  /*b4c0*/  UIADD3 UR37, UR4, 0x1, URZ ;  /* 0x0000000104257890 */ /* 0x000fc8000fffe03f */
[----:B------:R-:W-:-:S04]  /*b4d0*/  UISETP.NE.AND UP2, UPT, UR37, 0x2, UPT ;  /* 0x000000022500788c */ /* 0x000fc8000bf45270 */
[----:B------:R-:W-:Y:S02]  /*b4e0*/  USEL UR36, URZ, 0x1, UP2 ;  /* 0x000000013f247887 */ /* 0x000fe40009000000 */
[----:B------:R-:W-:Y:S02]  /*b4f0*/  USEL UR37, UR37, URZ, UP2 ;  /* 0x0000003f25257287 */ /* 0x000fe40009000000 */
[----:B------:R-:W-:Y:S01]  /*b500*/  ULOP3.LUT UR36, UR7, UR36, URZ, 0x3c, !UPT ;  /* 0x0000002407247292 */ /* 0x000fe2000f8e3c3f */
[----:B------:R-:W-:Y:S11]  /*b510*/  @!P0 BRA `(.L_x_1205) ;  /* 0x0000000000048947 */ /* 0x000ff60003800000 */
[----:B------:R-:W-:Y:S01]  /*b520*/  BPT.TRAP 0x1 ;  /* 0x000000040000795c */ /* 0x000fe20000300000 */
.L_x_1205:
[----:B------:R-:W-:Y:S01]  /*b530*/  ULEA UR6, UR37, UR38, 0x3 ;  /* 0x0000002625067291 */ /* 0x000fe2000f8e183f */
[----:B------:R-:W-:-:S05]  /*b540*/  IMAD.U32 R2, RZ, RZ, UR36 ;  /* 0x00000024ff027e24 */ /* 0x000fca000f8e00ff */
[----:B------:R-:W-:-:S04]  /*b550*/  SHF.L.U32 R2, R2, 0x1f, RZ ;  /* 0x0000001f02027819 */ /* 0x000fc800000006ff */
[----:B------:R0:W1:Y:S01]  /*b560*/  SYNCS.PHASECHK.TRANS64.TRYWAIT P2, [UR6+0x30830], R2 ;  /* 0x03083002ff0075a7 */ /* 0x0000620008040146 */
[----:B------:R-:W-:Y:S05]  /*b570*/  @!P0 BRA `(.L_x_1206) ;  /* 0x0000000000048947 */ /* 0x000fea0003800000 */
[----:B------:R-:W-:Y:S01]  /*b580*/  BPT.TRAP 0x1 ;  /* 0x000000040000795c */ /* 0x000fe20000300000 */
.L_x_1206:
[-C--:B------:R-:W-:Y:S01]  /*b590*/  FMUL.FTZ R24, R24, R12.reuse ;  /* 0x0000000c18187220 */ /* 0x080fe20000410000 */
[----:B------:R-:W-:Y:S01]  /*b5a0*/  FMUL.FTZ R25, R25, R12 ;  /* 0x0000000c19197220 */ /* 0x000fe20000410000 */
[----:B-1----:R-:W-:Y:S06]  /*b5b0*/  @P2 BRA `(.L_x_1207) ;  /* 0x0000000000082947 */ /* 0x002fec0003800000 */
[----:B------:R-:W1:Y:S02]  /*b5c0*/  SYNCS.PHASECHK.TRANS64.TRYWAIT P2, [UR6+0x30830], R2 ;  /* 0x03083002ff0075a7 */ /* 0x000e640008040146 */
[----:B-1----:R-:W-:Y:S05]  /*b5d0*/  @!P2 BRA `(.L_x_1208) ;  /* 0x00000100001ca947 */ /* 0x002fea0003800000 */
.L_x_1207:
        /* <DEDUP_REMOVED lines=165> */
.L_x_1209:
[----:B------:R-:W-:Y:S01]  /*c030*/  ULEA UR11, UR4, UR38, 0x3 ;  /* 0x00000026040b7291 */ /* 0x000fe2000f8e183f */
[----:B------:R-:W-:-:S05]  /*c040*/  IMAD.U32 R0, RZ, RZ, UR7 ;  /* 0x00000007ff007e24 */ /* 0x000fca000f8e00ff */
[----:B------:R-:W-:-:S04]  /*c050*/  SHF.L.U32 R0, R0, 0x1f, RZ ;  /* 0x0000001f00007819 */ /* 0x000fc800000006ff */
[----:B------:R2:W3:Y:S01]  /*c060*/  SYNCS.PHASECHK.TRANS64.TRYWAIT P2, [UR11+0x30850], R0 ;  /* 0x03085000ff0075a7 */ /* 0x0004e2000804014b */
[----:B------:R-:W-:Y:S05]  /*c070*/  @!P0 BRA `(.L_x_1210) ;  /* 0x0000000000048947 */ /* 0x000fea0003800000 */
[----:B------:R-:W-:Y:S01]  /*c080*/  BPT.TRAP 0x1 ;  /* 0x000000040000795c */ /* 0x000fe20000300000 */
.L_x_1210:
[----:B---3--:R-:W-:Y:S05]  /*c090*/  @P2 BRA `(.L_x_1211) ;  /* 0x0000000000082947 */ /* 0x008fea0003800000 */
[----:B------:R-:W3:Y:S02]  /*c0a0*/  SYNCS.PHASECHK.TRANS64.TRYWAIT P2, [UR11+0x30850], R0 ;  /* 0x03085000ff0075a7 */ /* 0x000ee4000804014b */
[----:B---3--:R-:W-:Y:S05]  /*c0b0*/  @!P2 BRA `(.L_x_1212) ;  /* 0x000000f4007ca947 */ /* 0x008fea0003800000 */
.L_x_1211:
        /* <DEDUP_REMOVED lines=17> */
[----:B-1----:R-:W-:Y:S02]  /*c1d0*/  IMAD.U32 R3, RZ, RZ, UR37 ;  /* 0x00000025ff037e24 */ /* 0x002fe4000f8e00ff */
        /* <DEDUP_REMOVED lines=114> */
[----:B------:R-:W-:Y:S02]  /*c900*/  UMOV UR7, 0x40000040 ;  /* 0x4000004000077882 */ /* 0x000fe40000000000 */
[----:B------:R-:W-:Y:S02]  /*c910*/  @UP0 ULDC UR4, c[0x0][0x44c] ;  /* 0x0001130000040ab9 */ /* 0x000fe40000000800 */
[----:B------:R-:W-:Y:S01]  /*c920*/  @P2 IMAD.HI.U32 R2, R160, UR4, RZ ;  /* 0x00000004a0022c27 */ /* 0x000fe2000f8e00ff */
[----:B------:R-:W-:Y:S01]  /*c930*/  @UP0 ULDC UR4, c[0x0][0x450] ;  /* 0x0001140000040ab9 */ /* 0x000fe20000000800 */
[----:B------:R-:W-:-:S03]  /*c940*/  PLOP3.LUT P2, PT, PT, PT, UP1, 0x40, 0x0 ;  /* 0x000000000000781c */ /* 0x000fc60003f4e818 */
[----:B------:R-:W-:Y:S02]  /*c950*/  @P3 SHF.R.U32.HI R160, RZ, UR4, R2 ;  /* 0x00000004ffa03c19 */ /* 0x000fe40008011602 */
[----:B------:R-:W-:-:S03]  /*c960*/  @!P1 LEA R2, R3, UR38, 0x3 ;  /* 0x0000002603029c11 */ /* 0x000fc6000f8e18ff */
[----:B------:R-:W5:Y:S02]  /*c970*/  SHFL.IDX PT, R3, R160, RZ, 0x1c1f ;  /* 0x001c1fffa0037589 */ /* 0x000f6400000e0000 */
[----:B------:R-:W-:-:S05]  /*c980*/  @!P1 VIADD R2, R2, 0x30840 ;  /* 0x0003084002029836 */ /* 0x000fca0000000000 */
[----:B------:R-:W-:Y:S01]  /*c990*/  @!P1 PRMT R2, RZ, 0x654, R2 ;  /* 0x00000654ff029816 */ /* 0x000fe20000000002 */
[----:B------:R-:W-:Y:S02]  /*c9a0*/  WARPGROUP.DEPBAR.LE gsb0, 0x0 ;  /* 0x00008000000079c5 */ /* 0x000fe40000010000 */
[----:B------:R-:W-:-:S06]  /*c9b0*/  WARPGROUP.ARRIVE ;  /* 0x00000000000079c5 */ /* 0x000fcc0000000000 */
[----:B------:R-:W-:Y:S03]  /*c9c0*/  HGMMA.64x192x16.F32.BF16 R24, R168, gdesc[UR4].tnspB, R24, gsb0 ;  /* 0x42e00004a8187df0 */ /* 0x000fe60008001818 */
[----:B------:R-:W-:Y:S02]  /*c9d0*/  WARPGROUP.DEPBAR.LE gsb0, 0x0 ;  /* 0x00008000000079c5 */ /* 0x000fe40000010000 */
        /* <DEDUP_REMOVED lines=20> */
.L_x_1215:
[----:B------:R-:W-:-:S05]  /*cb20*/  IMAD.U32 R168, RZ, RZ, UR39 ;  /* 0x00000027ffa87e24 */ /* 0x000fca000f8e00ff */
[----:B------:R-:W-:-:S13]  /*cb30*/  ISETP.NE.AND P2, PT, R168, 0x1, PT ;  /* 0x00000001a800780c */ /* 0x000fda0003f45270 */
[----:B------:R-:W0:Y:S02]  /*cb40*/  @P2 LDC.64 R2, c[0x0][0x9e8] ;  /* 0x00027a00ff022b82 */ /* 0x000e240000000a00 */
[----:B0-----:R-:W-:-:S05]  /*cb50*/  @P2 IMAD.HI.U32 R2, R167, R2, RZ ;  /* 0x00000002a7022227 */ /* 0x001fca00078e00ff */
[----:B------:R-:W-:-:S07]  /*cb60*/  @P2 SHF.R.U32.HI R167, RZ, R3, R2 ;  /* 0x00000003ffa72219 */ /* 0x000fce0000011602 */
.L_x_1216:
[----:B------:R-:W-:Y:S05]  /*cb70*/  BSYNC B0 ;  /* 0x0000000000007941 */ /* 0x000fea0003800000 */
.L_x_1214:
[----:B------:R-:W-:-:S05]  /*cb80*/  IMAD R167, R167, R168, R158 ;  /* 0x000000a8a7a77224 */ /* 0x000fca00078e029e */
[----:B------:R-:W-:Y:S02]  /*cb90*/  VIADDMNMX R164, R167, R168, R164, PT ;  /* 0x000000a8a7a47246 */ /* 0x000fe400038001a4 */
[----:B------:R-:W-:-:S07]  /*cba0*/  VIMNMX R163, R163, R167, !PT ;  /* 0x000000a7a3a37248 */ /* 0x000fce0007fe0100 */
.L_x_1213:
        /* <DEDUP_REMOVED lines=153> */
.L_x_1219:
[----:B------:R-:W-:-:S05]  /*d540*/  IMAD.U32 R167, RZ, RZ, UR39 ;  /* 0x00000027ffa77e24 */ /* 0x000fca000f8e00ff */
[----:B------:R-:W-:-:S13]  /*d550*/  ISETP.NE.AND P6, PT, R167, 0x1, PT ;  /* 0x00000001a700780c */ /* 0x000fda0003fc5270 */
[----:B------:R-:W0:Y:S02]  /*d560*/  @P6 LDC.64 R2, c[0x0][0x9e8] ;  /* 0x00027a00ff026b82 */ /* 0x000e240000000a00 */
[----:B0-----:R-:W-:-:S05]  /*d570*/  @P6 IMAD.HI.U32 R2, R163, R2, RZ ;  /* 0x00000002a3026227 */ /* 0x001fca00078e00ff */
[----:B------:R-:W-:-:S07]  /*d580*/  @P6 SHF.R.U32.HI R163, RZ, R3, R2 ;  /* 0x00000003ffa36219 */ /* 0x000fce0000011602 */
.L_x_1220:
[----:B------:R-:W-:Y:S05]  /*d590*/  BSYNC B0 ;  /* 0x0000000000007941 */ /* 0x000fea0003800000 */
.L_x_1218:
[----:B------:R-:W-:-:S05]  /*d5a0*/  IMAD R158, R163, R167, R158 ;  /* 0x000000a7a39e7224 */ /* 0x000fca00078e029e */
[----:B------:R-:W-:Y:S02]  /*d5b0*/  VIADDMNMX R166, R158, R167, R166, PT ;  /* 0x000000a79ea67246 */ /* 0x000fe400038001a6 */
[----:B------:R-:W-:-:S07]  /*d5c0*/  VIMNMX R165, R165, R158, !PT ;  /* 0x0000009ea5a57248 */ /* 0x000fce0007fe0100 */
.L_x_1217:
[----:B------:R-:W-:Y:S01]  /*d5d0*/  ISETP.GT.AND P2, PT, R165, 0x1, !P2 ;  /* 0x00000001a500780c */ /* 0x000fe20005744270 */
[----:B------:R-:W-:Y:S01]  /*d5e0*/  UMOV UR10, UR50 ;  /* 0x00000032000a7c82 */ /* 0x000fe20008000000 */
[----:B------:R-:W-:Y:S01]  /*d5f0*/  FMNMX.FTZ R2, R12, R10, !PT ;  /* 0x0000000a0c027209 */ /* 0x000fe20007810000 */
[----:B------:R-:W-:Y:S01]  /*d600*/  UMOV UR7, UR36 ;  /* 0x0000002400077c82 */ /* 0x000fe20008000000 */
[----:B------:R-:W-:Y:S02]  /*d610*/  ISETP.LT.OR P2, PT, R166, 0x2, P2 ;  /* 0x00000002a600780c */ /* 0x000fe40001741670 */
        /* <DEDUP_REMOVED lines=88> */
[----:B------:R-:W-:-:S02]  /*dba0*/  ISETP.LT.OR P2, PT, R166, 0x3a, P2 ;  /* 0x0000003aa600780c */ /* 0x000fc40001741670 */
[----:B------:R-:W-:Y:S02]  /*dbb0*/  R2UR UR4, R192 ;  /* 0x00000000c00472ca */ /* 0x000fe400000e0000 */
        /* <DEDUP_REMOVED lines=26> */
[----:B------:R-:W-:Y:S02]  /*dd60*/  FSEL R151, R151, -INF , !P3 ;  /* 0xff80000097977808 */ /* 0x000fe40005800000 */
[----:B------:R-:W-:Y:S02]  /*dd70*/  FSEL R2, R2, RZ, P2 ;  /* 0x000000ff02027208 */ /* 0x000fe40001000000 */
[----:B------:R-:W-:-:S03]  /*dd80*/  ISETP.GT.AND P6, PT, R165, 0x59, !P6 ;  /* 0x00000059a500780c */ /* 0x000fc600077c4270 */
        /* <DEDUP_REMOVED lines=15> */
[--C-:B------:R-:W-:Y:S01]  /*de80*/  FFMA.FTZ R182, R134, UR10, -R2.reuse ;  /* 0x0000000a86b67c23 */ /* 0x100fe20008010802 */
        /* <DEDUP_REMOVED lines=11> */
[----:B------:R-:W-:Y:S01]  /*df40*/  FSEL R143, R3, RZ, P2 ;  /* 0x000000ff038f7208 */ /* 0x000fe20001000000 */
[----:B------:R-:W-:Y:S01]  /*df50*/  FFMA.FTZ R161, R161, UR10, -R2 ;  /* 0x0000000aa1a17c23 */ /* 0x000fe20008010802 */
[----:B------:R-:W-:Y:S01]  /*df60*/  FMNMX.FTZ R21, R125, R12, !PT ;  /* 0x0000000c7d157209 */ /* 0x000fe20007810000 */
[----:B------:R-:W-:Y:S02]  /*df70*/  MUFU.EX2 R188, R188 ;  /* 0x000000bc00bc7308 */ /* 0x000fe40000000800 */
[----:B------:R-:W-:Y:S01]  /*df80*/  FADD.FTZ R143, -R143, R10 ;  /* 0x0000000a8f8f7221 */ /* 0x000fe20000010100 */
[----:B------:R-:W-:Y:S01]  /*df90*/  FMNMX.FTZ R12, R128, R21, !PT ;  /* 0x00000015800c7209 */ /* 0x000fe20007810000 */
[----:B------:R-:W-:-:S02]  /*dfa0*/  FFMA.FTZ R21, R123, UR10, -R2 ;  /* 0x0000000a7b157c23 */ /* 0x000fc40008010802 */
[----:B------:R-:W-:Y:S01]  /*dfb0*/  FMUL.FTZ R143, R143, UR10 ;  /* 0x0000000a8f8f7c20 */ /* 0x000fe20008410000 */
[----:B------:R-:W-:Y:S01]  /*dfc0*/  FMNMX.FTZ R123, R129, R12, !PT ;  /* 0x0000000c817b7209 */ /* 0x000fe20007810000 */
[----:B------:R-:W-:Y:S03]  /*dfd0*/  MUFU.EX2 R13, R13 ;  /* 0x0000000d000d7308 */ /* 0x000fe60000000800 */
[----:B------:R-:W-:-:S04]  /*dfe0*/  FMNMX.FTZ R12, R132, R123, !PT ;  /* 0x0000007b840c7209 */ /* 0x000fc80007810000 */
        /* <DEDUP_REMOVED lines=8> */
[----:B------:R-:W-:Y:S01]  /*e070*/  FMNMX.FTZ R12, R144, R123, !PT ;  /* 0x0000007b900c7209 */ /* 0x000fe20007810000 */
[--C-:B------:R-:W-:Y:S01]  /*e080*/  FFMA.FTZ R123, R131, UR10, -R2.reuse ;  /* 0x0000000a837b7c23 */ /* 0x100fe20008010802 */
[--C-:B------:R-:W-:Y:S02]  /*e090*/  FFMA.FTZ R131, R147, UR10, -R2.reuse ;  /* 0x0000000a93837c23 */ /* 0x100fe40008010802 */
[----:B------:R-:W-:Y:S01]  /*e0a0*/  FMNMX.FTZ R127, R145, R12, !PT ;  /* 0x0000000c917f7209 */ /* 0x000fe20007810000 */
[----:B------:R-:W-:Y:S03]  /*e0b0*/  MUFU.EX2 R21, R21 ;  /* 0x0000001500157308 */ /* 0x000fe60000000800 */
[----:B------:R-:W-:Y:S01]  /*e0c0*/  FMNMX.FTZ R12, R148, R127, !PT ;  /* 0x0000007f940c7209 */ /* 0x000fe20007810000 */
[----:B------:R-:W-:-:S03]  /*e0d0*/  FFMA.FTZ R127, R139, UR10, -R2 ;  /* 0x0000000a8b7f7c23 */ /* 0x000fc60008010802 */
[----:B------:R-:W-:Y:S01]  /*e0e0*/  FMNMX.FTZ R12, R149, R12, !PT ;  /* 0x0000000c950c7209 */ /* 0x000fe20007810000 */
[----:B------:R-:W-:Y:S03]  /*e0f0*/  MUFU.EX2 R186, R186 ;  /* 0x000000ba00ba7308 */ /* 0x000fe60000000800 */
[----:B------:R-:W-:-:S04]  /*e100*/  FMNMX.FTZ R12, R151, R12, !PT ;  /* 0x0000000c970c7209 */ /* 0x000fc80007810000 */
[----:B------:R-:W-:Y:S01]  /*e110*/  FMNMX.FTZ R12, R153, R12, !PT ;  /* 0x0000000c990c7209 */ /* 0x000fe20007810000 */
[----:B------:R-:W-:Y:S03]  /*e120*/  MUFU.EX2 R122, R122 ;  /* 0x0000007a007a7308 */ /* 0x000fe60000000800 */
[----:B------:R-:W-:-:S04]  /*e130*/  FMNMX.FTZ R12, R155, R12, !PT ;  /* 0x0000000c9b0c7209 */ /* 0x000fc80007810000 */
[----:B------:R-:W-:Y:S01]  /*e140*/  FMNMX.FTZ R12, R157, R12, !PT ;  /* 0x0000000c9d0c7209 */ /* 0x000fe20007810000 */
[----:B------:R-:W-:Y:S04]  /*e150*/  MUFU.EX2 R180, R180 ;  /* 0x000000b400b47308 */ /* 0x000fe80000000800 */
[----:B------:R-:W0:Y:S04]  /*e160*/  SHFL.BFLY PT, R135, R12, 0x2, 0x1f ;  /* 0x0c401f000c877f89 */ /* 0x000e2800000e0000 */
[----:B------:R-:W-:Y:S08]  /*e170*/  MUFU.EX2 R123, R123 ;  /* 0x0000007b007b7308 */ /* 0x000ff00000000800 */
[----:B------:R-:W-:Y:S08]  /*e180*/  MUFU.EX2 R182, R182 ;  /* 0x000000b600b67308 */ /* 0x000ff00000000800 */
[----:B------:R-:W-:Y:S01]  /*e190*/  MUFU.EX2 R126, R126 ;  /* 0x0000007e007e7308 */ /* 0x000fe20000000800 */
[----:B0-----:R-:W-:Y:S01]  /*e1a0*/  FMNMX.FTZ R138, R12, R135, !PT ;  /* 0x000000870c8a7209 */ /* 0x001fe20007810000 */
[----:B------:R-:W-:-:S06]  /*e1b0*/  FFMA.FTZ R135, R156, UR10, -R2 ;  /* 0x0000000a9c877c23 */ /* 0x000fcc0008010802 */
[----:B------:R-:W0:Y:S01]  /*e1c0*/  MUFU.EX2 R12, R143 ;  /* 0x0000008f000c7308 */ /* 0x000e220000000800 */
[----:B------:R-:W1:Y:S07]  /*e1d0*/  SHFL.BFLY PT, R139, R138, 0x1, 0x1f ;  /* 0x0c201f008a8b7f89 */ /* 0x000e6e00000e0000 */
[----:B------:R-:W-:Y:S08]  /*e1e0*/  MUFU.EX2 R176, R176 ;  /* 0x000000b000b07308 */ /* 0x000ff00000000800 */
[----:B------:R-:W-:Y:S08]  /*e1f0*/  MUFU.EX2 R127, R127 ;  /* 0x0000007f007f7308 */ /* 0x000ff00000000800 */
[----:B------:R-:W-:Y:S01]  /*e200*/  MUFU.EX2 R178, R178 ;  /* 0x000000b200b27308 */ /* 0x000fe20000000800 */
[----:B-1----:R-:W-:-:S04]  /*e210*/  FMNMX.FTZ R2, R138, R139, !PT ;  /* 0x0000008b8a027209 */ /* 0x002fc80007810000 */
[C---:B------:R-:W-:Y:S01]  /*e220*/  FSETP.NEU.FTZ.AND P2, PT, R2.reuse, -INF , PT ;  /* 0xff8000000200780b */ /* 0x040fe20003f5d000 */
[----:B------:R-:W-:Y:S02]  /*e230*/  FMUL.FTZ R138, R2, UR10 ;  /* 0x0000000a028a7c20 */ /* 0x000fe40008410000 */
[----:B------:R-:W-:Y:S03]  /*e240*/  MUFU.EX2 R130, R130 ;  /* 0x0000008200827308 */ /* 0x000fe60000000800 */
[----:B------:R-:W-:-:S05]  /*e250*/  FSEL R138, R138, RZ, P2 ;  /* 0x000000ff8a8a7208 */ /* 0x000fca0001000000 */
[--C-:B------:R-:W-:Y:S01]  /*e260*/  FFMA.FTZ R189, R0, UR10, -R138.reuse ;  /* 0x0000000a00bd7c23 */ /* 0x100fe2000801088a */
[----:B------:R-:W-:Y:S01]  /*e270*/  FSEL R0, R2, RZ, P2 ;  /* 0x000000ff02007208 */ /* 0x000fe20001000000 */
[--C-:B------:R-:W-:Y:S01]  /*e280*/  FFMA.FTZ R187, R124, UR10, -R138.reuse ;  /* 0x0000000a7cbb7c23 */ /* 0x100fe2000801088a */
[----:B------:R-:W-:Y:S01]  /*e290*/  FFMA.FTZ R11, R11, UR10, -R138 ;  /* 0x0000000a0b0b7c23 */ /* 0x000fe2000801088a */
[----:B0-----:R-:W-:Y:S01]  /*e2a0*/  FFMA.FTZ R124, R12, R7, R188 ;  /* 0x000000070c7c7223 */ /* 0x001fe200000100bc */
[----:B------:R-:W-:Y:S01]  /*e2b0*/  FFMA.FTZ R191, R14, UR10, -R138 ;  /* 0x0000000a0ebf7c23 */ /* 0x000fe2000801088a */
[----:B------:R-:W-:Y:S01]  /*e2c0*/  FADD.FTZ R0, -R0, R9 ;  /* 0x0000000900007221 */ /* 0x000fe20000010100 */
[----:B------:R-:W-:Y:S01]  /*e2d0*/  MUFU.EX2 R189, R189 ;  /* 0x000000bd00bd7308 */ /* 0x000fe20000000800 */
[----:B------:R-:W-:Y:S01]  /*e2e0*/  FADD.FTZ R7, R13, R124 ;  /* 0x0000007c0d077221 */ /* 0x000fe20000010000 */
[--C-:B------:R-:W-:Y:S01]  /*e2f0*/  FFMA.FTZ R14, R15, UR10, -R138.reuse ;  /* 0x0000000a0f0e7c23 */ /* 0x100fe2000801088a */
[----:B------:R-:W-:Y:S01]  /*e300*/  FMUL.FTZ R0, R0, UR10 ;  /* 0x0000000a00007c20 */ /* 0x000fe20008410000 */
[--C-:B------:R-:W-:Y:S01]  /*e310*/  FFMA.FTZ R185, R120, UR10, -R138.reuse ;  /* 0x0000000a78b97c23 */ /* 0x100fe2000801088a */
[----:B------:R-:W-:Y:S01]  /*e320*/  FADD.FTZ R7, R190, R7 ;  /* 0x00000007be077221 */ /* 0x000fe20000010000 */
[--C-:B------:R-:W-:Y:S01]  /*e330*/  FFMA.FTZ R181, R128, UR10, -R138.reuse ;  /* 0x0000000a80b57c23 */ /* 0x100fe2000801088a */
[--C-:B------:R-:W-:Y:S01]  /*e340*/  FFMA.FTZ R15, R121, UR10, -R138.reuse ;  /* 0x0000000a790f7c23 */ /* 0x100fe2000801088a */
        /* <DEDUP_REMOVED lines=15> */
[----:B------:R-:W-:Y:S01]  /*e440*/  F2FP.BF16.F32.PACK_AB R188, R13, R188 ;  /* 0x000000bc0dbc723e */ /* 0x000fe200000010ff */
[----:B------:R-:W1:Y:S01]  /*e450*/  MUFU.EX2 R191, R191 ;  /* 0x000000bf00bf7308 */ /* 0x000e620000000800 */
[----:B------:R-:W-:Y:S01]  /*e460*/  FADD.FTZ R125, R122, R125 ;  /* 0x0000007d7a7d7221 */ /* 0x000fe20000010000 */
[----:B------:R-:W-:Y:S01]  /*e470*/  F2FP.BF16.F32.PACK_AB R190, R20, R190 ;  /* 0x000000be14be723e */ /* 0x000fe200000010ff */
[----:B------:R-:W-:Y:S01]  /*e480*/  FFMA.FTZ R169, R151, UR10, -R138 ;  /* 0x0000000a97a97c23 */ /* 0x000fe2000801088a */
[----:B------:R-:W-:Y:S01]  /*e490*/  F2FP.BF16.F32.PACK_AB R186, R122, R186 ;  /* 0x000000ba7aba723e */ /* 0x000fe200000010ff */
[----:B------:R-:W-:Y:S01]  /*e4a0*/  FADD.FTZ R132, R180, R125 ;  /* 0x0000007db4847221 */ /* 0x000fe20000010000 */
[----:B------:R-:W-:-:S02]  /*e4b0*/  IMAD.U32 R125, RZ, RZ, UR11 ;  /* 0x0000000bff7d7e24 */ /* 0x000fc4000f8e00ff */
[--C-:B------:R-:W-:Y:S01]  /*e4c0*/  FFMA.FTZ R153, R153, UR10, -R138.reuse ;  /* 0x0000000a99997c23 */ /* 0x100fe2000801088a */
[----:B------:R-:W2:Y:S01]  /*e4d0*/  MUFU.EX2 R14, R14 ;  /* 0x0000000e000e7308 */ /* 0x000ea20000000800 */
[----:B0-----:R-:W-:Y:S01]  /*e4e0*/  FFMA.FTZ R6, R0, R6, R189 ;  /* 0x0000000600067223 */ /* 0x001fe200000100bd */
[----:B------:R-:W-:Y:S02]  /*e4f0*/  @!P1 VIADD R125, R125, 0x30860 ;  /* 0x000308607d7d9836 */ /* 0x000fe40000000000 */
[----:B------:R-:W-:Y:S01]  /*e500*/  FFMA.FTZ R155, R155, UR10, -R138 ;  /* 0x0000000a9b9b7c23 */ /* 0x000fe2000801088a */
[----:B------:R-:W-:Y:S01]  /*e510*/  ISETP.GT.AND P2, PT, R8, UR4, PT ;  /* 0x0000000408007c0c */ /* 0x000fe2000bf44270 */
[C---:B------:R-:W-:Y:S01]  /*e520*/  FADD.FTZ R128, R11.reuse, R6 ;  /* 0x000000060b807221 */ /* 0x040fe20000010000 */
[----:B------:R-:W-:Y:S01]  /*e530*/  FFMA.FTZ R6, R142, UR10, -R138 ;  /* 0x0000000a8e067c23 */ /* 0x000fe2000801088a */
[----:B------:R-:W-:Y:S01]  /*e540*/  F2FP.BF16.F32.PACK_AB R189, R11, R189 ;  /* 0x000000bd0bbd723e */ /* 0x000fe200000010ff */
[----:B------:R-:W0:Y:S01]  /*e550*/  MUFU.EX2 R185, R185 ;  /* 0x000000b900b97308 */ /* 0x000e220000000800 */
[----:B-1----:R-:W-:Y:S01]  /*e560*/  FADD.FTZ R7, R191, R128 ;  /* 0x00000080bf077221 */ /* 0x002fe20000010000 */
[----:B------:R-:W-:Y:S01]  /*e570*/  UMOV UR4, UR37 ;  /* 0x0000002500047c82 */ /* 0x000fe20008000000 */
[----:B------:R-:W-:Y:S01]  /*e580*/  F2FP.BF16.F32.PACK_AB R184, R21, R184 ;  /* 0x000000b815b8723e */ /* 0x000fe200000010ff */
[----:B------:R-:W-:Y:S01]  /*e590*/  VIADD R8, R8, 0xffffffff ;  /* 0xffffffff08087836 */ /* 0x000fe20000000000 */
[----:B------:R-:W-:-:S03]  /*e5a0*/  F2FP.BF16.F32.PACK_AB R180, R123, R180 ;  /* 0x000000b47bb4723e */ /* 0x000fc600000010ff */
[----:B------:R-:W1:Y:S01]  /*e5b0*/  MUFU.EX2 R15, R15 ;  /* 0x0000000f000f7308 */ /* 0x000e620000000800 */
[C---:B--2---:R-:W-:Y:S01]  /*e5c0*/  FADD.FTZ R128, R14.reuse, R7 ;  /* 0x000000070e807221 */ /* 0x044fe20000010000 */
[----:B------:R-:W-:Y:S01]  /*e5d0*/  FADD.FTZ R7, R123, R132 ;  /* 0x000000847b077221 */ /* 0x000fe20000010000 */
[----:B------:R-:W-:Y:S01]  /*e5e0*/  @!P1 PRMT R132, RZ, 0x654, R125 ;  /* 0x00000654ff849816 */ /* 0x000fe2000000007d */
[----:B------:R-:W-:Y:S01]  /*e5f0*/  FFMA.FTZ R125, R145, UR10, -R138 ;  /* 0x0000000a917d7c23 */ /* 0x000fe2000801088a */
[----:B------:R-:W-:Y:S01]  /*e600*/  F2FP.BF16.F32.PACK_AB R191, R14, R191 ;  /* 0x000000bf0ebf723e */ /* 0x000fe200000010ff */
[----:B------:R-:W-:Y:S01]  /*e610*/  FADD.FTZ R129, R182, R7 ;  /* 0x00000007b6817221 */ /* 0x000fe20000010000 */
[----:B------:R2:W-:Y:S01]  /*e620*/  @!P1 SYNCS.ARRIVE.TRANS64.RED.A1T0 RZ, [R132+URZ], RZ ;  /* 0x000000ff84ff99a7 */ /* 0x0005e2000810043f */
[----:B------:R-:W3:Y:S01]  /*e630*/  MUFU.EX2 R187, R187 ;  /* 0x000000bb00bb7308 */ /* 0x000ee20000000800 */
[----:B0-----:R-:W-:Y:S01]  /*e640*/  FADD.FTZ R128, R185, R128 ;  /* 0x00000080b9807221 */ /* 0x001fe20000010000 */
[C---:B------:R-:W-:Y:S01]  /*e650*/  FADD.FTZ R129, R126.reuse, R129 ;  /* 0x000000817e817221 */ /* 0x040fe20000010000 */
[----:B------:R-:W-:-:S03]  /*e660*/  F2FP.BF16.F32.PACK_AB R182, R126, R182 ;  /* 0x000000b67eb6723e */ /* 0x000fc600000010ff */
[----:B------:R-:W-:Y:S01]  /*e670*/  FADD.FTZ R136, R176, R129 ;  /* 0x00000081b0887221 */ /* 0x000fe20000010000 */
[----:B------:R-:W-:Y:S01]  /*e680*/  F2FP.BF16.F32.PACK_AB R176, R127, R176 ;  /* 0x000000b07fb0723e */ /* 0x000fe200000010ff */
[----:B------:R-:W2:Y:S01]  /*e690*/  MUFU.EX2 R120, R120 ;  /* 0x0000007800787308 */ /* 0x000ea20000000800 */
[C---:B-1----:R-:W-:Y:S01]  /*e6a0*/  FADD.FTZ R128, R15.reuse, R128 ;  /* 0x000000800f807221 */ /* 0x042fe20000010000 */
[----:B------:R-:W-:-:S06]  /*e6b0*/  F2FP.BF16.F32.PACK_AB R185, R15, R185 ;  /* 0x000000b90fb9723e */ /* 0x000fcc00000010ff */
[----:B------:R-:W0:Y:S01]  /*e6c0*/  MUFU.EX2 R181, R181 ;  /* 0x000000b500b57308 */ /* 0x000e220000000800 */
[----:B---3--:R-:W-:Y:S01]  /*e6d0*/  FADD.FTZ R7, R187, R128 ;  /* 0x00000080bb077221 */ /* 0x008fe20000010000 */
[--C-:B------:R-:W-:Y:S01]  /*e6e0*/  FFMA.FTZ R128, R149, UR10, -R138.reuse ;  /* 0x0000000a95807c23 */ /* 0x100fe2000801088a */
[----:B------:R-:W-:-:S05]  /*e6f0*/  FFMA.FTZ R138, R157, UR10, -R138 ;  /* 0x0000000a9d8a7c23 */ /* 0x000fca000801088a */
[----:B------:R-:W1:Y:S01]  /*e700*/  MUFU.EX2 R121, R121 ;  /* 0x0000007900797308 */ /* 0x000e620000000800 */
[C---:B--2---:R-:W-:Y:S01]  /*e710*/  FADD.FTZ R132, R120.reuse, R7 ;  /* 0x0000000778847221 */ /* 0x044fe20000010000 */
[----:B------:R-:W-:Y:S01]  /*e720*/  FADD.FTZ R7, R127, R136 ;  /* 0x000000887f077221 */ /* 0x000fe20000010000 */
[----:B------:R-:W-:-:S03]  /*e730*/  F2FP.BF16.F32.PACK_AB R187, R120, R187 ;  /* 0x000000bb78bb723e */ /* 0x000fc600000010ff */
[----:B------:R-:W-:Y:S01]  /*e740*/  FADD.FTZ R7, R178, R7 ;  /* 0x00000007b2077221 */ /* 0x000fe20000010000 */
[C---:B------:R-:W-:Y:S01]  /*e750*/  F2FP.BF16.F32.PACK_AB R178, R130.reuse, R178 ;  /* 0x000000b282b2723e */ /* 0x040fe200000010ff */
[----:B------:R-:W2:Y:S01]  /*e760*/  MUFU.EX2 R183, R183 ;  /* 0x000000b700b77308 */ /* 0x000ea20000000800 */
[----:B0-----:R-:W-:Y:S01]  /*e770*/  FADD.FTZ R132, R181, R132 ;  /* 0x00000084b5847221 */ /* 0x001fe20000010000 */
[----:B------:R-:W-:-:S06]  /*e780*/  FADD.FTZ R7, R130, R7 ;  /* 0x0000000782077221 */ /* 0x000fcc0000010000 */
[----:B------:R-:W0:Y:S01]  /*e790*/  MUFU.EX2 R9, R133 ;  /* 0x0000008500097308 */ /* 0x000e220000000800 */
[C---:B-1----:R-:W-:Y:S01]  /*e7a0*/  FADD.FTZ R132, R121.reuse, R132 ;  /* 0x0000008479847221 */ /* 0x042fe20000010000 */
[----:B------:R-:W-:-:S06]  /*e7b0*/  F2FP.BF16.F32.PACK_AB R181, R121, R181 ;  /* 0x000000b579b5723e */ /* 0x000fcc00000010ff */
        /* <DEDUP_REMOVED lines=50> */
[----:B------:R-:W-:-:S03]  /*eae0*/  F2FP.BF16.F32.PACK_AB R169, R20, R169 ;  /* 0x000000a914a9723e */ /* 0x000fc600000010ff */
[----:B-1----:R-:W-:-:S04]  /*eaf0*/  FADD.FTZ R10, R155, R10 ;  /* 0x0000000a9b0a7221 */ /* 0x002fc80000010000 */
[C---:B--2---:R-:W-:Y:S01]  /*eb00*/  FADD.FTZ R6, R138.reuse, R10 ;  /* 0x0000000a8a067221 */ /* 0x044fe20000010000 */
[----:B------:R-:W-:Y:S01]  /*eb10*/  F2FP.BF16.F32.PACK_AB R171, R138, R155 ;  /* 0x0000009b8aab723e */ /* 0x000fe200000010ff */
[----:B------:R-:W-:Y:S01]  /*eb20*/  IMAD.MOV.U32 R10, RZ, RZ, R3 ;  /* 0x000000ffff0a7224 */ /* 0x000fe200078e0003 */
[----:B------:R-:W-:Y:S06]  /*eb30*/  @P2 BRA `(.L_x_1221) ;  /* 0xffffffc800602947 */ /* 0x000fec000383ffff */
.L_x_1204:
        /* <DEDUP_REMOVED lines=99> */
.L_x_1222:
[----:B------:R-:W-:Y:S01]  /*f170*/  ULEA UR5, UR37, UR38, 0x3 ;  /* 0x0000002625057291 */ /* 0x000fe2000f8e183f */
[----:B------:R-:W-:-:S05]  /*f180*/  IMAD.U32 R0, RZ, RZ, UR36 ;  /* 0x00000024ff007e24 */ /* 0x000fca000f8e00ff */
[----:B------:R-:W-:-:S04]  /*f190*/  SHF.L.U32 R0, R0, 0x1f, RZ ;  /* 0x0000001f00007819 */ /* 0x000fc800000006ff */
[----:B------:R0:W1:Y:S01]  /*f1a0*/  SYNCS.PHASECHK.TRANS64.TRYWAIT P2, [UR5+0x30850], R0 ;  /* 0x03085000ff0075a7 */ /* 0x0000620008040145 */
[----:B------:R-:W-:Y:S05]  /*f1b0*/  @!P0 BRA `(.L_x_1223) ;  /* 0x0000000000048947 */ /* 0x000fea0003800000 */
[----:B------:R-:W-:Y:S01]  /*f1c0*/  BPT.TRAP 0x1 ;  /* 0x000000040000795c */ /* 0x000fe20000300000 */
.L_x_1223:
[----:B-1----:R-:W-:Y:S05]  /*f1d0*/  @P2 BRA `(.L_x_1224) ;  /* 0x0000000000082947 */ /* 0x002fea0003800000 */
[----:B------:R-:W1:Y:S02]  /*f1e0*/  SYNCS.PHASECHK.TRANS64.TRYWAIT P0, [UR5+0x30850], R0 ;  /* 0x03085000ff0075a7 */ /* 0x000e640008000145 */
[----:B-1----:R-:W-:Y:S05]  /*f1f0*/  @!P0 BRA `(.L_x_1225) ;  /* 0x000000c400448947 */ /* 0x002fea0003800000 */
.L_x_1224:
[----:B------:R-:W-:Y:S01]  /*f200*/  UIADD3 UR38, UR38, 0x400, URZ ;  /* 0x0000040026267890 */ /* 0x000fe2000fffe03f */
[----:B------:R-:W-:Y:S01]  /*f210*/  WARPGROUP.ARRIVE ;  /* 0x00000000000079c5 */ /* 0x000fe20000000000 */
[----:B------:R-:W-:Y:S01]  /*f220*/  UMOV UR7, 0x40000040 ;  /* 0x4000004000077882 */ /* 0x000fe20000000000 */
[----:B01----:R-:W0:Y:S01]  /*f230*/  SHFL.BFLY PT, R0, R7, 0x2, 0x1f ;  /* 0x0c401f0007007f89 */ /* 0x003e2200000e0000 */
[----:B------:R-:W-:Y:S01]  /*f240*/  USHF.R.U32.HI UR38, URZ, 0x4, UR38 ;  /* 0x000000043f267899 */ /* 0x000fe20008011626 */
[----:B------:R-:W-:Y:S01]  /*f250*/  IMAD.U32 R10, RZ, RZ, UR5 ;  /* 0x00000005ff0a7e24 */ /* 0x000fe2000f8e00ff */
[----:B------:R-:W-:Y:S01]  /*f260*/  R2UR UR8, R223 ;  /* 0x00000000df0872ca */ /* 0x000fe200000e0000 */
[----:B------:R-:W1:Y:S01]  /*f270*/  SHFL.BFLY PT, R5, R6, 0x2, 0x1f ;  /* 0x0c401f0006057f89 */ /* 0x000e6200000e0000 */
[----:B------:R-:W-:Y:S01]  /*f280*/  ULOP3.LUT UR38, UR38, 0x3fff, URZ, 0xc0, !UPT ;  /* 0x00003fff26267892 */ /* 0x000fe2000f8ec03f */
[----:B------:R-:W-:Y:S02]  /*f290*/  @!P1 VIADD R10, R10, 0x30860 ;  /* 0x000308600a0a9836 */ /* 0x000fe40000000000 */
[----:B------:R-:W-:Y:S01]  /*f2a0*/  IMAD.MOV.U32 R8, RZ, RZ, RZ ;  /* 0x000000ffff087224 */ /* 0x000fe200078e00ff */
[----:B------:R-:W-:Y:S01]  /*f2b0*/  ULOP3.LUT UR4, UR38, 0x3000000, URZ, 0xfc, !UPT ;  /* 0x0300000026047892 */ /* 0x000fe2000f8efc3f */
[----:B------:R-:W-:Y:S01]  /*f2c0*/  IMAD.U32 R14, RZ, RZ, UR10 ;  /* 0x0000000aff0e7e24 */ /* 0x000fe2000f8e00ff */
[----:B------:R-:W-:-:S02]  /*f2d0*/  @!P1 PRMT R10, RZ, 0x654, R10 ;  /* 0x00000654ff0a9816 */ /* 0x000fc4000000000a */
[----:B------:R-:W-:Y:S02]  /*f2e0*/  UIMAD UR4, UR37, 0x900, UR4 ;  /* 0x00000900250478a4 */ /* 0x000fe4000f8e0204 */
[----:B------:R-:W-:Y:S02]  /*f2f0*/  UIADD3 UR37, UR37, 0x1, URZ ;  /* 0x0000000125257890 */ /* 0x000fe4000fffe03f */
[----:B------:R-:W-:Y:S02]  /*f300*/  UIADD3 UR8, UR8, 0x1, URZ ;  /* 0x0000000108087890 */ /* 0x000fe4000fffe03f */
[----:B------:R-:W-:Y:S01]  /*f310*/  UISETP.NE.AND UP0, UPT, UR37, 0x2, UPT ;  /* 0x000000022500788c */ /* 0x000fe2000bf05270 */
[----:B------:R-:W-:Y:S02]  /*f320*/  UMOV UR6, UR4 ;  /* 0x0000000400067c82 */ /* 0x000fe40008000000 */
[----:B------:R-:W-:Y:S01]  /*f330*/  HGMMA.64x192x16.F32.BF16 R24, R188, gdesc[UR4].tnspB, R24, gsb0 ;  /* 0x42e00004bc187df0 */ /* 0x000fe20008001818 */
[----:B------:R-:W-:Y:S01]  /*f340*/  UIADD3 UR6, UR4, 0x80, URZ ;  /* 0x0000008004067890 */ /* 0x000fe2000fffe03f */
[----:B0-----:R-:W-:Y:S01]  /*f350*/  FADD.FTZ R0, R0, R7 ;  /* 0x0000000700007221 */ /* 0x001fe20000010000 */
[----:B------:R-:W-:Y:S01]  /*f360*/  UMOV UR7, 0x40000040 ;  /* 0x4000004000077882 */ /* 0x000fe20000000000 */
[----:B------:R-:W-:-:S02]  /*f370*/  IMAD.U32 R223, RZ, RZ, UR8 ;  /* 0x00000008ffdf7e24 */ /* 0x000fc4000f8e00ff */
[----:B-1----:R-:W-:Y:S01]  /*f380*/  FADD.FTZ R4, R5, R6 ;  /* 0x0000000605047221 */ /* 0x002fe20000010000 */
[----:B------:R-:W-:Y:S01]  /*f390*/  IMAD.U32 R6, RZ, RZ, UR10 ;  /* 0x0000000aff067e24 */ /* 0x000fe2000f8e00ff */
[----:B------:R-:W0:Y:S01]  /*f3a0*/  SHFL.BFLY PT, R5, R0, 0x1, 0x1f ;  /* 0x0c201f0000057f89 */ /* 0x000e2200000e0000 */
[----:B------:R-:W-:-:S03]  /*f3b0*/  USEL UR37, UR37, URZ, UP0 ;  /* 0x0000003f25257287 */ /* 0x000fc60008000000 */
[----:B------:R-:W1:Y:S01]  /*f3c0*/  SHFL.BFLY PT, R9, R4, 0x1, 0x1f ;  /* 0x0c201f0004097f89 */ /* 0x000e6200000e0000 */
[----:B0-----:R-:W-:Y:S01]  /*f3d0*/  FADD.FTZ R11, R0, R5 ;  /* 0x00000005000b7221 */ /* 0x001fe20000010000 */
[----:B------:R-:W-:Y:S02]  /*f3e0*/  IMAD.MOV.U32 R5, RZ, RZ, RZ ;  /* 0x000000ffff057224 */ /* 0x000fe400078e00ff */
[----:B------:R-:W-:Y:S02]  /*f3f0*/  IMAD.MOV.U32 R0, RZ, RZ, -0x800000 ;  /* 0xff800000ff007424 */ /* 0x000fe400078e00ff */
[----:B-1----:R-:W-:Y:S01]  /*f400*/  FADD.FTZ R12, R4, R9 ;  /* 0x00000009040c7221 */ /* 0x002fe20000010000 */
[----:B------:R-:W-:Y:S01]  /*f410*/  FSETP.NE.FTZ.AND P0, PT, R11, RZ, PT ;  /* 0x000000ff0b00720b */ /* 0x000fe20003f15000 */
[----:B------:R-:W-:-:S03]  /*f420*/  IMAD.MOV.U32 R4, RZ, RZ, -0x800000 ;  /* 0xff800000ff047424 */ /* 0x000fc600078e00ff */
[----:B------:R-:W-:-:S09]  /*f430*/  FSETP.NE.FTZ.AND P2, PT, R12, RZ, PT ;  /* 0x000000ff0c00720b */ /* 0x000fd20003f55000 */
[----:B------:R-:W0:Y:S01]  /*f440*/  @P0 MUFU.LG2 R7, R11 ;  /* 0x0000000b00070308 */ /* 0x000e220000000c00 */
[----:B------:R-:W-:-:S03]  /*f450*/  @P0 FMUL.FTZ R6, R6, 0.69314718246459960938 ;  /* 0x3f31721806060820 */ /* 0x000fc60000410000 */
[----:B------:R-:W-:-:S04]  /*f460*/  @P2 FMUL.FTZ R14, R14, 0.69314718246459960938 ;  /* 0x3f3172180e0e2820 */ /* 0x000fc80000410000 */
        /* <DEDUP_REMOVED lines=29> */
[----:B------:R-:W-:-:S04]  /*f640*/  USEL UR4, URZ, 0x1, UP0 ;  /* 0x000000013f047887 */ /* 0x000fc80008000000 */
[----:B------:R-:W-:Y:S01]  /*f650*/  ULOP3.LUT UR36, UR36, UR4, URZ, 0x3c, !UPT ;  /* 0x0000000424247292 */ /* 0x000fe2000f8e3c3f */
[----:B------:R-:W-:Y:S02]  /*f660*/  WARPGROUP.DEPBAR.LE gsb0, 0x0 ;  /* 0x00008000000079c5 */ /* 0x000fe40000010000 */
[----:B------:R-:W-:-:S10]  /*f670*/  WARPGROUP.ARRIVE ;  /* 0x00000000000079c5 */ /* 0x000fd40000000000 */
        /* <DEDUP_REMOVED lines=99> */
.L_x_1155:
        /* <DEDUP_REMOVED lines=16> */
[----:B------:R-:W-:Y:S01]  /*fdb0*/  ULDC.64 UR12, c[0x0][0xc00] ;  /* 0x00030000000c7ab9 */ /* 0x000fe20000000a00 */
[----:B------:R-:W-:Y:S01]  /*fdc0*/  ULDC.64 UR18, c[0x0][0x208] ;  /* 0x0000820000127ab9 */ /* 0x000fe20000000a00 */
[----:B------:R-:W-:Y:S02]  /*fdd0*/  R2UR UR17, R195 ;  /* 0x00000000c31172ca */ /* 0x000fe400000e0000 */
[----:B------:R-:W-:Y:S02]  /*fde0*/  R2UR UR16, R196 ;  /* 0x00000000c41072ca */ /* 0x000fe400000e0000 */
[----:B------:R-:W-:-:S05]  /*fdf0*/  R2UR UR23, R197 ;  /* 0x00000000c51772ca */ /* 0x000fca00000e0000 */
[----:B------:R-:W-:Y:S01]  /*fe00*/  UIMAD.WIDE UR12, UR9, 0x4, UR12 ;  /* 0x00000004090c78a5 */ /* 0x000fe2000f8e020c */
[----:B------:R-:W-:Y:S01]  /*fe10*/  UMOV UR10, UR8 ;  /* 0x00000008000a7c82 */ /* 0x000fe20008000000 */
[----:B0-----:R-:W-:Y:S01]  /*fe20*/  UMOV UR11, UR4 ;  /* 0x00000004000b7c82 */ /* 0x001fe20008000000 */
[----:B------:R-:W-:Y:S01]  /*fe30*/  BAR.SYNC.DEFER_BLOCKING 0x1, 0x100 ;  /* 0x0044000000007b1d */ /* 0x000fe20000010000 */
[----:B--2---:R-:W-:-:S03]  /*fe40*/  IMAD.WIDE R8, R5, R8, UR10 ;  /* 0x0000000a05087e25 */ /* 0x004fc6000f8e0208 */
[C---:B------:R-:W-:Y:S02]  /*fe50*/  IADD3 R12, P1, R8.reuse, 0x40, RZ ;  /* 0x00000040080c7810 */ /* 0x040fe40007f3e0ff */
[C---:B------:R-:W-:Y:S02]  /*fe60*/  LOP3.LUT R5, R8.reuse, 0x380, RZ, 0xc0, !PT ;  /* 0x0000038008057812 */ /* 0x040fe400078ec0ff */
[C---:B------:R-:W-:Y:S01]  /*fe70*/  IADD3 R10, P2, R8.reuse, 0x20, RZ ;  /* 0x00000020080a7810 */ /* 0x040fe20007f5e0ff */
[--C-:B------:R-:W-:Y:S01]  /*fe80*/  IMAD.X R81, RZ, RZ, R9.reuse, P1 ;  /* 0x000000ffff517224 */ /* 0x100fe200008e0609 */
[C---:B------:R-:W-:Y:S02]  /*fe90*/  IADD3 R131, P6, R8.reuse, 0x60, RZ ;  /* 0x0000006008837810 */ /* 0x040fe40007fde0ff */
[----:B------:R-:W-:Y:S01]  /*fea0*/  IADD3 R133, P5, R8, 0x4000, RZ ;  /* 0x0000400008857810 */ /* 0x000fe20007fbe0ff */
[--C-:B------:R-:W-:Y:S01]  /*feb0*/  IMAD.X R17, RZ, RZ, R9.reuse, P2 ;  /* 0x000000ffff117224 */ /* 0x100fe200010e0609 */
[----:B------:R-:W-:Y:S01]  /*fec0*/  LOP3.LUT R11, R12, 0x380, RZ, 0xc0, !PT ;  /* 0x000003800c0b7812 */ /* 0x000fe200078ec0ff */
[--C-:B------:R-:W-:Y:S01]  /*fed0*/  IMAD.X R83, RZ, RZ, R9.reuse, P6 ;  /* 0x000000ffff537224 */ /* 0x100fe200030e0609 */
[----:B------:R-:W-:Y:S01]  /*fee0*/  SHF.R.U64 R5, R5, 0x3, RZ ;  /* 0x0000000305057819 */ /* 0x000fe200000012ff */
[----:B------:R-:W-:Y:S01]  /*fef0*/  IMAD.X R85, RZ, RZ, R9, P5 ;  /* 0x000000ffff557224 */ /* 0x000fe200028e0609 */
[----:B------:R-:W-:-:S02]  /*ff00*/  SHF.R.U64 R11, R11, 0x3, RZ ;  /* 0x000000030b0b7819 */ /* 0x000fc400000012ff */
[C---:B------:R-:W-:Y:S02]  /*ff10*/  IADD3 R86, P0, R8.reuse, 0x4020, RZ ;  /* 0x0000402008567810 */ /* 0x040fe40007f1e0ff */
[C---:B------:R-:W-:Y:S02]  /*ff20*/  IADD3 R135, P4, R8.reuse, 0x4040, RZ ;  /* 0x0000404008877810 */ /* 0x040fe40007f9e0ff */
[C---:B------:R-:W-:Y:S01]  /*ff30*/  IADD3 R90, P3, R8.reuse, 0x4060, RZ ;  /* 0x00004060085a7810 */ /* 0x040fe20007f7e0ff */
[--C-:B------:R-:W-:Y:S01]  /*ff40*/  IMAD.X R87, RZ, RZ, R9.reuse, P0 ;  /* 0x000000ffff577224 */ /* 0x100fe200000e0609 */
[C---:B------:R-:W-:Y:S01]  /*ff50*/  IADD3 R137, P2, R8.reuse, 0x8000, RZ ;  /* 0x0000800008897810 */ /* 0x040fe20007f5e0ff */
[--C-:B------:R-:W-:Y:S01]  /*ff60*/  IMAD.X R89, RZ, RZ, R9.reuse, P4 ;  /* 0x000000ffff597224 */ /* 0x100fe200020e0609 */
[C---:B------:R-:W-:Y:S01]  /*ff70*/  IADD3 R139, P1, R8.reuse, 0x8020, RZ ;  /* 0x00008020088b7810 */ /* 0x040fe20007f3e0ff */
[--C-:B------:R-:W-:Y:S01]  /*ff80*/  IMAD.X R91, RZ, RZ, R9.reuse, P3 ;  /* 0x000000ffff5b7224 */ /* 0x100fe200018e0609 */
[C---:B------:R-:W-:Y:S01]  /*ff90*/  IADD3 R141, P6, R8.reuse, 0x8040, RZ ;  /* 0x00008040088d7810 */ /* 0x040fe20007fde0ff */
[--C-:B------:R-:W-:Y:S01]  /*ffa0*/  IMAD.X R93, RZ, RZ, R9.reuse, P2 ;  /* 0x000000ffff5d7224 */ /* 0x100fe200010e0609 */
[----:B------:R-:W-:Y:S01]  /*ffb0*/  IADD3 R143, P5, R8, 0x8060, RZ ;  /* 0x00008060088f7810 */ /* 0x000fe20007fbe0ff */
[--C-:B------:R-:W-:Y:S01]  /*ffc0*/  IMAD.X R95, RZ, RZ, R9.reuse, P1 ;  /* 0x000000ffff5f7224 */ /* 0x100fe200008e0609 */
[----:B------:R-:W-:Y:S01]  /*ffd0*/  LOP3.LUT R8, R5, R8, RZ, 0x3c, !PT ;  /* 0x0000000805087212 */ /* 0x000fe200078e3cff */
[--C-:B------:R-:W-:Y:S01]  /*ffe0*/  IMAD.X R13, RZ, RZ, R9.reuse, P6 ;  /* 0x000000ffff0d7224 */ /* 0x100fe200030e0609 */
[----:B------:R-:W-:Y:S01]  /*fff0*/  LOP3.LUT R5, R10, 0x380, RZ, 0xc0, !PT ;  /* 0x000003800a057812 */ /* 0x000fe200078ec0ff */
[----:B------:R-:W-:Y:S01]  /*10000*/  IMAD.X R15, RZ, RZ, R9, P5 ;  /* 0x000000ffff0f7224 */ /* 0x000fe200028e0609 */
[----:B------:R-:W-:-:S02]  /*10010*/  LOP3.LUT R80, R11, R12, RZ, 0x3c, !PT ;  /* 0x0000000c0b507212 */ /* 0x000fc400078e3cff */
[----:B------:R-:W-:Y:S02]  /*10020*/  LOP3.LUT R12, R137, 0x380, RZ, 0xc0, !PT ;  /* 0x00000380890c7812 */ /* 0x000fe400078ec0ff */
[----:B------:R-:W-:Y:S02]  /*10030*/  LOP3.LUT R14, R131, 0x380, RZ, 0xc0, !PT ;  /* 0x00000380830e7812 */ /* 0x000fe400078ec0ff */
[----:B------:R-:W-:Y:S02]  /*10040*/  SHF.R.U64 R5, R5, 0x3, RZ ;  /* 0x0000000305057819 */ /* 0x000fe400000012ff */
[----:B------:R-:W-:Y:S02]  /*10050*/  SHF.R.U64 R12, R12, 0x3, RZ ;  /* 0x000000030c0c7819 */ /* 0x000fe400000012ff */
[----:B------:R-:W-:Y:S02]  /*10060*/  SHF.R.U64 R14, R14, 0x3, RZ ;  /* 0x000000030e0e7819 */ /* 0x000fe400000012ff */
[----:B------:R-:W-:-:S02]  /*10070*/  LOP3.LUT R16, R5, R10, RZ, 0x3c, !PT ;  /* 0x0000000a05107212 */ /* 0x000fc400078e3cff */
[----:B------:R-:W-:Y:S02]  /*10080*/  LOP3.LUT R84, R133, 0x380, RZ, 0xc0, !PT ;  /* 0x0000038085547812 */ /* 0x000fe400078ec0ff */
[----:B------:R-:W-:Y:S02]  /*10090*/  LOP3.LUT R5, R86, 0x380, RZ, 0xc0, !PT ;  /* 0x0000038056057812 */ /* 0x000fe400078ec0ff */
[----:B------:R-:W-:Y:S02]  /*100a0*/  LOP3.LUT R10, R135, 0x380, RZ, 0xc0, !PT ;  /* 0x00000380870a7812 */ /* 0x000fe400078ec0ff */
[----:B------:R-:W-:Y:S02]  /*100b0*/  LOP3.LUT R11, R90, 0x380, RZ, 0xc0, !PT ;  /* 0x000003805a0b7812 */ /* 0x000fe400078ec0ff */
[----:B------:R-:W-:Y:S02]  /*100c0*/  LOP3.LUT R92, R12, R137, RZ, 0x3c, !PT ;  /* 0x000000890c5c7212 */ /* 0x000fe400078e3cff */
[----:B------:R-:W-:-:S02]  /*100d0*/  LOP3.LUT R82, R14, R131, RZ, 0x3c, !PT ;  /* 0x000000830e527212 */ /* 0x000fc400078e3cff */
[----:B------:R-:W-:Y:S02]  /*100e0*/  LOP3.LUT R12, R139, 0x380, RZ, 0xc0, !PT ;  /* 0x000003808b0c7812 */ /* 0x000fe400078ec0ff */
[----:B------:R-:W-:Y:S02]  /*100f0*/  LOP3.LUT R14, R141, 0x380, RZ, 0xc0, !PT ;  /* 0x000003808d0e7812 */ /* 0x000fe400078ec0ff */
[----:B------:R-:W-:Y:S02]  /*10100*/  SHF.R.U64 R84, R84, 0x3, RZ ;  /* 0x0000000354547819 */ /* 0x000fe400000012ff */
[----:B------:R-:W-:Y:S02]  /*10110*/  SHF.R.U64 R5, R5, 0x3, RZ ;  /* 0x0000000305057819 */ /* 0x000fe400000012ff */
[----:B------:R-:W-:Y:S02]  /*10120*/  LOP3.LUT R130, R143, 0x380, RZ, 0xc0, !PT ;  /* 0x000003808f827812 */ /* 0x000fe400078ec0ff */
[----:B------:R-:W-:-:S02]  /*10130*/  SHF.R.U64 R10, R10, 0x3, RZ ;  /* 0x000000030a0a7819 */ /* 0x000fc400000012ff */
[----:B------:R-:W-:Y:S02]  /*10140*/  SHF.R.U64 R11, R11, 0x3, RZ ;  /* 0x000000030b0b7819 */ /* 0x000fe400000012ff */
[----:B------:R-:W-:Y:S02]  /*10150*/  SHF.R.U64 R12, R12, 0x3, RZ ;  /* 0x000000030c0c7819 */ /* 0x000fe400000012ff */
[----:B------:R-:W-:Y:S02]  /*10160*/  SHF.R.U64 R14, R14, 0x3, RZ ;  /* 0x000000030e0e7819 */ /* 0x000fe400000012ff */
[----:B------:R-:W-:Y:S02]  /*10170*/  LOP3.LUT R84, R84, R133, RZ, 0x3c, !PT ;  /* 0x0000008554547212 */ /* 0x000fe400078e3cff */
[----:B------:R-:W-:Y:S02]  /*10180*/  LOP3.LUT R86, R5, R86, RZ, 0x3c, !PT ;  /* 0x0000005605567212 */ /* 0x000fe400078e3cff */
[----:B------:R-:W-:-:S02]  /*10190*/  SHF.R.U64 R130, R130, 0x3, RZ ;  /* 0x0000000382827819 */ /* 0x000fc400000012ff */
[----:B------:R-:W-:Y:S02]  /*101a0*/  LOP3.LUT R88, R10, R135, RZ, 0x3c, !PT ;  /* 0x000000870a587212 */ /* 0x000fe400078e3cff */
[----:B------:R-:W-:Y:S02]  /*101b0*/  LOP3.LUT R90, R11, R90, RZ, 0x3c, !PT ;  /* 0x0000005a0b5a7212 */ /* 0x000fe400078e3cff */
[----:B------:R-:W-:Y:S02]  /*101c0*/  MOV R5, R8 ;  /* 0x0000000800057202 */ /* 0x000fe40000000f00 */
[----:B------:R-:W-:Y:S02]  /*101d0*/  F2FP.BF16.F32.PACK_AB R8, R25, R24 ;  /* 0x000000181908723e */ /* 0x000fe400000010ff */
[----:B------:R-:W-:Y:S02]  /*101e0*/  F2FP.BF16.F32.PACK_AB R9, R27, R26 ;  /* 0x0000001a1b09723e */ /* 0x000fe400000010ff */
[----:B------:R-:W-:-:S02]  /*101f0*/  F2FP.BF16.F32.PACK_AB R10, R29, R28 ;  /* 0x0000001c1d0a723e */ /* 0x000fc400000010ff */
[----:B------:R-:W-:Y:S02]  /*10200*/  F2FP.BF16.F32.PACK_AB R11, R31, R30 ;  /* 0x0000001e1f0b723e */ /* 0x000fe400000010ff */
[----:B------:R-:W-:Y:S02]  /*10210*/  LOP3.LUT R94, R12, R139, RZ, 0x3c, !PT ;  /* 0x0000008b0c5e7212 */ /* 0x000fe400078e3cff */
[----:B------:R-:W-:Y:S01]  /*10220*/  LOP3.LUT R12, R14, R141, RZ, 0x3c, !PT ;  /* 0x0000008d0e0c7212 */ /* 0x000fe200078e3cff */
[----:B------:R0:W-:Y:S01]  /*10230*/  STSM.16.M88.4 [R5], R8 ;  /* 0x0000000805007844 */ /* 0x0001e20000000200 */
[----:B------:R-:W-:Y:S02]  /*10240*/  LOP3.LUT R14, R130, R143, RZ, 0x3c, !PT ;  /* 0x0000008f820e7212 */ /* 0x000fe400078e3cff */
[----:B------:R-:W-:Y:S02]  /*10250*/  MOV R137, R16 ;  /* 0x0000001000897202 */ /* 0x000fe40000000f00 */
[----:B------:R-:W-:-:S02]  /*10260*/  MOV R134, R84 ;  /* 0x0000005400867202 */ /* 0x000fc40000000f00 */
[----:B------:R-:W-:Y:S02]  /*10270*/  MOV R133, R86 ;  /* 0x0000005600857202 */ /* 0x000fe40000000f00 */
[----:B------:R-:W-:Y:S02]  /*10280*/  MOV R17, R88 ;  /* 0x0000005800117202 */ /* 0x000fe40000000f00 */
[----:B------:R-:W-:Y:S02]  /*10290*/  MOV R16, R90 ;  /* 0x0000005a00107202 */ /* 0x000fe40000000f00 */
[----:B------:R-:W-:Y:S02]  /*102a0*/  F2FP.BF16.F32.PACK_AB R84, R33, R32 ;  /* 0x000000202154723e */ /* 0x000fe400000010ff */
[----:B------:R-:W-:Y:S02]  /*102b0*/  F2FP.BF16.F32.PACK_AB R85, R35, R34 ;  /* 0x000000222355723e */ /* 0x000fe400000010ff */
[----:B------:R-:W-:-:S02]  /*102c0*/  F2FP.BF16.F32.PACK_AB R86, R37, R36 ;  /* 0x000000242556723e */ /* 0x000fc400000010ff */
[----:B------:R-:W-:Y:S02]  /*102d0*/  F2FP.BF16.F32.PACK_AB R87, R39, R38 ;  /* 0x000000262757723e */ /* 0x000fe400000010ff */
[----:B------:R-:W-:Y:S02]  /*102e0*/  MOV R136, R80 ;  /* 0x0000005000887202 */ /* 0x000fe40000000f00 */
[----:B------:R-:W-:Y:S01]  /*102f0*/  F2FP.BF16.F32.PACK_AB R88, R41, R40 ;  /* 0x000000282958723e */ /* 0x000fe200000010ff */
[----:B------:R1:W-:Y:S01]  /*10300*/  STSM.16.M88.4 [R137], R84 ;  /* 0x0000005489007844 */ /* 0x0003e20000000200 */
[----:B------:R-:W-:Y:S02]  /*10310*/  F2FP.BF16.F32.PACK_AB R89, R43, R42 ;  /* 0x0000002a2b59723e */ /* 0x000fe400000010ff */
[----:B------:R-:W-:Y:S02]  /*10320*/  F2FP.BF16.F32.PACK_AB R90, R45, R44 ;  /* 0x0000002c2d5a723e */ /* 0x000fe400000010ff */
[----:B------:R-:W-:-:S02]  /*10330*/  F2FP.BF16.F32.PACK_AB R91, R47, R46 ;  /* 0x0000002e2f5b723e */ /* 0x000fc400000010ff */
[----:B------:R-:W-:Y:S02]  /*10340*/  MOV R135, R82 ;  /* 0x0000005200877202 */ /* 0x000fe40000000f00 */
[----:B------:R-:W-:Y:S01]  /*10350*/  MOV R130, R12 ;  /* 0x0000000c00827202 */ /* 0x000fe20000000f00 */
[----:B------:R2:W-:Y:S01]  /*10360*/  STSM.16.M88.4 [R136], R88 ;  /* 0x0000005888007844 */ /* 0x0005e20000000200 */
[----:B0-----:R-:W-:Y:S02]  /*10370*/  MOV R5, R14 ;  /* 0x0000000e00057202 */ /* 0x001fe40000000f00 */
[----:B------:R-:W-:Y:S02]  /*10380*/  F2FP.BF16.F32.PACK_AB R8, R49, R48 ;  /* 0x000000303108723e */ /* 0x000fe400000010ff */
[----:B------:R-:W-:Y:S02]  /*10390*/  F2FP.BF16.F32.PACK_AB R9, R51, R50 ;  /* 0x000000323309723e */ /* 0x000fe400000010ff */
[----:B------:R-:W-:-:S02]  /*103a0*/  F2FP.BF16.F32.PACK_AB R10, R53, R52 ;  /* 0x00000034350a723e */ /* 0x000fc400000010ff */
[----:B------:R-:W-:Y:S02]  /*103b0*/  F2FP.BF16.F32.PACK_AB R11, R55, R54 ;  /* 0x00000036370b723e */ /* 0x000fe400000010ff */
[----:B------:R-:W-:Y:S02]  /*103c0*/  F2FP.BF16.F32.PACK_AB R12, R57, R56 ;  /* 0x00000038390c723e */ /* 0x000fe400000010ff */
[----:B------:R-:W-:Y:S01]  /*103d0*/  F2FP.BF16.F32.PACK_AB R13, R59, R58 ;  /* 0x0000003a3b0d723e */ /* 0x000fe200000010ff */
[----:B------:R-:W-:Y:S01]  /*103e0*/  STSM.16.M88.4 [R135], R8 ;  /* 0x0000000887007844 */ /* 0x000fe20000000200 */
[----:B------:R-:W-:Y:S02]  /*103f0*/  F2FP.BF16.F32.PACK_AB R14, R61, R60 ;  /* 0x0000003c3d0e723e */ /* 0x000fe400000010ff */
[----:B------:R-:W-:Y:S02]  /*10400*/  F2FP.BF16.F32.PACK_AB R15, R63, R62 ;  /* 0x0000003e3f0f723e */ /* 0x000fe400000010ff */
[----:B------:R-:W-:-:S02]  /*10410*/  F2FP.BF16.F32.PACK_AB R80, R65, R64 ;  /* 0x000000404150723e */ /* 0x000fc400000010ff */
[----:B------:R-:W-:Y:S01]  /*10420*/  F2FP.BF16.F32.PACK_AB R81, R67, R66 ;  /* 0x000000424351723e */ /* 0x000fe200000010ff */
[----:B------:R-:W-:Y:S01]  /*10430*/  STSM.16.M88.4 [R134], R12 ;  /* 0x0000000c86007844 */ /* 0x000fe20000000200 */
[----:B------:R-:W-:Y:S02]  /*10440*/  F2FP.BF16.F32.PACK_AB R82, R69, R68 ;  /* 0x000000444552723e */ /* 0x000fe400000010ff */
[----:B------:R-:W-:Y:S02]  /*10450*/  F2FP.BF16.F32.PACK_AB R83, R71, R70 ;  /* 0x000000464753723e */ /* 0x000fe400000010ff */
[----:B-1----:R-:W-:Y:S02]  /*10460*/  F2FP.BF16.F32.PACK_AB R84, R73, R72 ;  /* 0x000000484954723e */ /* 0x002fe400000010ff */
[----:B------:R-:W-:Y:S01]  /*10470*/  F2FP.BF16.F32.PACK_AB R85, R75, R74 ;  /* 0x0000004a4b55723e */ /* 0x000fe200000010ff */
[----:B------:R-:W-:Y:S01]  /*10480*/  STSM.16.M88.4 [R133], R80 ;  /* 0x0000005085007844 */ /* 0x000fe20000000200 */
[----:B------:R-:W-:-:S02]  /*10490*/  F2FP.BF16.F32.PACK_AB R86, R77, R76 ;  /* 0x0000004c4d56723e */ /* 0x000fc400000010ff */
[----:B------:R-:W-:Y:S02]  /*104a0*/  F2FP.BF16.F32.PACK_AB R87, R79, R78 ;  /* 0x0000004e4f57723e */ /* 0x000fe400000010ff */
[----:B------:R-:W-:Y:S02]  /*104b0*/  MOV R132, R92 ;  /* 0x0000005c00847202 */ /* 0x000fe40000000f00 */
[----:B------:R-:W-:Y:S01]  /*104c0*/  MOV R131, R94 ;  /* 0x0000005e00837202 */ /* 0x000fe20000000f00 */
[----:B------:R0:W-:Y:S01]  /*104d0*/  STSM.16.M88.4 [R17], R84 ;  /* 0x0000005411007844 */ /* 0x0001e20000000200 */
[----:B--2---:R-:W-:Y:S02]  /*104e0*/  F2FP.BF16.F32.PACK_AB R88, R3, R2 ;  /* 0x000000020358723e */ /* 0x004fe400000010ff */
[----:B------:R-:W-:Y:S02]  /*104f0*/  F2FP.BF16.F32.PACK_AB R89, R123, R122 ;  /* 0x0000007a7b59723e */ /* 0x000fe400000010ff */
[----:B------:R-:W-:-:S02]  /*10500*/  F2FP.BF16.F32.PACK_AB R90, R7, R6 ;  /* 0x00000006075a723e */ /* 0x000fc400000010ff */
[----:B------:R-:W-:Y:S02]  /*10510*/  F2FP.BF16.F32.PACK_AB R91, R125, R124 ;  /* 0x0000007c7d5b723e */ /* 0x000fe400000010ff */
[----:B------:R-:W-:Y:S02]  /*10520*/  F2FP.BF16.F32.PACK_AB R92, R21, R20 ;  /* 0x00000014155c723e */ /* 0x000fe400000010ff */
[----:B------:R-:W-:Y:S01]  /*10530*/  F2FP.BF16.F32.PACK_AB R93, R127, R126 ;  /* 0x0000007e7f5d723e */ /* 0x000fe200000010ff */
[----:B------:R1:W-:Y:S01]  /*10540*/  STSM.16.M88.4 [R16], R88 ;  /* 0x0000005810007844 */ /* 0x0003e20000000200 */
[----:B------:R-:W-:Y:S02]  /*10550*/  F2FP.BF16.F32.PACK_AB R94, R121, R120 ;  /* 0x00000078795e723e */ /* 0x000fe400000010ff */
[----:B------:R-:W-:Y:S01]  /*10560*/  F2FP.BF16.F32.PACK_AB R95, R129, R128 ;  /* 0x00000080815f723e */ /* 0x000fe200000010ff */
[----:B0-----:R-:W-:Y:S01]  /*10570*/  IMAD.U32 R17, RZ, RZ, UR13 ;  /* 0x0000000dff117e24 */ /* 0x001fe2000f8e00ff */
[----:B------:R-:W-:Y:S01]  /*10580*/  F2FP.BF16.F32.PACK_AB R8, R97, R96 ;  /* 0x000000606108723e */ /* 0x000fe200000010ff */
[----:B------:R-:W0:Y:S01]  /*10590*/  LDC.64 R86, c[0x0][0xc08] ;  /* 0x00030200ff567b82 */ /* 0x000e220000000a00 */
[----:B------:R-:W-:Y:S01]  /*105a0*/  F2FP.BF16.F32.PACK_AB R9, R99, R98 ;  /* 0x000000626309723e */ /* 0x000fe200000010ff */
[----:B------:R-:W-:Y:S01]  /*105b0*/  STSM.16.M88.4 [R132], R92 ;  /* 0x0000005c84007844 */ /* 0x000fe20000000200 */
[----:B------:R-:W-:-:S02]  /*105c0*/  F2FP.BF16.F32.PACK_AB R10, R101, R100 ;  /* 0x00000064650a723e */ /* 0x000fc400000010ff */
[----:B------:R-:W-:Y:S02]  /*105d0*/  F2FP.BF16.F32.PACK_AB R11, R103, R102 ;  /* 0x00000066670b723e */ /* 0x000fe400000010ff */
[----:B------:R-:W-:Y:S02]  /*105e0*/  F2FP.BF16.F32.PACK_AB R12, R105, R104 ;  /* 0x00000068690c723e */ /* 0x000fe400000010ff */
[----:B------:R-:W-:Y:S01]  /*105f0*/  F2FP.BF16.F32.PACK_AB R13, R107, R106 ;  /* 0x0000006a6b0d723e */ /* 0x000fe200000010ff */
[----:B------:R-:W-:Y:S01]  /*10600*/  STSM.16.M88.4 [R131], R8 ;  /* 0x0000000883007844 */ /* 0x000fe20000000200 */
[----:B------:R-:W-:Y:S01]  /*10610*/  F2FP.BF16.F32.PACK_AB R14, R109, R108 ;  /* 0x0000006c6d0e723e */ /* 0x000fe200000010ff */
[----:B-1----:R-:W-:Y:S01]  /*10620*/  IMAD.U32 R16, RZ, RZ, UR12 ;  /* 0x0000000cff107e24 */ /* 0x002fe2000f8e00ff */
[----:B------:R-:W-:Y:S02]  /*10630*/  F2FP.BF16.F32.PACK_AB R15, R111, R110 ;  /* 0x0000006e6f0f723e */ /* 0x000fe400000010ff */
[----:B------:R-:W-:-:S02]  /*10640*/  F2FP.BF16.F32.PACK_AB R80, R113, R112 ;  /* 0x000000707150723e */ /* 0x000fc400000010ff */
[----:B------:R-:W-:Y:S01]  /*10650*/  F2FP.BF16.F32.PACK_AB R81, R115, R114 ;  /* 0x000000727351723e */ /* 0x000fe200000010ff */
[----:B------:R-:W-:Y:S01]  /*10660*/  STSM.16.M88.4 [R130], R12 ;  /* 0x0000000c82007844 */ /* 0x000fe20000000200 */
[----:B------:R-:W-:Y:S02]  /*10670*/  F2FP.BF16.F32.PACK_AB R82, R117, R116 ;  /* 0x000000747552723e */ /* 0x000fe400000010ff */
[----:B------:R-:W-:Y:S02]  /*10680*/  F2FP.BF16.F32.PACK_AB R83, R119, R118 ;  /* 0x000000767753723e */ /* 0x000fe400000010ff */
[----:B------:R-:W-:-:S03]  /*10690*/  ISETP.NE.U32.AND P0, PT, RZ, UR14, PT ;  /* 0x0000000eff007c0c */ /* 0x000fc6000bf05070 */
[----:B------:R1:W-:Y:S01]  /*106a0*/  STSM.16.M88.4 [R5], R80 ;  /* 0x0000005005007844 */ /* 0x0003e20000000200 */
[----:B------:R-:W-:Y:S01]  /*106b0*/  BAR.SYNC.DEFER_BLOCKING 0x1, 0x100 ;  /* 0x0044000000007b1d */ /* 0x000fe20000010000 */
[----:B------:R-:W-:Y:S02]  /*106c0*/  ISETP.NE.AND.EX P0, PT, RZ, UR15, PT, P0 ;  /* 0x0000000fff007c0c */ /* 0x000fe4000bf05300 */
[----:B0-----:R-:W-:-:S05]  /*106d0*/  ISETP.NE.U32.AND P1, PT, R86, RZ, PT ;  /* 0x000000ff5600720c */ /* 0x001fca0003f25070 */
[----:B-1----:R-:W0:Y:S06]  /*106e0*/  LDC R80, c[0x0][0xbe8] ;  /* 0x0002fa00ff507b82 */ /* 0x002e2c0000000800 */
[----:B------:R-:W2:Y:S01]  /*106f0*/  @P0 LDG.E R84, desc[UR18][R16.64] ;  /* 0x0000001210540981 */ /* 0x000ea2000c1e1900 */
[----:B------:R-:W-:Y:S01]  /*10700*/  R2UR UR4, R87 ;  /* 0x00000000570472ca */ /* 0x000fe200000e0000 */
[----:B------:R-:W-:-:S12]  /*10710*/  VOTEU.ANY UP0, P1 ;  /* 0x00000000003f7886 */ /* 0x000fd80000800100 */
[----:B------:R-:W-:Y:S01]  /*10720*/  UISETP.NE.AND.EX UP0, UPT, UR4, URZ, UPT, UP0 ;  /* 0x0000003f0400728c */ /* 0x000fe2000bf05300 */
[----:B0-----:R-:W-:Y:S02]  /*10730*/  ISETP.NE.AND P1, PT, R80, 0x1, PT ;  /* 0x000000015000780c */ /* 0x001fe40003f25270 */
[----:B------:R-:W-:Y:S02]  /*10740*/  ULDC UR4, c[0x0][0xa88] ;  /* 0x0002a20000047ab9 */ /* 0x000fe40000000800 */
[----:B------:R-:W-:Y:S01]  /*10750*/  IMAD.U32 R5, RZ, RZ, UR4 ;  /* 0x00000004ff057e24 */ /* 0x000fe2000f8e00ff */
[----:B------:R-:W-:Y:S01]  /*10760*/  PLOP3.LUT P4, PT, PT, PT, UP0, 0x80, 0x0 ;  /* 0x000000000000781c */ /* 0x000fe20003f8f008 */
[----:B------:R-:W-:-:S04]  /*10770*/  ULDC UR4, c[0x0][0xad4] ;  /* 0x0002b50000047ab9 */ /* 0x000fc80000000800 */
[----:B------:R-:W-:Y:S02]  /*10780*/  @UP0 ULDC.64 UR12, c[0x0][0xc08] ;  /* 0x00030200000c0ab9 */ /* 0x000fe40000000a00 */
[----:B------:R-:W-:Y:S01]  /*10790*/  @UP0 UIMAD.WIDE UR12, UR9, 0x4, UR12 ;  /* 0x00000004090c08a5 */ /* 0x000fe2000f8e020c */
[----:B------:R-:W0:Y:S01]  /*107a0*/  @P1 LDC R10, c[0x0][0xbec] ;  /* 0x0002fb00ff0a1b82 */ /* 0x000e220000000800 */
[----:B------:R-:W-:-:S04]  /*107b0*/  UISETP.NE.AND UP0, UPT, UR17, URZ, UPT ;  /* 0x0000003f1100728c */ /* 0x000fc8000bf05270 */
[----:B------:R-:W-:Y:S01]  /*107c0*/  USEL UR4, UR17, UR4, UP0 ;  /* 0x0000000411047287 */ /* 0x000fe20008000000 */
[----:B------:R-:W-:Y:S02]  /*107d0*/  IMAD.U32 R8, RZ, RZ, UR12 ;  /* 0x0000000cff087e24 */ /* 0x000fe4000f8e00ff */
[----:B------:R-:W1:Y:S01]  /*107e0*/  @P1 LDC R13, c[0x0][0xbf0] ;  /* 0x0002fc00ff0d1b82 */ /* 0x000e620000000800 */
[----:B------:R-:W-:Y:S01]  /*107f0*/  UISETP.GT.AND UP1, UPT, UR4, 0x1, UPT ;  /* 0x000000010400788c */ /* 0x000fe2000bf24270 */
[----:B------:R-:W-:Y:S01]  /*10800*/  IMAD.U32 R9, RZ, RZ, UR13 ;  /* 0x0000000dff097e24 */ /* 0x000fe2000f8e00ff */
[----:B------:R-:W-:Y:S02]  /*10810*/  UMOV UR22, 0x9b8 ;  /* 0x000009b800167882 */ /* 0x000fe40000000000 */
[----:B------:R-:W-:Y:S02]  /*10820*/  USEL UR22, UR22, 0x978, UP1 ;  /* 0x0000097816167887 */ /* 0x000fe40008800000 */
[----:B------:R-:W-:Y:S01]  /*10830*/  UISETP.NE.U32.AND UP0, UPT, UR14, URZ, UPT ;  /* 0x0000003f0e00728c */ /* 0x000fe2000bf05070 */
[----:B------:R-:W-:Y:S01]  /*10840*/  VIADD R15, R23, UR60 ;  /* 0x0000003c170f7c36 */ /* 0x000fe20008000000 */
[----:B------:R-:W-:Y:S01]  /*10850*/  USHF.R.S32.HI UR12, URZ, 0x1f, UR9 ;  /* 0x0000001f3f0c7899 */ /* 0x000fe20008011409 */
[----:B------:R0:W5:Y:S01]  /*10860*/  @P4 LDG.E R5, desc[UR18][R8.64] ;  /* 0x0000001208054981 */ /* 0x000162000c1e1900 */
[----:B------:R-:W-:Y:S01]  /*10870*/  UMOV UR4, URZ ;  /* 0x0000003f00047c82 */ /* 0x000fe20008000000 */
[----:B------:R-:W-:Y:S01]  /*10880*/  UISETP.NE.AND.EX UP0, UPT, UR15, URZ, UPT, UP0 ;  /* 0x0000003f0f00728c */ /* 0x000fe2000bf05300 */
[----:B------:R-:W-:Y:S01]  /*10890*/  IMAD.MOV.U32 R11, RZ, RZ, R15 ;  /* 0x000000ffff0b7224 */ /* 0x000fe200078e000f */
[----:B------:R-:W-:-:S02]  /*108a0*/  USEL UR20, UR16, URZ, UP1 ;  /* 0x0000003f10147287 */ /* 0x000fc40008800000 */
[----:B------:R-:W-:Y:S02]  /*108b0*/  USEL UR9, UR9, URZ, !UP0 ;  /* 0x0000003f09097287 */ /* 0x000fe4000c000000 */
[----:B------:R-:W-:Y:S01]  /*108c0*/  USEL UR21, UR12, URZ, !UP0 ;  /* 0x0000003f0c157287 */ /* 0x000fe2000c000000 */
[----:B------:R-:W-:Y:S02]  /*108d0*/  ULDC.64 UR16, c[0x0][UR22+0x220] ;  /* 0x0000880016107abb */ /* 0x000fe40008000a00 */
[----:B------:R-:W-:Y:S01]  /*108e0*/  ULDC.64 UR12, c[0x0][UR22+0x218] ;  /* 0x00008600160c7abb */ /* 0x000fe20008000a00 */
[----:B------:R-:W-:Y:S01]  /*108f0*/  ULDC.64 UR18, c[0x0][UR22+0x228] ;  /* 0x00008a0016127abb */ /* 0x000fe20008000a00 */
[----:B------:R-:W-:Y:S01]  /*10900*/  UIMAD.WIDE.U32 UR14, UR12, UR23, URZ ;  /* 0x000000170c0e72a5 */ /* 0x000fe2000f8e003f */
[----:B0-----:R-:W-:Y:S01]  /*10910*/  @P1 IMAD.HI.U32 R8, R15, R10, RZ ;  /* 0x0000000a0f081227 */ /* 0x001fe200078e00ff */
[----:B------:R-:W-:Y:S02]  /*10920*/  UIMAD UR23, UR13, UR23, URZ ;  /* 0x000000170d1772a4 */ /* 0x000fe4000f8e023f */
[----:B------:R-:W-:-:S02]  /*10930*/  UIMAD UR17, UR17, UR9, URZ ;  /* 0x00000009111172a4 */ /* 0x000fc4000f8e023f */
[----:B------:R-:W-:Y:S01]  /*10940*/  UIMAD.WIDE.U32 UR24, UR18, UR20, URZ ;  /* 0x00000014121872a5 */ /* 0x000fe2000f8e003f */
[----:B-1----:R-:W-:Y:S01]  /*10950*/  @P1 SHF.R.U32.HI R11, RZ, R13, R8 ;  /* 0x0000000dff0b1219 */ /* 0x002fe20000011608 */
[----:B------:R-:W-:Y:S02]  /*10960*/  UIMAD.WIDE.U32 UR12, UR16, UR9, URZ ;  /* 0x00000009100c72a5 */ /* 0x000fe4000f8e003f */
[----:B------:R-:W-:Y:S02]  /*10970*/  UIMAD UR18, UR19, UR20, URZ ;  /* 0x00000014131272a4 */ /* 0x000fe4000f8e023f */
[----:B------:R-:W-:Y:S01]  /*10980*/  UIMAD UR17, UR16, UR21, UR17 ;  /* 0x00000015101172a4 */ /* 0x000fe2000f8e0211 */
[----:B------:R-:W-:Y:S01]  /*10990*/  IMAD.U32 R8, RZ, RZ, UR24 ;  /* 0x00000018ff087e24 */ /* 0x000fe2000f8e00ff */
[----:B------:R-:W-:Y:S01]  /*109a0*/  UIADD3 UR18, UR25, UR18, URZ ;  /* 0x0000001219127290 */ /* 0x000fe2000fffe03f */
[----:B------:R-:W-:Y:S01]  /*109b0*/  IMAD.MOV R13, RZ, RZ, -R11 ;  /* 0x000000ffff0d7224 */ /* 0x000fe200078e0a0b */
[----:B------:R-:W-:Y:S01]  /*109c0*/  UIADD3 UR23, UR15, UR23, URZ ;  /* 0x000000170f177290 */ /* 0x000fe2000fffe03f */
[----:B------:R-:W-:Y:S01]  /*109d0*/  IMAD.U32 R9, RZ, RZ, UR25 ;  /* 0x00000019ff097e24 */ /* 0x000fe2000f8e00ff */
[----:B------:R-:W-:Y:S01]  /*109e0*/  UIADD3 UR17, UR13, UR17, URZ ;  /* 0x000000110d117290 */ /* 0x000fe2000fffe03f */
[----:B------:R-:W-:Y:S01]  /*109f0*/  IMAD R13, R80, R13, R15 ;  /* 0x0000000d500d7224 */ /* 0x000fe200078e020f */
[----:B------:R-:W-:Y:S01]  /*10a00*/  SHF.R.S32.HI R9, RZ, 0x1f, R11 ;  /* 0x0000001fff097819 */ /* 0x000fe2000001140b */
[----:B------:R-:W-:-:S03]  /*10a10*/  IMAD.U32 R12, RZ, RZ, UR18 ;  /* 0x00000012ff0c7e24 */ /* 0x000fc6000f8e00ff */
[----:B------:R-:W-:Y:S02]  /*10a20*/  SHF.R.S32.HI R10, RZ, 0x1f, R13 ;  /* 0x0000001fff0a7819 */ /* 0x000fe4000001140d */
[----:B--2---:R-:W-:-:S13]  /*10a30*/  @P0 R2UR UR4, R84 ;  /* 0x00000000540402ca */ /* 0x004fda00000e0000 */
[----:B------:R-:W-:Y:S02]  /*10a40*/  UIADD3 UR14, UP0, UP2, UR12, UR14, UR4 ;  /* 0x0000000e0c0e7290 */ /* 0x000fe4000fa1e004 */
[----:B------:R-:W-:Y:S01]  /*10a50*/  USHF.R.S32.HI UR16, URZ, 0x1f, UR4 ;  /* 0x0000001f3f107899 */ /* 0x000fe20008011404 */
[----:B------:R-:W-:-:S03]  /*10a60*/  ULDC.64 UR12, c[0x0][UR22+0x210] ;  /* 0x00008400160c7abb */ /* 0x000fc60008000a00 */
[----:B------:R-:W-:Y:S01]  /*10a70*/  IADD3 R8, P2, P3, R11, UR14, R8 ;  /* 0x0000000e0b087c10 */ /* 0x000fe2000fb5e008 */
[----:B------:R-:W-:Y:S01]  /*10a80*/  UIADD3.X UR14, UR17, UR23, UR16, UP0, UP2 ;  /* 0x00000017110e7290 */ /* 0x000fe200087e4410 */
[----:B------:R-:W-:-:S04]  /*10a90*/  IMAD R11, R13, UR13, RZ ;  /* 0x0000000d0d0b7c24 */ /* 0x000fc8000f8e02ff */
[----:B------:R-:W-:Y:S01]  /*10aa0*/  IMAD R11, R10, UR12, R11 ;  /* 0x0000000c0a0b7c24 */ /* 0x000fe2000f8e020b */
[----:B------:R-:W-:Y:S01]  /*10ab0*/  IADD3.X R9, R9, UR14, R12, P2, P3 ;  /* 0x0000000e09097c10 */ /* 0x000fe200097e640c */
[----:B------:R-:W-:Y:S01]  /*10ac0*/  ULDC.64 UR14, c[0x0][0xba8] ;  /* 0x0002ea00000e7ab9 */ /* 0x000fe20000000a00 */
        /* <DEDUP_REMOVED lines=12> */
.L_x_1228:
[----:B------:R-:W2:Y:S01]  /*10b90*/  LDL R13, [R1+0x2c] ;  /* 0x00002c00010d7983 */ /* 0x000ea20000100800 */
[----:B-----5:R-:W-:Y:S01]  /*10ba0*/  IMAD R16, R5, R80, RZ ;  /* 0x0000005005107224 */ /* 0x020fe200078e02ff */
[----:B------:R-:W-:Y:S01]  /*10bb0*/  LOP3.LUT P0, RZ, R224, 0x3, RZ, 0xc0, !PT ;  /* 0x00000003e0ff7812 */ /* 0x000fe2000780c0ff */
[----:B------:R-:W-:Y:S01]  /*10bc0*/  ULDC.64 UR12, c[0x0][0x208] ;  /* 0x00008200000c7ab9 */ /* 0x000fe20000000a00 */
[----:B------:R-:W-:Y:S04]  /*10bd0*/  SHFL.IDX PT, R8, R12, RZ, 0x1c1f ;  /* 0x001c1fff0c087589 */ /* 0x000fe800000e0000 */
[----:B------:R-:W0:Y:S04]  /*10be0*/  SHFL.IDX PT, R9, R14, RZ, 0x1c1f ;  /* 0x001c1fff0e097589 */ /* 0x000e2800000e0000 */
[----:B------:R-:W-:Y:S04]  /*10bf0*/  SHFL.IDX PT, R10, R12, 0x1, 0x1c1f ;  /* 0x003c1f000c0a7f89 */ /* 0x000fe800000e0000 */
[----:B------:R-:W1:Y:S01]  /*10c00*/  SHFL.IDX PT, R11, R14, 0x1, 0x1c1f ;  /* 0x003c1f000e0b7f89 */ /* 0x000e6200000e0000 */
[----:B--2---:R-:W-:-:S04]  /*10c10*/  VIADD R17, R13, UR60 ;  /* 0x0000003c0d117c36 */ /* 0x004fc80008000000 */
[C---:B------:R-:W-:Y:S01]  /*10c20*/  VIADD R13, R17.reuse, 0x8 ;  /* 0x00000008110d7836 */ /* 0x040fe20000000000 */
[----:B------:R-:W-:-:S04]  /*10c30*/  ISETP.GE.OR P2, PT, R17, R16, P0 ;  /* 0x000000101100720c */ /* 0x000fc80000746670 */
[----:B------:R-:W-:-:S09]  /*10c40*/  ISETP.GE.OR P0, PT, R13, R16, P0 ;  /* 0x000000100d00720c */ /* 0x000fd20000706670 */
[----:B0-----:R0:W-:Y:S04]  /*10c50*/  @!P2 ST.E desc[UR12][R8.64], R0 ;  /* 0x000000000800a985 */ /* 0x0011e8000c10190c */
[----:B-1----:R0:W-:Y:S01]  /*10c60*/  @!P0 ST.E desc[UR12][R10.64], R4 ;  /* 0x000000040a008985 */ /* 0x0021e2000c10190c */
[----:B------:R-:W-:-:S13]  /*10c70*/  PLOP3.LUT P0, PT, PT, PT, UP1, 0x80, 0x0 ;  /* 0x000000000000781c */ /* 0x000fda0003f0f018 */
[----:B0-----:R-:W-:Y:S05]  /*10c80*/  @P0 BRA `(.L_x_1229) ;  /* 0x0000000c00580947 */ /* 0x001fea0003800000 */
[----:B------:R-:W-:Y:S01]  /*10c90*/  IMAD R2, R221, 0x40, R22 ;  /* 0x00000040dd027824 */ /* 0x000fe200078e0216 */
[----:B------:R-:W-:Y:S01]  /*10ca0*/  ULDC.64 UR12, c[0x0][0x208] ;  /* 0x00008200000c7ab9 */ /* 0x000fe20000000a00 */
[----:B------:R-:W-:Y:S01]  /*10cb0*/  IMAD.MOV.U32 R3, RZ, RZ, 0x2 ;  /* 0x00000002ff037424 */ /* 0x000fe200078e00ff */
[----:B------:R-:W-:Y:S01]  /*10cc0*/  ULDC.64 UR14, c[0x0][0xaa0] ;  /* 0x0002a800000e7ab9 */ /* 0x000fe20000000a00 */
[----:B------:R-:W0:Y:S01]  /*10cd0*/  @P1 LDC R21, c[0x0][0xbf0] ;  /* 0x0002fc00ff151b82 */ /* 0x000e220000000800 */
[----:B------:R-:W-:Y:S01]  /*10ce0*/  R2UR UR17, R197 ;  /* 0x00000000c51172ca */ /* 0x000fe200000e0000 */
[----:B------:R-:W-:-:S03]  /*10cf0*/  IMAD.WIDE R2, R2, R3, UR10 ;  /* 0x0000000a02027e25 */ /* 0x000fc6000f8e0203 */
[C---:B------:R-:W-:Y:S02]  /*10d00*/  IADD3 R9, P4, R2.reuse, 0x1000, RZ ;  /* 0x0000100002097810 */ /* 0x040fe40007f9e0ff */
[C---:B------:R-:W-:Y:S02]  /*10d10*/  IADD3 R13, P3, R2.reuse, 0x2000, RZ ;  /* 0x00002000020d7810 */ /* 0x040fe40007f7e0ff */
[C---:B------:R-:W-:Y:S02]  /*10d20*/  IADD3 R25, P6, R2.reuse, 0x3000, RZ ;  /* 0x0000300002197810 */ /* 0x040fe40007fde0ff */
[C---:B------:R-:W-:Y:S02]  /*10d30*/  IADD3 R29, P5, R2.reuse, 0x4000, RZ ;  /* 0x00004000021d7810 */ /* 0x040fe40007fbe0ff */
[----:B------:R-:W-:Y:S02]  /*10d40*/  IADD3 R33, P2, R2, 0x5000, RZ ;  /* 0x0000500002217810 */ /* 0x000fe40007f5e0ff */
        /* <DEDUP_REMOVED lines=28> */
[C---:B------:R-:W-:Y:S02]  /*10f10*/  LOP3.LUT R7, R2.reuse, 0x380, RZ, 0xc0, !PT ;  /* 0x0000038002077812 */ /* 0x040fe400078ec0ff */
[----:B------:R-:W-:Y:S01]  /*10f20*/  IADD3 R5, P2, R2, 0xb000, RZ ;  /* 0x0000b00002057810 */ /* 0x000fe20007f5e0ff */
[----:B------:R-:W5:Y:S01]  /*10f30*/  LD.E.128 R28, desc[UR12][R28.64] ;  /* 0x0000000c1c1c7980 */ /* 0x000f62000c101d00 */
[----:B------:R-:W-:-:S02]  /*10f40*/  LOP3.LUT R36, R37, 0x380, RZ, 0xc0, !PT ;  /* 0x0000038025247812 */ /* 0x000fc400078ec0ff */
[----:B------:R-:W-:Y:S01]  /*10f50*/  LOP3.LUT R40, R41, 0x380, RZ, 0xc0, !PT ;  /* 0x0000038029287812 */ /* 0x000fe200078ec0ff */
[----:B------:R-:W-:Y:S01]  /*10f60*/  IMAD.X R57, RZ, RZ, R3, P2 ;  /* 0x000000ffff397224 */ /* 0x000fe200010e0603 */
[----:B------:R-:W-:Y:S01]  /*10f70*/  LOP3.LUT R44, R45, 0x380, RZ, 0xc0, !PT ;  /* 0x000003802d2c7812 */ /* 0x000fe200078ec0ff */
[----:B------:R-:W5:Y:S01]  /*10f80*/  LD.E.128 R32, desc[UR12][R32.64] ;  /* 0x0000000c20207980 */ /* 0x000f62000c101d00 */
[----:B------:R-:W-:Y:S02]  /*10f90*/  LOP3.LUT R48, R49, 0x380, RZ, 0xc0, !PT ;  /* 0x0000038031307812 */ /* 0x000fe400078ec0ff */
[----:B------:R-:W-:Y:S02]  /*10fa0*/  LOP3.LUT R52, R53, 0x380, RZ, 0xc0, !PT ;  /* 0x0000038035347812 */ /* 0x000fe400078ec0ff */
[----:B------:R-:W-:Y:S02]  /*10fb0*/  SHF.R.U64 R7, R7, 0x3, RZ ;  /* 0x0000000307077819 */ /* 0x000fe400000012ff */
[----:B------:R-:W-:-:S02]  /*10fc0*/  LOP3.LUT R0, R5, 0x380, RZ, 0xc0, !PT ;  /* 0x0000038005007812 */ /* 0x000fc400078ec0ff */
[----:B------:R-:W-:Y:S02]  /*10fd0*/  SHF.R.U64 R36, R36, 0x3, RZ ;  /* 0x0000000324247819 */ /* 0x000fe400000012ff */
[----:B------:R-:W-:Y:S02]  /*10fe0*/  SHF.R.U64 R40, R40, 0x3, RZ ;  /* 0x0000000328287819 */ /* 0x000fe400000012ff */
[----:B------:R-:W-:Y:S02]  /*10ff0*/  SHF.R.U64 R44, R44, 0x3, RZ ;  /* 0x000000032c2c7819 */ /* 0x000fe400000012ff */
[----:B------:R-:W-:Y:S02]  /*11000*/  SHF.R.U64 R48, R48, 0x3, RZ ;  /* 0x0000000330307819 */ /* 0x000fe400000012ff */
[----:B------:R-:W-:Y:S02]  /*11010*/  SHF.R.U64 R52, R52, 0x3, RZ ;  /* 0x0000000334347819 */ /* 0x000fe400000012ff */
[----:B------:R-:W-:-:S02]  /*11020*/  LOP3.LUT R2, R7, R2, RZ, 0x3c, !PT ;  /* 0x0000000207027212 */ /* 0x000fc400078e3cff */
        /* <DEDUP_REMOVED lines=12> */
[----:B------:R-:W5:Y:S04]  /*110f0*/  LD.E.128 R36, desc[UR12][R36.64] ;  /* 0x0000000c24247980 */ /* 0x000f68000c101d00 */
[----:B------:R1:W5:Y:S04]  /*11100*/  LD.E.128 R4, desc[UR12][R2.64] ;  /* 0x0000000c02047980 */ /* 0x000368000c101d00 */
[----:B------:R-:W5:Y:S04]  /*11110*/  LD.E.128 R40, desc[UR12][R40.64] ;  /* 0x0000000c28287980 */ /* 0x000f68000c101d00 */
[----:B------:R-:W5:Y:S01]  /*11120*/  LD.E.128 R44, desc[UR12][R44.64] ;  /* 0x0000000c2c2c7980 */ /* 0x000f62000c101d00 */
[----:B-1----:R-:W1:Y:S03]  /*11130*/  @P1 LDC R3, c[0x0][0xbec] ;  /* 0x0002fb00ff031b82 */ /* 0x002e660000000800 */
[----:B------:R-:W5:Y:S04]  /*11140*/  LD.E.128 R48, desc[UR12][R48.64] ;  /* 0x0000000c30307980 */ /* 0x000f68000c101d00 */
[----:B------:R-:W5:Y:S04]  /*11150*/  LD.E.128 R52, desc[UR12][R52.64] ;  /* 0x0000000c34347980 */ /* 0x000f68000c101d00 */
[----:B------:R-:W5:Y:S01]  /*11160*/  LD.E.128 R56, desc[UR12][R56.64] ;  /* 0x0000000c38387980 */ /* 0x000f62000c101d00 */
[----:B------:R-:W-:-:S02]  /*11170*/  UIMAD UR12, UR16, UR14, URZ ;  /* 0x0000000e100c72a4 */ /* 0x000fc4000f8e023f */
[----:B------:R-:W-:Y:S01]  /*11180*/  UIMAD.WIDE.U32 UR10, UR4, UR14, URZ ;  /* 0x0000000e040a72a5 */ /* 0x000fe2000f8e003f */
[----:B------:R-:W-:Y:S01]  /*11190*/  IMAD R0, R194, 0x20, R221 ;  /* 0x00000020c2007824 */ /* 0x000fe200078e02dd */
[----:B------:R-:W-:Y:S01]  /*111a0*/  UIMAD UR12, UR4, UR15, UR12 ;  /* 0x0000000f040c72a4 */ /* 0x000fe2000f8e020c */
[----:B------:R-:W-:Y:S01]  /*111b0*/  @!PT LDS RZ, [RZ] ;  /* 0x00000000fffff984 */ /* 0x000fe20000000800 */
[----:B------:R-:W-:Y:S01]  /*111c0*/  @!PT LDS RZ, [RZ] ;  /* 0x00000000fffff984 */ /* 0x000fe20000000800 */
[----:B------:R-:W-:Y:S01]  /*111d0*/  @!PT LDS RZ, [RZ] ;  /* 0x00000000fffff984 */ /* 0x000fe20000000800 */
[----:B------:R-:W-:Y:S01]  /*111e0*/  @!PT LDS RZ, [RZ] ;  /* 0x00000000fffff984 */ /* 0x000fe20000000800 */
[----:B------:R2:W-:Y:S06]  /*111f0*/  MEMBAR.ALL.CTA ;  /* 0x0000000000007992 */ /* 0x0005ec0000008000 */
[----:B--2---:R-:W2:Y:S01]  /*11200*/  FENCE.VIEW.ASYNC.S ;  /* 0x00000000000073c6 */ /* 0x004ea20000000000 */
[----:B------:R-:W-:-:S03]  /*11210*/  UIADD3 UR11, UR11, UR12, URZ ;  /* 0x0000000c0b0b7290 */ /* 0x000fc6000fffe03f */
[----:B------:R-:W-:Y:S01]  /*11220*/  ULDC.64 UR12, c[0x0][0xae8] ;  /* 0x0002ba00000c7ab9 */ /* 0x000fe20000000a00 */
[----:B------:R-:W-:Y:S01]  /*11230*/  VIADD R20, R0, UR60 ;  /* 0x0000003c00147c36 */ /* 0x000fe20008000000 */
[----:B------:R-:W-:Y:S02]  /*11240*/  UIMAD.WIDE.U32 UR10, UR17, UR12, UR10 ;  /* 0x0000000c110a72a5 */ /* 0x000fe4000f8e000a */
[----:B------:R-:W-:Y:S01]  /*11250*/  USHF.R.S32.HI UR4, URZ, 0x1f, UR9 ;  /* 0x0000001f3f047899 */ /* 0x000fe20008011409 */
[----:B-1----:R-:W-:Y:S01]  /*11260*/  @P1 IMAD.HI.U32 R0, R20, R3, RZ ;  /* 0x0000000314001227 */ /* 0x002fe200078e00ff */
[----:B------:R-:W-:-:S03]  /*11270*/  UIMAD UR11, UR17, UR13, UR11 ;  /* 0x0000000d110b72a4 */ /* 0x000fc6000f8e020b */
[----:B------:R-:W-:Y:S02]  /*11280*/  ULDC.64 UR12, c[0x0][0xaf0] ;  /* 0x0002bc00000c7ab9 */ /* 0x000fe40000000a00 */
[----:B------:R-:W-:Y:S01]  /*11290*/  UIMAD UR4, UR4, UR12, URZ ;  /* 0x0000000c040472a4 */ /* 0x000fe2000f8e023f */
[----:B------:R-:W-:Y:S01]  /*112a0*/  IMAD.MOV.U32 R17, RZ, RZ, R20 ;  /* 0x000000ffff117224 */ /* 0x000fe200078e0014 */
[----:B0-----:R-:W-:Y:S01]  /*112b0*/  @P1 SHF.R.U32.HI R17, RZ, R21, R0 ;  /* 0x00000015ff111219 */ /* 0x001fe20000011600 */
[----:B------:R-:W-:Y:S02]  /*112c0*/  UIMAD.WIDE.U32 UR10, UR9, UR12, UR10 ;  /* 0x0000000c090a72a5 */ /* 0x000fe4000f8e000a */
[----:B------:R-:W-:Y:S01]  /*112d0*/  UIMAD UR4, UR9, UR13, UR4 ;  /* 0x0000000d090472a4 */ /* 0x000fe2000f8e0204 */
[--C-:B------:R-:W-:Y:S01]  /*112e0*/  SHF.R.S32.HI R0, RZ, 0x1f, R17.reuse ;  /* 0x0000001fff007819 */ /* 0x100fe20000011411 */
[----:B------:R-:W-:Y:S01]  /*112f0*/  IMAD.MOV R21, RZ, RZ, -R17 ;  /* 0x000000ffff157224 */ /* 0x000fe200078e0a11 */
[----:B------:R-:W-:Y:S01]  /*11300*/  ULDC.64 UR12, c[0x0][0xae0] ;  /* 0x0002b800000c7ab9 */ /* 0x000fe20000000a00 */
[----:B------:R-:W-:-:S02]  /*11310*/  UIADD3 UR4, UR11, UR4, URZ ;  /* 0x000000040b047290 */ /* 0x000fc4000fffe03f */
[----:B------:R-:W-:Y:S02]  /*11320*/  IMAD.U32 R3, RZ, RZ, UR11 ;  /* 0x0000000bff037e24 */ /* 0x000fe4000f8e00ff */
[----:B------:R-:W-:Y:S02]  /*11330*/  IMAD R0, R0, UR12, RZ ;  /* 0x0000000c00007c24 */ /* 0x000fe4000f8e02ff */
[----:B------:R-:W-:Y:S02]  /*11340*/  IMAD R21, R80, R21, R20 ;  /* 0x0000001550157224 */ /* 0x000fe400078e0214 */
[----:B------:R-:W-:Y:S01]  /*11350*/  IMAD.U32 R2, RZ, RZ, UR10 ;  /* 0x0000000aff027e24 */ /* 0x000fe2000f8e00ff */
[----:B------:R-:W-:Y:S01]  /*11360*/  ULDC.64 UR10, c[0x0][0xad8] ;  /* 0x0002b600000a7ab9 */ /* 0x000fe20000000a00 */
[----:B------:R-:W-:Y:S02]  /*11370*/  IMAD.U32 R3, RZ, RZ, UR4 ;  /* 0x00000004ff037e24 */ /* 0x000fe4000f8e00ff */
[C---:B------:R-:W-:Y:S01]  /*11380*/  IMAD R61, R17.reuse, UR13, R0 ;  /* 0x0000000d113d7c24 */ /* 0x040fe2000f8e0200 */
[----:B------:R-:W-:Y:S01]  /*11390*/  SHF.R.S32.HI R0, RZ, 0x1f, R21 ;  /* 0x0000001fff007819 */ /* 0x000fe20000011415 */
[----:B------:R-:W-:-:S04]  /*113a0*/  IMAD.WIDE.U32 R2, R17, UR12, R2 ;  /* 0x0000000c11027c25 */ /* 0x000fc8000f8e0002 */
[----:B------:R-:W-:Y:S02]  /*113b0*/  VIADD R63, R221, UR60 ;  /* 0x0000003cdd3f7c36 */ /* 0x000fe40008000000 */
[----:B------:R-:W-:Y:S02]  /*113c0*/  IMAD.IADD R3, R3, 0x1, R61 ;  /* 0x0000000103037824 */ /* 0x000fe400078e023d */
[----:B------:R-:W-:Y:S02]  /*113d0*/  IMAD R0, R0, UR10, RZ ;  /* 0x0000000a00007c24 */ /* 0x000fe4000f8e02ff */
[----:B------:R-:W-:Y:S01]  /*113e0*/  VIADD R17, R63, 0x20 ;  /* 0x000000203f117836 */ /* 0x000fe20000000000 */
[----:B------:R-:W-:Y:S01]  /*113f0*/  UIADD3 UR8, UR8, 0x30820, URZ ;  /* 0x0003082008087890 */ /* 0x000fe2000fffe03f */
[C---:B------:R-:W-:Y:S02]  /*11400*/  IMAD R61, R21.reuse, UR11, R0 ;  /* 0x0000000b153d7c24 */ /* 0x040fe4000f8e0200 */
[----:B------:R-:W-:Y:S01]  /*11410*/  IMAD.WIDE.U32 R2, R21, UR10, R2 ;  /* 0x0000000a15027c25 */ /* 0x000fe2000f8e0002 */
[-C--:B------:R-:W-:Y:S01]  /*11420*/  ISETP.GE.AND P1, PT, R17, R16.reuse, PT ;  /* 0x000000101100720c */ /* 0x080fe20003f26270 */
[----:B------:R-:W-:Y:S01]  /*11430*/  ULDC.64 UR10, c[0x0][0xa80] ;  /* 0x0002a000000a7ab9 */ /* 0x000fe20000000a00 */
[C---:B------:R-:W-:Y:S01]  /*11440*/  ISETP.GE.AND P2, PT, R63.reuse, R16, PT ;  /* 0x000000103f00720c */ /* 0x040fe20003f46270 */
[----:B------:R-:W-:Y:S01]  /*11450*/  VIADD R17, R63, 0x40 ;  /* 0x000000403f117836 */ /* 0x000fe20000000000 */
[----:B------:R-:W-:Y:S01]  /*11460*/  UPRMT UR8, URZ, 0x654, UR8 ;  /* 0x000006543f087896 */ /* 0x000fe20008000008 */
[----:B------:R-:W-:Y:S01]  /*11470*/  IMAD.IADD R3, R3, 0x1, R61 ;  /* 0x0000000103037824 */ /* 0x000fe200078e023d */
[----:B------:R-:W-:-:S02]  /*11480*/  LEA R0, P3, R2, UR10, 0x1 ;  /* 0x0000000a02007c11 */ /* 0x000fc4000f8608ff */
[----:B------:R-:W-:Y:S02]  /*11490*/  ISETP.GE.AND P0, PT, R17, R16, PT ;  /* 0x000000101100720c */ /* 0x000fe40003f06270 */
[----:B------:R-:W-:Y:S01]  /*114a0*/  LEA.HI.X R17, R2, UR11, R3, 0x1, P3 ;  /* 0x0000000b02117c11 */ /* 0x000fe200098f0c03 */
[----:B------:R-:W-:Y:S01]  /*114b0*/  VIADD R64, R22, 0x40 ;  /* 0x0000004016407836 */ /* 0x000fe20000000000 */
[----:B--2---:R0:W1:Y:S01]  /*114c0*/  SHFL.IDX PT, R60, R0, RZ, 0x181f ;  /* 0x00181fff003c7589 */ /* 0x00406200000e0000 */
[----:B------:R-:W-:Y:S01]  /*114d0*/  SYNCS.ARRIVE.TRANS64.RED.A1T0 RZ, [UR8], RZ ;  /* 0x000000ffffff79a7 */ /* 0x000fe20008100408 */
[----:B------:R-:W-:Y:S02]  /*114e0*/  BSSY B1, `(.L_x_1230) ;  /* 0x0000014000017945 */ /* 0x000fe40003800000 */
[----:B------:R0:W2:Y:S01]  /*114f0*/  SHFL.IDX PT, R61, R17, RZ, 0x181f ;  /* 0x00181fff113d7589 */ /* 0x0000a200000e0000 */
[----:B------:R-:W-:Y:S02]  /*11500*/  SHF.R.S32.HI R62, RZ, 0x1f, R22 ;  /* 0x0000001fff3e7819 */ /* 0x000fe40000011416 */
[----:B------:R-:W-:-:S02]  /*11510*/  SHF.R.S32.HI R66, RZ, 0x1f, R193 ;  /* 0x0000001fff427819 */ /* 0x000fc400000114c1 */
        /* <DEDUP_REMOVED lines=8> */
[-C--:B------:R-:W-:Y:S02]  /*115a0*/  @!P3 LEA R20, P5, R64, R60.reuse, 0x1 ;  /* 0x0000003c4014b211 */ /* 0x080fe400078a08ff */
[-C--:B--2---:R-:W-:Y:S02]  /*115b0*/  @!P4 LEA.HI.X R3, R22, R61.reuse, R62, 0x1, P6 ;  /* 0x0000003d1603c211 */ /* 0x084fe400030f0c3e */
[C---:B------:R-:W-:Y:S02]  /*115c0*/  @!P2 LEA R60, P6, R193.reuse, R60, 0x1 ;  /* 0x0000003cc13ca211 */ /* 0x040fe400078c08ff */
[-C--:B------:R-:W-:Y:S01]  /*115d0*/  @!P3 LEA.HI.X R21, R64, R61.reuse, R65, 0x1, P5 ;  /* 0x0000003d4015b211 */ /* 0x080fe200028f0c41 */
[----:B-----5:R3:W-:Y:S01]  /*115e0*/  @!P4 ST.E.128 desc[UR8][R2.64], R4 ;  /* 0x000000040200c985 */ /* 0x0207e2000c101d08 */
[----:B------:R-:W-:-:S03]  /*115f0*/  @!P2 LEA.HI.X R61, R193, R61, R66, 0x1, P6 ;  /* 0x0000003dc13da211 */ /* 0x000fc600030f0c42 */
[----:B------:R3:W-:Y:S04]  /*11600*/  @!P3 ST.E.128 desc[UR8][R20.64], R28 ;  /* 0x0000001c1400b985 */ /* 0x0007e8000c101d08 */
[----:B------:R3:W-:Y:S02]  /*11610*/  @!P2 ST.E.128 desc[UR8][R60.64], R44 ;  /* 0x0000002c3c00a985 */ /* 0x0007e4000c101d08 */
.L_x_1231:
[----:B------:R-:W-:Y:S05]  /*11620*/  BSYNC B1 ;  /* 0x0000000000017941 */ /* 0x000fea0003800000 */
.L_x_1230:
[----:B---3-5:R3:W4:Y:S01]  /*11630*/  SHFL.IDX PT, R7, R17, 0x1, 0x181f ;  /* 0x00381f0011077f89 */ /* 0x02872200000e0000 */
[----:B------:R-:W-:Y:S03]  /*11640*/  BSSY B1, `(.L_x_1232) ;  /* 0x0000011000017945 */ /* 0x000fe60003800000 */
[----:B------:R3:W0:Y:S01]  /*11650*/  SHFL.IDX PT, R6, R0, 0x1, 0x181f ;  /* 0x00381f0000067f89 */ /* 0x00062200000e0000 */
[----:B------:R-:W-:Y:S05]  /*11660*/  @P1 BRA `(.L_x_1233) ;  /* 0x0000000000381947 */ /* 0x000fea0003800000 */
[----:B------:R-:W-:Y:S01]  /*11670*/  ULDC UR4, c[0x0][0xac8] ;  /* 0x0002b20000047ab9 */ /* 0x000fe20000000800 */
[----:B------:R-:W-:Y:S01]  /*11680*/  ULDC.64 UR8, c[0x0][0x208] ;  /* 0x0000820000087ab9 */ /* 0x000fe20000000a00 */
[----:B------:R-:W-:Y:S02]  /*11690*/  ISETP.GE.AND P4, PT, R22, UR4, PT ;  /* 0x0000000416007c0c */ /* 0x000fe4000bf86270 */
[----:B------:R-:W-:Y:S02]  /*116a0*/  ISETP.GE.AND P5, PT, R64, UR4, PT ;  /* 0x0000000440007c0c */ /* 0x000fe4000bfa6270 */
[----:B------:R-:W-:-:S09]  /*116b0*/  ISETP.GE.AND P6, PT, R193, UR4, PT ;  /* 0x00000004c1007c0c */ /* 0x000fd2000bfc6270 */
[-C--:B0-----:R-:W-:Y:S02]  /*116c0*/  @!P4 LEA R2, P1, R22, R6.reuse, 0x1 ;  /* 0x000000061602c211 */ /* 0x081fe400078208ff */
[-C--:B------:R-:W-:Y:S02]  /*116d0*/  @!P5 LEA R4, P2, R64, R6.reuse, 0x1 ;  /* 0x000000064004d211 */ /* 0x080fe400078408ff */
[C---:B------:R-:W-:Y:S02]  /*116e0*/  @!P6 LEA R6, P3, R193.reuse, R6, 0x1 ;  /* 0x00000006c106e211 */ /* 0x040fe400078608ff */
[-C--:B----4-:R-:W-:Y:S02]  /*116f0*/  @!P4 LEA.HI.X R3, R22, R7.reuse, R62, 0x1, P1 ;  /* 0x000000071603c211 */ /* 0x090fe400008f0c3e */
[-C--:B------:R-:W-:Y:S02]  /*11700*/  @!P5 LEA.HI.X R5, R64, R7.reuse, R65, 0x1, P2 ;  /* 0x000000074005d211 */ /* 0x080fe400010f0c41 */
[----:B------:R-:W-:Y:S01]  /*11710*/  @!P6 LEA.HI.X R7, R193, R7, R66, 0x1, P3 ;  /* 0x00000007c107e211 */ /* 0x000fe200018f0c42 */
[----:B------:R0:W-:Y:S04]  /*11720*/  @!P4 ST.E.128 desc[UR8][R2.64], R8 ;  /* 0x000000080200c985 */ /* 0x0001e8000c101d08 */
[----:B------:R0:W-:Y:S04]  /*11730*/  @!P5 ST.E.128 desc[UR8][R4.64], R32 ;  /* 0x000000200400d985 */ /* 0x0001e8000c101d08 */
[----:B------:R0:W-:Y:S02]  /*11740*/  @!P6 ST.E.128 desc[UR8][R6.64], R48 ;  /* 0x000000300600e985 */ /* 0x0001e4000c101d08 */
.L_x_1233:
[----:B------:R-:W-:Y:S05]  /*11750*/  BSYNC B1 ;  /* 0x0000000000017941 */ /* 0x000fea0003800000 */
.L_x_1232:
[----:B0---4-:R0:W4:Y:S01]  /*11760*/  SHFL.IDX PT, R7, R17, 0x2, 0x181f ;  /* 0x00581f0011077f89 */ /* 0x01112200000e0000 */
        /* <DEDUP_REMOVED lines=17> */
.L_x_1235:
[----:B------:R-:W-:Y:S05]  /*11880*/  BSYNC B1 ;  /* 0x0000000000017941 */ /* 0x000fea0003800000 */
.L_x_1234:
        /* <DEDUP_REMOVED lines=22> */
.L_x_1229:
        /* <DEDUP_REMOVED lines=39> */
[----:B------:R-:W-:Y:S02]  /*11c60*/  UIMAD UR4, UR17, UR13, UR11 ;  /* 0x0000000d110472a4 */ /* 0x000fe4000f8e020b */
[----:B------:R-:W-:Y:S01]  /*11c70*/  IMAD.U32 R5, RZ, RZ, UR11 ;  /* 0x0000000bff057e24 */ /* 0x000fe2000f8e00ff */
[----:B------:R-:W-:Y:S01]  /*11c80*/  SHF.R.S32.HI R95, RZ, 0x1f, R220 ;  /* 0x0000001fff5f7819 */ /* 0x000fe200000114dc */
[----:B------:R-:W-:Y:S01]  /*11c90*/  ULDC.64 UR12, c[0x0][0xb30] ;  /* 0x0002cc00000c7ab9 */ /* 0x000fe20000000a00 */
[----:B------:R-:W-:-:S02]  /*11ca0*/  IMAD R11, R80, R11, R15 ;  /* 0x0000000b500b7224 */ /* 0x000fc400078e020f */
[----:B------:R-:W-:Y:S02]  /*11cb0*/  IMAD R0, R0, UR12, RZ ;  /* 0x0000000c00007c24 */ /* 0x000fe4000f8e02ff */
[----:B------:R-:W-:Y:S01]  /*11cc0*/  IMAD.U32 R4, RZ, RZ, UR10 ;  /* 0x0000000aff047e24 */ /* 0x000fe2000f8e00ff */
[----:B------:R-:W-:Y:S01]  /*11cd0*/  ULDC.64 UR10, c[0x0][0xb28] ;  /* 0x0002ca00000a7ab9 */ /* 0x000fe20000000a00 */
[----:B------:R-:W-:Y:S02]  /*11ce0*/  IMAD.U32 R5, RZ, RZ, UR4 ;  /* 0x00000004ff057e24 */ /* 0x000fe4000f8e00ff */
        /* <DEDUP_REMOVED lines=36> */
[----:B------:R-:W-:Y:S01]  /*11f30*/  @!P3 ST.E.64 desc[UR8][R80.64], R36 ;  /* 0x000000245000b985 */ /* 0x000fe2000c101b08 */
[----:B------:R-:W-:-:S02]  /*11f40*/  ISETP.GE.AND P2, PT, R213, UR4, PT ;  /* 0x00000004d5007c0c */ /* 0x000fc4000bf46270 */
[----:B------:R-:W-:Y:S01]  /*11f50*/  @!P5 LEA R84, P6, R216, R4, 0x2 ;  /* 0x00000004d854d211 */ /* 0x000fe200078c10ff */
[----:B------:R-:W-:Y:S01]  /*11f60*/  @!P4 ST.E.64 desc[UR8][R82.64], R40 ;  /* 0x000000285200c985 */ /* 0x000fe2000c101b08 */
[----:B------:R-:W-:Y:S02]  /*11f70*/  ISETP.GE.AND P3, PT, R212, UR4, PT ;  /* 0x00000004d4007c0c */ /* 0x000fe4000bf66270 */
[----:B------:R-:W-:-:S03]  /*11f80*/  @!P5 LEA.HI.X R85, R216, R5, R91, 0x2, P6 ;  /* 0x00000005d855d211 */ /* 0x000fc600030f145b */
[CC--:B-1----:R-:W-:Y:S02]  /*11f90*/  @!P0 LEA R8, P4, R215.reuse, R4.reuse, 0x2 ;  /* 0x00000004d7088211 */ /* 0x0c2fe400078810ff */
[----:B------:R-:W-:Y:S01]  /*11fa0*/  @!P5 ST.E.64 desc[UR8][R84.64], R44 ;  /* 0x0000002c5400d985 */ /* 0x000fe2000c101b08 */
        /* <DEDUP_REMOVED lines=9> */
[-C--:B------:R-:W-:Y:S02]  /*12040*/  @!P3 LEA R24, P6, R212, R4.reuse, 0x2 ;  /* 0x00000004d418b211 */ /* 0x080fe400078c10ff */
[----:B------:R-:W-:Y:S01]  /*12050*/  ISETP.GE.AND P1, PT, R208, UR4, PT ;  /* 0x00000004d0007c0c */ /* 0x000fe2000bf26270 */
[----:B------:R2:W-:Y:S01]  /*12060*/  @!P2 ST.E.64 desc[UR8][R14.64], R56 ;  /* 0x000000380e00a985 */ /* 0x0005e2000c101b08 */
[----:B------:R-:W-:Y:S02]  /*12070*/  ISETP.GE.AND P2, PT, R209, UR4, PT ;  /* 0x00000004d1007c0c */ /* 0x000fe4000bf46270 */
[----:B------:R-:W-:-:S02]  /*12080*/  @!P4 LEA R28, P0, R211, R4, 0x2 ;  /* 0x00000004d31cc211 */ /* 0x000fc400078010ff */
[-C--:B------:R-:W-:Y:S02]  /*12090*/  @!P3 LEA.HI.X R25, R212, R5.reuse, R87, 0x2, P6 ;  /* 0x00000005d419b211 */ /* 0x080fe400030f1457 */
[-C--:B------:R-:W-:Y:S02]  /*120a0*/  @!P4 LEA.HI.X R29, R211, R5.reuse, R86, 0x2, P0 ;  /* 0x00000005d31dc211 */ /* 0x080fe400000f1456 */
[----:B------:R-:W-:Y:S01]  /*120b0*/  ISETP.GE.AND P0, PT, R207, UR4, PT ;  /* 0x00000004cf007c0c */ /* 0x000fe2000bf06270 */
[----:B------:R-:W-:Y:S01]  /*120c0*/  @!P3 ST.E.64 desc[UR8][R24.64], R60 ;  /* 0x0000003c1800b985 */ /* 0x000fe2000c101b08 */
[-C--:B------:R-:W-:Y:S02]  /*120d0*/  @!P5 LEA R32, P6, R210, R4.reuse, 0x2 ;  /* 0x00000004d220d211 */ /* 0x080fe400078c10ff */
[----:B-1----:R-:W-:Y:S01]  /*120e0*/  @!P1 LEA R10, P3, R208, R4, 0x2 ;  /* 0x00000004d00a9211 */ /* 0x002fe200078610ff */
[----:B------:R1:W-:Y:S01]  /*120f0*/  @!P4 ST.E.64 desc[UR8][R28.64], R64 ;  /* 0x000000401c00c985 */ /* 0x0003e2000c101b08 */
[----:B------:R-:W-:-:S02]  /*12100*/  @!P5 LEA.HI.X R33, R210, R5, R237, 0x2, P6 ;  /* 0x00000005d221d211 */ /* 0x000fc400030f14ed */
[-C--:B------:R-:W-:Y:S02]  /*12110*/  @!P2 LEA R8, P6, R209, R4.reuse, 0x2 ;  /* 0x00000004d108a211 */ /* 0x080fe400078c10ff */
[----:B------:R-:W-:Y:S01]  /*12120*/  ISETP.GE.AND P4, PT, R205, UR4, PT ;  /* 0x00000004cd007c0c */ /* 0x000fe2000bf86270 */
[----:B------:R3:W-:Y:S01]  /*12130*/  @!P5 ST.E.64 desc[UR8][R32.64], R68 ;  /* 0x000000442000d985 */ /* 0x0007e2000c101b08 */
[----:B------:R-:W-:Y:S02]  /*12140*/  ISETP.GE.AND P5, PT, R206, UR4, PT ;  /* 0x00000004ce007c0c */ /* 0x000fe4000bfa6270 */
[-C--:B------:R-:W-:Y:S02]  /*12150*/  @!P2 LEA.HI.X R9, R209, R5.reuse, R236, 0x2, P6 ;  /* 0x00000005d109a211 */ /* 0x080fe400030f14ec */
[----:B--2---:R-:W-:Y:S02]  /*12160*/  @!P0 LEA R14, P6, R207, R4, 0x2 ;  /* 0x00000004cf0e8211 */ /* 0x004fe400078c10ff */
[----:B------:R-:W-:Y:S01]  /*12170*/  @!P1 LEA.HI.X R11, R208, R5, R235, 0x2, P3 ;  /* 0x00000005d00b9211 */ /* 0x000fe200018f14eb */
[----:B------:R-:W-:Y:S01]  /*12180*/  @!P2 ST.E.64 desc[UR8][R8.64], R72 ;  /* 0x000000480800a985 */ /* 0x000fe2000c101b08 */
[----:B------:R-:W-:-:S02]  /*12190*/  ISETP.GE.AND P3, PT, R204, UR4, PT ;  /* 0x00000004cc007c0c */ /* 0x000fc4000bf66270 */
[-C--:B------:R-:W-:Y:S01]  /*121a0*/  @!P0 LEA.HI.X R15, R207, R5.reuse, R234, 0x2, P6 ;  /* 0x00000005cf0f8211 */ /* 0x080fe200030f14ea */
[----:B------:R-:W-:Y:S01]  /*121b0*/  @!P1 ST.E.64 desc[UR8][R10.64], R76 ;  /* 0x0000004c0a009985 */ /* 0x000fe2000c101b08 */
[-C--:B-1----:R-:W-:Y:S02]  /*121c0*/  @!P4 LEA R28, P2, R205, R4.reuse, 0x2 ;  /* 0x00000004cd1cc211 */ /* 0x082fe400078410ff */
[C---:B------:R-:W-:Y:S01]  /*121d0*/  @!P5 LEA R24, P1, R206.reuse, R4, 0x2 ;  /* 0x00000004ce18d211 */ /* 0x040fe200078210ff */
[----:B------:R1:W-:Y:S01]  /*121e0*/  @!P0 ST.E.64 desc[UR8][R14.64], R2 ;  /* 0x000000020e008985 */ /* 0x0003e2000c101b08 */
[----:B------:R-:W-:Y:S02]  /*121f0*/  ISETP.GE.AND P0, PT, R203, UR4, PT ;  /* 0x00000004cb007c0c */ /* 0x000fe4000bf06270 */
[----:B------:R-:W-:Y:S02]  /*12200*/  @!P5 LEA.HI.X R25, R206, R5, R233, 0x2, P1 ;  /* 0x00000005ce19d211 */ /* 0x000fe400008f14e9 */
[----:B------:R-:W-:-:S02]  /*12210*/  ISETP.GE.AND P1, PT, R202, UR4, PT ;  /* 0x00000004ca007c0c */ /* 0x000fc4000bf26270 */
[CC--:B---3--:R-:W-:Y:S01]  /*12220*/  @!P3 LEA R32, P6, R204.reuse, R4.reuse, 0x2 ;  /* 0x00000004cc20b211 */ /* 0x0c8fe200078c10ff */
[----:B------:R2:W-:Y:S01]  /*12230*/  @!P5 ST.E.64 desc[UR8][R24.64], R6 ;  /* 0x000000061800d985 */ /* 0x0005e2000c101b08 */
[-C--:B------:R-:W-:Y:S02]  /*12240*/  @!P4 LEA.HI.X R29, R205, R5.reuse, R232, 0x2, P2 ;  /* 0x00000005cd1dc211 */ /* 0x080fe400010f14e8 */
[----:B------:R-:W-:Y:S02]  /*12250*/  @!P3 LEA.HI.X R33, R204, R5, R231, 0x2, P6 ;  /* 0x00000005cc21b211 */ /* 0x000fe400030f14e7 */
[----:B------:R-:W-:Y:S01]  /*12260*/  ISETP.GE.AND P2, PT, R199, UR4, PT ;  /* 0x00000004c7007c0c */ /* 0x000fe2000bf46270 */
[----:B------:R3:W-:Y:S01]  /*12270*/  @!P4 ST.E.64 desc[UR8][R28.64], R20 ;  /* 0x000000141c00c985 */ /* 0x0007e2000c101b08 */
[----:B------:R-:W-:Y:S02]  /*12280*/  ISETP.GE.AND P4, PT, R201, UR4, PT ;  /* 0x00000004c9007c0c */ /* 0x000fe4000bf86270 */
[----:B-1----:R-:W-:Y:S01]  /*12290*/  @!P0 LEA R2, P5, R203, R4, 0x2 ;  /* 0x00000004cb028211 */ /* 0x002fe200078a10ff */
[----:B------:R3:W-:Y:S01]  /*122a0*/  @!P3 ST.E.64 desc[UR8][R32.64], R120 ;  /* 0x000000782000b985 */ /* 0x0007e2000c101b08 */
[----:B------:R-:W-:-:S02]  /*122b0*/  ISETP.GE.AND P3, PT, R200, UR4, PT ;  /* 0x00000004c8007c0c */ /* 0x000fc4000bf66270 */
[-C--:B------:R-:W-:Y:S02]  /*122c0*/  @!P0 LEA.HI.X R3, R203, R5.reuse, R230, 0x2, P5 ;  /* 0x00000005cb038211 */ /* 0x080fe400028f14e6 */
[----:B------:R-:W-:Y:S02]  /*122d0*/  ISETP.GE.AND P5, PT, R198, UR4, PT ;  /* 0x00000004c6007c0c */ /* 0x000fe4000bfa6270 */
[CC--:B------:R-:W-:Y:S01]  /*122e0*/  @!P1 LEA R8, P6, R202.reuse, R4.reuse, 0x2 ;  /* 0x00000004ca089211 */ /* 0x0c0fe200078c10ff */
[----:B------:R3:W-:Y:S02]  /*122f0*/  @!P0 ST.E.64 desc[UR8][R2.64], R96 ;  /* 0x0000006002008985 */ /* 0x0007e4000c101b08 */
[-C--:B--2---:R-:W-:Y:S02]  /*12300*/  @!P4 LEA R6, P0, R201, R4.reuse, 0x2 ;  /* 0x00000004c906c211 */ /* 0x084fe400078010ff */
[----:B------:R-:W-:Y:S02]  /*12310*/  @!P1 LEA.HI.X R9, R202, R5, R229, 0x2, P6 ;  /* 0x00000005ca099211 */ /* 0x000fe400030f14e5 */
[----:B------:R-:W-:-:S02]  /*12320*/  @!P3 LEA R10, P6, R200, R4, 0x2 ;  /* 0x00000004c80ab211 */ /* 0x000fc400078c10ff */
[-C--:B------:R-:W-:Y:S01]  /*12330*/  @!P4 LEA.HI.X R7, R201, R5.reuse, R228, 0x2, P0 ;  /* 0x00000005c907c211 */ /* 0x080fe200000f14e4 */
[----:B------:R3:W-:Y:S01]  /*12340*/  @!P1 ST.E.64 desc[UR8][R8.64], R100 ;  /* 0x0000006408009985 */ /* 0x0007e2000c101b08 */
[CC--:B------:R-:W-:Y:S02]  /*12350*/  @!P2 LEA R14, P1, R199.reuse, R4.reuse, 0x2 ;  /* 0x00000004c70ea211 */ /* 0x0c0fe400078210ff */
        /* <DEDUP_REMOVED lines=8> */
.L_x_1238:
[----:B------:R-:W-:Y:S05]  /*123e0*/  BSYNC B1 ;  /* 0x0000000000017941 */ /* 0x000fea0003800000 */
.L_x_1237:
[----:B------:R-:W-:Y:S01]  /*123f0*/  ISETP.GE.AND P0, PT, R13, R16, PT ;  /* 0x000000100d00720c */ /* 0x000fe20003f06270 */
[----:B--23--:R2:W3:Y:S04]  /*12400*/  SHFL.IDX PT, R5, R12, 0x1, 0x1c1f ;  /* 0x003c1f000c057f89 */ /* 0x00c4e800000e0000 */
[----:B-1----:R2:W1:Y:S08]  /*12410*/  SHFL.IDX PT, R4, R0, 0x1, 0x1c1f ;  /* 0x003c1f0000047f89 */ /* 0x00247000000e0000 */
[----:B--2---:R-:W-:Y:S05]  /*12420*/  @P0 BRA `(.L_x_1236) ;  /* 0x0000001400600947 */ /* 0x004fea0003800000 */
        /* <DEDUP_REMOVED lines=8> */
[----:B---3--:R-:W-:Y:S02]  /*124b0*/  @!P1 IMAD.WIDE R2, R19, 0x4, R4 ;  /* 0x0000000413029825 */ /* 0x008fe400078e0204 */
        /* <DEDUP_REMOVED lines=11> */
[----:B0-----:R-:W-:-:S03]  /*12570*/  @!P3 LEA R12, P6, R217, R4, 0x2 ;  /* 0x00000004d90cb211 */ /* 0x001fc600078c10ff */
[----:B------:R0:W-:Y:S01]  /*12580*/  @!P4 ST.E.64 desc[UR8][R10.64], R38 ;  /* 0x000000260a00c985 */ /* 0x0001e2000c101b08 */
[CC--:B-1----:R-:W-:Y:S02]  /*12590*/  @!P0 LEA R2, P4, R216.reuse, R4.reuse, 0x2 ;  /* 0x00000004d8028211 */ /* 0x0c2fe400078810ff */
[-C--:B------:R-:W-:Y:S02]  /*125a0*/  @!P3 LEA.HI.X R13, R217, R5.reuse, R92, 0x2, P6 ;  /* 0x00000005d90db211 */ /* 0x080fe400030f145c */
[----:B------:R-:W-:Y:S02]  /*125b0*/  @!P0 LEA.HI.X R3, R216, R5, R91, 0x2, P4 ;  /* 0x00000005d8038211 */ /* 0x000fe400020f145b */
[----:B------:R-:W-:Y:S01]  /*125c0*/  ISETP.GE.AND P4, PT, R212, UR4, PT ;  /* 0x00000004d4007c0c */ /* 0x000fe2000bf86270 */
[----:B------:R1:W-:Y:S01]  /*125d0*/  @!P3 ST.E.64 desc[UR8][R12.64], R42 ;  /* 0x0000002a0c00b985 */ /* 0x0003e2000c101b08 */
[----:B------:R-:W-:Y:S02]  /*125e0*/  ISETP.GE.AND P3, PT, R213, UR4, PT ;  /* 0x00000004d5007c0c */ /* 0x000fe4000bf66270 */
[-C--:B--2---:R-:W-:Y:S01]  /*125f0*/  @!P1 LEA R6, P5, R215, R4.reuse, 0x2 ;  /* 0x00000004d7069211 */ /* 0x084fe200078a10ff */
[----:B------:R2:W-:Y:S01]  /*12600*/  @!P0 ST.E.64 desc[UR8][R2.64], R46 ;  /* 0x0000002e02008985 */ /* 0x0005e2000c101b08 */
[----:B------:R-:W-:-:S02]  /*12610*/  @!P2 LEA R14, P6, R214, R4, 0x2 ;  /* 0x00000004d60ea211 */ /* 0x000fc400078c10ff */
[-C--:B------:R-:W-:Y:S02]  /*12620*/  @!P1 LEA.HI.X R7, R215, R5.reuse, R90, 0x2, P5 ;  /* 0x00000005d7079211 */ /* 0x080fe400028f145a */
[----:B------:R-:W-:Y:S02]  /*12630*/  ISETP.GE.AND P5, PT, R211, UR4, PT ;  /* 0x00000004d3007c0c */ /* 0x000fe4000bfa6270 */
[----:B------:R-:W-:Y:S01]  /*12640*/  @!P2 LEA.HI.X R15, R214, R5, R89, 0x2, P6 ;  /* 0x00000005d60fa211 */ /* 0x000fe200030f1459 */
[----:B------:R3:W-:Y:S01]  /*12650*/  @!P1 ST.E.64 desc[UR8][R6.64], R50 ;  /* 0x0000003206009985 */ /* 0x0007e2000c101b08 */
[-C--:B0-----:R-:W-:Y:S02]  /*12660*/  @!P4 LEA R10, P0, R212, R4.reuse, 0x2 ;  /* 0x00000004d40ac211 */ /* 0x081fe400078010ff */
[----:B------:R-:W-:Y:S01]  /*12670*/  @!P3 LEA R8, P6, R213, R4, 0x2 ;  /* 0x00000004d508b211 */ /* 0x000fe200078c10ff */
[----:B------:R0:W-:Y:S01]  /*12680*/  @!P2 ST.E.64 desc[UR8][R14.64], R54 ;  /* 0x000000360e00a985 */ /* 0x0001e2000c101b08 */
[----:B------:R-:W-:-:S02]  /*12690*/  ISETP.GE.AND P2, PT, R210, UR4, PT ;  /* 0x00000004d2007c0c */ /* 0x000fc4000bf46270 */
[----:B------:R-:W-:Y:S02]  /*126a0*/  ISETP.GE.AND P1, PT, R209, UR4, PT ;  /* 0x00000004d1007c0c */ /* 0x000fe4000bf26270 */
[-C--:B------:R-:W-:Y:S02]  /*126b0*/  @!P4 LEA.HI.X R11, R212, R5.reuse, R87, 0x2, P0 ;  /* 0x00000005d40bc211 */ /* 0x080fe400000f1457 */
[----:B------:R-:W-:Y:S02]  /*126c0*/  ISETP.GE.AND P0, PT, R208, UR4, PT ;  /* 0x00000004d0007c0c */ /* 0x000fe4000bf06270 */
[----:B------:R-:W-:Y:S02]  /*126d0*/  @!P3 LEA.HI.X R9, R213, R5, R88, 0x2, P6 ;  /* 0x00000005d509b211 */ /* 0x000fe400030f1458 */
[----:B-1----:R-:W-:-:S03]  /*126e0*/  @!P5 LEA R12, P6, R211, R4, 0x2 ;  /* 0x00000004d30cd211 */ /* 0x002fc600078c10ff */
[----:B------:R1:W-:Y:S01]  /*126f0*/  @!P3 ST.E.64 desc[UR8][R8.64], R58 ;  /* 0x0000003a0800b985 */ /* 0x0003e2000c101b08 */
[-C--:B------:R-:W-:Y:S02]  /*12700*/  @!P5 LEA.HI.X R13, R211, R5.reuse, R86, 0x2, P6 ;  /* 0x00000005d30dd211 */ /* 0x080fe400030f1456 */
[CC--:B--2---:R-:W-:Y:S01]  /*12710*/  @!P2 LEA R2, P6, R210.reuse, R4.reuse, 0x2 ;  /* 0x00000004d202a211 */ /* 0x0c4fe200078c10ff */
[----:B------:R2:W-:Y:S01]  /*12720*/  @!P4 ST.E.64 desc[UR8][R10.64], R62 ;  /* 0x0000003e0a00c985 */ /* 0x0005e2000c101b08 */
[-C--:B---3--:R-:W-:Y:S02]  /*12730*/  @!P1 LEA R6, P3, R209, R4.reuse, 0x2 ;  /* 0x00000004d1069211 */ /* 0x088fe400078610ff */
[----:B------:R-:W-:Y:S01]  /*12740*/  @!P2 LEA.HI.X R3, R210, R5, R237, 0x2, P6 ;  /* 0x00000005d203a211 */ /* 0x000fe200030f14ed */
[----:B------:R3:W-:Y:S01]  /*12750*/  @!P5 ST.E.64 desc[UR8][R12.64], R66 ;  /* 0x000000420c00d985 */ /* 0x0007e2000c101b08 */
[----:B------:R-:W-:Y:S02]  /*12760*/  ISETP.GE.AND P5, PT, R207, UR4, PT ;  /* 0x00000004cf007c0c */ /* 0x000fe4000bfa6270 */
[----:B------:R-:W-:Y:S01]  /*12770*/  ISETP.GE.AND P4, PT, R206, UR4, PT ;  /* 0x00000004ce007c0c */ /* 0x000fe2000bf86270 */
[----:B------:R4:W-:Y:S01]  /*12780*/  @!P2 ST.E.64 desc[UR8][R2.64], R70 ;  /* 0x000000460200a985 */ /* 0x0009e2000c101b08 */
[----:B0-----:R-:W-:-:S02]  /*12790*/  @!P0 LEA R14, P6, R208, R4, 0x2 ;  /* 0x00000004d00e8211 */ /* 0x001fc400078c10ff */
[-C--:B------:R-:W-:Y:S02]  /*127a0*/  @!P1 LEA.HI.X R7, R209, R5.reuse, R236, 0x2, P3 ;  /* 0x00000005d1079211 */ /* 0x080fe400018f14ec */
[----:B------:R-:W-:Y:S02]  /*127b0*/  @!P0 LEA.HI.X R15, R208, R5, R235, 0x2, P6 ;  /* 0x00000005d00f8211 */ /* 0x000fe400030f14eb */
[----:B------:R-:W-:Y:S01]  /*127c0*/  ISETP.GE.AND P3, PT, R205, UR4, PT ;  /* 0x00000004cd007c0c */ /* 0x000fe2000bf66270 */
[----:B------:R0:W-:Y:S02]  /*127d0*/  @!P1 ST.E.64 desc[UR8][R6.64], R74 ;  /* 0x0000004a06009985 */ /* 0x0001e4000c101b08 */
[----:B-1----:R-:W-:Y:S02]  /*127e0*/  @!P5 LEA R8, P1, R207, R4, 0x2 ;  /* 0x00000004cf08d211 */ /* 0x002fe400078210ff */
[----:B------:R-:W-:Y:S01]  /*127f0*/  @!P0 ST.E.64 desc[UR8][R14.64], R78 ;  /* 0x0000004e0e008985 */ /* 0x000fe2000c101b08 */
[----:B------:R-:W-:-:S02]  /*12800*/  ISETP.GE.AND P0, PT, R204, UR4, PT ;  /* 0x00000004cc007c0c */ /* 0x000fc4000bf06270 */
[CC--:B--2---:R-:W-:Y:S02]  /*12810*/  @!P4 LEA R10, P2, R206.reuse, R4.reuse, 0x2 ;  /* 0x00000004ce0ac211 */ /* 0x0c4fe400078410ff */
        /* <DEDUP_REMOVED lines=15> */
[----:B0-----:R-:W-:-:S02]  /*12910*/  @!P1 LEA R6, P6, R203, R4, 0x2 ;  /* 0x00000004cb069211 */ /* 0x001fc400078c10ff */
[CC--:B-1----:R-:W-:Y:S02]  /*12920*/  @!P4 LEA R8, P0, R202.reuse, R4.reuse, 0x2 ;  /* 0x00000004ca08c211 */ /* 0x0c2fe400078010ff */
[-C--:B------:R-:W-:Y:S02]  /*12930*/  @!P1 LEA.HI.X R7, R203, R5.reuse, R230, 0x2, P6 ;  /* 0x00000005cb079211 */ /* 0x080fe400030f14e6 */
[-C--:B------:R-:W-:Y:S02]  /*12940*/  @!P4 LEA.HI.X R9, R202, R5.reuse, R229, 0x2, P0 ;  /* 0x00000005ca09c211 */ /* 0x080fe400000f14e5 */
[-C--:B--2---:R-:W-:Y:S01]  /*12950*/  @!P3 LEA R10, P6, R201, R4.reuse, 0x2 ;  /* 0x00000004c90ab211 */ /* 0x084fe200078c10ff */
        /* <DEDUP_REMOVED lines=17> */
.L_x_1227:
[----:B------:R-:W0:Y:S01]  /*12a70*/  LDC.64 R2, c[0x0][0xc00] ;  /* 0x00030000ff027b82 */ /* 0x000e220000000a00 */
[----:B------:R-:W-:Y:S01]  /*12a80*/  R2UR UR11, R222 ;  /* 0x00000000de0b72ca */ /* 0x000fe200000e0000 */
[----:B------:R-:W-:Y:S01]  /*12a90*/  ULDC.64 UR8, c[0x0][0xc00] ;  /* 0x0003000000087ab9 */ /* 0x000fe20000000a00 */
[----:B------:R-:W-:Y:S01]  /*12aa0*/  R2UR UR10, R195 ;  /* 0x00000000c30a72ca */ /* 0x000fe200000e0000 */
[----:B------:R-:W-:Y:S01]  /*12ab0*/  IMAD.MOV.U32 R7, RZ, RZ, RZ ;  /* 0x000000ffff077224 */ /* 0x000fe200078e00ff */
[----:B------:R-:W-:-:S03]  /*12ac0*/  ULDC.64 UR12, c[0x0][0x208] ;  /* 0x00008200000c7ab9 */ /* 0x000fc60000000a00 */
[----:B------:R-:W1:Y:S06]  /*12ad0*/  LDC.64 R4, c[0x0][0xc08] ;  /* 0x00030200ff047b82 */ /* 0x000e6c0000000a00 */
[----:B------:R-:W-:Y:S01]  /*12ae0*/  UIMAD.WIDE UR8, UR11, 0x4, UR8 ;  /* 0x000000040b0878a5 */ /* 0x000fe2000f8e0208 */
[----:B0-----:R-:W-:-:S05]  /*12af0*/  ISETP.NE.U32.AND P0, PT, R2, RZ, PT ;  /* 0x000000ff0200720c */ /* 0x001fca0003f05070 */
[----:B------:R-:W-:Y:S01]  /*12b00*/  IMAD.U32 R2, RZ, RZ, UR8 ;  /* 0x00000008ff027e24 */ /* 0x000fe2000f8e00ff */
[----:B------:R-:W-:Y:S01]  /*12b10*/  R2UR UR4, R3 ;  /* 0x00000000030472ca */ /* 0x000fe200000e0000 */
[----:B------:R-:W-:Y:S01]  /*12b20*/  IMAD.U32 R3, RZ, RZ, UR9 ;  /* 0x00000009ff037e24 */ /* 0x000fe2000f8e00ff */
[----:B-1----:R-:W-:-:S05]  /*12b30*/  ISETP.NE.U32.AND P1, PT, R4, RZ, PT ;  /* 0x000000ff0400720c */ /* 0x002fca0003f25070 */
[----:B------:R-:W-:-:S06]  /*12b40*/  VOTEU.ANY UP0, P0 ;  /* 0x00000000003f7886 */ /* 0x000fcc0000000100 */
[----:B------:R-:W-:Y:S01]  /*12b50*/  UISETP.NE.AND.EX UP0, UPT, UR4, URZ, UPT, UP0 ;  /* 0x0000003f0400728c */ /* 0x000fe2000bf05300 */
[----:B------:R-:W-:Y:S01]  /*12b60*/  R2UR UR4, R5 ;  /* 0x00000000050472ca */ /* 0x000fe200000e0000 */
[----:B------:R-:W-:-:S04]  /*12b70*/  VOTEU.ANY UP1, P1 ;  /* 0x00000000003f7886 */ /* 0x000fc80000820100 */
[----:B------:R-:W-:-:S08]  /*12b80*/  PLOP3.LUT P0, PT, PT, PT, UP0, 0x80, 0x0 ;  /* 0x000000000000781c */ /* 0x000fd00003f0f008 */
[----:B------:R-:W-:-:S06]  /*12b90*/  UISETP.NE.AND.EX UP1, UPT, UR4, URZ, UPT, UP1 ;  /* 0x0000003f0400728c */ /* 0x000fcc000bf25310 */
[----:B------:R-:W-:Y:S01]  /*12ba0*/  PLOP3.LUT P1, PT, PT, PT, UP1, 0x80, 0x0 ;  /* 0x000000000000781c */ /* 0x000fe20003f2f018 */
[----:B------:R0:W5:Y:S01]  /*12bb0*/  @P0 LDG.E R7, desc[UR12][R2.64] ;  /* 0x0000000c02070981 */ /* 0x000162000c1e1900 */
[----:B------:R-:W-:Y:S02]  /*12bc0*/  ULDC UR4, c[0x0][0xa88] ;  /* 0x0002a20000047ab9 */ /* 0x000fe40000000800 */
[----:B------:R-:W-:Y:S01]  /*12bd0*/  IMAD.U32 R0, RZ, RZ, UR4 ;  /* 0x00000004ff007e24 */ /* 0x000fe2000f8e00ff */
[----:B------:R-:W-:Y:S02]  /*12be0*/  @UP1 ULDC.64 UR8, c[0x0][0xc08] ;  /* 0x0003020000081ab9 */ /* 0x000fe40000000a00 */
[----:B------:R-:W-:Y:S02]  /*12bf0*/  @UP1 UIMAD.WIDE UR8, UR11, 0x4, UR8 ;  /* 0x000000040b0818a5 */ /* 0x000fe4000f8e0208 */
[----:B------:R-:W-:-:S04]  /*12c00*/  UISETP.NE.AND UP1, UPT, UR10, URZ, UPT ;  /* 0x0000003f0a00728c */ /* 0x000fc8000bf25270 */
[----:B------:R-:W-:Y:S02]  /*12c10*/  IMAD.U32 R4, RZ, RZ, UR8 ;  /* 0x00000008ff047e24 */ /* 0x000fe4000f8e00ff */
[----:B------:R-:W-:-:S05]  /*12c20*/  IMAD.U32 R5, RZ, RZ, UR9 ;  /* 0x00000009ff057e24 */ /* 0x000fca000f8e00ff */
[----:B------:R-:W-:Y:S01]  /*12c30*/  @!UP1 ULDC UR10, c[0x0][0xad4] ;  /* 0x0002b500000a9ab9 */ /* 0x000fe20000000800 */
[----:B------:R0:W5:Y:S01]  /*12c40*/  @P1 LDG.E R0, desc[UR12][R4.64] ;  /* 0x0000000c04001981 */ /* 0x000162000c1e1900 */
[----:B------:R-:W-:Y:S01]  /*12c50*/  IMAD.U32 R195, RZ, RZ, UR10 ;  /* 0x0000000affc37e24 */ /* 0x000fe2000f8e00ff */
[----:B------:R-:W-:Y:S06]  /*12c60*/  @P1 BRA `(.L_x_1239) ;  /* 0x0000000000141947 */ /* 0x000fec0003800000 */
[----:B------:R-:W-:Y:S05]  /*12c70*/  @!P0 BRA `(.L_x_1239) ;  /* 0x0000000000108947 */ /* 0x000fea0003800000 */
[----:B------:R-:W-:Y:S02]  /*12c80*/  ULDC.64 UR8, c[0x0][0x208] ;  /* 0x0000820000087ab9 */ /* 0x000fe40000000a00 */
[----:B0-----:R-:W2:Y:S04]  /*12c90*/  LDG.E R5, desc[UR8][R2.64] ;  /* 0x0000000802057981 */ /* 0x001ea8000c1e1900 */
[----:B-----5:R-:W2:Y:S02]  /*12ca0*/  LDG.E R0, desc[UR8][R2.64+0x4] ;  /* 0x0000040802007981 */ /* 0x020ea4000c1e1900 */
[----:B--2---:R-:W-:-:S07]  /*12cb0*/  IMAD.IADD R0, R0, 0x1, -R5 ;  /* 0x0000000100007824 */ /* 0x004fce00078e0a05 */
.L_x_1239:
[----:B0-----:R-:W0:Y:S01]  /*12cc0*/  S2R R2, SR_TID.X ;  /* 0x0000000000027919 */ /* 0x001e220000002100 */
[----:B------:R-:W-:Y:S01]  /*12cd0*/  R2UR UR4, R222 ;  /* 0x00000000de0472ca */ /* 0x000fe200000e0000 */
[----:B------:R-:W-:Y:S01]  /*12ce0*/  BSSY B1, `(.L_x_1240) ;  /* 0x0000043000017945 */ /* 0x000fe20003800000 */
[----:B-----5:R-:W-:-:S11]  /*12cf0*/  R2UR UR20, R7 ;  /* 0x00000000071472ca */ /* 0x020fd600000e0000 */
[----:B------:R-:W-:Y:S02]  /*12d00*/  USHF.R.S32.HI UR8, URZ, 0x1f, UR4 ;  /* 0x0000001f3f087899 */ /* 0x000fe40008011404 */
[----:B------:R-:W-:Y:S02]  /*12d10*/  USEL UR4, UR4, URZ, !UP0 ;  /* 0x0000003f04047287 */ /* 0x000fe4000c000000 */
[----:B------:R-:W-:Y:S02]  /*12d20*/  USEL UR8, UR8, URZ, !UP0 ;  /* 0x0000003f08087287 */ /* 0x000fe4000c000000 */
[----:B------:R-:W-:Y:S01]  /*12d30*/  USHF.R.S32.HI UR20, URZ, 0x1f, UR20 ;  /* 0x0000001f3f147899 */ /* 0x000fe20008011414 */
[----:B0-----:R-:W-:-:S05]  /*12d40*/  VIADD R2, R2, 0xffffff80 ;  /* 0xffffff8002027836 */ /* 0x001fca0000000000 */
[----:B------:R-:W-:-:S13]  /*12d50*/  ISETP.GT.AND P0, PT, R2, 0x7f, PT ;  /* 0x0000007f0200780c */ /* 0x000fda0003f04270 */
[----:B------:R-:W-:Y:S05]  /*12d60*/  @P0 BRA `(.L_x_1241) ;  /* 0x0000000000e80947 */ /* 0x000fea0003800000 */
[----:B------:R-:W0:Y:S01]  /*12d70*/  S2R R6, SR_TID.X ;  /* 0x0000000000067919 */ /* 0x000e220000002100 */
[----:B------:R-:W1:Y:S01]  /*12d80*/  LDC R9, c[0x0][0xbe8] ;  /* 0x0002fa00ff097b82 */ /* 0x000e620000000800 */
[----:B------:R-:W-:Y:S02]  /*12d90*/  IMAD.U32 R3, RZ, RZ, UR60 ;  /* 0x0000003cff037e24 */ /* 0x000fe4000f8e00ff */
[----:B-1----:R-:W-:-:S03]  /*12da0*/  IMAD R2, R0, R9, RZ ;  /* 0x0000000900027224 */ /* 0x002fc600078e02ff */
[----:B0-----:R-:W-:-:S04]  /*12db0*/  IADD3 R6, R3, -0x80, R6 ;  /* 0xffffff8003067810 */ /* 0x001fc80007ffe006 */
        /* <DEDUP_REMOVED lines=16> */
[----:B------:R-:W-:Y:S02]  /*12ec0*/  UIMAD.WIDE.U32 UR16, UR10, UR19, URZ ;  /* 0x000000130a1072a5 */ /* 0x000fe4000f8e003f */
[----:B------:R-:W-:Y:S01]  /*12ed0*/  UIMAD UR19, UR11, UR19, URZ ;  /* 0x000000130b1372a4 */ /* 0x000fe2000f8e023f */
[----:B0-----:R-:W-:Y:S01]  /*12ee0*/  @P0 IMAD.HI.U32 R5, R6, R5, RZ ;  /* 0x0000000506050227 */ /* 0x001fe200078e00ff */
[----:B------:R-:W-:Y:S02]  /*12ef0*/  UIMAD UR13, UR13, UR4, URZ ;  /* 0x000000040d0d72a4 */ /* 0x000fe4000f8e023f */
[----:B------:R-:W-:Y:S01]  /*12f00*/  UIMAD.WIDE.U32 UR10, UR12, UR4, URZ ;  /* 0x000000040c0a72a5 */ /* 0x000fe2000f8e003f */
[----:B------:R-:W-:Y:S01]  /*12f10*/  IMAD.U32 R2, RZ, RZ, UR16 ;  /* 0x00000010ff027e24 */ /* 0x000fe2000f8e00ff */
[----:B------:R-:W-:-:S02]  /*12f20*/  UIADD3 UR19, UR17, UR19, URZ ;  /* 0x0000001311137290 */ /* 0x000fc4000fffe03f */
[----:B------:R-:W-:Y:S01]  /*12f30*/  IMAD.U32 R3, RZ, RZ, UR17 ;  /* 0x00000011ff037e24 */ /* 0x000fe2000f8e00ff */
[----:B------:R-:W-:Y:S01]  /*12f40*/  UIMAD UR13, UR12, UR8, UR13 ;  /* 0x000000080c0d72a4 */ /* 0x000fe2000f8e020d */
[----:B-1----:R-:W-:Y:S01]  /*12f50*/  @P0 SHF.R.U32.HI R4, RZ, R8, R5 ;  /* 0x00000008ff040219 */ /* 0x002fe20000011605 */
[----:B------:R-:W-:Y:S01]  /*12f60*/  ULDC.64 UR14, c[0x0][UR18+0x228] ;  /* 0x00008a00120e7abb */ /* 0x000fe20008000a00 */
[----:B------:R-:W-:Y:S01]  /*12f70*/  IADD3 R3, P0, P1, R2, UR10, R7 ;  /* 0x0000000a02037c10 */ /* 0x000fe2000f91e007 */
[----:B------:R-:W-:Y:S01]  /*12f80*/  UIADD3 UR13, UR11, UR13, URZ ;  /* 0x0000000d0b0d7290 */ /* 0x000fe2000fffe03f */
[----:B------:R-:W-:Y:S01]  /*12f90*/  IMAD.U32 R2, RZ, RZ, UR20 ;  /* 0x00000014ff027e24 */ /* 0x000fe2000f8e00ff */
[----:B------:R-:W-:Y:S01]  /*12fa0*/  UIMAD.WIDE.U32 UR16, UR14, UR9, URZ ;  /* 0x000000090e1072a5 */ /* 0x000fe2000f8e003f */
[----:B------:R-:W-:Y:S01]  /*12fb0*/  IMAD.MOV R5, RZ, RZ, -R4 ;  /* 0x000000ffff057224 */ /* 0x000fe200078e0a04 */
[----:B------:R-:W-:Y:S01]  /*12fc0*/  UIMAD UR9, UR15, UR9, URZ ;  /* 0x000000090f0972a4 */ /* 0x000fe2000f8e023f */
[----:B------:R-:W-:Y:S01]  /*12fd0*/  IMAD.U32 R11, RZ, RZ, UR19 ;  /* 0x00000013ff0b7e24 */ /* 0x000fe2000f8e00ff */
[----:B------:R-:W-:Y:S01]  /*12fe0*/  ULDC.64 UR10, c[0x0][UR18+0x210] ;  /* 0x00008400120a7abb */ /* 0x000fe20008000a00 */
[----:B------:R-:W-:Y:S01]  /*12ff0*/  IMAD R5, R9, R5, R6 ;  /* 0x0000000509057224 */ /* 0x000fe200078e0206 */
[----:B------:R-:W-:-:S02]  /*13000*/  UIADD3 UR9, UR17, UR9, URZ ;  /* 0x0000000911097290 */ /* 0x000fc4000fffe03f */
[----:B------:R-:W-:Y:S01]  /*13010*/  IADD3.X R6, R11, UR13, R2, P0, P1 ;  /* 0x0000000d0b067c10 */ /* 0x000fe200087e2402 */
[----:B------:R-:W-:Y:S01]  /*13020*/  IMAD R9, R5, UR11, RZ ;  /* 0x0000000b05097c24 */ /* 0x000fe2000f8e02ff */
[----:B------:R-:W-:Y:S01]  /*13030*/  IADD3 R2, P0, P1, R4, UR16, R3 ;  /* 0x0000001004027c10 */ /* 0x000fe2000f91e003 */
[----:B------:R-:W-:Y:S01]  /*13040*/  ULDC.64 UR12, c[0x0][0xba8] ;  /* 0x0002ea00000c7ab9 */ /* 0x000fe20000000a00 */
[----:B------:R-:W-:Y:S01]  /*13050*/  SHF.R.S32.HI R3, RZ, 0x1f, R4 ;  /* 0x0000001fff037819 */ /* 0x000fe20000011404 */
[----:B------:R-:W-:Y:S01]  /*13060*/  @!UP0 ULDC UR12, c[0x0][0xb50] ;  /* 0x0002d400000c8ab9 */ /* 0x000fe20000000800 */
[----:B------:R-:W-:Y:S01]  /*13070*/  SHF.R.S32.HI R4, RZ, 0x1f, R5 ;  /* 0x0000001fff047819 */ /* 0x000fe20000011405 */
[----:B------:R-:W-:Y:S01]  /*13080*/  @!UP0 ULDC UR13, c[0x0][0xb54] ;  /* 0x0002d500000d8ab9 */ /* 0x000fe20000000800 */
[----:B------:R-:W-:-:S03]  /*13090*/  IADD3.X R3, R3, UR9, R6, P0, P1 ;  /* 0x0000000903037c10 */ /* 0x000fc600087e2406 */
[----:B------:R-:W-:Y:S02]  /*130a0*/  IMAD R9, R4, UR10, R9 ;  /* 0x0000000a04097c24 */ /* 0x000fe4000f8e0209 */
[----:B------:R-:W-:-:S04]  /*130b0*/  IMAD.WIDE.U32 R2, R5, UR10, R2 ;  /* 0x0000000a05027c25 */ /* 0x000fc8000f8e0002 */
[----:B------:R-:W-:Y:S01]  /*130c0*/  IMAD.IADD R3, R3, 0x1, R9 ;  /* 0x0000000103037824 */ /* 0x000fe200078e0209 */
[----:B------:R-:W-:-:S04]  /*130d0*/  LEA R4, P0, R2, UR12, 0x2 ;  /* 0x0000000c02047c11 */ /* 0x000fc8000f8010ff */
[----:B------:R-:W-:Y:S01]  /*130e0*/  LEA.HI.X R5, R2, UR13, R3, 0x2, P0 ;  /* 0x0000000d02057c11 */ /* 0x000fe200080f1403 */
[----:B------:R-:W-:-:S05]  /*130f0*/  IMAD.MOV.U32 R3, RZ, RZ, -0x800000 ;  /* 0xff800000ff037424 */ /* 0x000fca00078e00ff */
[----:B------:R0:W-:Y:S03]  /*13100*/  STG.E desc[UR22][R4.64], R3 ;  /* 0x0000000304007986 */ /* 0x0001e6000c101916 */
.L_x_1241:
[----:B------:R-:W-:Y:S05]  /*13110*/  BSYNC B1 ;  /* 0x0000000000017941 */ /* 0x000fea0003800000 */
.L_x_1240:
[----:B------:R-:W-:-:S13]  /*13120*/  R2UR UR9, R195 ;  /* 0x00000000c30972ca */ /* 0x000fda00000e0000 */
[----:B------:R-:W-:-:S06]  /*13130*/  UISETP.GT.AND UP0, UPT, UR9, 0x1, UPT ;  /* 0x000000010900788c */ /* 0x000fcc000bf04270 */
[----:B------:R-:W-:-:S13]  /*13140*/  PLOP3.LUT P0, PT, PT, PT, UP0, 0x80, 0x0 ;  /* 0x000000000000781c */ /* 0x000fda0003f0f008 */
[----:B------:R-:W-:Y:S05]  /*13150*/  @P0 BRA `(.L_x_1236) ;  /* 0x0000000800140947 */ /* 0x000fea0003800000 */
[----:B------:R-:W1:Y:S01]  /*13160*/  LDC R11, c[0x0][0xbe8] ;  /* 0x0002fa00ff0b7b82 */ /* 0x000e620000000800 */
[C---:B------:R-:W-:Y:S01]  /*13170*/  R2UR UR10, R7.reuse ;  /* 0x00000000070a72ca */ /* 0x040fe200000e0000 */
[----:B------:R-:W-:Y:S01]  /*13180*/  ULDC.64 UR12, c[0x0][0xaa0] ;  /* 0x0002a800000c7ab9 */ /* 0x000fe20000000a00 */
[----:B------:R-:W-:Y:S01]  /*13190*/  R2UR UR14, R7 ;  /* 0x00000000070e72ca */ /* 0x000fe200000e0000 */
[----:B------:R-:W-:Y:S01]  /*131a0*/  UIMAD UR9, UR20, UR12, URZ ;  /* 0x0000000c140972a4 */ /* 0x000fe2000f8e023f */
[----:B------:R-:W-:Y:S01]  /*131b0*/  R2UR UR15, R197 ;  /* 0x00000000c50f72ca */ /* 0x000fe200000e0000 */
[----:B------:R-:W-:Y:S01]  /*131c0*/  IMAD R2, R194, 0x20, R221 ;  /* 0x00000020c2027824 */ /* 0x000fe200078e02dd */
[----:B------:R-:W-:Y:S01]  /*131d0*/  BSSY B1, `(.L_x_1242) ;  /* 0x0000044000017945 */ /* 0x000fe20003800000 */
[----:B------:R-:W-:Y:S02]  /*131e0*/  SHF.R.S32.HI R8, RZ, 0x1f, R193 ;  /* 0x0000001fff087819 */ /* 0x000fe400000114c1 */
[----:B------:R-:W-:-:S04]  /*131f0*/  VIADD R6, R2, UR60 ;  /* 0x0000003c02067c36 */ /* 0x000fc80008000000 */
[----:B------:R-:W-:Y:S01]  /*13200*/  UIMAD.WIDE.U32 UR10, UR10, UR12, URZ ;  /* 0x0000000c0a0a72a5 */ /* 0x000fe2000f8e003f */
[----:B0-----:R-:W-:Y:S01]  /*13210*/  IMAD.MOV.U32 R5, RZ, RZ, R6 ;  /* 0x000000ffff057224 */ /* 0x001fe200078e0006 */
[----:B------:R-:W-:-:S03]  /*13220*/  UIMAD UR9, UR14, UR13, UR9 ;  /* 0x0000000d0e0972a4 */ /* 0x000fc6000f8e0209 */
[----:B------:R-:W-:Y:S01]  /*13230*/  ULDC.64 UR12, c[0x0][0xae8] ;  /* 0x0002ba00000c7ab9 */ /* 0x000fe20000000a00 */
[----:B------:R-:W-:Y:S01]  /*13240*/  UIADD3 UR11, UR11, UR9, URZ ;  /* 0x000000090b0b7290 */ /* 0x000fe2000fffe03f */
[----:B-1----:R-:W-:-:S03]  /*13250*/  ISETP.NE.AND P0, PT, R11, 0x1, PT ;  /* 0x000000010b00780c */ /* 0x002fc60003f05270 */
[----:B------:R-:W-:-:S04]  /*13260*/  UIMAD.WIDE.U32 UR10, UR15, UR12, UR10 ;  /* 0x0000000c0f0a72a5 */ /* 0x000fc8000f8e000a */
[----:B------:R-:W-:-:S03]  /*13270*/  UIMAD UR9, UR15, UR13, UR11 ;  /* 0x0000000d0f0972a4 */ /* 0x000fc6000f8e020b */
[----:B------:R-:W-:Y:S02]  /*13280*/  ULDC.64 UR12, c[0x0][0xaf0] ;  /* 0x0002bc00000c7ab9 */ /* 0x000fe40000000a00 */
[----:B------:R-:W-:Y:S01]  /*13290*/  UIMAD UR8, UR8, UR12, URZ ;  /* 0x0000000c080872a4 */ /* 0x000fe2000f8e023f */
[----:B------:R-:W0:Y:S03]  /*132a0*/  @P0 LDC R3, c[0x0][0xbec] ;  /* 0x0002fb00ff030b82 */ /* 0x000e260000000800 */
[----:B------:R-:W-:-:S03]  /*132b0*/  UIMAD UR11, UR4, UR13, UR8 ;  /* 0x0000000d040b72a4 */ /* 0x000fc6000f8e0208 */
[----:B------:R-:W-:Y:S02]  /*132c0*/  UMOV UR8, UR10 ;  /* 0x0000000a00087c82 */ /* 0x000fe40008000000 */
[----:B------:R-:W-:Y:S01]  /*132d0*/  UIMAD.WIDE.U32 UR8, UR4, UR12, UR8 ;  /* 0x0000000c040872a5 */ /* 0x000fe2000f8e0008 */
[----:B------:R-:W1:Y:S03]  /*132e0*/  @P0 LDC R7, c[0x0][0xbf0] ;  /* 0x0002fc00ff070b82 */ /* 0x000e660000000800 */
[----:B------:R-:W-:-:S03]  /*132f0*/  UIADD3 UR4, UR9, UR11, URZ ;  /* 0x0000000b09047290 */ /* 0x000fc6000fffe03f */
[----:B------:R-:W-:Y:S01]  /*13300*/  ULDC.64 UR10, c[0x0][0xae0] ;  /* 0x0002b800000a7ab9 */ /* 0x000fe20000000a00 */
[----:B0-----:R-:W-:-:S04]  /*13310*/  @P0 IMAD.HI.U32 R2, R6, R3, RZ ;  /* 0x0000000306020227 */ /* 0x001fc800078e00ff */
[----:B------:R-:W-:Y:S02]  /*13320*/  IMAD.U32 R3, RZ, RZ, UR9 ;  /* 0x00000009ff037e24 */ /* 0x000fe4000f8e00ff */
[----:B------:R-:W-:Y:S01]  /*13330*/  IMAD.U32 R3, RZ, RZ, UR4 ;  /* 0x00000004ff037e24 */ /* 0x000fe2000f8e00ff */
[----:B-1----:R-:W-:-:S04]  /*13340*/  @P0 SHF.R.U32.HI R5, RZ, R7, R2 ;  /* 0x00000007ff050219 */ /* 0x002fc80000011602 */
[--C-:B------:R-:W-:Y:S01]  /*13350*/  SHF.R.S32.HI R2, RZ, 0x1f, R5.reuse ;  /* 0x0000001fff027819 */ /* 0x100fe20000011405 */
[----:B------:R-:W-:-:S04]  /*13360*/  IMAD.MOV R7, RZ, RZ, -R5 ;  /* 0x000000ffff077224 */ /* 0x000fc800078e0a05 */
[----:B------:R-:W-:Y:S02]  /*13370*/  IMAD R4, R2, UR10, RZ ;  /* 0x0000000a02047c24 */ /* 0x000fe4000f8e02ff */
[----:B------:R-:W-:Y:S02]  /*13380*/  IMAD R7, R11, R7, R6 ;  /* 0x000000070b077224 */ /* 0x000fe400078e0206 */
[----:B------:R-:W-:Y:S01]  /*13390*/  IMAD.U32 R2, RZ, RZ, UR8 ;  /* 0x00000008ff027e24 */ /* 0x000fe2000f8e00ff */
[----:B------:R-:W-:Y:S01]  /*133a0*/  ULDC.64 UR8, c[0x0][0xad8] ;  /* 0x0002b60000087ab9 */ /* 0x000fe20000000a00 */
[C---:B------:R-:W-:Y:S01]  /*133b0*/  IMAD R9, R5.reuse, UR11, R4 ;  /* 0x0000000b05097c24 */ /* 0x040fe2000f8e0204 */
[----:B------:R-:W-:Y:S01]  /*133c0*/  SHF.R.S32.HI R4, RZ, 0x1f, R7 ;  /* 0x0000001fff047819 */ /* 0x000fe20000011407 */
[----:B------:R-:W-:-:S04]  /*133d0*/  IMAD.WIDE.U32 R2, R5, UR10, R2 ;  /* 0x0000000a05027c25 */ /* 0x000fc8000f8e0002 */
[----:B------:R-:W-:Y:S01]  /*133e0*/  IMAD.IADD R3, R3, 0x1, R9 ;  /* 0x0000000103037824 */ /* 0x000fe200078e0209 */
[----:B------:R-:W-:Y:S01]  /*133f0*/  SHF.R.S32.HI R9, RZ, 0x1f, R22 ;  /* 0x0000001fff097819 */ /* 0x000fe20000011416 */
[----:B------:R-:W-:Y:S02]  /*13400*/  IMAD R4, R4, UR8, RZ ;  /* 0x0000000804047c24 */ /* 0x000fe4000f8e02ff */
[----:B------:R-:W-:Y:S02]  /*13410*/  VIADD R6, R221, UR60 ;  /* 0x0000003cdd067c36 */ /* 0x000fe40008000000 */
[----:B------:R-:W-:Y:S02]  /*13420*/  IMAD R11, R0, R11, RZ ;  /* 0x0000000b000b7224 */ /* 0x000fe400078e02ff */
[C---:B------:R-:W-:Y:S02]  /*13430*/  IMAD R5, R7.reuse, UR9, R4 ;  /* 0x0000000907057c24 */ /* 0x040fe4000f8e0204 */
[----:B------:R-:W-:Y:S01]  /*13440*/  IMAD.WIDE.U32 R2, R7, UR8, R2 ;  /* 0x0000000807027c25 */ /* 0x000fe2000f8e0002 */
[----:B------:R-:W-:Y:S01]  /*13450*/  ISETP.GE.AND P2, PT, R6, R11, PT ;  /* 0x0000000b0600720c */ /* 0x000fe20003f46270 */
[----:B------:R-:W-:-:S02]  /*13460*/  ULDC.64 UR8, c[0x0][0xa80] ;  /* 0x0002a00000087ab9 */ /* 0x000fc40000000a00 */
[----:B------:R-:W-:Y:S01]  /*13470*/  VIADD R0, R6, 0x20 ;  /* 0x0000002006007836 */ /* 0x000fe20000000000 */
[----:B------:R-:W-:Y:S01]  /*13480*/  LEA R4, P3, R2, UR8, 0x1 ;  /* 0x0000000802047c11 */ /* 0x000fe2000f8608ff */
[----:B------:R-:W-:Y:S02]  /*13490*/  IMAD.IADD R3, R3, 0x1, R5 ;  /* 0x0000000103037824 */ /* 0x000fe400078e0205 */
[----:B------:R-:W-:Y:S01]  /*134a0*/  VIADD R7, R22, 0x40 ;  /* 0x0000004016077836 */ /* 0x000fe20000000000 */
[----:B------:R-:W-:Y:S01]  /*134b0*/  ISETP.GE.AND P1, PT, R0, R11, PT ;  /* 0x0000000b0000720c */ /* 0x000fe20003f26270 */
[----:B------:R-:W-:Y:S01]  /*134c0*/  VIADD R0, R6, 0x40 ;  /* 0x0000004006007836 */ /* 0x000fe20000000000 */
[----:B------:R-:W-:Y:S02]  /*134d0*/  LEA.HI.X R5, R2, UR9, R3, 0x1, P3 ;  /* 0x0000000902057c11 */ /* 0x000fe400098f0c03 */
[----:B------:R0:W1:Y:S01]  /*134e0*/  SHFL.IDX PT, R2, R4, RZ, 0x181f ;  /* 0x00181fff04027589 */ /* 0x00006200000e0000 */
[----:B------:R-:W-:-:S02]  /*134f0*/  SHF.R.S32.HI R10, RZ, 0x1f, R7 ;  /* 0x0000001fff0a7819 */ /* 0x000fc40000011407 */
[----:B------:R-:W-:Y:S02]  /*13500*/  ISETP.GE.AND P0, PT, R0, R11, PT ;  /* 0x0000000b0000720c */ /* 0x000fe40003f06270 */
[----:B------:R0:W2:Y:S01]  /*13510*/  SHFL.IDX PT, R0, R5, RZ, 0x181f ;  /* 0x00181fff05007589 */ /* 0x0000a200000e0000 */
[----:B------:R-:W-:Y:S10]  /*13520*/  @P2 BRA `(.L_x_1243) ;  /* 0x0000000000382947 */ /* 0x000ff40003800000 */
[----:B------:R-:W-:Y:S01]  /*13530*/  ULDC UR4, c[0x0][0xac8] ;  /* 0x0002b20000047ab9 */ /* 0x000fe20000000800 */
[----:B------:R-:W-:Y:S01]  /*13540*/  ULDC.64 UR8, c[0x0][0x208] ;  /* 0x0000820000087ab9 */ /* 0x000fe20000000a00 */
[----:B------:R-:W-:Y:S02]  /*13550*/  ISETP.GE.AND P4, PT, R22, UR4, PT ;  /* 0x0000000416007c0c */ /* 0x000fe4000bf86270 */
[----:B------:R-:W-:Y:S02]  /*13560*/  ISETP.GE.AND P3, PT, R7, UR4, PT ;  /* 0x0000000407007c0c */ /* 0x000fe4000bf66270 */
[----:B------:R-:W-:-:S09]  /*13570*/  ISETP.GE.AND P2, PT, R193, UR4, PT ;  /* 0x00000004c1007c0c */ /* 0x000fd2000bf46270 */
[CC--:B-1----:R-:W-:Y:S02]  /*13580*/  @!P4 LEA R12, P6, R22.reuse, R2.reuse, 0x1 ;  /* 0x00000002160cc211 */ /* 0x0c2fe400078c08ff */
        /* <DEDUP_REMOVED lines=8> */
.L_x_1243:
[----:B------:R-:W-:Y:S05]  /*13610*/  BSYNC B1 ;  /* 0x0000000000017941 */ /* 0x000fea0003800000 */
.L_x_1242:
        /* <DEDUP_REMOVED lines=9> */
[CC--:B-1----:R-:W-:Y:S02]  /*136b0*/  @!P4 LEA R12, P1, R22.reuse, R2.reuse, 0x1 ;  /* 0x00000002160cc211 */ /* 0x0c2fe400078208ff */
        /* <DEDUP_REMOVED lines=8> */
.L_x_1245:
[----:B------:R-:W-:Y:S05]  /*13740*/  BSYNC B1 ;  /* 0x0000000000017941 */ /* 0x000fea0003800000 */
.L_x_1244:
        /* <DEDUP_REMOVED lines=18> */
.L_x_1247:
[----:B------:R-:W-:Y:S05]  /*13870*/  BSYNC B1 ;  /* 0x0000000000017941 */ /* 0x000fea0003800000 */
.L_x_1246:
[----:B0-----:R-:W-:Y:S01]  /*13880*/  VIADD R0, R6, 0x60 ;  /* 0x0000006006007836 */ /* 0x001fe20000000000 */
[----:B--2-4-:R-:W2:Y:S04]  /*13890*/  SHFL.IDX PT, R5, R5, 0x3, 0x181f ;  /* 0x00781f0005057f89 */ /* 0x014ea800000e0000 */
[----:B------:R-:W-:Y:S01]  /*138a0*/  ISETP.GE.AND P0, PT, R0, R11, PT ;  /* 0x0000000b0000720c */ /* 0x000fe20003f06270 */
[----:B-1-3--:R1:W3:-:S12]  /*138b0*/  SHFL.IDX PT, R2, R4, 0x3, 0x181f ;  /* 0x00781f0004027f89 */ /* 0x00a2d800000e0000 */
[----:B-1----:R-:W-:Y:S05]  /*138c0*/  @P0 BRA `(.L_x_1236) ;  /* 0x0000000000380947 */ /* 0x002fea0003800000 */
[----:B------:R-:W-:Y:S01]  /*138d0*/  ULDC UR4, c[0x0][0xac8] ;  /* 0x0002b20000047ab9 */ /* 0x000fe20000000800 */
[----:B------:R-:W-:Y:S01]  /*138e0*/  ULDC.64 UR8, c[0x0][0x208] ;  /* 0x0000820000087ab9 */ /* 0x000fe20000000a00 */
[----:B------:R-:W-:Y:S02]  /*138f0*/  ISETP.GE.AND P3, PT, R22, UR4, PT ;  /* 0x0000000416007c0c */ /* 0x000fe4000bf66270 */
[----:B------:R-:W-:Y:S02]  /*13900*/  ISETP.GE.AND P4, PT, R7, UR4, PT ;  /* 0x0000000407007c0c */ /* 0x000fe4000bf86270 */
[----:B------:R-:W-:-:S09]  /*13910*/  ISETP.GE.AND P5, PT, R193, UR4, PT ;  /* 0x00000004c1007c0c */ /* 0x000fd2000bfa6270 */
[CC--:B---3--:R-:W-:Y:S02]  /*13920*/  @!P3 LEA R12, P0, R22.reuse, R2.reuse, 0x1 ;  /* 0x00000002160cb211 */ /* 0x0c8fe400078008ff */
[-C--:B------:R-:W-:Y:S02]  /*13930*/  @!P4 LEA R6, P1, R7, R2.reuse, 0x1 ;  /* 0x000000020706c211 */ /* 0x080fe400078208ff */
[----:B------:R-:W-:Y:S02]  /*13940*/  @!P5 LEA R2, P2, R193, R2, 0x1 ;  /* 0x00000002c102d211 */ /* 0x000fe400078408ff */
[-C--:B--2---:R-:W-:Y:S02]  /*13950*/  @!P3 LEA.HI.X R13, R22, R5.reuse, R9, 0x1, P0 ;  /* 0x00000005160db211 */ /* 0x084fe400000f0c09 */
[-C--:B------:R-:W-:Y:S02]  /*13960*/  @!P4 LEA.HI.X R7, R7, R5.reuse, R10, 0x1, P1 ;  /* 0x000000050707c211 */ /* 0x080fe400008f0c0a */
[----:B------:R-:W-:Y:S01]  /*13970*/  @!P5 LEA.HI.X R3, R193, R5, R8, 0x1, P2 ;  /* 0x00000005c103d211 */ /* 0x000fe200010f0c08 */
[----:B------:R1:W-:Y:S04]  /*13980*/  @!P3 ST.E.128 desc[UR8][R12.64], RZ ;  /* 0x000000ff0c00b985 */ /* 0x0003e8000c101d08 */
[----:B------:R1:W-:Y:S04]  /*13990*/  @!P4 ST.E.128 desc[UR8][R6.64], RZ ;  /* 0x000000ff0600c985 */ /* 0x0003e8000c101d08 */
[----:B------:R1:W-:Y:S02]  /*139a0*/  @!P5 ST.E.128 desc[UR8][R2.64], RZ ;  /* 0x000000ff0200d985 */ /* 0x0003e4000c101d08 */
.L_x_1236:
[----:B------:R-:W-:Y:S05]  /*139b0*/  BSYNC B0 ;  /* 0x0000000000007941 */ /* 0x000fea0003800000 */
.L_x_1226:
[----:B------:R-:W-:Y:S02]  /*139c0*/  ULDC UR4, c[0x0][0xc3c] ;  /* 0x00030f0000047ab9 */ /* 0x000fe40000000800 */
[----:B------:R-:W-:-:S06]  /*139d0*/  UISETP.GE.AND UP0, UPT, UR6, UR4, UPT ;  /* 0x000000040600728c */ /* 0x000fcc000bf06270 */
[----:B------:R-:W-:-:S13]  /*139e0*/  PLOP3.LUT P0, PT, PT, PT, UP0, 0x80, 0x0 ;  /* 0x000000000000781c */ /* 0x000fda0003f0f008 */
[----:B------:R-:W-:Y:S05]  /*139f0*/  @!P0 BRA `(.L_x_1248) ;  /* 0xfffffed400c88947 */ /* 0x000fea000383ffff */
[----:B------:R-:W-:Y:S05]  /*13a00*/  EXIT ;  /* 0x000000000000794d */ /* 0x000fea0003800000 */
.L_x_1143:
[----:B------:R-:W-:-:S08]  /*13a10*/  NOP ;  /* 0x0000000000007918 */ /* 0x000fd00000000000 */
[----:B0-----:R-:W0:-:S00]  /*13a20*/  USETMAXREG.DEALLOC.CTAPOOL 0x18 ;  /* 0x00000018000079c8 */ /* 0x001e0000080e0500 */
[----:B0-----:R-:W-:Y:S01]  /*13a30*/  LOP3.LUT R0, R0, 0x3, RZ, 0xc0, !PT ;  /* 0x0000000300007812 */ /* 0x001fe200078ec0ff */
[----:B------:R-:W-:Y:S01]  /*13a40*/  IMAD.MOV.U32 R7, RZ, RZ, RZ ;  /* 0x000000ffff077224 */ /* 0x000fe200078e00ff */
[----:B------:R-:W-:-:S04]  /*13a50*/  LOP3.LUT R18, R18, 0xfffffffd, RZ, 0xc0, !PT ;  /* 0xfffffffd12127812 */ /* 0x000fc800078ec0ff */
[----:B------:R-:W0:Y:S02]  /*13a60*/  SHFL.IDX PT, R0, R0, RZ, 0x1f ;  /* 0x00001fff00007589 */ /* 0x000e2400000e0000 */
[----:B0-----:R-:W-:-:S13]  /*13a70*/  ISETP.NE.AND P0, PT, R0, RZ, PT ;  /* 0x000000ff0000720c */ /* 0x001fda0003f05270 */
[----:B------:R-:W-:Y:S01]  /*13a80*/  @P0 LOP3.LUT R18, R18, 0x2, RZ, 0xfc, !PT ;  /* 0x0000000212120812 */ /* 0x000fe200078efcff */
[----:B------:R-:W-:Y:S06]  /*13a90*/  @!P0 BRA `(.L_x_1249) ;  /* 0x0000000000248947 */ /* 0x000fec0003800000 */
[----:B------:R-:W0:Y:S08]  /*13aa0*/  S2UR UR5, SR_CgaCtaId ;  /* 0x00000000000579c3 */ /* 0x000e300000008800 */
[----:B------:R-:W-:Y:S06]  /*13ab0*/  BAR.SYNC.DEFER_BLOCKING 0x5, 0x180 ;  /* 0x0146000000007b1d */ /* 0x000fec0000010000 */
[----:B------:R-:W-:-:S02]  /*13ac0*/  UMOV UR4, 0x400 ;  /* 0x0000040000047882 */ /* 0x000fc40000000000 */
[----:B0-----:R-:W-:-:S09]  /*13ad0*/  ULEA UR4, UR5, UR4, 0x18 ;  /* 0x0000000405047291 */ /* 0x001fd2000f8ec03f */
[----:B------:R-:W0:Y:S04]  /*13ae0*/  LDS.128 R8, [UR4+0x308d0] ;  /* 0x0308d004ff087984 */ /* 0x000e280008000c00 */
[----:B0-----:R3:W-:Y:S04]  /*13af0*/  STL.64 [R1], R8 ;  /* 0x0000000801007387 */ /* 0x0017e80000100a00 */
[----:B------:R3:W-:Y:S01]  /*13b00*/  STL.64 [R1+0x8], R10 ;  /* 0x0000080a01007387 */ /* 0x0007e20000100a00 */
[----:B------:R-:W-:Y:S06]  /*13b10*/  BAR.ARV 0x4, 0x180 ;  /* 0x0106000000007b1d */ /* 0x000fec0000002000 */
[----:B------:R-:W-:Y:S05]  /*13b20*/  BRA `(.L_x_1250) ;  /* 0x0000000c00bc7947 */ /* 0x000fea0003800000 */
.L_x_1249:
[----:B------:R-:W-:Y:S01]  /*13b30*/  LOP3.LUT R0, R6, 0x1f, RZ, 0xc0, !PT ;  /* 0x0000001f06007812 */ /* 0x000fe200078ec0ff */
[----:B------:R-:W-:Y:S01]  /*13b40*/  ULDC UR4, c[0x0][0xc3c] ;  /* 0x00030f0000047ab9 */ /* 0x000fe20000000800 */
[----:B------:R-:W-:Y:S01]  /*13b50*/  ULDC.64 UR6, c[0x0][0x208] ;  /* 0x0000820000067ab9 */ /* 0x000fe20000000a00 */
[----:B------:R-:W-:Y:S01]  /*13b60*/  IMAD.MOV.U32 R8, RZ, RZ, RZ ;  /* 0x000000ffff087224 */ /* 0x000fe200078e00ff */
[----:B------:R-:W-:Y:S01]  /*13b70*/  ISETP.NE.AND P0, PT, R0, 0x1f, PT ;  /* 0x0000001f0000780c */ /* 0x000fe20003f05270 */
[----:B------:R-:W-:-:S03]  /*13b80*/  ULDC UR5, c[0x0][0xc38] ;  /* 0x00030e0000057ab9 */ /* 0x000fc60000000800 */
        /* <DEDUP_REMOVED lines=38> */
.L_x_1253:
        /* <DEDUP_REMOVED lines=39> */
[----:B------:R-:W-:-:S07]  /*14060*/  IMAD.MOV.U32 R5, RZ, RZ, R2 ;  /* 0x000000ffff057224 */ /* 0x000fce00078e0002 */
.L_x_1251:
[----:B------:R-:W-:Y:S02]  /*14070*/  IMAD.IADD R10, R9, 0x1, -R4 ;  /* 0x00000001090a7824 */ /* 0x000fe400078e0a04 */
[----:B------:R-:W-:Y:S02]  /*14080*/  IMAD.MOV.U32 R3, RZ, RZ, RZ ;  /* 0x000000ffff037224 */ /* 0x000fe400078e00ff */
[----:B------:R-:W-:-:S05]  /*14090*/  IMAD R2, R5, UR5, R10 ;  /* 0x0000000505027c24 */ /* 0x000fca000f8e020a */
[----:B------:R-:W-:-:S13]  /*140a0*/  ISETP.GT.AND P0, PT, R2, UR6, PT ;  /* 0x0000000602007c0c */ /* 0x000fda000bf04270 */
[----:B------:R-:W-:-:S04]  /*140b0*/  VOTE.ANY R2, PT, !P0 ;  /* 0x0000000000027806 */ /* 0x000fc800040e0100 */
[----:B------:R-:W0:Y:S01]  /*140c0*/  POPC R9, R2 ;  /* 0x0000000200097309 */ /* 0x000e220000000000 */
[----:B------:R-:W-:Y:S01]  /*140d0*/  ISETP.NE.AND P0, PT, R2, RZ, PT ;  /* 0x000000ff0200720c */ /* 0x000fe20003f05270 */
[----:B0-----:R0:W1:Y:S04]  /*140e0*/  SHFL.IDX PT, R8, R8, R9, 0x1f ;  /* 0x00001f0908087589 */ /* 0x00106800000e0000 */
[----:B------:R0:W2:Y:S08]  /*140f0*/  SHFL.IDX PT, R4, R7, R9, 0x1f ;  /* 0x00001f0907047589 */ /* 0x0000b000000e0000 */
[----:B------:R-:W-:Y:S05]  /*14100*/  @!P0 BRA `(.L_x_1254) ;  /* 0x0000000000088947 */ /* 0x000fea0003800000 */
[----:B------:R-:W-:-:S05]  /*14110*/  VIADD R2, R9, 0xffffffff ;  /* 0xffffffff09027836 */ /* 0x000fca0000000000 */
[----:B------:R3:W4:Y:S02]  /*14120*/  SHFL.IDX PT, R3, R5, R2, 0x1f ;  /* 0x00001f0205037589 */ /* 0x00072400000e0000 */
.L_x_1254:
[----:B----4-:R-:W-:Y:S01]  /*14130*/  IMAD R3, R3, UR5, R10 ;  /* 0x0000000503037c24 */ /* 0x010fe2000f8e020a */
[----:B-1----:R-:W-:Y:S01]  /*14140*/  ISETP.NE.AND P0, PT, R8, 0x1, PT ;  /* 0x000000010800780c */ /* 0x002fe20003f05270 */
[----:B------:R-:W-:-:S03]  /*14150*/  VIADD R14, R9, UR4 ;  /* 0x00000004090e7c36 */ /* 0x000fc60008000000 */
[----:B------:R1:W-:Y:S01]  /*14160*/  STL [R1], R3 ;  /* 0x0000000301007387 */ /* 0x0003e20000100800 */
[----:B---3--:R-:W-:-:S03]  /*14170*/  IADD3 R5, -R3, UR6, RZ ;  /* 0x0000000603057c10 */ /* 0x008fc6000fffe1ff */
[----:B------:R1:W-:Y:S05]  /*14180*/  STL [R1+0xc], R14 ;  /* 0x00000c0e01007387 */ /* 0x0003ea0000100800 */
[----:B------:R-:W-:Y:S05]  /*14190*/  @!P0 BRA `(.L_x_1255) ;  /* 0x0000000000e08947 */ /* 0x000fea0003800000 */
[----:B0-2---:R-:W-:Y:S02]  /*141a0*/  IABS R7, R4 ;  /* 0x0000000400077213 */ /* 0x005fe40000000000 */
[----:B------:R-:W-:Y:S02]  /*141b0*/  IABS R9, R8 ;  /* 0x0000000800097213 */ /* 0x000fe40000000000 */
[----:B------:R-:W0:Y:S01]  /*141c0*/  I2F.RP R10, R7 ;  /* 0x00000007000a7306 */ /* 0x000e220000209400 */
[----:B------:R-:W-:-:S07]  /*141d0*/  IABS R12, R5 ;  /* 0x00000005000c7213 */ /* 0x000fce0000000000 */
[----:B------:R-:W-:Y:S08]  /*141e0*/  I2F.RP R13, R9 ;  /* 0x00000009000d7306 */ /* 0x000ff00000209400 */
[----:B0-----:R-:W1:Y:S02]  /*141f0*/  MUFU.RCP R10, R10 ;  /* 0x0000000a000a7308 */ /* 0x001e640000001000 */
[----:B-1----:R-:W-:-:S06]  /*14200*/  VIADD R3, R10, 0xffffffe ;  /* 0x0ffffffe0a037836 */ /* 0x002fcc0000000000 */
[----:B------:R-:W0:Y:S02]  /*14210*/  F2I.FTZ.U32.TRUNC.NTZ R3, R3 ;  /* 0x0000000300037305 */ /* 0x000e24000021f000 */
[----:B0-----:R-:W-:-:S04]  /*14220*/  IMAD.MOV R2, RZ, RZ, -R3 ;  /* 0x000000ffff027224 */ /* 0x001fc800078e0a03 */
[----:B------:R-:W-:Y:S02]  /*14230*/  IMAD R11, R2, R7, RZ ;  /* 0x00000007020b7224 */ /* 0x000fe400078e02ff */
[----:B------:R-:W-:-:S04]  /*14240*/  IMAD.MOV.U32 R2, RZ, RZ, RZ ;  /* 0x000000ffff027224 */ /* 0x000fc800078e00ff */
[----:B------:R-:W-:Y:S01]  /*14250*/  IMAD.HI.U32 R11, R3, R11, R2 ;  /* 0x0000000b030b7227 */ /* 0x000fe200078e0002 */
[----:B------:R-:W-:Y:S01]  /*14260*/  IABS R3, R4 ;  /* 0x0000000400037213 */ /* 0x000fe20000000000 */
[----:B------:R-:W0:Y:S04]  /*14270*/  MUFU.RCP R2, R13 ;  /* 0x0000000d00027308 */ /* 0x000e280000001000 */
[----:B------:R-:W-:Y:S02]  /*14280*/  IMAD.MOV R3, RZ, RZ, -R3 ;  /* 0x000000ffff037224 */ /* 0x000fe400078e0a03 */
[----:B------:R-:W-:-:S04]  /*14290*/  IMAD.HI.U32 R10, R11, R12, RZ ;  /* 0x0000000c0b0a7227 */ /* 0x000fc800078e00ff */
[----:B------:R-:W-:-:S05]  /*142a0*/  IMAD R12, R10, R3, R12 ;  /* 0x000000030a0c7224 */ /* 0x000fca00078e020c */
[----:B------:R-:W-:Y:S01]  /*142b0*/  ISETP.GT.U32.AND P1, PT, R7, R12, PT ;  /* 0x0000000c0700720c */ /* 0x000fe20003f24070 */
[----:B0-----:R-:W-:-:S06]  /*142c0*/  VIADD R3, R2, 0xffffffe ;  /* 0x0ffffffe02037836 */ /* 0x001fcc0000000000 */
[----:B------:R-:W0:Y:S06]  /*142d0*/  F2I.FTZ.U32.TRUNC.NTZ R3, R3 ;  /* 0x0000000300037305 */ /* 0x000e2c000021f000 */
[----:B------:R-:W-:Y:S02]  /*142e0*/  @!P1 IMAD.IADD R12, R12, 0x1, -R7 ;  /* 0x000000010c0c9824 */ /* 0x000fe400078e0a07 */
[----:B------:R-:W-:Y:S01]  /*142f0*/  @!P1 VIADD R10, R10, 0x1 ;  /* 0x000000010a0a9836 */ /* 0x000fe20000000000 */
[----:B------:R-:W-:Y:S02]  /*14300*/  ISETP.NE.AND P1, PT, R4, RZ, PT ;  /* 0x000000ff0400720c */ /* 0x000fe40003f25270 */
[----:B------:R-:W-:Y:S01]  /*14310*/  ISETP.GE.U32.AND P0, PT, R12, R7, PT ;  /* 0x000000070c00720c */ /* 0x000fe20003f06070 */
[----:B0-----:R-:W-:-:S04]  /*14320*/  IMAD.MOV R2, RZ, RZ, -R3 ;  /* 0x000000ffff027224 */ /* 0x001fc800078e0a03 */
[----:B------:R-:W-:Y:S02]  /*14330*/  IMAD R7, R2, R9, RZ ;  /* 0x0000000902077224 */ /* 0x000fe400078e02ff */
[----:B------:R-:W-:-:S06]  /*14340*/  IMAD.MOV.U32 R2, RZ, RZ, RZ ;  /* 0x000000ffff027224 */ /* 0x000fcc00078e00ff */
[----:B------:R-:W-:Y:S02]  /*14350*/  @P0 VIADD R10, R10, 0x1 ;  /* 0x000000010a0a0836 */ /* 0x000fe40000000000 */
[----:B------:R-:W-:Y:S01]  /*14360*/  IMAD.HI.U32 R7, R3, R7, R2 ;  /* 0x0000000703077227 */ /* 0x000fe200078e0002 */
[----:B------:R-:W-:Y:S02]  /*14370*/  LOP3.LUT R2, R5, R4, RZ, 0x3c, !PT ;  /* 0x0000000405027212 */ /* 0x000fe400078e3cff */
[----:B------:R-:W-:Y:S02]  /*14380*/  IABS R3, R8 ;  /* 0x0000000800037213 */ /* 0x000fe40000000000 */
[----:B------:R-:W-:-:S03]  /*14390*/  ISETP.GE.AND P2, PT, R2, RZ, PT ;  /* 0x000000ff0200720c */ /* 0x000fc60003f46270 */
[----:B------:R-:W-:-:S10]  /*143a0*/  IMAD.MOV R3, RZ, RZ, -R3 ;  /* 0x000000ffff037224 */ /* 0x000fd400078e0a03 */
[----:B------:R-:W-:Y:S01]  /*143b0*/  @!P2 IMAD.MOV R10, RZ, RZ, -R10 ;  /* 0x000000ffff0aa224 */ /* 0x000fe200078e0a0a */
[----:B------:R-:W-:-:S04]  /*143c0*/  @!P1 LOP3.LUT R10, RZ, R4, RZ, 0x33, !PT ;  /* 0x00000004ff0a9212 */ /* 0x000fc800078e33ff */
        /* <DEDUP_REMOVED lines=8> */
[----:B------:R-:W-:-:S04]  /*14450*/  LOP3.LUT R2, R10, R8, RZ, 0x3c, !PT ;  /* 0x000000080a027212 */ /* 0x000fc800078e3cff */
[----:B------:R-:W-:Y:S01]  /*14460*/  ISETP.GE.AND P2, PT, R2, RZ, PT ;  /* 0x000000ff0200720c */ /* 0x000fe20003f46270 */
[----:B------:R-:W-:-:S04]  /*14470*/  IMAD.MOV R2, RZ, RZ, -R10 ;  /* 0x000000ffff027224 */ /* 0x000fc800078e0a0a */
[----:B------:R-:W-:Y:S02]  /*14480*/  IMAD R2, R4, R2, R5 ;  /* 0x0000000204027224 */ /* 0x000fe400078e0205 */
        /* <DEDUP_REMOVED lines=8> */
[----:B------:R-:W-:Y:S05]  /*14510*/  BRA `(.L_x_1256) ;  /* 0x0000000000f87947 */ /* 0x000fea0003800000 */
.L_x_1255:
[----:B-1----:R-:W1:Y:S01]  /*14520*/  LDC.64 R2, c[0x0][0xc90] ;  /* 0x00032400ff027b82 */ /* 0x002e620000000a00 */
[----:B------:R-:W-:Y:S01]  /*14530*/  ULDC.64 UR6, c[0x0][0x208] ;  /* 0x0000820000067ab9 */ /* 0x000fe20000000a00 */
[----:B-1----:R-:W-:-:S05]  /*14540*/  IMAD.WIDE R2, R14, 0x4, R2 ;  /* 0x000000040e027825 */ /* 0x002fca00078e0202 */
[----:B0-----:R0:W2:Y:S02]  /*14550*/  LDG.E R7, desc[UR6][R2.64] ;  /* 0x0000000602077981 */ /* 0x0010a4000c1e1900 */
[----:B0-----:R-:W-:Y:S02]  /*14560*/  IMAD.MOV.U32 R2, RZ, RZ, RZ ;  /* 0x000000ffff027224 */ /* 0x001fe400078e00ff */
[----:B--2---:R-:W-:-:S05]  /*14570*/  IMAD R8, R4, R7, RZ ;  /* 0x0000000704087224 */ /* 0x004fca00078e02ff */
[----:B------:R-:W-:-:S04]  /*14580*/  IABS R9, R8 ;  /* 0x0000000800097213 */ /* 0x000fc80000000000 */
[----:B------:R-:W0:Y:S08]  /*14590*/  I2F.RP R10, R9 ;  /* 0x00000009000a7306 */ /* 0x000e300000209400 */
[----:B0-----:R-:W0:Y:S02]  /*145a0*/  MUFU.RCP R10, R10 ;  /* 0x0000000a000a7308 */ /* 0x001e240000001000 */
[----:B0-----:R-:W-:-:S06]  /*145b0*/  VIADD R11, R10, 0xffffffe ;  /* 0x0ffffffe0a0b7836 */ /* 0x001fcc0000000000 */
[----:B------:R-:W0:Y:S02]  /*145c0*/  F2I.FTZ.U32.TRUNC.NTZ R3, R11 ;  /* 0x0000000b00037305 */ /* 0x000e24000021f000 */
[----:B0-----:R-:W-:-:S04]  /*145d0*/  IMAD.MOV R12, RZ, RZ, -R3 ;  /* 0x000000ffff0c7224 */ /* 0x001fc800078e0a03 */
[----:B------:R-:W-:-:S04]  /*145e0*/  IMAD R13, R12, R9, RZ ;  /* 0x000000090c0d7224 */ /* 0x000fc800078e02ff */
[----:B------:R-:W-:Y:S01]  /*145f0*/  IMAD.HI.U32 R2, R3, R13, R2 ;  /* 0x0000000d03027227 */ /* 0x000fe200078e0002 */
[----:B------:R-:W-:Y:S02]  /*14600*/  IABS R13, R5 ;  /* 0x00000005000d7213 */ /* 0x000fe40000000000 */
[----:B------:R-:W-:-:S03]  /*14610*/  IABS R3, R8 ;  /* 0x0000000800037213 */ /* 0x000fc60000000000 */
[----:B------:R-:W-:-:S04]  /*14620*/  IMAD.HI.U32 R2, R2, R13, RZ ;  /* 0x0000000d02027227 */ /* 0x000fc800078e00ff */
[----:B------:R-:W-:-:S04]  /*14630*/  IMAD.MOV R3, RZ, RZ, -R3 ;  /* 0x000000ffff037224 */ /* 0x000fc800078e0a03 */
        /* <DEDUP_REMOVED lines=11> */
[----:B------:R-:W-:Y:S02]  /*146f0*/  IMAD R9, R7, R2, RZ ;  /* 0x0000000207097224 */ /* 0x000fe400078e02ff */
[----:B------:R-:W-:Y:S02]  /*14700*/  IMAD.MOV R2, RZ, RZ, -R2 ;  /* 0x000000ffff027224 */ /* 0x000fe400078e0a02 */
[----:B------:R-:W-:Y:S02]  /*14710*/  IMAD.MOV R10, RZ, RZ, -R9 ;  /* 0x000000ffff0a7224 */ /* 0x000fe400078e0a09 */
[----:B------:R-:W-:Y:S02]  /*14720*/  IMAD R8, R8, R2, R5 ;  /* 0x0000000208087224 */ /* 0x000fe400078e0205 */
[----:B------:R-:W-:Y:S01]  /*14730*/  IMAD.MOV.U32 R2, RZ, RZ, RZ ;  /* 0x000000ffff027224 */ /* 0x000fe200078e00ff */
[----:B------:R-:W-:Y:S02]  /*14740*/  VIADDMNMX R7, R10, UR5, R7, PT ;  /* 0x000000050a077c46 */ /* 0x000fe4000b800107 */
[----:B------:R-:W-:-:S02]  /*14750*/  IADD3 R9, R9, 0x1000000, R8 ;  /* 0x0100000009097810 */ /* 0x000fc40007ffe008 */
[----:B------:R-:W-:-:S04]  /*14760*/  IABS R10, R7 ;  /* 0x00000007000a7213 */ /* 0x000fc80000000000 */
[----:B------:R-:W0:Y:S08]  /*14770*/  I2F.RP R11, R10 ;  /* 0x0000000a000b7306 */ /* 0x000e300000209400 */
[----:B0-----:R-:W0:Y:S02]  /*14780*/  MUFU.RCP R11, R11 ;  /* 0x0000000b000b7308 */ /* 0x001e240000001000 */
[----:B0-----:R-:W-:Y:S01]  /*14790*/  VIADD R3, R11, 0xffffffe ;  /* 0x0ffffffe0b037836 */ /* 0x001fe20000000000 */
[----:B------:R-:W-:-:S05]  /*147a0*/  IABS R11, R7 ;  /* 0x00000007000b7213 */ /* 0x000fca0000000000 */
[----:B------:R-:W0:Y:S02]  /*147b0*/  F2I.FTZ.U32.TRUNC.NTZ R3, R3 ;  /* 0x0000000300037305 */ /* 0x000e24000021f000 */
[----:B0-----:R-:W-:-:S04]  /*147c0*/  IMAD.MOV R5, RZ, RZ, -R3 ;  /* 0x000000ffff057224 */ /* 0x001fc800078e0a03 */
[----:B------:R-:W-:-:S04]  /*147d0*/  IMAD R5, R5, R10, RZ ;  /* 0x0000000a05057224 */ /* 0x000fc800078e02ff */
[----:B------:R-:W-:Y:S01]  /*147e0*/  IMAD.HI.U32 R2, R3, R5, R2 ;  /* 0x0000000503027227 */ /* 0x000fe200078e0002 */
[----:B------:R-:W-:-:S03]  /*147f0*/  IABS R5, R8 ;  /* 0x0000000800057213 */ /* 0x000fc60000000000 */
[----:B------:R-:W-:Y:S02]  /*14800*/  IMAD.MOV R3, RZ, RZ, -R11 ;  /* 0x000000ffff037224 */ /* 0x000fe400078e0a0b */
        /* <DEDUP_REMOVED lines=11> */
[----:B------:R-:W-:Y:S01]  /*148c0*/  @!P1 LOP3.LUT R2, RZ, R7, RZ, 0x33, !PT ;  /* 0x00000007ff029212 */ /* 0x000fe200078e33ff */
[----:B------:R-:W-:-:S04]  /*148d0*/  IMAD.MOV R7, RZ, RZ, -R7 ;  /* 0x000000ffff077224 */ /* 0x000fc800078e0a07 */
[----:B------:R-:W-:-:S05]  /*148e0*/  IMAD R3, R2, R7, R9 ;  /* 0x0000000702037224 */ /* 0x000fca00078e0209 */
[----:B------:R1:W-:Y:S02]  /*148f0*/  STL [R1+0x8], R3 ;  /* 0x0000080301007387 */ /* 0x0003e40000100800 */
.L_x_1256:
[----:B01----:R-:W-:-:S05]  /*14900*/  LOP3.LUT R3, RZ, R2, RZ, 0x33, !PT ;  /* 0x00000002ff037212 */ /* 0x003fca00078e33ff */
[----:B------:R-:W-:-:S05]  /*14910*/  IMAD.IADD R2, R4, 0x1, R3 ;  /* 0x0000000104027824 */ /* 0x000fca00078e0203 */
[----:B------:R1:W-:Y:S01]  /*14920*/  STL [R1+0x4], R2 ;  /* 0x0000040201007387 */ /* 0x0003e20000100800 */
[----:B------:R-:W-:Y:S05]  /*14930*/  BRA `(.L_x_1257) ;  /* 0x0000000000107947 */ /* 0x000fea0003800000 */
.L_x_1252:
[----:B------:R-:W-:Y:S01]  /*14940*/  IMAD.U32 R2, RZ, RZ, UR6 ;  /* 0x00000006ff027e24 */ /* 0x000fe2000f8e00ff */
[----:B------:R0:W-:Y:S04]  /*14950*/  STL [R1+0x4], RZ ;  /* 0x000004ff01007387 */ /* 0x0001e80000100800 */
[----:B------:R0:W-:Y:S04]  /*14960*/  STL [R1+0x8], RZ ;  /* 0x000008ff01007387 */ /* 0x0001e80000100800 */
[----:B------:R0:W-:Y:S02]  /*14970*/  STL [R1], R2 ;  /* 0x0000000201007387 */ /* 0x0001e40000100800 */
.L_x_1257:
[----:B------:R-:W2:Y:S04]  /*14980*/  LDL R8, [R1] ;  /* 0x0000000001087983 */ /* 0x000ea80000100800 */
[----:B------:R-:W2:Y:S04]  /*14990*/  LDL R9, [R1+0x4] ;  /* 0x0000040001097983 */ /* 0x000ea80000100800 */
[----:B------:R-:W2:Y:S04]  /*149a0*/  LDL R10, [R1+0x8] ;  /* 0x00000800010a7983 */ /* 0x000ea80000100800 */
[----:B------:R-:W2:Y:S01]  /*149b0*/  LDL R11, [R1+0xc] ;  /* 0x00000c00010b7983 */ /* 0x000ea20000100800 */
[----:B------:R-:W-:-:S13]  /*149c0*/  ISETP.NE.AND P0, PT, R0, RZ, PT ;  /* 0x000000ff0000720c */ /* 0x000fda0003f05270 */
[----:B------:R-:W3:Y:S01]  /*149d0*/  @!P0 S2R R3, SR_CgaCtaId ;  /* 0x0000000000038919 */ /* 0x000ee20000008800 */
[----:B------:R-:W-:-:S04]  /*149e0*/  @!P0 MOV R0, 0x400 ;  /* 0x0000040000008802 */ /* 0x000fc80000000f00 */
[----:B---3--:R-:W-:-:S05]  /*149f0*/  @!P0 LEA R0, R3, R0, 0x18 ;  /* 0x0000000003008211 */ /* 0x008fca00078ec0ff */
[----:B--2---:R2:W-:Y:S01]  /*14a00*/  @!P0 STS.128 [R0+0x308d0], R8 ;  /* 0x0308d00800008388 */ /* 0x0045e20000000c00 */
[----:B------:R-:W-:Y:S06]  /*14a10*/  BAR.ARV 0x5, 0x180 ;  /* 0x0146000000007b1d */ /* 0x000fec0000002000 */
.L_x_1250:
[----:B--2---:R-:W2:Y:S01]  /*14a20*/  LDL R0, [R1+0xc] ;  /* 0x00000c0001007983 */ /* 0x004ea20000100800 */
[----:B------:R-:W-:-:S03]  /*14a30*/  ULDC UR4, c[0x0][0xc3c] ;  /* 0x00030f0000047ab9 */ /* 0x000fc60000000800 */
[----:B------:R4:W-:Y:S01]  /*14a40*/  STL [R1+0x10], RZ ;  /* 0x000010ff01007387 */ /* 0x0009e20000100800 */
[----:B--2---:R-:W-:Y:S01]  /*14a50*/  ISETP.GE.AND P0, PT, R0, UR4, PT ;  /* 0x0000000400007c0c */ /* 0x004fe2000bf06270 */
[----:B------:R-:W-:-:S05]  /*14a60*/  IMAD.MOV.U32 R0, RZ, RZ, 0x1 ;  /* 0x00000001ff007424 */ /* 0x000fca00078e00ff */
[----:B------:R4:W-:Y:S04]  /*14a70*/  STL [R1+0x14], R0 ;  /* 0x0000140001007387 */ /* 0x0009e80000100800 */
[----:B------:R4:W-:Y:S03]  /*14a80*/  STL [R1+0x50], RZ ;  /* 0x000050ff01007387 */ /* 0x0009e60000100800 */
[----:B------:R-:W-:Y:S05]  /*14a90*/  @P0 BRA `(.L_x_1258) ;  /* 0x0000006400640947 */ /* 0x000fea0003800000 */
[----:B------:R-:W2:Y:S01]  /*14aa0*/  S2UR UR5, SR_CgaCtaId ;  /* 0x00000000000579c3 */ /* 0x000ea20000008800 */
[C---:B----4-:R-:W-:Y:S01]  /*14ab0*/  IMAD.SHL.U32 R0, R6.reuse, 0x8, RZ ;  /* 0x0000000806007824 */ /* 0x050fe200078e00ff */
[----:B------:R-:W-:Y:S01]  /*14ac0*/  LOP3.LUT R4, R6, 0x7f, RZ, 0xc0, !PT ;  /* 0x0000007f06047812 */ /* 0x000fe200078ec0ff */
[----:B------:R-:W-:Y:S01]  /*14ad0*/  UMOV UR4, 0x400 ;  /* 0x0000040000047882 */ /* 0x000fe20000000000 */
[----:B------:R-:W-:Y:S01]  /*14ae0*/  BSSY B8, `(.L_x_1258) ;  /* 0x0000654000087945 */ /* 0x000fe20003800000 */
[----:B------:R-:W-:Y:S01]  /*14af0*/  ULDC UR38, c[0x0][0xc] ;  /* 0x0000030000267ab9 */ /* 0x000fe20000000800 */
[----:B------:R-:W-:Y:S01]  /*14b00*/  LOP3.LUT R3, R0, 0x1f8, RZ, 0xc0, !PT ;  /* 0x000001f800037812 */ /* 0x000fe200078ec0ff */
[----:B01----:R-:W-:Y:S01]  /*14b10*/  IMAD.SHL.U32 R2, R4, 0x8, RZ ;  /* 0x0000000804027824 */ /* 0x003fe200078e00ff */
[----:B------:R-:W-:Y:S01]  /*14b20*/  LOP3.LUT R0, R0, 0x38, RZ, 0xc0, !PT ;  /* 0x0000003800007812 */ /* 0x000fe200078ec0ff */
[----:B------:R-:W-:Y:S01]  /*14b30*/  ULDC.64 UR36, c[0x0][0x198] ;  /* 0x0000660000247ab9 */ /* 0x000fe20000000a00 */
[----:B------:R-:W-:Y:S01]  /*14b40*/  LOP3.LUT R3, R3, 0x38, R6, 0x78, !PT ;  /* 0x0000003803037812 */ /* 0x000fe200078e7806 */
[----:B------:R-:W-:-:S03]  /*14b50*/  IMAD.SHL.U32 R6, R6, 0x10, RZ ;  /* 0x0000001006067824 */ /* 0x000fc600078e00ff */
[----:B------:R-:W-:Y:S02]  /*14b60*/  LOP3.LUT R2, R3, 0x200, R2, 0xf8, !PT ;  /* 0x0000020003027812 */ /* 0x000fe400078ef802 */
[----:B------:R-:W-:-:S04]  /*14b70*/  SHF.R.U32.HI R3, RZ, 0x3, R4 ;  /* 0x00000003ff037819 */ /* 0x000fc80000011604 */
[----:B------:R-:W-:Y:S01]  /*14b80*/  LOP3.LUT R4, R3, 0x70, R6, 0xf8, !PT ;  /* 0x0000007003047812 */ /* 0x000fe200078ef806 */
[----:B--2---:R-:W-:-:S06]  /*14b90*/  ULEA UR4, UR5, UR4, 0x18 ;  /* 0x0000000405047291 */ /* 0x004fcc000f8ec03f */
[----:B------:R-:W-:-:S04]  /*14ba0*/  IMAD.U32 R19, RZ, RZ, UR4 ;  /* 0x00000004ff137e24 */ /* 0x000fc8000f8e00ff */
[----:B------:R-:W-:Y:S02]  /*14bb0*/  IMAD R3, R2, 0x2, R19 ;  /* 0x0000000202037824 */ /* 0x000fe400078e0213 */
[----:B------:R-:W-:-:S03]  /*14bc0*/  IMAD.MOV.U32 R2, RZ, RZ, 0x1 ;  /* 0x00000001ff027424 */ /* 0x000fc600078e00ff */
[----:B------:R-:W-:Y:S04]  /*14bd0*/  STL [R1+0x20], R3 ;  /* 0x0000200301007387 */ /* 0x000fe80000100800 */
[----:B------:R-:W-:Y:S04]  /*14be0*/  STL [R1+0x50], RZ ;  /* 0x000050ff01007387 */ /* 0x000fe80000100800 */
[----:B------:R0:W-:Y:S04]  /*14bf0*/  STL [R1+0x14], R2 ;  /* 0x0000140201007387 */ /* 0x0001e80000100800 */
[----:B------:R1:W-:Y:S01]  /*14c00*/  STL [R1+0x10], RZ ;  /* 0x000010ff01007387 */ /* 0x0003e20000100800 */
[----:B0-----:R-:W-:-:S02]  /*14c10*/  LOP3.LUT R2, R0, 0x40, RZ, 0xfc, !PT ;  /* 0x0000004000027812 */ /* 0x001fc400078efcff */
[----:B-1----:R-:W-:-:S07]  /*14c20*/  LOP3.LUT R0, R0, 0x80, RZ, 0xfc, !PT ;  /* 0x0000008000007812 */ /* 0x002fce00078efcff */
.L_x_1374:
[----:B--23--:R-:W2:Y:S01]  /*14c30*/  LDL R9, [R1+0xc] ;  /* 0x00000c0001097983 */ /* 0x00cea20000100800 */
[----:B------:R-:W-:Y:S05]  /*14c40*/  YIELD ;  /* 0x0000000000007946 */ /* 0x000fea0003800000 */
[----:B------:R-:W-:Y:S01]  /*14c50*/  ULDC.64 UR4, c[0x0][0xa28] ;  /* 0x00028a0000047ab9 */ /* 0x000fe20000000a00 */
[----:B------:R-:W-:Y:S01]  /*14c60*/  IMAD.MOV.U32 R0, RZ, RZ, RZ ;  /* 0x000000ffff007224 */ /* 0x000fe200078e00ff */
[----:B------:R-:W-:Y:S01]  /*14c70*/  ISETP.NE.U32.AND P0, PT, RZ, UR4, PT ;  /* 0x00000004ff007c0c */ /* 0x000fe2000bf05070 */
[----:B01----:R-:W0:Y:S01]  /*14c80*/  LDC.64 R4, c[0x0][0xa00] ;  /* 0x00028000ff047b82 */ /* 0x003e220000000a00 */
[----:B------:R-:W-:Y:S01]  /*14c90*/  ULDC.64 UR8, c[0x0][0x208] ;  /* 0x0000820000087ab9 */ /* 0x000fe20000000a00 */
[----:B------:R-:W-:Y:S01]  /*14ca0*/  IMAD.MOV.U32 R10, RZ, RZ, RZ ;  /* 0x000000ffff0a7224 */ /* 0x000fe200078e00ff */
[----:B------:R-:W-:Y:S01]  /*14cb0*/  ISETP.NE.AND.EX P0, PT, RZ, UR5, PT, P0 ;  /* 0x00000005ff007c0c */ /* 0x000fe2000bf05300 */
[----:B------:R-:W-:Y:S01]  /*14cc0*/  ULDC.64 UR4, c[0x0][0xa18] ;  /* 0x0002860000047ab9 */ /* 0x000fe20000000a00 */
[----:B------:R-:W-:-:S11]  /*14cd0*/  ULDC.64 UR6, c[0x0][0xa08] ;  /* 0x0002820000067ab9 */ /* 0x000fd60000000a00 */
[----:B------:R-:W2:Y:S02]  /*14ce0*/  @P0 LDC.64 R2, c[0x0][0xa28] ;  /* 0x00028a00ff020b82 */ /* 0x000ea40000000a00 */
[----:B--2---:R-:W-:-:S05]  /*14cf0*/  @P0 IMAD.WIDE R2, R9, 0x4, R2 ;  /* 0x0000000409020825 */ /* 0x004fca00078e0202 */
[----:B------:R1:W5:Y:S01]  /*14d00*/  @P0 LDG.E R0, desc[UR8][R2.64] ;  /* 0x0000000802000981 */ /* 0x000362000c1e1900 */
[----:B------:R-:W-:Y:S01]  /*14d10*/  ISETP.NE.U32.AND P0, PT, RZ, UR4, PT ;  /* 0x00000004ff007c0c */ /* 0x000fe2000bf05070 */
[----:B0-----:R-:W-:Y:S01]  /*14d20*/  IMAD.WIDE R4, R9, 0x4, R4 ;  /* 0x0000000409047825 */ /* 0x001fe200078e0204 */
[----:B------:R-:W-:Y:S02]  /*14d30*/  ISETP.NE.U32.AND P1, PT, RZ, UR6, PT ;  /* 0x00000006ff007c0c */ /* 0x000fe4000bf25070 */
[----:B------:R-:W-:Y:S01]  /*14d40*/  ISETP.NE.AND.EX P2, PT, RZ, UR5, PT, P0 ;  /* 0x00000005ff007c0c */ /* 0x000fe2000bf45300 */
[----:B------:R-:W-:Y:S01]  /*14d50*/  ULDC.64 UR4, c[0x0][0xa00] ;  /* 0x0002800000047ab9 */ /* 0x000fe20000000a00 */
[----:B------:R-:W-:Y:S01]  /*14d60*/  ISETP.NE.AND.EX P1, PT, RZ, UR7, PT, P1 ;  /* 0x00000007ff007c0c */ /* 0x000fe2000bf25310 */
[----:B------:R-:W-:Y:S01]  /*14d70*/  IMAD.MOV.U32 R8, RZ, RZ, RZ ;  /* 0x000000ffff087224 */ /* 0x000fe200078e00ff */
[----:B------:R-:W-:Y:S01]  /*14d80*/  ISETP.NE.U32.AND P0, PT, RZ, UR4, PT ;  /* 0x00000004ff007c0c */ /* 0x000fe2000bf05070 */
[----:B-1----:R-:W0:Y:S03]  /*14d90*/  LDC.64 R2, c[0x0][0xa08] ;  /* 0x00028200ff027b82 */ /* 0x002e260000000a00 */
[----:B------:R-:W-:-:S05]  /*14da0*/  ISETP.NE.AND.EX P0, PT, RZ, UR5, PT, P0 ;  /* 0x00000005ff007c0c */ /* 0x000fca000bf05300 */
[----:B------:R-:W1:Y:S08]  /*14db0*/  @P2 LDC.64 R6, c[0x0][0xa18] ;  /* 0x00028600ff062b82 */ /* 0x000e700000000a00 */
[----:B------:R-:W2:Y:S01]  /*14dc0*/  @P0 LDG.E R10, desc[UR8][R4.64] ;  /* 0x00000008040a0981 */ /* 0x000ea2000c1e1900 */
[----:B------:R-:W-:Y:S01]  /*14dd0*/  ULDC UR4, c[0x0][0x288] ;  /* 0x0000a20000047ab9 */ /* 0x000fe20000000800 */
[----:B0-----:R-:W-:-:S05]  /*14de0*/  IMAD.WIDE R2, R9, 0x4, R2 ;  /* 0x0000000409027825 */ /* 0x001fca00078e0202 */
[----:B------:R-:W5:Y:S01]  /*14df0*/  @P1 LDG.E R8, desc[UR8][R2.64] ;  /* 0x0000000802081981 */ /* 0x000f62000c1e1900 */
[----:B-1----:R-:W-:-:S03]  /*14e00*/  @P2 IMAD.WIDE R6, R9, 0x4, R6 ;  /* 0x0000000409062825 */ /* 0x002fc600078e0206 */
[----:B--2---:R0:W-:Y:S02]  /*14e10*/  STL [R1+0x30], R10 ;  /* 0x0000300a01007387 */ /* 0x0041e40000100800 */
[----:B0-----:R-:W-:Y:S01]  /*14e20*/  IMAD.U32 R10, RZ, RZ, UR4 ;  /* 0x00000004ff0a7e24 */ /* 0x001fe2000f8e00ff */
[----:B------:R-:W-:-:S05]  /*14e30*/  ULDC.64 UR4, c[0x0][0x418] ;  /* 0x0001060000047ab9 */ /* 0x000fca0000000a00 */
        /* <DEDUP_REMOVED lines=12> */
[----:B------:R-:W0:Y:S04]  /*14f00*/  LDG.E R7, desc[UR4][R4.64] ;  /* 0x0000000404077981 */ /* 0x000e28000c1e1900 */
[----:B------:R-:W0:Y:S02]  /*14f10*/  LDG.E R4, desc[UR4][R4.64+0x4] ;  /* 0x0000040404047981 */ /* 0x000e24000c1e1900 */
[----:B0-----:R-:W-:-:S05]  /*14f20*/  IMAD.IADD R10, R4, 0x1, -R7 ;  /* 0x00000001040a7824 */ /* 0x001fca00078e0a07 */
[----:B------:R1:W-:Y:S02]  /*14f30*/  STL [R1+0x2c], R10 ;  /* 0x00002c0a01007387 */ /* 0x0003e40000100800 */
.L_x_1259:
[----:B------:R-:W2:Y:S01]  /*14f40*/  LDL.LU R5, [R1+0x8] ;  /* 0x0000080001057983 */ /* 0x000ea20000300800 */
[----:B------:R-:W-:Y:S02]  /*14f50*/  ULDC.64 UR4, c[0x0][0xa20] ;  /* 0x0002880000047ab9 */ /* 0x000fe40000000a00 */
[----:B------:R-:W-:-:S04]  /*14f60*/  ISETP.NE.U32.AND P0, PT, RZ, UR4, PT ;  /* 0x00000004ff007c0c */ /* 0x000fc8000bf05070 */
[----:B------:R-:W-:Y:S02]  /*14f70*/  ISETP.NE.AND.EX P0, PT, RZ, UR5, PT, P0 ;  /* 0x00000005ff007c0c */ /* 0x000fe4000bf05300 */
[C---:B--2---:R-:W-:Y:S02]  /*14f80*/  LOP3.LUT R7, R5.reuse, 0xff000000, RZ, 0xc0, !PT ;  /* 0xff00000005077812 */ /* 0x044fe400078ec0ff */
[C---:B------:R-:W-:Y:S02]  /*14f90*/  LOP3.LUT R4, R5.reuse, 0xff0000, RZ, 0xc0, !PT ;  /* 0x00ff000005047812 */ /* 0x040fe400078ec0ff */
[----:B------:R-:W-:Y:S02]  /*14fa0*/  SHF.R.U32.HI R7, RZ, 0x8, R7 ;  /* 0x00000008ff077819 */ /* 0x000fe40000011607 */
[----:B------:R-:W-:Y:S02]  /*14fb0*/  LOP3.LUT R16, R5, 0xffff, RZ, 0xc0, !PT ;  /* 0x0000ffff05107812 */ /* 0x000fe400078ec0ff */
[----:B------:R-:W-:Y:S01]  /*14fc0*/  LEA.HI R7, R4, R7, RZ, 0x10 ;  /* 0x0000000704077211 */ /* 0x000fe200078f80ff */
[----:B-----5:R-:W-:-:S05]  /*14fd0*/  IMAD.IADD R4, R8, 0x1, R0 ;  /* 0x0000000108047824 */ /* 0x020fca00078e0200 */
[----:B------:R2:W-:Y:S01]  /*14fe0*/  STL [R1+0x18], R4 ;  /* 0x0000180401007387 */ /* 0x0005e20000100800 */
[----:B------:R-:W-:Y:S05]  /*14ff0*/  @!P0 BRA `(.L_x_1260) ;  /* 0x0000000000148947 */ /* 0x000fea0003800000 */
[----:B------:R-:W3:Y:S01]  /*15000*/  LDC.64 R2, c[0x0][0xa20] ;  /* 0x00028800ff027b82 */ /* 0x000ee20000000a00 */
[----:B------:R-:W-:Y:S01]  /*15010*/  ULDC.64 UR4, c[0x0][0x208] ;  /* 0x0000820000047ab9 */ /* 0x000fe20000000a00 */
[----:B---3--:R-:W-:-:S05]  /*15020*/  IMAD.WIDE R2, R9, 0x4, R2 ;  /* 0x0000000409027825 */ /* 0x008fca00078e0202 */
[----:B------:R3:W5:Y:S01]  /*15030*/  LDG.E R6, desc[UR4][R2.64] ;  /* 0x0000000402067981 */ /* 0x000762000c1e1900 */
[----:B------:R-:W-:Y:S05]  /*15040*/  BRA `(.L_x_1261) ;  /* 0x0000000000147947 */ /* 0x000fea0003800000 */
.L_x_1260:
[----:B------:R-:W-:Y:S05]  /*15050*/  @!P1 BRA `(.L_x_1261) ;  /* 0x0000000000109947 */ /* 0x000fea0003800000 */
[----:B------:R-:W-:Y:S02]  /*15060*/  ULDC.64 UR4, c[0x0][0x208] ;  /* 0x0000820000047ab9 */ /* 0x000fe40000000a00 */
[----:B------:R-:W3:Y:S04]  /*15070*/  LDG.E R6, desc[UR4][R2.64] ;  /* 0x0000000402067981 */ /* 0x000ee8000c1e1900 */
[----:B------:R-:W3:Y:S02]  /*15080*/  LDG.E R2, desc[UR4][R2.64+0x4] ;  /* 0x0000040402027981 */ /* 0x000ee4000c1e1900 */
[----:B---3--:R-:W-:-:S07]  /*15090*/  IMAD.IADD R6, R2, 0x1, -R6 ;  /* 0x0000000102067824 */ /* 0x008fce00078e0a06 */
.L_x_1261:
[----:B--2---:R-:W2:Y:S01]  /*150a0*/  LDL.LU R4, [R1+0x4] ;  /* 0x0000040001047983 */ /* 0x004ea20000300800 */
[----:B---3--:R-:W3:Y:S01]  /*150b0*/  LDC R2, c[0x0][0x448] ;  /* 0x00011200ff027b82 */ /* 0x008ee20000000800 */
[----:B-----5:R-:W-:Y:S01]  /*150c0*/  IMAD.IADD R0, R6, 0x1, -R0 ;  /* 0x0000000106007824 */ /* 0x020fe200078e0a00 */
[----:B---3--:R-:W-:-:S13]  /*150d0*/  ISETP.NE.AND P1, PT, R2, 0x1, PT ;  /* 0x000000010200780c */ /* 0x008fda0003f25270 */
[----:B------:R-:W3:Y:S08]  /*150e0*/  @P1 LDC R3, c[0x0][0x44c] ;  /* 0x00011300ff031b82 */ /* 0x000ef00000000800 */
[----:B------:R-:W4:Y:S01]  /*150f0*/  @P1 LDC R2, c[0x0][0x450] ;  /* 0x00011400ff021b82 */ /* 0x000f220000000800 */
[----:B--2---:R-:W-:-:S04]  /*15100*/  IMAD.SHL.U32 R11, R4, 0x80, RZ ;  /* 0x00000080040b7824 */ /* 0x004fc800078e00ff */
[----:B------:R-:W-:Y:S01]  /*15110*/  VIADD R4, R11, 0x7f ;  /* 0x0000007f0b047836 */ /* 0x000fe20000000000 */
[----:B------:R2:W-:Y:S03]  /*15120*/  STL [R1+0x28], R11 ;  /* 0x0000280b01007387 */ /* 0x0005e60000100800 */
[----:B---3--:R-:W-:-:S04]  /*15130*/  @P1 IMAD.HI.U32 R3, R4, R3, RZ ;  /* 0x0000000304031227 */ /* 0x008fc800078e00ff */
[----:B------:R-:W-:Y:S01]  /*15140*/  IMAD.MOV.U32 R6, RZ, RZ, R4 ;  /* 0x000000ffff067224 */ /* 0x000fe200078e0004 */
[----:B----4-:R-:W-:Y:S01]  /*15150*/  @P1 SHF.R.U32.HI R6, RZ, R2, R3 ;  /* 0x00000002ff061219 */ /* 0x010fe20000011603 */
[----:B------:R-:W-:-:S04]  /*15160*/  VIADD R2, R0, 0x5f ;  /* 0x0000005f00027836 */ /* 0x000fc80000000000 */
[----:B------:R-:W-:-:S05]  /*15170*/  IMAD.HI R2, R2, 0x2aaaaaab, RZ ;  /* 0x2aaaaaab02027827 */ /* 0x000fca00078e02ff */
[----:B------:R-:W-:-:S04]  /*15180*/  SHF.R.U32.HI R3, RZ, 0x1f, R2 ;  /* 0x0000001fff037819 */ /* 0x000fc80000011602 */
[----:B------:R-:W-:Y:S02]  /*15190*/  LEA.HI.SX32 R9, R2, R3, 0x1c ;  /* 0x0000000302097211 */ /* 0x000fe400078fe2ff */
[----:B------:R-:W-:-:S03]  /*151a0*/  IADD3 R2, R0, 0x1, -R10 ;  /* 0x0000000100027810 */ /* 0x000fc60007ffe80a */
[----:B------:R2:W-:Y:S02]  /*151b0*/  STL [R1+0x58], R9 ;  /* 0x0000580901007387 */ /* 0x0005e40000100800 */
[----:B------:R-:W-:Y:S02]  /*151c0*/  IMAD.IADD R6, R2, 0x1, R6 ;  /* 0x0000000102067824 */ /* 0x000fe400078e0206 */
[----:B------:R-:W3:Y:S02]  /*151d0*/  LDC.64 R2, c[0x0][0x9e0] ;  /* 0x00027800ff027b82 */ /* 0x000ee40000000a00 */
[----:B---3--:R-:W-:Y:S01]  /*151e0*/  ISETP.GE.AND P2, PT, R3, 0x1, PT ;  /* 0x000000010300780c */ /* 0x008fe20003f46270 */
[----:B------:R-:W-:-:S12]  /*151f0*/  IMAD.IADD R2, R6, 0x1, R2 ;  /* 0x0000000106027824 */ /* 0x000fd800078e0202 */
[----:B--2---:R-:W-:Y:S05]  /*15200*/  @!P2 BRA `(.L_x_1262) ;  /* 0x000000000048a947 */ /* 0x004fea0003800000 */
[C---:B------:R-:W-:Y:S01]  /*15210*/  ISETP.GT.AND P0, PT, R6.reuse, RZ, PT ;  /* 0x000000ff0600720c */ /* 0x040fe20003f04270 */
[----:B------:R-:W-:Y:S01]  /*15220*/  BSSY B0, `(.L_x_1263) ;  /* 0x000000e000007945 */ /* 0x000fe20003800000 */
[----:B------:R-:W-:-:S11]  /*15230*/  VIADD R8, R6, 0xffffffff ;  /* 0xffffffff06087836 */ /* 0x000fd60000000000 */
[----:B------:R-:W-:Y:S05]  /*15240*/  @P0 BRA `(.L_x_1264) ;  /* 0x00000000001c0947 */ /* 0x000fea0003800000 */
[----:B------:R-:W-:Y:S01]  /*15250*/  ISETP.NE.AND P0, PT, R3, 0x1, PT ;  /* 0x000000010300780c */ /* 0x000fe20003f05270 */
[----:B------:R-:W-:-:S12]  /*15260*/  IMAD.MOV R6, RZ, RZ, -R6 ;  /* 0x000000ffff067224 */ /* 0x000fd800078e0a06 */
[----:B------:R-:W2:Y:S02]  /*15270*/  @P0 LDC.64 R4, c[0x0][0x9e8] ;  /* 0x00027a00ff040b82 */ /* 0x000ea40000000a00 */
[----:B--2---:R-:W-:-:S05]  /*15280*/  @P0 IMAD.HI.U32 R4, R6, R4, RZ ;  /* 0x0000000406040227 */ /* 0x004fca00078e00ff */
[----:B------:R-:W-:-:S04]  /*15290*/  @P0 SHF.R.U32.HI R6, RZ, R5, R4 ;  /* 0x00000005ff060219 */ /* 0x000fc80000011604 */
[----:B------:R-:W-:Y:S01]  /*152a0*/  LOP3.LUT R8, RZ, R6, RZ, 0x33, !PT ;  /* 0x00000006ff087212 */ /* 0x000fe200078e33ff */
[----:B------:R-:W-:Y:S06]  /*152b0*/  BRA `(.L_x_1265) ;  /* 0x0000000000107947 */ /* 0x000fec0003800000 */
.L_x_1264:
[----:B------:R-:W-:-:S13]  /*152c0*/  ISETP.NE.AND P0, PT, R3, 0x1, PT ;  /* 0x000000010300780c */ /* 0x000fda0003f05270 */
[----:B------:R-:W2:Y:S02]  /*152d0*/  @P0 LDC.64 R4, c[0x0][0x9e8] ;  /* 0x00027a00ff040b82 */ /* 0x000ea40000000a00 */
[----:B--2---:R-:W-:-:S05]  /*152e0*/  @P0 IMAD.HI.U32 R4, R8, R4, RZ ;  /* 0x0000000408040227 */ /* 0x004fca00078e00ff */
[----:B------:R-:W-:-:S07]  /*152f0*/  @P0 SHF.R.U32.HI R8, RZ, R5, R4 ;  /* 0x00000005ff080219 */ /* 0x000fce0000011604 */
.L_x_1265:
[----:B------:R-:W-:Y:S05]  /*15300*/  BSYNC B0 ;  /* 0x0000000000007941 */ /* 0x000fea0003800000 */
.L_x_1263:
[----:B------:R-:W-:-:S05]  /*15310*/  IMAD R8, R8, R3, R3 ;  /* 0x0000000308087224 */ /* 0x000fca00078e0203 */
[----:B------:R-:W-:-:S07]  /*15320*/  VIMNMX R2, R2, R8, PT ;  /* 0x0000000802027248 */ /* 0x000fce0003fe0100 */
.L_x_1262:
[----:B------:R-:W2:Y:S01]  /*15330*/  @P1 LDC R4, c[0x0][0x44c] ;  /* 0x00011300ff041b82 */ /* 0x000ea20000000800 */
[----:B------:R-:W-:Y:S01]  /*15340*/  VIADD R2, R2, 0x5f ;  /* 0x0000005f02027836 */ /* 0x000fe20000000000 */
[----:B------:R-:W-:Y:S01]  /*15350*/  ULDC UR4, c[0x0][0x9dc] ;  /* 0x0002770000047ab9 */ /* 0x000fe20000000800 */
[----:B------:R-:W-:Y:S02]  /*15360*/  IMAD.MOV.U32 R5, RZ, RZ, R11 ;  /* 0x000000ffff057224 */ /* 0x000fe400078e000b */
[----:B------:R-:W-:-:S03]  /*15370*/  IMAD.HI R2, R2, 0x2aaaaaab, RZ ;  /* 0x2aaaaaab02027827 */ /* 0x000fc600078e02ff */
[----:B------:R-:W3:Y:S01]  /*15380*/  @P1 LDC R6, c[0x0][0x450] ;  /* 0x00011400ff061b82 */ /* 0x000ee20000000800 */
[----:B--2---:R-:W-:-:S05]  /*15390*/  @P1 IMAD.HI.U32 R4, R11, R4, RZ ;  /* 0x000000040b041227 */ /* 0x004fca00078e00ff */
[----:B---3--:R-:W-:-:S04]  /*153a0*/  @P1 SHF.R.U32.HI R5, RZ, R6, R4 ;  /* 0x00000006ff051219 */ /* 0x008fc80000011604 */
[----:B------:R-:W-:Y:S02]  /*153b0*/  IADD3 R6, R5, R0, -R10 ;  /* 0x0000000005067210 */ /* 0x000fe40007ffe80a */
[----:B------:R-:W-:-:S04]  /*153c0*/  SHF.R.U32.HI R0, RZ, 0x1f, R2 ;  /* 0x0000001fff007819 */ /* 0x000fc80000011602 */
[----:B------:R-:W-:Y:S01]  /*153d0*/  LEA.HI.SX32 R4, R2, R0, 0x1c ;  /* 0x0000000002047211 */ /* 0x000fe200078fe2ff */
[----:B------:R-:W-:-:S03]  /*153e0*/  VIADD R2, R6, -UR4 ;  /* 0x8000000406027c36 */ /* 0x000fc60008000000 */
[----:B------:R-:W-:Y:S01]  /*153f0*/  VIMNMX R0, R9, R4, PT ;  /* 0x0000000409007248 */ /* 0x000fe20003fe0100 */
[----:B------:R2:W-:Y:S01]  /*15400*/  STL [R1+0x54], R4 ;  /* 0x0000540401007387 */ /* 0x0005e20000100800 */
[----:B------:R-:W-:Y:S05]  /*15410*/  @!P2 BRA `(.L_x_1266) ;  /* 0x000000000044a947 */ /* 0x000fea0003800000 */
[----:B------:R-:W-:Y:S01]  /*15420*/  ISETP.GT.AND P0, PT, R6, -0x1, PT ;  /* 0xffffffff0600780c */ /* 0x000fe20003f04270 */
[----:B------:R-:W-:-:S12]  /*15430*/  BSSY B0, `(.L_x_1267) ;  /* 0x000000d000007945 */ /* 0x000fd80003800000 */
[----:B------:R-:W-:Y:S05]  /*15440*/  @P0 BRA `(.L_x_1268) ;  /* 0x00000000001c0947 */ /* 0x000fea0003800000 */
[----:B------:R-:W-:Y:S02]  /*15450*/  ISETP.NE.AND P0, PT, R3, 0x1, PT ;  /* 0x000000010300780c */ /* 0x000fe40003f05270 */
[----:B------:R-:W-:-:S11]  /*15460*/  LOP3.LUT R6, RZ, R6, RZ, 0x33, !PT ;  /* 0x00000006ff067212 */ /* 0x000fd600078e33ff */
[----:B--2---:R-:W2:Y:S02]  /*15470*/  @P0 LDC.64 R4, c[0x0][0x9e8] ;  /* 0x00027a00ff040b82 */ /* 0x004ea40000000a00 */
[----:B--2---:R-:W-:-:S05]  /*15480*/  @P0 IMAD.HI.U32 R4, R6, R4, RZ ;  /* 0x0000000406040227 */ /* 0x004fca00078e00ff */
[----:B------:R-:W-:-:S04]  /*15490*/  @P0 SHF.R.U32.HI R6, RZ, R5, R4 ;  /* 0x00000005ff060219 */ /* 0x000fc80000011604 */
[----:B------:R-:W-:Y:S01]  /*154a0*/  LOP3.LUT R6, RZ, R6, RZ, 0x33, !PT ;  /* 0x00000006ff067212 */ /* 0x000fe200078e33ff */
[----:B------:R-:W-:Y:S06]  /*154b0*/  BRA `(.L_x_1269) ;  /* 0x0000000000107947 */ /* 0x000fec0003800000 */
.L_x_1268:
[----:B------:R-:W-:-:S13]  /*154c0*/  ISETP.NE.AND P0, PT, R3, 0x1, PT ;  /* 0x000000010300780c */ /* 0x000fda0003f05270 */
[----:B--2---:R-:W2:Y:S02]  /*154d0*/  @P0 LDC.64 R4, c[0x0][0x9e8] ;  /* 0x00027a00ff040b82 */ /* 0x004ea40000000a00 */
[----:B--2---:R-:W-:-:S05]  /*154e0*/  @P0 IMAD.HI.U32 R4, R6, R4, RZ ;  /* 0x0000000406040227 */ /* 0x004fca00078e00ff */
[----:B------:R-:W-:-:S07]  /*154f0*/  @P0 SHF.R.U32.HI R6, RZ, R5, R4 ;  /* 0x00000005ff060219 */ /* 0x000fce0000011604 */
.L_x_1269:
[----:B------:R-:W-:Y:S05]  /*15500*/  BSYNC B0 ;  /* 0x0000000000007941 */ /* 0x000fea0003800000 */
.L_x_1267:
[----:B------:R-:W-:-:S05]  /*15510*/  IMAD R3, R6, R3, RZ ;  /* 0x0000000306037224 */ /* 0x000fca00078e02ff */
[----:B------:R-:W-:-:S07]  /*15520*/  VIMNMX R2, R2, R3, !PT ;  /* 0x0000000302027248 */ /* 0x000fce0007fe0100 */
.L_x_1266:
[----:B------:R-:W-:Y:S01]  /*15530*/  IMAD.HI R2, R2, 0x2aaaaaab, RZ ;  /* 0x2aaaaaab02027827 */ /* 0x000fe200078e02ff */
[----:B--2---:R-:W-:Y:S01]  /*15540*/  SHF.R.U32.HI R4, RZ, 0x10, R7 ;  /* 0x00000010ff047819 */ /* 0x004fe20000011607 */
[----:B------:R-:W-:Y:S01]  /*15550*/  BSSY B0, `(.L_x_1270) ;  /* 0x000002a000007945 */ /* 0x000fe20003800000 */
[----:B------:R-:W-:Y:S01]  /*15560*/  LOP3.LUT R8, R7, 0xff, RZ, 0xc0, !PT ;  /* 0x000000ff07087812 */ /* 0x000fe200078ec0ff */
[----:B------:R-:W-:Y:S01]  /*15570*/  IMAD.MOV.U32 R5, RZ, RZ, RZ ;  /* 0x000000ffff057224 */ /* 0x000fe200078e00ff */
[----:B------:R-:W-:Y:S02]  /*15580*/  SHF.R.U32.HI R3, RZ, 0x1f, R2 ;  /* 0x0000001fff037819 */ /* 0x000fe40000011602 */
[----:B------:R-:W-:Y:S01]  /*15590*/  ISETP.NE.AND P0, PT, R4, RZ, PT ;  /* 0x000000ff0400720c */ /* 0x000fe20003f05270 */
[----:B01----:R-:W-:Y:S01]  /*155a0*/  IMAD.MOV.U32 R10, RZ, RZ, R5 ;  /* 0x000000ffff0a7224 */ /* 0x003fe200078e0005 */
[----:B------:R-:W-:-:S04]  /*155b0*/  LEA.HI.SX32 R3, R2, R3, 0x1c ;  /* 0x0000000302037211 */ /* 0x000fc800078fe2ff */
[----:B------:R-:W-:-:S04]  /*155c0*/  VIMNMX R9, RZ, R3, !PT ;  /* 0x00000003ff097248 */ /* 0x000fc80007fe0100 */
[----:B------:R-:W-:Y:S01]  /*155d0*/  ISETP.GT.AND P1, PT, R0, R9, PT ;  /* 0x000000090000720c */ /* 0x000fe20003f24270 */
[----:B------:R0:W-:Y:S02]  /*155e0*/  STL [R1+0x34], R9 ;  /* 0x0000340901007387 */ /* 0x0001e40000100800 */
[----:B------:R-:W1:Y:S02]  /*155f0*/  @!P0 LDC R4, c[0x0][0x9f0] ;  /* 0x00027c00ff048b82 */ /* 0x000e640000000800 */
[----:B------:R0:W-:Y:S04]  /*15600*/  STL [R1+0x38], R5 ;  /* 0x0000380501007387 */ /* 0x0001e80000100800 */
[----:B------:R0:W-:Y:S04]  /*15610*/  STL [R1+0x40], R8 ;  /* 0x0000400801007387 */ /* 0x0001e80000100800 */
[----:B------:R-:W-:Y:S05]  /*15620*/  @!P1 BRA `(.L_x_1271) ;  /* 0x0000000000709947 */ /* 0x000fea0003800000 */
[-C--:B01----:R-:W-:Y:S02]  /*15630*/  IABS R5, R4.reuse ;  /* 0x0000000400057213 */ /* 0x083fe40000000000 */
[----:B------:R-:W-:Y:S02]  /*15640*/  IABS R7, R4 ;  /* 0x0000000400077213 */ /* 0x000fe40000000000 */
[----:B------:R-:W0:Y:S03]  /*15650*/  I2F.RP R2, R5 ;  /* 0x0000000500027306 */ /* 0x000e260000209400 */
[----:B------:R-:W-:-:S05]  /*15660*/  IMAD.MOV R7, RZ, RZ, -R7 ;  /* 0x000000ffff077224 */ /* 0x000fca00078e0a07 */
[----:B0-----:R-:W0:Y:S02]  /*15670*/  MUFU.RCP R2, R2 ;  /* 0x0000000200027308 */ /* 0x001e240000001000 */
[----:B0-----:R-:W-:-:S06]  /*15680*/  VIADD R2, R2, 0xffffffe ;  /* 0x0ffffffe02027836 */ /* 0x001fcc0000000000 */
[----:B------:R-:W0:Y:S02]  /*15690*/  F2I.FTZ.U32.TRUNC.NTZ R3, R2 ;  /* 0x0000000200037305 */ /* 0x000e24000021f000 */
[----:B0-----:R-:W-:-:S04]  /*156a0*/  IMAD.MOV R2, RZ, RZ, -R3 ;  /* 0x000000ffff027224 */ /* 0x001fc800078e0a03 */
[----:B------:R-:W-:Y:S02]  /*156b0*/  IMAD R6, R2, R5, RZ ;  /* 0x0000000502067224 */ /* 0x000fe400078e02ff */
[----:B------:R-:W-:-:S04]  /*156c0*/  IMAD.MOV.U32 R2, RZ, RZ, RZ ;  /* 0x000000ffff027224 */ /* 0x000fc800078e00ff */
[----:B------:R-:W-:Y:S01]  /*156d0*/  IMAD.HI.U32 R6, R3, R6, R2 ;  /* 0x0000000603067227 */ /* 0x000fe200078e0002 */
[----:B------:R-:W-:-:S05]  /*156e0*/  IADD3 R3, R4, -0x1, R0 ;  /* 0xffffffff04037810 */ /* 0x000fca0007ffe000 */
[----:B------:R-:W-:-:S05]  /*156f0*/  IMAD.IADD R3, R3, 0x1, -R9 ;  /* 0x0000000103037824 */ /* 0x000fca00078e0a09 */
[----:B------:R-:W-:Y:S02]  /*15700*/  IABS R2, R3 ;  /* 0x0000000300027213 */ /* 0x000fe40000000000 */
[----:B------:R-:W-:-:S03]  /*15710*/  LOP3.LUT R3, R3, R4, RZ, 0x3c, !PT ;  /* 0x0000000403037212 */ /* 0x000fc600078e3cff */
        /* <DEDUP_REMOVED lines=13> */
.L_x_1271:
[----:B------:R-:W-:Y:S05]  /*157f0*/  BSYNC B0 ;  /* 0x0000000000007941 */ /* 0x000fea0003800000 */
.L_x_1270:
[----:B------:R-:W-:Y:S01]  /*15800*/  IMAD.MOV.U32 R3, RZ, RZ, R10 ;  /* 0x000000ffff037224 */ /* 0x000fe200078e000a */
[----:B------:R-:W-:Y:S03]  /*15810*/  BSSY B7, `(.L_x_1272) ;  /* 0x0000460000077945 */ /* 0x000fe60003800000 */
[----:B------:R-:W-:-:S05]  /*15820*/  IMAD R2, R8, R3, R9 ;  /* 0x0000000308027224 */ /* 0x000fca00078e0209 */
        /* <DEDUP_REMOVED lines=9> */
[----:B0-----:R-:W0:Y:S01]  /*158c0*/  S2R R5, SR_LANEID ;  /* 0x0000000000057919 */ /* 0x001e220000000000 */
[----:B------:R-:W-:Y:S01]  /*158d0*/  VOTEU.ANY UR4, UPT, PT ;  /* 0x0000000000047886 */ /* 0x000fe200038e0100 */
[----:B------:R-:W3:Y:S01]  /*158e0*/  LDC.64 R2, c[0x0][0xc60] ;  /* 0x00031800ff027b82 */ /* 0x000ee20000000a00 */
[----:B------:R-:W0:Y:S01]  /*158f0*/  FLO.U32 R0, UR4 ;  /* 0x0000000400007d00 */ /* 0x000e2200080e0000 */
[----:B------:R-:W-:Y:S01]  /*15900*/  ULDC.64 UR6, c[0x0][0x208] ;  /* 0x0000820000067ab9 */ /* 0x000fe20000000a00 */
[----:B0-----:R-:W-:-:S06]  /*15910*/  ISETP.EQ.U32.AND P0, PT, R0, R5, PT ;  /* 0x000000050000720c */ /* 0x001fcc0003f02070 */
[----:B------:R-:W3:Y:S07]  /*15920*/  POPC R5, UR4 ;  /* 0x0000000400057d09 */ /* 0x000eee0008000000 */
[----:B---3--:R-:W3:Y:S01]  /*15930*/  @P0 ATOMG.E.ADD.STRONG.GPU PT, R3, desc[UR6][R2.64], R5 ;  /* 0x00000005020309a8 */ /* 0x008ee200081ee1c6 */
[----:B-1----:R-:W0:Y:S02]  /*15940*/  S2R R4, SR_LTMASK ;  /* 0x0000000000047919 */ /* 0x002e240000003900 */
[----:B0-----:R-:W-:-:S04]  /*15950*/  LOP3.LUT R4, R4, UR4, RZ, 0xc0, !PT ;  /* 0x0000000404047c12 */ /* 0x001fc8000f8ec0ff */
[----:B------:R-:W0:Y:S01]  /*15960*/  POPC R7, R4 ;  /* 0x0000000400077309 */ /* 0x000e220000000000 */
[----:B---3--:R-:W0:Y:S02]  /*15970*/  SHFL.IDX PT, R0, R3, R0, 0x1f ;  /* 0x00001f0003007589 */ /* 0x008e2400000e0000 */
[----:B0-----:R-:W-:-:S05]  /*15980*/  IADD3 R0, R0, UR38, R7 ;  /* 0x0000002600007c10 */ /* 0x001fca000fffe007 */
[----:B------:R3:W-:Y:S01]  /*15990*/  STL [R1], R0 ;  /* 0x0000000001007387 */ /* 0x0007e20000100800 */
[----:B------:R-:W-:Y:S05]  /*159a0*/  BRA `(.L_x_1274) ;  /* 0x0000004400187947 */ /* 0x000fea0003800000 */
.L_x_1273:
        /* <DEDUP_REMOVED lines=8> */
[----:B-1----:R-:W-:Y:S02]  /*15a30*/  IMAD.U32 R4, RZ, RZ, UR6 ;  /* 0x00000006ff047e24 */ /* 0x002fe4000f8e00ff */
[----:B------:R-:W1:Y:S01]  /*15a40*/  LDC.64 R2, c[0x4][R2] ;  /* 0x0100000002027b82 */ /* 0x000e620000000a00 */
[----:B0-----:R-:W-:Y:S02]  /*15a50*/  IMAD.U32 R5, RZ, RZ, UR7 ;  /* 0x00000007ff057e24 */ /* 0x001fe4000f8e00ff */
[----:B------:R-:W-:Y:S02]  /*15a60*/  IMAD.U32 R6, RZ, RZ, UR8 ;  /* 0x00000008ff067e24 */ /* 0x000fe4000f8e00ff */
[----:B------:R-:W-:-:S02]  /*15a70*/  IMAD.U32 R7, RZ, RZ, UR9 ;  /* 0x00000009ff077e24 */ /* 0x000fc4000f8e00ff */
[----:B--2---:R-:W-:Y:S02]  /*15a80*/  IMAD.U32 R10, RZ, RZ, UR4 ;  /* 0x00000004ff0a7e24 */ /* 0x004fe4000f8e00ff */
[----:B------:R-:W-:Y:S02]  /*15a90*/  IMAD.U32 R11, RZ, RZ, UR5 ;  /* 0x00000005ff0b7e24 */ /* 0x000fe4000f8e00ff */
[----:B------:R-:W-:Y:S02]  /*15aa0*/  IMAD.MOV.U32 R8, RZ, RZ, 0x70 ;  /* 0x00000070ff087424 */ /* 0x000fe400078e00ff */
[----:B------:R-:W-:Y:S02]  /*15ab0*/  IMAD.MOV.U32 R12, RZ, RZ, 0x1 ;  /* 0x00000001ff0c7424 */ /* 0x000fe400078e00ff */
[----:B------:R-:W-:-:S07]  /*15ac0*/  IMAD.MOV.U32 R13, RZ, RZ, RZ ;  /* 0x000000ffff0d7224 */ /* 0x000fce00078e00ff */
[----:B------:R-:W-:-:S07]  /*15ad0*/  LEPC R20, `(.L_x_1276) ;  /* 0x000000001014794e */ /* 0x000fce0000000000 */
[----:B-1----:R-:W-:Y:S05]  /*15ae0*/  CALL.ABS.NOINC R2 ;  /* 0x0000000002007343 */ /* 0x002fea0003c00000 */
.L_x_1276:
[----:B------:R-:W-:Y:S05]  /*15af0*/  BSYNC B6 ;  /* 0x0000000000067941 */ /* 0x000fea0003800000 */
.L_x_1275:
        /* <DEDUP_REMOVED lines=9> */
[----:B-1----:R-:W-:Y:S02]  /*15b90*/  IMAD.U32 R4, RZ, RZ, UR6 ;  /* 0x00000006ff047e24 */ /* 0x002fe4000f8e00ff */
[----:B0-----:R-:W-:Y:S02]  /*15ba0*/  IMAD.U32 R5, RZ, RZ, UR7 ;  /* 0x00000007ff057e24 */ /* 0x001fe4000f8e00ff */
[----:B------:R-:W-:Y:S02]  /*15bb0*/  IMAD.U32 R6, RZ, RZ, UR8 ;  /* 0x00000008ff067e24 */ /* 0x000fe4000f8e00ff */
[----:B------:R-:W-:-:S02]  /*15bc0*/  IMAD.U32 R7, RZ, RZ, UR9 ;  /* 0x00000009ff077e24 */ /* 0x000fc4000f8e00ff */
[----:B--2---:R-:W-:Y:S02]  /*15bd0*/  IMAD.U32 R10, RZ, RZ, UR4 ;  /* 0x00000004ff0a7e24 */ /* 0x004fe4000f8e00ff */
[----:B------:R-:W-:Y:S02]  /*15be0*/  IMAD.U32 R11, RZ, RZ, UR5 ;  /* 0x00000005ff0b7e24 */ /* 0x000fe4000f8e00ff */
[----:B------:R-:W-:Y:S02]  /*15bf0*/  IMAD.MOV.U32 R8, RZ, RZ, 0x70 ;  /* 0x00000070ff087424 */ /* 0x000fe400078e00ff */
[----:B------:R-:W-:Y:S02]  /*15c00*/  IMAD.MOV.U32 R12, RZ, RZ, 0x1 ;  /* 0x00000001ff0c7424 */ /* 0x000fe400078e00ff */
[----:B---3--:R-:W-:-:S07]  /*15c10*/  IMAD.MOV.U32 R13, RZ, RZ, RZ ;  /* 0x000000ffff0d7224 */ /* 0x008fce00078e00ff */
[----:B------:R-:W-:-:S07]  /*15c20*/  LEPC R20, `(.L_x_1279) ;  /* 0x000000001014794e */ /* 0x000fce0000000000 */
[----:B----4-:R-:W-:Y:S05]  /*15c30*/  CALL.ABS.NOINC R2 ;  /* 0x0000000002007343 */ /* 0x010fea0003c00000 */
.L_x_1279:
        /* <DEDUP_REMOVED lines=15> */
.L_x_1278:
[----:B------:R-:W-:Y:S05]  /*15d30*/  BSYNC B6 ;  /* 0x0000000000067941 */ /* 0x000fea0003800000 */
.L_x_1277:
[----:B------:R-:W3:Y:S01]  /*15d40*/  LDL R0, [R1+0xc] ;  /* 0x00000c0001007983 */ /* 0x000ee20000100800 */
[----:B------:R-:W-:Y:S02]  /*15d50*/  ULDC.64 UR4, c[0x0][0x9f8] ;  /* 0x00027e0000047ab9 */ /* 0x000fe40000000a00 */
[----:B------:R-:W-:Y:S01]  /*15d60*/  ISETP.NE.U32.AND P0, PT, RZ, UR4, PT ;  /* 0x00000004ff007c0c */ /* 0x000fe2000bf05070 */
[----:B------:R-:W4:Y:S01]  /*15d70*/  LDL R17, [R1+0x3c] ;  /* 0x00003c0001117983 */ /* 0x000f220000100800 */
[----:B------:R-:W-:Y:S02]  /*15d80*/  ULDC.64 UR6, c[0x0][0x208] ;  /* 0x0000820000067ab9 */ /* 0x000fe40000000a00 */
[----:B------:R-:W-:Y:S01]  /*15d90*/  ISETP.NE.AND.EX P0, PT, RZ, UR5, PT, P0 ;  /* 0x00000005ff007c0c */ /* 0x000fe2000bf05300 */
[----:B------:R-:W-:-:S12]  /*15da0*/  ULDC.64 UR4, c[0x0][0xa08] ;  /* 0x0002820000047ab9 */ /* 0x000fd80000000a00 */
[----:B------:R-:W5:Y:S01]  /*15db0*/  @P0 LDC.64 R2, c[0x0][0x9f8] ;  /* 0x00027e00ff020b82 */ /* 0x000f620000000a00 */
[----:B---3--:R-:W-:Y:S02]  /*15dc0*/  IMAD.MOV.U32 R7, RZ, RZ, R0 ;  /* 0x000000ffff077224 */ /* 0x008fe400078e0000 */
[----:B-----5:R-:W-:-:S05]  /*15dd0*/  @P0 IMAD.WIDE R2, R0, 0x4, R2 ;  /* 0x0000000400020825 */ /* 0x020fca00078e0202 */
[----:B------:R3:W0:Y:S01]  /*15de0*/  @P0 LDG.E R7, desc[UR6][R2.64] ;  /* 0x0000000602070981 */ /* 0x000622000c1e1900 */
[----:B----4-:R-:W-:Y:S01]  /*15df0*/  VIADD R0, R17, 0xffffffff ;  /* 0xffffffff11007836 */ /* 0x010fe20000000000 */
[----:B---3--:R-:W3:Y:S02]  /*15e00*/  LDC.64 R2, c[0x0][0x418] ;  /* 0x00010600ff027b82 */ /* 0x008ee40000000a00 */
[----:B---3--:R-:W-:Y:S01]  /*15e10*/  LOP3.LUT P0, RZ, R2, UR4, RZ, 0xfc, !PT ;  /* 0x0000000402ff7c12 */ /* 0x008fe2000f80fcff */
[----:B------:R-:W-:-:S03]  /*15e20*/  UMOV UR4, 0xffffffff ;  /* 0xffffffff00047882 */ /* 0x000fc60000000000 */
[----:B------:R-:W-:Y:S02]  /*15e30*/  LOP3.LUT P0, RZ, R3, UR5, RZ, 0xfc, P0 ;  /* 0x0000000503ff7c12 */ /* 0x000fe4000800fcff */
[----:B0-----:R-:W-:Y:S01]  /*15e40*/  SHF.R.S32.HI R8, RZ, 0x1f, R7 ;  /* 0x0000001fff087819 */ /* 0x001fe20000011407 */
[----:B------:R0:W-:Y:S01]  /*15e50*/  STL [R1+0x8], R7 ;  /* 0x0000080701007387 */ /* 0x0001e20000100800 */
[----:B------:R-:W-:-:S03]  /*15e60*/  SEL R17, R7, RZ, !P0 ;  /* 0x000000ff07117207 */ /* 0x000fc60004000000 */
[----:B------:R0:W-:Y:S01]  /*15e70*/  STL [R1+0x1c], R8 ;  /* 0x00001c0801007387 */ /* 0x0001e20000100800 */
[----:B------:R-:W-:Y:S05]  /*15e80*/  BRA.DIV UR4, `(.L_x_1280) ;  /* 0x0000005a04387947 */ /* 0x000fea000b800000 */
[----:B-1----:R-:W1:Y:S02]  /*15e90*/  S2R R4, SR_TID.X ;  /* 0x0000000000047919 */ /* 0x002e640000002100 */
[----:B-1----:R-:W-:-:S04]  /*15ea0*/  SHF.R.U32.HI R4, RZ, 0x5, R4 ;  /* 0x00000005ff047819 */ /* 0x002fc80000011604 */
[----:B------:R-:W-:-:S05]  /*15eb0*/  LOP3.LUT R4, R4, 0x3, RZ, 0xc0, !PT ;  /* 0x0000000304047812 */ /* 0x000fca00078ec0ff */
[----:B------:R1:W3:Y:S02]  /*15ec0*/  SHFL.IDX PT, R14, R4, RZ, 0x1f ;  /* 0x00001fff040e7589 */ /* 0x0002e400000e0000 */
.L_x_1390:
[----:B------:R4:W-:Y:S01]  /*15ed0*/  STL [R1+0x4], R0 ;  /* 0x0000040001007387 */ /* 0x0009e20000100800 */
[----:B---3--:R-:W-:Y:S02]  /*15ee0*/  ISETP.NE.AND P0, PT, R14, RZ, PT ;  /* 0x000000ff0e00720c */ /* 0x008fe40003f05270 */
[----:B------:R-:W-:Y:S02]  /*15ef0*/  PLOP3.LUT P1, PT, PT, PT, PT, 0x8, 0x0 ;  /* 0x000000000000781c */ /* 0x000fe40003f2e170 */
[----:B------:R-:W-:-:S11]  /*15f00*/  LOP3.LUT R18, R18, 0xfffffffe, RZ, 0xc0, !PT ;  /* 0xfffffffe12127812 */ /* 0x000fd600078ec0ff */
[----:B------:R-:W-:Y:S01]  /*15f10*/  @P1 LOP3.LUT R18, R18, 0x1, RZ, 0xfc, !PT ;  /* 0x0000000112121812 */ /* 0x000fe200078efcff */
[----:B----4-:R-:W-:Y:S06]  /*15f20*/  @P0 BRA `(.L_x_1281) ;  /* 0x00000004003c0947 */ /* 0x010fec0003800000 */
[----:B------:R-:W-:-:S03]  /*15f30*/  UMOV UR4, 0xffffffff ;  /* 0xffffffff00047882 */ /* 0x000fc60000000000 */
[----:B------:R-:W-:Y:S05]  /*15f40*/  BRA.DIV UR4, `(.L_x_1282) ;  /* 0x0000005a043c7947 */ /* 0x000fea000b800000 */
[----:B------:R-:W-:-:S13]  /*15f50*/  ELECT P6, URZ, PT ;  /* 0x00000000003f782f */ /* 0x000fda00038c0000 */
.L_x_1393:
[----:B------:R-:W-:Y:S05]  /*15f60*/  @!P6 BRA `(.L_x_1281) ;  /* 0x00000004002ce947 */ /* 0x000fea0003800000 */
[----:B------:R-:W-:-:S04]  /*15f70*/  ISETP.NE.U32.AND P0, PT, R2, RZ, PT ;  /* 0x000000ff0200720c */ /* 0x000fc80003f05070 */
[----:B------:R-:W-:-:S13]  /*15f80*/  ISETP.NE.AND.EX P0, PT, R3, RZ, PT, P0 ;  /* 0x000000ff0300720c */ /* 0x000fda0003f05300 */
[----:B------:R-:W-:Y:S05]  /*15f90*/  @!P0 BRA `(.L_x_1283) ;  /* 0x0000000000548947 */ /* 0x000fea0003800000 */
[----:B------:R-:W3:Y:S01]  /*15fa0*/  LDC R6, c[0x0][0x43c] ;  /* 0x00010f00ff067b82 */ /* 0x000ee20000000800 */
[----:B------:R-:W-:Y:S01]  /*15fb0*/  IMAD.MOV.U32 R9, RZ, RZ, R0 ;  /* 0x000000ffff097224 */ /* 0x000fe200078e0000 */
[----:B------:R-:W-:Y:S01]  /*15fc0*/  ULDC.64 UR4, c[0x0][0x428] ;  /* 0x00010a0000047ab9 */ /* 0x000fe20000000a00 */
[----:B------:R-:W-:Y:S02]  /*15fd0*/  ULDC.64 UR6, c[0x0][0x208] ;  /* 0x0000820000067ab9 */ /* 0x000fe40000000a00 */
[----:B------:R-:W-:Y:S01]  /*15fe0*/  IMAD.MOV.U32 R0, RZ, RZ, R9 ;  /* 0x000000ffff007224 */ /* 0x000fe200078e0009 */
[----:B---3--:R-:W-:-:S13]  /*15ff0*/  ISETP.NE.AND P0, PT, R6, 0x1, PT ;  /* 0x000000010600780c */ /* 0x008fda0003f05270 */
[----:B-1----:R-:W1:Y:S02]  /*16000*/  @P0 LDC.64 R4, c[0x0][0x440] ;  /* 0x00011000ff040b82 */ /* 0x002e640000000a00 */
        /* <DEDUP_REMOVED lines=14> */
.L_x_1283:
[----:B------:R-:W4:Y:S04]  /*160f0*/  LDL R0, [R1+0x10] ;  /* 0x0000100001007983 */ /* 0x000f280000100800 */
[----:B---3--:R-:W3:Y:S01]  /*16100*/  LDL R2, [R1+0x14] ;  /* 0x0000140001027983 */ /* 0x008ee20000100800 */
[----:B----4-:R-:W-:Y:S01]  /*16110*/  IMAD R0, R0, 0x8, R19 ;  /* 0x0000000800007824 */ /* 0x010fe200078e0213 */
[----:B---3--:R-:W-:-:S04]  /*16120*/  SHF.L.U32 R2, R2, 0x1f, RZ ;  /* 0x0000001f02027819 */ /* 0x008fc800000006ff */
[----:B------:R-:W3:Y:S02]  /*16130*/  SYNCS.PHASECHK.TRANS64.TRYWAIT P0, [R0+URZ+0x30840], R2 ;  /* 0x03084002000075a7 */ /* 0x000ee4000800017f */
[----:B---3--:R-:W-:Y:S05]  /*16140*/  @!P0 BRA `(.L_x_1284) ;  /* 0x0000005400dc8947 */ /* 0x008fea0003800000 */
.L_x_1394:
[----:B------:R-:W4:Y:S02]  /*16150*/  S2R R3, SR_TID.X ;  /* 0x0000000000037919 */ /* 0x000f240000002100 */
[----:B----4-:R-:W-:-:S04]  /*16160*/  LOP3.LUT R3, R3, 0x7f, RZ, 0xc0, !PT ;  /* 0x0000007f03037812 */ /* 0x010fc800078ec0ff */
[----:B------:R-:W-:-:S13]  /*16170*/  ISETP.NE.AND P0, PT, R3, RZ, PT ;  /* 0x000000ff0300720c */ /* 0x000fda0003f05270 */
        /* <DEDUP_REMOVED lines=8> */
.L_x_1285:
[----:B-1----:R-:W4:Y:S04]  /*16200*/  LDL R4, [R1+0x10] ;  /* 0x0000100001047983 */ /* 0x002f280000100800 */
[----:B------:R-:W2:Y:S04]  /*16210*/  LDL R3, [R1+0x4] ;  /* 0x0000040001037983 */ /* 0x000ea80000100800 */
[----:B---3--:R-:W3:Y:S01]  /*16220*/  LDL R2, [R1+0x18] ;  /* 0x0000180001027983 */ /* 0x008ee20000100800 */
[----:B------:R-:W-:Y:S01]  /*16230*/  R2UR UR9, R0 ;  /* 0x00000000000972ca */ /* 0x000fe200000e0000 */
[----:B------:R-:W-:Y:S01]  /*16240*/  UIADD3 UR4, UP0, UR36, 0x370, URZ ;  /* 0x0000037024047890 */ /* 0x000fe2000ff1e03f */
[----:B------:R-:W-:Y:S01]  /*16250*/  R2UR UR12, R16 ;  /* 0x00000000100c72ca */ /* 0x000fe200000e0000 */
[----:B------:R-:W-:Y:S01]  /*16260*/  UMOV UR10, URZ ;  /* 0x0000003f000a7c82 */ /* 0x000fe20008000000 */
[----:B-----5:R-:W-:Y:S01]  /*16270*/  R2UR UR13, R17 ;  /* 0x00000000110d72ca */ /* 0x020fe200000e0000 */
[----:B------:R-:W-:Y:S01]  /*16280*/  UMOV UR6, 0x0 ;  /* 0x0000000000067882 */ /* 0x000fe20000000000 */
[----:B------:R-:W-:Y:S01]  /*16290*/  UMOV UR7, 0x14f00000 ;  /* 0x14f0000000077882 */ /* 0x000fe20000000000 */
[----:B------:R-:W-:Y:S01]  /*162a0*/  UMOV UR16, 0x40 ;  /* 0x0000004000107882 */ /* 0x000fe20000000000 */
[----:B------:R-:W-:-:S02]  /*162b0*/  PLOP3.LUT P0, PT, PT, PT, PT, 0x80, 0x0 ;  /* 0x000000000000781c */ /* 0x000fc40003f0f070 */
[----:B------:R-:W-:-:S03]  /*162c0*/  LOP3.LUT R18, R18, 0xfffffffe, RZ, 0xc0, !PT ;  /* 0xfffffffe12127812 */ /* 0x000fc600078ec0ff */
[----:B------:R-:W-:-:S08]  /*162d0*/  UIADD3 UR9, UR9, 0x30830, URZ ;  /* 0x0003083009097890 */ /* 0x000fd0000fffe03f */
[----:B------:R-:W-:Y:S01]  /*162e0*/  @P0 LOP3.LUT R18, R18, 0x1, RZ, 0xfc, !PT ;  /* 0x0000000112120812 */ /* 0x000fe200078efcff */
[----:B----4-:R-:W-:Y:S01]  /*162f0*/  IMAD R0, R4, 0x9000, R19 ;  /* 0x0000900004007824 */ /* 0x010fe200078e0213 */
[----:B--2---:R-:W-:-:S04]  /*16300*/  R2UR UR11, R3 ;  /* 0x00000000030b72ca */ /* 0x004fc800000e0000 */
[----:B------:R-:W-:Y:S02]  /*16310*/  R2UR UR8, R0 ;  /* 0x00000000000872ca */ /* 0x000fe400000e0000 */
[----:B---3--:R-:W-:-:S11]  /*16320*/  R2UR UR5, R2 ;  /* 0x00000000020572ca */ /* 0x008fd600000e0000 */
[----:B------:R-:W-:Y:S02]  /*16330*/  UIADD3 UR14, UR8, 0x1e400, URZ ;  /* 0x0001e400080e7890 */ /* 0x000fe4000fffe03f */
[----:B------:R-:W-:Y:S02]  /*16340*/  UIMAD UR11, UR11, 0x60, UR5 ;  /* 0x000000600b0b78a4 */ /* 0x000fe4000f8e0205 */
[----:B------:R-:W-:Y:S02]  /*16350*/  UIADD3.X UR5, URZ, UR37, URZ, UP0, !UPT ;  /* 0x000000253f057290 */ /* 0x000fe400087fe43f */
[----:B------:R-:W-:Y:S02]  /*16360*/  UIADD3 UR15, UR8, 0x21400, URZ ;  /* 0x00021400080f7890 */ /* 0x000fe4000fffe03f */
[----:B------:R-:W-:-:S03]  /*16370*/  UIADD3 UR17, UR8, 0x24400, URZ ;  /* 0x0002440008117890 */ /* 0x000fc6000fffe03f */
[----:B------:R-:W-:Y:S01]  /*16380*/  UMOV UR8, UR14 ;  /* 0x0000000e00087c82 */ /* 0x000fe20008000000 */
[----:B------:R-:W-:Y:S01]  /*16390*/  UMOV UR14, 0x80 ;  /* 0x00000080000e7882 */ /* 0x000fe20000000000 */
[----:B------:R1:W-:Y:S02]  /*163a0*/  UTMALDG.4D [UR8], [UR4], desc[UR6] ;  /* 0x00000608040075b4 */ /* 0x0003e40008019000 */
[----:B-1----:R-:W-:Y:S01]  /*163b0*/  UMOV UR8, UR15 ;  /* 0x0000000f00087c82 */ /* 0x002fe20008000000 */
[----:B------:R-:W-:Y:S02]  /*163c0*/  UMOV UR10, UR16 ;  /* 0x00000010000a7c82 */ /* 0x000fe40008000000 */
[----:B------:R1:W-:Y:S02]  /*163d0*/  UTMALDG.4D [UR8], [UR4], desc[UR6] ;  /* 0x00000608040075b4 */ /* 0x0003e40008019000 */
[----:B-1----:R-:W-:Y:S01]  /*163e0*/  UMOV UR8, UR17 ;  /* 0x0000001100087c82 */ /* 0x002fe20008000000 */
[----:B------:R-:W-:-:S02]  /*163f0*/  UMOV UR10, UR14 ;  /* 0x0000000e000a7c82 */ /* 0x000fc40008000000 */
[----:B------:R3:W-:Y:S02]  /*16400*/  UTMALDG.4D [UR8], [UR4], desc[UR6] ;  /* 0x00000608040075b4 */ /* 0x0007e40008019000 */
[----:B---3--:R-:W-:Y:S01]  /*16410*/  NOP ;  /* 0x0000000000007918 */ /* 0x008fe20000000000 */
.L_x_1281:
[----:B------:R-:W3:Y:S01]  /*16420*/  LDL.LU R3, [R1+0x30] ;  /* 0x0000300001037983 */ /* 0x000ee20000300800 */
[----:B------:R-:W-:Y:S05]  /*16430*/  WARPSYNC.ALL ;  /* 0x0000000000007948 */ /* 0x000fea0003800000 */
[----:B------:R-:W-:Y:S01]  /*16440*/  ULDC.64 UR4, c[0x0][0x298] ;  /* 0x0000a60000047ab9 */ /* 0x000fe20000000a00 */
[----:B------:R-:W-:Y:S01]  /*16450*/  BSSY B6, `(.L_x_1286) ;  /* 0x000001c000067945 */ /* 0x000fe20003800000 */
[----:B------:R-:W-:Y:S01]  /*16460*/  BAR.SYNC.DEFER_BLOCKING 0x8, 0x180 ;  /* 0x0206000000007b1d */ /* 0x000fe20000010000 */
[----:B---3--:R-:W-:Y:S01]  /*16470*/  SHF.R.S32.HI R0, RZ, 0x1f, R3 ;  /* 0x0000001fff007819 */ /* 0x008fe20000011403 */
[----:B-1----:R-:W-:-:S04]  /*16480*/  IMAD.WIDE.U32 R4, R3, UR4, RZ ;  /* 0x0000000403047c25 */ /* 0x002fc8000f8e00ff */
[----:B------:R-:W-:Y:S01]  /*16490*/  IMAD R2, R0, UR4, RZ ;  /* 0x0000000400027c24 */ /* 0x000fe2000f8e02ff */
[----:B------:R1:W-:Y:S01]  /*164a0*/  STL.64 [R1+0x48], R4 ;  /* 0x0000480401007387 */ /* 0x0003e20000100a00 */
[----:B------:R-:W-:Y:S02]  /*164b0*/  VIADD R0, R19, 0x12400 ;  /* 0x0001240013007836 */ /* 0x000fe40000000000 */
[----:B------:R-:W-:-:S03]  /*164c0*/  IMAD R2, R3, UR5, R2 ;  /* 0x0000000503027c24 */ /* 0x000fc6000f8e0202 */
[----:B------:R-:W-:Y:S01]  /*164d0*/  LOP3.LUT P0, RZ, R0, 0x3ff, RZ, 0xc0, !PT ;  /* 0x000003ff00ff7812 */ /* 0x000fe2000780c0ff */
[----:B------:R-:W-:-:S05]  /*164e0*/  IMAD.IADD R0, R5, 0x1, R2 ;  /* 0x0000000105007824 */ /* 0x000fca00078e0202 */
[----:B------:R1:W-:Y:S07]  /*164f0*/  STL [R1+0x30], R0 ;  /* 0x0000300001007387 */ /* 0x0003ee0000100800 */
[----:B------:R-:W-:Y:S05]  /*16500*/  @!P0 BRA `(.L_x_1287) ;  /* 0x0000000000408947 */ /* 0x000fea0003800000 */
[----:B------:R-:W-:Y:S01]  /*16510*/  MOV R2, 0x0 ;  /* 0x0000000000027802 */ /* 0x000fe20000000f00 */
[----:B------:R-:W-:Y:S01]  /*16520*/  ULDC.64 UR6, c[0x4][0xa8] ;  /* 0x01002a0000067ab9 */ /* 0x000fe20000000a00 */
[----:B------:R-:W-:Y:S01]  /*16530*/  ULDC.64 UR8, c[0x4][0xb0] ;  /* 0x01002c0000087ab9 */ /* 0x000fe20000000a00 */
[----:B------:R-:W-:Y:S01]  /*16540*/  ULDC.64 UR4, c[0x4][0x20] ;  /* 0x0100080000047ab9 */ /* 0x000fe20000000a00 */
[----:B-1----:R-:W-:Y:S02]  /*16550*/  IMAD.U32 R4, RZ, RZ, UR6 ;  /* 0x00000006ff047e24 */ /* 0x002fe4000f8e00ff */
[----:B------:R-:W1:Y:S01]  /*16560*/  LDC.64 R2, c[0x4][R2] ;  /* 0x0100000002027b82 */ /* 0x000e620000000a00 */
[----:B------:R-:W-:Y:S02]  /*16570*/  IMAD.U32 R5, RZ, RZ, UR7 ;  /* 0x00000007ff057e24 */ /* 0x000fe4000f8e00ff */
[----:B------:R-:W-:Y:S02]  /*16580*/  IMAD.U32 R6, RZ, RZ, UR8 ;  /* 0x00000008ff067e24 */ /* 0x000fe4000f8e00ff */
[----:B0-----:R-:W-:-:S02]  /*16590*/  IMAD.U32 R7, RZ, RZ, UR9 ;  /* 0x00000009ff077e24 */ /* 0x001fc4000f8e00ff */
[----:B--2---:R-:W-:Y:S02]  /*165a0*/  IMAD.U32 R10, RZ, RZ, UR4 ;  /* 0x00000004ff0a7e24 */ /* 0x004fe4000f8e00ff */
[----:B------:R-:W-:Y:S02]  /*165b0*/  IMAD.U32 R11, RZ, RZ, UR5 ;  /* 0x00000005ff0b7e24 */ /* 0x000fe4000f8e00ff */
[----:B------:R-:W-:Y:S02]  /*165c0*/  IMAD.MOV.U32 R8, RZ, RZ, 0x70 ;  /* 0x00000070ff087424 */ /* 0x000fe400078e00ff */
[----:B------:R-:W-:Y:S02]  /*165d0*/  IMAD.MOV.U32 R12, RZ, RZ, 0x1 ;  /* 0x00000001ff0c7424 */ /* 0x000fe400078e00ff */
[----:B------:R-:W-:-:S07]  /*165e0*/  IMAD.MOV.U32 R13, RZ, RZ, RZ ;  /* 0x000000ffff0d7224 */ /* 0x000fce00078e00ff */
[----:B------:R-:W-:-:S07]  /*165f0*/  LEPC R20, `(.L_x_1287) ;  /* 0x000000001014794e */ /* 0x000fce0000000000 */
[----:B-1----:R-:W-:Y:S05]  /*16600*/  CALL.ABS.NOINC R2 ;  /* 0x0000000002007343 */ /* 0x002fea0003c00000 */
.L_x_1287:
[----:B------:R-:W-:Y:S05]  /*16610*/  BSYNC B6 ;  /* 0x0000000000067941 */ /* 0x000fea0003800000 */
.L_x_1286:
[----:B-1----:R-:W3:Y:S01]  /*16620*/  LDL.LU R0, [R1+0x30] ;  /* 0x0000300001007983 */ /* 0x002ee20000300800 */
[----:B------:R-:W-:Y:S01]  /*16630*/  ULDC.64 UR6, c[0x0][0xa00] ;  /* 0x0002800000067ab9 */ /* 0x000fe20000000a00 */
[----:B0-----:R-:W0:Y:S01]  /*16640*/  LDC R7, c[0x0][0x448] ;  /* 0x00011200ff077b82 */ /* 0x001e220000000800 */
[----:B------:R-:W-:Y:S01]  /*16650*/  ULDC.64 UR4, c[0x0][0x2d8] ;  /* 0x0000b60000047ab9 */ /* 0x000fe20000000a00 */
[----:B------:R-:W3:Y:S04]  /*16660*/  LDL.LU.64 R2, [R1+0x48] ;  /* 0x0000480001027983 */ /* 0x000ee80000300a00 */
[----:B------:R-:W4:Y:S04]  /*16670*/  LDL R5, [R1+0xc] ;  /* 0x00000c0001057983 */ /* 0x000f280000100800 */
[----:B------:R-:W4:Y:S01]  /*16680*/  LDL R9, [R1+0x28] ;  /* 0x0000280001097983 */ /* 0x000f220000100800 */
[----:B------:R-:W-:-:S04]  /*16690*/  ISETP.NE.U32.AND P0, PT, RZ, UR6, PT ;  /* 0x00000006ff007c0c */ /* 0x000fc8000bf05070 */
[----:B------:R-:W-:Y:S01]  /*166a0*/  ISETP.NE.AND.EX P0, PT, RZ, UR7, PT, P0 ;  /* 0x00000007ff007c0c */ /* 0x000fe2000bf05300 */
[----:B------:R-:W1:Y:S01]  /*166b0*/  S2R R8, SR_TID.X ;  /* 0x0000000000087919 */ /* 0x000e620000002100 */
[----:B------:R-:W-:Y:S01]  /*166c0*/  ULDC.64 UR6, c[0x0][0x280] ;  /* 0x0000a00000067ab9 */ /* 0x000fe20000000a00 */
[----:B--2---:R-:W2:Y:S01]  /*166d0*/  S2R R10, SR_TID.X ;  /* 0x00000000000a7919 */ /* 0x004ea20000002100 */
[----:B-1----:R-:W-:Y:S02]  /*166e0*/  IMAD.SHL.U32 R8, R8, 0x10, RZ ;  /* 0x0000001008087824 */ /* 0x002fe400078e00ff */
[----:B--2---:R-:W-:-:S05]  /*166f0*/  IMAD.SHL.U32 R10, R10, 0x8, RZ ;  /* 0x000000080a0a7824 */ /* 0x004fca00078e00ff */
[----:B------:R-:W-:-:S04]  /*16700*/  LOP3.LUT R10, R10, 0x38, RZ, 0xc0, !PT ;  /* 0x000000380a0a7812 */ /* 0x000fc800078ec0ff */
[C---:B------:R-:W-:Y:S02]  /*16710*/  LOP3.LUT R11, R10.reuse, 0x40, RZ, 0xfc, !PT ;  /* 0x000000400a0b7812 */ /* 0x040fe400078efcff */
[----:B------:R-:W-:Y:S01]  /*16720*/  LOP3.LUT R10, R10, 0x80, RZ, 0xfc, !PT ;  /* 0x000000800a0a7812 */ /* 0x000fe200078efcff */
[----:B---3--:R-:W-:Y:S01]  /*16730*/  IMAD.MOV.U32 R3, RZ, RZ, R0 ;  /* 0x000000ffff037224 */ /* 0x008fe200078e0000 */
[----:B----4-:R-:W-:-:S04]  /*16740*/  SHF.R.S32.HI R0, RZ, 0x1f, R5 ;  /* 0x0000001fff007819 */ /* 0x010fc80000011405 */
[----:B------:R-:W-:Y:S02]  /*16750*/  SEL R4, R0, RZ, !P0 ;  /* 0x000000ff00047207 */ /* 0x000fe40004000000 */
[----:B------:R-:W-:Y:S02]  /*16760*/  SEL R0, R5, RZ, !P0 ;  /* 0x000000ff05007207 */ /* 0x000fe40004000000 */
[----:B------:R-:W1:Y:S01]  /*16770*/  S2R R5, SR_TID.X ;  /* 0x0000000000057919 */ /* 0x000e620000002100 */
[----:B0-----:R-:W-:Y:S01]  /*16780*/  ISETP.NE.AND P0, PT, R7, 0x1, PT ;  /* 0x000000010700780c */ /* 0x001fe20003f05270 */
[----:B------:R-:W-:-:S04]  /*16790*/  IMAD.WIDE.U32 R2, R16, UR4, R2 ;  /* 0x0000000410027c25 */ /* 0x000fc8000f8e0002 */
[----:B------:R-:W-:Y:S01]  /*167a0*/  IMAD R3, R16, UR5, R3 ;  /* 0x0000000510037c24 */ /* 0x000fe2000f8e0203 */
[----:B------:R-:W-:-:S07]  /*167b0*/  ULDC.64 UR4, c[0x0][0x2e0] ;  /* 0x0000b80000047ab9 */ /* 0x000fce0000000a00 */
[----:B------:R-:W0:Y:S01]  /*167c0*/  @P0 LDC R6, c[0x0][0x450] ;  /* 0x00011400ff060b82 */ /* 0x000e220000000800 */
[----:B-1----:R-:W-:-:S04]  /*167d0*/  LOP3.LUT R5, R5, 0x7f, RZ, 0xc0, !PT ;  /* 0x0000007f05057812 */ /* 0x002fc800078ec0ff */
[----:B------:R-:W-:-:S04]  /*167e0*/  SHF.R.U32.HI R5, RZ, 0x3, R5 ;  /* 0x00000003ff057819 */ /* 0x000fc80000011605 */
[----:B------:R-:W-:Y:S02]  /*167f0*/  LOP3.LUT R8, R5, 0x70, R8, 0xf8, !PT ;  /* 0x0000007005087812 */ /* 0x000fe400078ef808 */
[----:B------:R-:W1:Y:S01]  /*16800*/  @P0 LDC R5, c[0x0][0x44c] ;  /* 0x00011300ff050b82 */ /* 0x000e620000000800 */
[----:B------:R-:W-:Y:S02]  /*16810*/  IMAD R4, R4, UR4, RZ ;  /* 0x0000000404047c24 */ /* 0x000fe4000f8e02ff */
[----:B------:R-:W-:-:S04]  /*16820*/  IMAD.WIDE.U32 R2, R0, UR4, R2 ;  /* 0x0000000400027c25 */ /* 0x000fc8000f8e0002 */
[----:B------:R-:W-:Y:S01]  /*16830*/  IMAD R0, R0, UR5, R4 ;  /* 0x0000000500007c24 */ /* 0x000fe2000f8e0204 */
[----:B------:R-:W-:Y:S01]  /*16840*/  ULDC.64 UR4, c[0x0][0x2d0] ;  /* 0x0000b40000047ab9 */ /* 0x000fe20000000a00 */
[----:B------:R-:W-:Y:S02]  /*16850*/  IMAD.IADD R4, R8, 0x1, R9 ;  /* 0x0000000108047824 */ /* 0x000fe400078e0209 */
[----:B------:R-:W-:Y:S02]  /*16860*/  IMAD.IADD R3, R3, 0x1, R0 ;  /* 0x0000000103037824 */ /* 0x000fe400078e0200 */
        /* <DEDUP_REMOVED lines=17> */
[----:B------:R-:W1:Y:S01]  /*16980*/  S2R R8, SR_TID.X ;  /* 0x0000000000087919 */ /* 0x000e620000002100 */
[----:B------:R-:W-:Y:S01]  /*16990*/  IMAD R0, R4, UR5, R0 ;  /* 0x0000000504007c24 */ /* 0x000fe2000f8e0200 */
[----:B------:R-:W-:-:S03]  /*169a0*/  LEA R4, P3, R2, UR6, 0x1 ;  /* 0x0000000602047c11 */ /* 0x000fc6000f8608ff */
[----:B------:R-:W-:Y:S01]  /*169b0*/  IMAD.IADD R0, R3, 0x1, R0 ;  /* 0x0000000103007824 */ /* 0x000fe200078e0200 */
[----:B------:R-:W-:-:S04]  /*169c0*/  ISETP.GE.AND P1, PT, R11, UR4, PT ;  /* 0x000000040b007c0c */ /* 0x000fc8000bf26270 */
[----:B------:R-:W-:Y:S01]  /*169d0*/  LEA.HI.X R3, R2, UR7, R0, 0x1, P3 ;  /* 0x0000000702037c11 */ /* 0x000fe200098f0c00 */
[----:B-1----:R-:W-:-:S05]  /*169e0*/  IMAD.SHL.U32 R8, R8, 0x8, RZ ;  /* 0x0000000808087824 */ /* 0x002fca00078e00ff */
[----:B------:R-:W-:-:S04]  /*169f0*/  LOP3.LUT R8, R8, 0x38, RZ, 0xc0, !PT ;  /* 0x0000003808087812 */ /* 0x000fc800078ec0ff */
[----:B------:R-:W-:Y:S01]  /*16a00*/  ISETP.GE.AND P2, PT, R8, UR4, PT ;  /* 0x0000000408007c0c */ /* 0x000fe2000bf46270 */
[----:B------:R-:W-:-:S03]  /*16a10*/  UMOV UR4, 0xffffffff ;  /* 0xffffffff00047882 */ /* 0x000fc60000000000 */
[----:B0-----:R-:W-:Y:S09]  /*16a20*/  BRA.DIV UR4, `(.L_x_1288) ;  /* 0x0000004e04b87947 */ /* 0x001ff2000b800000 */
[----:B------:R-:W0:Y:S01]  /*16a30*/  S2R R6, SR_TID.X ;  /* 0x0000000000067919 */ /* 0x000e220000002100 */
[----:B------:R-:W2:Y:S01]  /*16a40*/  LDL.LU R9, [R1+0x28] ;  /* 0x0000280001097983 */ /* 0x000ea20000300800 */
[----:B0-----:R-:W-:-:S04]  /*16a50*/  LOP3.LUT R6, R6, 0x7f, RZ, 0xc0, !PT ;  /* 0x0000007f06067812 */ /* 0x001fc800078ec0ff */
[----:B------:R-:W-:Y:S02]  /*16a60*/  SHF.R.U32.HI R8, RZ, 0x3, R6 ;  /* 0x00000003ff087819 */ /* 0x000fe40000011606 */
[----:B------:R-:W3:Y:S01]  /*16a70*/  LDL.LU R6, [R1+0x2c] ;  /* 0x00002c0001067983 */ /* 0x000ee20000300800 */
[----:B------:R-:W0:Y:S01]  /*16a80*/  S2R R11, SR_TID.X ;  /* 0x00000000000b7919 */ /* 0x000e220000002100 */
[----:B------:R-:W-:Y:S01]  /*16a90*/  ULDC.64 UR4, c[0x0][0x208] ;  /* 0x0000820000047ab9 */ /* 0x000fe20000000a00 */
[----:B0-----:R-:W-:-:S05]  /*16aa0*/  IMAD.SHL.U32 R11, R11, 0x8, RZ ;  /* 0x000000080b0b7824 */ /* 0x001fca00078e00ff */
[----:B------:R-:W-:Y:S01]  /*16ab0*/  LOP3.LUT R11, R11, 0x38, RZ, 0xc0, !PT ;  /* 0x000000380b0b7812 */ /* 0x000fe200078ec0ff */
[----:B--2---:R-:W-:-:S04]  /*16ac0*/  IMAD.IADD R0, R8, 0x1, R9 ;  /* 0x0000000108007824 */ /* 0x004fc800078e0209 */
[----:B------:R-:W-:Y:S01]  /*16ad0*/  VIADD R5, R0, 0x10 ;  /* 0x0000001000057836 */ /* 0x000fe20000000000 */
[----:B------:R-:W-:Y:S01]  /*16ae0*/  SHFL.IDX PT, R9, R3, 0x1, 0x181f ;  /* 0x00381f0003097f89 */ /* 0x000fe200000e0000 */
[----:B---3--:R-:W-:-:S03]  /*16af0*/  IMAD R2, R6, R7, RZ ;  /* 0x0000000706027224 */ /* 0x008fc600078e02ff */
[----:B------:R-:W0:Y:S04]  /*16b00*/  SHFL.IDX PT, R7, R4, RZ, 0x181f ;  /* 0x00181fff04077589 */ /* 0x000e2800000e0000 */
[----:B------:R-:W1:Y:S01]  /*16b10*/  SHFL.IDX PT, R6, R3, RZ, 0x181f ;  /* 0x00181fff03067589 */ /* 0x000e6200000e0000 */
[-C--:B------:R-:W-:Y:S02]  /*16b20*/  ISETP.GE.AND P4, PT, R0, R2.reuse, PT ;  /* 0x000000020000720c */ /* 0x080fe40003f86270 */
[----:B------:R-:W-:Y:S02]  /*16b30*/  ISETP.GE.AND P3, PT, R5, R2, PT ;  /* 0x000000020500720c */ /* 0x000fe40003f66270 */
[----:B------:R-:W2:Y:S09]  /*16b40*/  SHFL.IDX PT, R5, R4, 0x1, 0x181f ;  /* 0x00381f0004057f89 */ /* 0x000eb200000e0000 */
[----:B0-----:R-:W-:-:S05]  /*16b50*/  @!P4 LEA R7, P5, R11, R7, 0x1 ;  /* 0x000000070b07c211 */ /* 0x001fca00078a08ff */
[----:B-1----:R-:W-:-:S05]  /*16b60*/  @!P4 IMAD.X R6, RZ, RZ, R6, P5 ;  /* 0x000000ffff06c224 */ /* 0x002fca00028e0606 */
[----:B------:R-:W-:-:S04]  /*16b70*/  @!P4 LOP3.LUT R7, R7, R6, RZ, 0x3c, !PT ;  /* 0x000000060707c212 */ /* 0x000fc800078e3cff */
[----:B------:R-:W-:Y:S02]  /*16b80*/  @!P4 LOP3.LUT R6, R7, R6, RZ, 0x3c, !PT ;  /* 0x000000060706c212 */ /* 0x000fe400078e3cff */
[----:B--2---:R-:W-:Y:S02]  /*16b90*/  @!P3 LEA R8, P5, R11, R5, 0x1 ;  /* 0x000000050b08b211 */ /* 0x004fe400078a08ff */
        /* <DEDUP_REMOVED lines=67> */
.L_x_1411:
        /* <DEDUP_REMOVED lines=16> */
.L_x_1290:
[----:B------:R-:W-:Y:S05]  /*170d0*/  BSYNC B0 ;  /* 0x0000000000007941 */ /* 0x000fea0003800000 */
.L_x_1289:
[----:B------:R-:W-:Y:S01]  /*170e0*/  NOP ;  /* 0x0000000000007918 */ /* 0x000fe20000000000 */
[----:B------:R-:W-:Y:S01]  /*170f0*/  PLOP3.LUT P0, PT, PT, PT, PT, 0x80, 0x0 ;  /* 0x000000000000781c */ /* 0x000fe20003f0f070 */
[----:B------:R-:W-:-:S12]  /*17100*/  VIADD R11, R19, 0x30800 ;  /* 0x00030800130b7836 */ /* 0x000fd80000000000 */
.L_x_1291:
        /* <DEDUP_REMOVED lines=16> */
[----:B------:R-:W4:Y:S03]  /*17210*/  SYNCS.PHASECHK.TRANS64.TRYWAIT P0, [R19+URZ+0x30820], R0 ;  /* 0x03082000130075a7 */ /* 0x000f26000800017f */
[----:B---34-:R-:W-:Y:S05]  /*17220*/  @!P0 BRA `(.L_x_1293) ;  /* 0x0000005000b48947 */ /* 0x018fea0003800000 */
.L_x_1412:
[----:B------:R-:W-:Y:S05]  /*17230*/  BSYNC B0 ;  /* 0x0000000000007941 */ /* 0x000fea0003800000 */
.L_x_1292:
[----:B------:R-:W3:Y:S04]  /*17240*/  LDL R2, [R1+0x3c] ;  /* 0x00003c0001027983 */ /* 0x000ee80000100800 */
[----:B0-----:R-:W4:Y:S01]  /*17250*/  LDL R4, [R1+0x24] ;  /* 0x0000240001047983 */ /* 0x001f220000100800 */
[----:B------:R-:W-:Y:S01]  /*17260*/  BSSY B0, `(.L_x_1294) ;  /* 0x0000251000007945 */ /* 0x000fe20003800000 */
[----:B---3--:R-:W-:-:S05]  /*17270*/  VIADD R0, R2, 0xfffffffe ;  /* 0xfffffffe02007836 */ /* 0x008fca0000000000 */
[----:B----4-:R-:W-:-:S13]  /*17280*/  ISETP.GE.AND P0, PT, R0, R4, PT ;  /* 0x000000040000720c */ /* 0x010fda0003f06270 */
[----:B------:R-:W-:Y:S05]  /*17290*/  @!P0 BRA `(.L_x_1295) ;  /* 0x0000002400348947 */ /* 0x000fea0003800000 */
[----:B------:R-:W3:Y:S04]  /*172a0*/  LDL.LU R2, [R1+0x40] ;  /* 0x0000400001027983 */ /* 0x000ee80000300800 */
[----:B------:R-:W4:Y:S04]  /*172b0*/  LDL.LU R7, [R1+0x38] ;  /* 0x0000380001077983 */ /* 0x000f280000300800 */
[----:B--2---:R-:W2:Y:S04]  /*172c0*/  LDL.LU R3, [R1+0x54] ;  /* 0x0000540001037983 */ /* 0x004ea80000300800 */
[----:B------:R-:W5:Y:S04]  /*172d0*/  LDL.LU R6, [R1+0x34] ;  /* 0x0000340001067983 */ /* 0x000f680000300800 */
[----:B-1----:R-:W5:Y:S01]  /*172e0*/  LDL.LU R5, [R1+0x58] ;  /* 0x0000580001057983 */ /* 0x002f620000300800 */
[----:B------:R-:W-:Y:S01]  /*172f0*/  LOP3.LUT R10, RZ, R4, RZ, 0x33, !PT ;  /* 0x00000004ff0a7212 */ /* 0x000fe200078e33ff */
[----:B------:R-:W-:Y:S01]  /*17300*/  BSSY B2, `(.L_x_1296) ;  /* 0x00000cd000027945 */ /* 0x000fe20003800000 */
[----:B---3--:R-:W-:-:S04]  /*17310*/  VIADD R2, R2, 0x1 ;  /* 0x0000000102027836 */ /* 0x008fc80000000000 */
[----:B----4-:R-:W-:Y:S01]  /*17320*/  IMAD R2, R2, R7, RZ ;  /* 0x0000000702027224 */ /* 0x010fe200078e02ff */
[----:B--2---:R-:W-:-:S04]  /*17330*/  LOP3.LUT R3, RZ, R3, RZ, 0x33, !PT ;  /* 0x00000003ff037212 */ /* 0x004fc800078e33ff */
[----:B------:R-:W-:-:S04]  /*17340*/  LOP3.LUT R2, RZ, R2, RZ, 0x33, !PT ;  /* 0x00000002ff027212 */ /* 0x000fc800078e33ff */
[----:B-----5:R-:W-:Y:S02]  /*17350*/  VIADDMNMX R2, R2, -R6, R3, !PT ;  /* 0x8000000602027246 */ /* 0x020fe40007800103 */
[----:B------:R-:W-:-:S04]  /*17360*/  LOP3.LUT R7, RZ, R5, RZ, 0x33, !PT ;  /* 0x00000005ff077212 */ /* 0x000fc800078e33ff */
[----:B------:R-:W-:-:S04]  /*17370*/  VIMNMX R7, R2, R7, !PT ;  /* 0x0000000702077248 */ /* 0x000fc80007fe0100 */
[----:B------:R-:W-:Y:S02]  /*17380*/  VIADDMNMX R10, R7, 0x2, R10, !PT ;  /* 0x00000002070a7846 */ /* 0x000fe4000780010a */
[----:B------:R-:W-:-:S05]  /*17390*/  LOP3.LUT R2, RZ, R7, RZ, 0x33, !PT ;  /* 0x00000007ff027212 */ /* 0x000fca00078e33ff */
[----:B------:R-:W-:-:S05]  /*173a0*/  IMAD.IADD R2, R10, 0x1, R2 ;  /* 0x000000010a027824 */ /* 0x000fca00078e0202 */
[----:B------:R-:W-:-:S04]  /*173b0*/  LOP3.LUT R2, R2, 0x1, RZ, 0xc0, !PT ;  /* 0x0000000102027812 */ /* 0x000fc800078ec0ff */
[----:B------:R-:W-:-:S13]  /*173c0*/  ISETP.NE.U32.AND P0, PT, R2, 0x1, PT ;  /* 0x000000010200780c */ /* 0x000fda0003f05070 */
[----:B------:R-:W-:Y:S05]  /*173d0*/  @P0 BRA `(.L_x_1297) ;  /* 0x0000000800fc0947 */ /* 0x000fea0003800000 */
[----:B------:R-:W2:Y:S04]  /*173e0*/  LDL R5, [R1+0x10] ;  /* 0x0000100001057983 */ /* 0x000ea80000100800 */
[----:B------:R-:W3:Y:S01]  /*173f0*/  LDL R4, [R1+0x14] ;  /* 0x0000140001047983 */ /* 0x000ee20000100800 */
[----:B------:R-:W-:Y:S01]  /*17400*/  LOP3.LUT P1, RZ, R18, 0x1, RZ, 0xc0, !PT ;  /* 0x0000000112ff7812 */ /* 0x000fe2000782c0ff */
[----:B------:R-:W-:Y:S01]  /*17410*/  BSSY B1, `(.L_x_1298) ;  /* 0x00000b7000017945 */ /* 0x000fe20003800000 */
[----:B--2---:R-:W-:-:S05]  /*17420*/  VIADD R8, R5, 0x1 ;  /* 0x0000000105087836 */ /* 0x004fca0000000000 */
[----:B------:R-:W-:-:S04]  /*17430*/  ISETP.NE.AND P0, PT, R8, 0x2, PT ;  /* 0x000000020800780c */ /* 0x000fc80003f05270 */
[----:B------:R-:W-:Y:S02]  /*17440*/  SEL R9, RZ, 0x1, P0 ;  /* 0x00000001ff097807 */ /* 0x000fe40000000000 */
[----:B------:R-:W-:Y:S02]  /*17450*/  SEL R8, R8, RZ, P0 ;  /* 0x000000ff08087207 */ /* 0x000fe40000000000 */
[----:B---3--:R-:W-:Y:S01]  /*17460*/  LOP3.LUT R9, R4, R9, RZ, 0x3c, !PT ;  /* 0x0000000904097212 */ /* 0x008fe200078e3cff */
[----:B------:R-:W-:Y:S06]  /*17470*/  @!P1 BRA `(.L_x_1299) ;  /* 0x0000000800c09947 */ /* 0x000fec0003800000 */
        /* <DEDUP_REMOVED lines=23> */
[----:B------:R-:W-:-:S06]  /*175f0*/  LEA.HI.X R5, R2, UR5, R3, 0x2, P0 ;  /* 0x0000000502057c11 */ /* 0x000fcc00080f1403 */
[----:B------:R0:W5:Y:S03]  /*17600*/  LDG.E R5, desc[UR8][R4.64] ;  /* 0x0000000804057981 */ /* 0x000166000c1e1900 */
.L_x_1300:
[----:B------:R-:W-:Y:S01]  /*17610*/  IMAD R3, R8, 0x8, R19 ;  /* 0x0000000808037824 */ /* 0x000fe200078e0213 */
[----:B------:R-:W-:Y:S01]  /*17620*/  SHF.L.U32 R2, R9, 0x1f, RZ ;  /* 0x0000001f09027819 */ /* 0x000fe200000006ff */
[----:B------:R-:W-:Y:S03]  /*17630*/  BSSY B3, `(.L_x_1301) ;  /* 0x0000003000037945 */ /* 0x000fe60003800000 */
[----:B------:R-:W1:Y:S02]  /*17640*/  SYNCS.PHASECHK.TRANS64.TRYWAIT P0, [R3+URZ+0x30840], R2 ;  /* 0x03084002030075a7 */ /* 0x000e64000800017f */
[----:B-1----:R-:W-:Y:S05]  /*17650*/  @!P0 BRA `(.L_x_1302) ;  /* 0x0000004c00bc8947 */ /* 0x002fea0003800000 */
.L_x_1413:
[----:B------:R-:W-:Y:S05]  /*17660*/  BSYNC B3 ;  /* 0x0000000000037941 */ /* 0x000fea0003800000 */
.L_x_1301:
        /* <DEDUP_REMOVED lines=12> */
.L_x_1304:
[----:B------:R-:W-:Y:S05]  /*17730*/  BSYNC B3 ;  /* 0x0000000000037941 */ /* 0x000fea0003800000 */
.L_x_1303:
        /* <DEDUP_REMOVED lines=12> */
.L_x_1305:
        /* <DEDUP_REMOVED lines=16> */
.L_x_1306:
        /* <DEDUP_REMOVED lines=16> */
.L_x_1307:
        /* <DEDUP_REMOVED lines=10> */
[----:B------:R-:W2:Y:S04]  /*17aa0*/  LDL.LU R12, [R1+0x14] ;  /* 0x00001400010c7983 */ /* 0x000ea80000300800 */
[----:B------:R-:W3:Y:S01]  /*17ab0*/  LDL R6, [R1+0x10] ;  /* 0x0000100001067983 */ /* 0x000ee20000100800 */
[----:B------:R-:W-:Y:S01]  /*17ac0*/  BSSY B3, `(.L_x_1308) ;  /* 0x0000005000037945 */ /* 0x000fe20003800000 */
[----:B--2---:R-:W-:Y:S01]  /*17ad0*/  SHF.L.U32 R2, R12, 0x1f, RZ ;  /* 0x0000001f0c027819 */ /* 0x004fe200000006ff */
[----:B---3--:R-:W-:-:S04]  /*17ae0*/  IMAD R3, R6, 0x8, R11 ;  /* 0x0000000806037824 */ /* 0x008fc800078e020b */
[----:B------:R-:W0:Y:S02]  /*17af0*/  SYNCS.PHASECHK.TRANS64.TRYWAIT P0, [R3+URZ+0x60], R2 ;  /* 0x00006002030075a7 */ /* 0x000e24000800017f */
[----:B0-----:R-:W-:Y:S05]  /*17b00*/  @!P0 BRA `(.L_x_1309) ;  /* 0x0000004800a48947 */ /* 0x001fea0003800000 */
.L_x_1414:
[----:B------:R-:W-:Y:S05]  /*17b10*/  BSYNC B3 ;  /* 0x0000000000037941 */ /* 0x000fea0003800000 */
.L_x_1308:
[----:B------:R-:W-:Y:S01]  /*17b20*/  BSSY B3, `(.L_x_1310) ;  /* 0x000000d000037945 */ /* 0x000fe20003800000 */
[----:B------:R-:W-:Y:S02]  /*17b30*/  IMAD.MOV.U32 R12, RZ, RZ, 0x0 ;  /* 0x00000000ff0c7424 */ /* 0x000fe400078e00ff */
[----:B------:R-:W-:Y:S01]  /*17b40*/  IMAD.MOV.U32 R13, RZ, RZ, 0x14f00000 ;  /* 0x14f00000ff0d7424 */ /* 0x000fe200078e00ff */
[----:B------:R-:W-:Y:S06]  /*17b50*/  @P1 BRA `(.L_x_1311) ;  /* 0x0000000000241947 */ /* 0x000fec0003800000 */
[----:B------:R-:W2:Y:S01]  /*17b60*/  LDL R6, [R1+0x10] ;  /* 0x0000100001067983 */ /* 0x000ea20000100800 */
[----:B0-----:R-:W-:Y:S01]  /*17b70*/  IMAD.MOV.U32 R3, RZ, RZ, 0x9000 ;  /* 0x00009000ff037424 */ /* 0x001fe200078e00ff */
[----:B------:R-:W0:Y:S02]  /*17b80*/  S2R R4, SR_TID.X ;  /* 0x0000000000047919 */ /* 0x000e240000002100 */
[----:B0-----:R-:W-:-:S04]  /*17b90*/  LOP3.LUT R4, R4, 0x1f, RZ, 0xc0, !PT ;  /* 0x0000001f04047812 */ /* 0x001fc800078ec0ff */
[----:B------:R-:W-:Y:S01]  /*17ba0*/  ISETP.NE.AND P0, PT, R4, RZ, PT ;  /* 0x000000ff0400720c */ /* 0x000fe20003f05270 */
[----:B--2---:R-:W-:-:S04]  /*17bb0*/  IMAD R2, R6, 0x8, R19 ;  /* 0x0000000806027824 */ /* 0x004fc800078e0213 */
[----:B------:R1:W-:Y:S08]  /*17bc0*/  SYNCS.ARRIVE.TRANS64 RZ, [R2+URZ+0x30850], R3 ;  /* 0x0308500302ff79a7 */ /* 0x0003f0000800003f */
[----:B------:R-:W-:Y:S05]  /*17bd0*/  @!P0 BRA `(.L_x_1311) ;  /* 0x0000000000048947 */ /* 0x000fea0003800000 */
[----:B------:R-:W-:Y:S01]  /*17be0*/  BPT.TRAP 0x1 ;  /* 0x000000040000795c */ /* 0x000fe20000300000 */
.L_x_1311:
[----:B------:R-:W-:Y:S05]  /*17bf0*/  BSYNC B3 ;  /* 0x0000000000037941 */ /* 0x000fea0003800000 */
.L_x_1310:
[----:B01----:R-:W2:Y:S04]  /*17c00*/  LDL.LU R2, [R1+0x10] ;  /* 0x0000100001027983 */ /* 0x003ea80000300800 */
[----:B------:R-:W3:Y:S04]  /*17c10*/  LDL R6, [R1+0x18] ;  /* 0x0000180001067983 */ /* 0x000ee80000100800 */
[----:B------:R-:W3:Y:S01]  /*17c20*/  LDL.LU R4, [R1+0x4] ;  /* 0x0000040001047983 */ /* 0x000ee20000300800 */
[----:B------:R-:W-:Y:S01]  /*17c30*/  R2UR UR10, R14 ;  /* 0x000000000e0a72ca */ /* 0x000fe200000e0000 */
[----:B------:R-:W-:Y:S01]  /*17c40*/  UIADD3 UR4, UP0, UR36, 0x470, URZ ;  /* 0x0000047024047890 */ /* 0x000fe2000ff1e03f */
[----:B------:R-:W-:-:S02]  /*17c50*/  R2UR UR6, R12 ;  /* 0x000000000c0672ca */ /* 0x000fc400000e0000 */
[----:B------:R-:W-:Y:S01]  /*17c60*/  R2UR UR7, R13 ;  /* 0x000000000d0772ca */ /* 0x000fe200000e0000 */
[----:B------:R-:W-:Y:S01]  /*17c70*/  UIADD3.X UR5, URZ, UR37, URZ, UP0, !UPT ;  /* 0x000000253f057290 */ /* 0x000fe200087fe43f */
[----:B------:R-:W-:Y:S01]  /*17c80*/  PLOP3.LUT P0, PT, PT, PT, PT, 0x80, 0x0 ;  /* 0x000000000000781c */ /* 0x000fe20003f0f070 */
[C-C-:B--2---:R-:W-:Y:S02]  /*17c90*/  IMAD R3, R2.reuse, 0x8, R19.reuse ;  /* 0x0000000802037824 */ /* 0x144fe400078e0213 */
[----:B------:R-:W-:Y:S02]  /*17ca0*/  IMAD R2, R2, 0x9000, R19 ;  /* 0x0000900002027824 */ /* 0x000fe400078e0213 */
[----:B------:R-:W-:Y:S02]  /*17cb0*/  VIADD R3, R3, 0x30850 ;  /* 0x0003085003037836 */ /* 0x000fe40000000000 */
[----:B---3--:R-:W-:Y:S02]  /*17cc0*/  IMAD R4, R4, 0x60, R6 ;  /* 0x0000006004047824 */ /* 0x008fe400078e0206 */
[----:B------:R-:W-:-:S07]  /*17cd0*/  VIADD R6, R2, 0x400 ;  /* 0x0000040002067836 */ /* 0x000fce0000000000 */
.L_x_1312:
        /* <DEDUP_REMOVED lines=15> */
.L_x_1313:
        /* <DEDUP_REMOVED lines=15> */
.L_x_1314:
        /* <DEDUP_REMOVED lines=12> */
.L_x_1299:
[----:B------:R-:W-:Y:S05]  /*17f80*/  BSYNC B1 ;  /* 0x0000000000017941 */ /* 0x000fea0003800000 */
.L_x_1298:
[----:B0-----:R-:W2:Y:S04]  /*17f90*/  LDL.LU R0, [R1+0x3c] ;  /* 0x00003c0001007983 */ /* 0x001ea80000300800 */
[----:B------:R0:W-:Y:S04]  /*17fa0*/  STL [R1+0x10], R8 ;  /* 0x0000100801007387 */ /* 0x0001e80000100800 */
[----:B------:R0:W-:Y:S02]  /*17fb0*/  STL [R1+0x14], R9 ;  /* 0x0000140901007387 */ /* 0x0001e40000100800 */
[----:B0-2---:R-:W-:-:S07]  /*17fc0*/  VIADD R0, R0, 0xfffffffd ;  /* 0xfffffffd00007836 */ /* 0x005fce0000000000 */
.L_x_1297:
[----:B------:R-:W-:Y:S05]  /*17fd0*/  BSYNC B2 ;  /* 0x0000000000027941 */ /* 0x000fea0003800000 */
.L_x_1296:
[----:B------:R-:W-:-:S05]  /*17fe0*/  VIADD R10, R10, 0xfffffffe ;  /* 0xfffffffe0a0a7836 */ /* 0x000fca0000000000 */
[----:B------:R-:W-:-:S13]  /*17ff0*/  ISETP.NE.AND P0, PT, R10, R7, PT ;  /* 0x000000070a00720c */ /* 0x000fda0003f05270 */
[----:B------:R-:W-:Y:S05]  /*18000*/  @!P0 BRA `(.L_x_1295) ;  /* 0x0000001400d88947 */ /* 0x000fea0003800000 */
[----:B------:R-:W-:-:S07]  /*18010*/  IMAD.MOV.U32 R9, RZ, RZ, R17 ;  /* 0x000000ffff097224 */ /* 0x000fce00078e0011 */
.L_x_1349:
[----:B--2---:R-:W2:Y:S04]  /*18020*/  LDL R3, [R1+0x10] ;  /* 0x0000100001037983 */ /* 0x004ea80000100800 */
[----:B------:R-:W3:Y:S01]  /*18030*/  LDL R2, [R1+0x14] ;  /* 0x0000140001027983 */ /* 0x000ee20000100800 */
[----:B------:R-:W-:Y:S01]  /*18040*/  LOP3.LUT P1, RZ, R18, 0x1, RZ, 0xc0, !PT ;  /* 0x0000000112ff7812 */ /* 0x000fe2000782c0ff */
[----:B------:R-:W-:Y:S05]  /*18050*/  YIELD ;  /* 0x0000000000007946 */ /* 0x000fea0003800000 */
[----:B------:R-:W-:Y:S01]  /*18060*/  BSSY B1, `(.L_x_1315) ;  /* 0x00000b4000017945 */ /* 0x000fe20003800000 */
[----:B--2---:R-:W-:-:S05]  /*18070*/  VIADD R4, R3, 0x1 ;  /* 0x0000000103047836 */ /* 0x004fca0000000000 */
[----:B------:R-:W-:-:S04]  /*18080*/  ISETP.NE.AND P0, PT, R4, 0x2, PT ;  /* 0x000000020400780c */ /* 0x000fc80003f05270 */
[----:B------:R-:W-:Y:S02]  /*18090*/  SEL R5, RZ, 0x1, P0 ;  /* 0x00000001ff057807 */ /* 0x000fe40000000000 */
[----:B------:R-:W-:Y:S02]  /*180a0*/  SEL R4, R4, RZ, P0 ;  /* 0x000000ff04047207 */ /* 0x000fe40000000000 */
[----:B---3--:R-:W-:Y:S01]  /*180b0*/  LOP3.LUT R5, R2, R5, RZ, 0x3c, !PT ;  /* 0x0000000502057212 */ /* 0x008fe200078e3cff */
[----:B01----:R-:W-:Y:S06]  /*180c0*/  @!P1 BRA `(.L_x_1316) ;  /* 0x0000000800b49947 */ /* 0x003fec0003800000 */
        /* <DEDUP_REMOVED lines=25> */
.L_x_1317:
[----:B------:R-:W-:Y:S01]  /*18260*/  IMAD R3, R4, 0x8, R19 ;  /* 0x0000000804037824 */ /* 0x000fe200078e0213 */
[----:B------:R-:W-:Y:S01]  /*18270*/  SHF.L.U32 R2, R5, 0x1f, RZ ;  /* 0x0000001f05027819 */ /* 0x000fe200000006ff */
[----:B------:R-:W-:Y:S03]  /*18280*/  BSSY B2, `(.L_x_1318) ;  /* 0x0000003000027945 */ /* 0x000fe60003800000 */
[----:B------:R-:W1:Y:S02]  /*18290*/  SYNCS.PHASECHK.TRANS64.TRYWAIT P0, [R3+URZ+0x30840], R2 ;  /* 0x03084002030075a7 */ /* 0x000e64000800017f */
[----:B-1----:R-:W-:Y:S05]  /*182a0*/  @!P0 BRA `(.L_x_1319) ;  /* 0x0000004000d08947 */ /* 0x002fea0003800000 */
.L_x_1415:
[----:B------:R-:W-:Y:S05]  /*182b0*/  BSYNC B2 ;  /* 0x0000000000027941 */ /* 0x000fea0003800000 */
.L_x_1318:
        /* <DEDUP_REMOVED lines=12> */
.L_x_1321:
[----:B------:R-:W-:Y:S05]  /*18380*/  BSYNC B2 ;  /* 0x0000000000027941 */ /* 0x000fea0003800000 */
.L_x_1320:
        /* <DEDUP_REMOVED lines=12> */
.L_x_1322:
        /* <DEDUP_REMOVED lines=16> */
.L_x_1323:
        /* <DEDUP_REMOVED lines=16> */
.L_x_1324:
        /* <DEDUP_REMOVED lines=17> */
.L_x_1416:
[----:B------:R-:W-:Y:S05]  /*18760*/  BSYNC B2 ;  /* 0x0000000000027941 */ /* 0x000fea0003800000 */
.L_x_1325:
        /* <DEDUP_REMOVED lines=11> */
.L_x_1328:
[----:B------:R-:W-:Y:S05]  /*18820*/  BSYNC B2 ;  /* 0x0000000000027941 */ /* 0x000fea0003800000 */
.L_x_1327:
[----:B0-----:R-:W2:Y:S04]  /*18830*/  LDL.LU R3, [R1+0x10] ;  /* 0x0000100001037983 */ /* 0x001ea80000300800 */
[----:B------:R-:W3:Y:S04]  /*18840*/  LDL R7, [R1+0x18] ;  /* 0x0000180001077983 */ /* 0x000ee80000100800 */
[----:B------:R-:W3:Y:S01]  /*18850*/  LDL.LU R6, [R1+0x4] ;  /* 0x0000040001067983 */ /* 0x000ee20000300800 */
[----:B------:R-:W-:Y:S01]  /*18860*/  R2UR UR10, R10 ;  /* 0x000000000a0a72ca */ /* 0x000fe200000e0000 */
[----:B------:R-:W-:Y:S01]  /*18870*/  UIADD3 UR4, UP0, UR36, 0x470, URZ ;  /* 0x0000047024047890 */ /* 0x000fe2000ff1e03f */
[----:B------:R-:W-:Y:S01]  /*18880*/  R2UR UR6, R12 ;  /* 0x000000000c0672ca */ /* 0x000fe200000e0000 */
[----:B------:R-:W-:Y:S01]  /*18890*/  VIADD R2, R2, 0x50 ;  /* 0x0000005002027836 */ /* 0x000fe20000000000 */
[----:B------:R-:W-:Y:S01]  /*188a0*/  R2UR UR7, R13 ;  /* 0x000000000d0772ca */ /* 0x000fe200000e0000 */
[----:B------:R-:W-:Y:S01]  /*188b0*/  UIADD3.X UR5, URZ, UR37, URZ, UP0, !UPT ;  /* 0x000000253f057290 */ /* 0x000fe200087fe43f */
[----:B------:R-:W-:Y:S01]  /*188c0*/  PLOP3.LUT P0, PT, PT, PT, PT, 0x80, 0x0 ;  /* 0x000000000000781c */ /* 0x000fe20003f0f070 */
[----:B--2---:R-:W-:-:S02]  /*188d0*/  IMAD R3, R3, 0x9000, R19 ;  /* 0x0000900003037824 */ /* 0x004fc400078e0213 */
[----:B---3--:R-:W-:Y:S02]  /*188e0*/  IMAD R6, R6, 0x60, R7 ;  /* 0x0000006006067824 */ /* 0x008fe400078e0207 */
[----:B------:R-:W-:-:S08]  /*188f0*/  VIADD R7, R3, 0x400 ;  /* 0x0000040003077836 */ /* 0x000fd00000000000 */
.L_x_1329:
        /* <DEDUP_REMOVED lines=15> */
.L_x_1330:
        /* <DEDUP_REMOVED lines=15> */
.L_x_1331:
        /* <DEDUP_REMOVED lines=12> */
.L_x_1316:
[----:B------:R-:W-:Y:S05]  /*18ba0*/  BSYNC B1 ;  /* 0x0000000000017941 */ /* 0x000fea0003800000 */
.L_x_1315:
[----:B------:R-:W-:Y:S01]  /*18bb0*/  VIADD R3, R4, 0x1 ;  /* 0x0000000104037836 */ /* 0x000fe20000000000 */
[----:B------:R-:W-:Y:S01]  /*18bc0*/  LOP3.LUT P1, RZ, R18, 0x1, RZ, 0xc0, !PT ;  /* 0x0000000112ff7812 */ /* 0x000fe2000782c0ff */
[----:B------:R-:W-:Y:S01]  /*18bd0*/  BSSY B1, `(.L_x_1332) ;  /* 0x00000b5000017945 */ /* 0x000fe20003800000 */
[----:B------:R-:W-:Y:S02]  /*18be0*/  VIADD R6, R0, 0xffffffff ;  /* 0xffffffff00067836 */ /* 0x000fe40000000000 */
[----:B------:R-:W-:-:S04]  /*18bf0*/  ISETP.NE.AND P0, PT, R3, 0x2, PT ;  /* 0x000000020300780c */ /* 0x000fc80003f05270 */
[----:B------:R-:W-:Y:S02]  /*18c00*/  SEL R2, RZ, 0x1, P0 ;  /* 0x00000001ff027807 */ /* 0x000fe40000000000 */
[----:B------:R-:W-:Y:S02]  /*18c10*/  SEL R12, R3, RZ, P0 ;  /* 0x000000ff030c7207 */ /* 0x000fe40000000000 */
[----:B------:R-:W-:-:S05]  /*18c20*/  LOP3.LUT R10, R5, R2, RZ, 0x3c, !PT ;  /* 0x00000002050a7212 */ /* 0x000fca00078e3cff */
[----:B------:R1:W-:Y:S04]  /*18c30*/  STL [R1+0x14], R10 ;  /* 0x0000140a01007387 */ /* 0x0003e80000100800 */
[----:B------:R1:W-:Y:S01]  /*18c40*/  STL [R1+0x10], R12 ;  /* 0x0000100c01007387 */ /* 0x0003e20000100800 */
[----:B------:R-:W-:Y:S05]  /*18c50*/  @!P1 BRA `(.L_x_1333) ;  /* 0x0000000800b09947 */ /* 0x000fea0003800000 */
[----:B------:R-:W-:Y:S01]  /*18c60*/  ULDC.64 UR4, c[0x0][0x418] ;  /* 0x0001060000047ab9 */ /* 0x000fe20000000a00 */
[----:B------:R-:W-:Y:S01]  /*18c70*/  IMAD.MOV.U32 R7, RZ, RZ, R6 ;  /* 0x000000ffff077224 */ /* 0x000fe200078e0006 */
[----:B------:R-:W-:-:S04]  /*18c80*/  ISETP.NE.U32.AND P0, PT, RZ, UR4, PT ;  /* 0x00000004ff007c0c */ /* 0x000fc8000bf05070 */
[----:B------:R-:W-:-:S13]  /*18c90*/  ISETP.NE.AND.EX P0, PT, RZ, UR5, PT, P0 ;  /* 0x00000005ff007c0c */ /* 0x000fda000bf05300 */
[----:B------:R-:W-:Y:S05]  /*18ca0*/  @!P0 BRA `(.L_x_1334) ;  /* 0x0000000000508947 */ /* 0x000fea0003800000 */
[----:B------:R-:W2:Y:S01]  /*18cb0*/  LDL R14, [R1+0x1c] ;  /* 0x00001c00010e7983 */ /* 0x000ea20000100800 */
[----:B0-----:R-:W0:Y:S01]  /*18cc0*/  LDC R8, c[0x0][0x43c] ;  /* 0x00010f00ff087b82 */ /* 0x001e220000000800 */
        /* <DEDUP_REMOVED lines=18> */
.L_x_1334:
[----:B------:R-:W-:Y:S01]  /*18df0*/  IMAD R2, R12, 0x8, R19 ;  /* 0x000000080c027824 */ /* 0x000fe200078e0213 */
[----:B------:R-:W-:Y:S01]  /*18e00*/  SHF.L.U32 R3, R10, 0x1f, RZ ;  /* 0x0000001f0a037819 */ /* 0x000fe200000006ff */
[----:B------:R-:W-:Y:S03]  /*18e10*/  BSSY B2, `(.L_x_1335) ;  /* 0x0000003000027945 */ /* 0x000fe60003800000 */
[----:B------:R-:W3:Y:S02]  /*18e20*/  SYNCS.PHASECHK.TRANS64.TRYWAIT P0, [R2+URZ+0x30840], R3 ;  /* 0x03084003020075a7 */ /* 0x000ee4000800017f */
[----:B---3--:R-:W-:Y:S05]  /*18e30*/  @!P0 BRA `(.L_x_1336) ;  /* 0x0000003800148947 */ /* 0x008fea0003800000 */
.L_x_1417:
[----:B------:R-:W-:Y:S05]  /*18e40*/  BSYNC B2 ;  /* 0x0000000000027941 */ /* 0x000fea0003800000 */
.L_x_1335:
[----:B0-2---:R-:W0:Y:S01]  /*18e50*/  S2R R8, SR_TID.X ;  /* 0x0000000000087919 */ /* 0x005e220000002100 */
[----:B------:R-:W-:Y:S01]  /*18e60*/  BSSY B2, `(.L_x_1337) ;  /* 0x000000b000027945 */ /* 0x000fe20003800000 */
[----:B0-----:R-:W-:-:S04]  /*18e70*/  LOP3.LUT R8, R8, 0x7f, RZ, 0xc0, !PT ;  /* 0x0000007f08087812 */ /* 0x001fc800078ec0ff */
[----:B------:R-:W-:-:S13]  /*18e80*/  ISETP.NE.AND P1, PT, R8, RZ, PT ;  /* 0x000000ff0800720c */ /* 0x000fda0003f25270 */
[----:B------:R-:W-:Y:S05]  /*18e90*/  @P1 BRA `(.L_x_1338) ;  /* 0x00000000001c1947 */ /* 0x000fea0003800000 */
[----:B------:R-:W0:Y:S01]  /*18ea0*/  S2R R8, SR_TID.X ;  /* 0x0000000000087919 */ /* 0x000e220000002100 */
[----:B---3--:R-:W-:-:S04]  /*18eb0*/  IMAD.MOV.U32 R3, RZ, RZ, 0x9000 ;  /* 0x00009000ff037424 */ /* 0x008fc800078e00ff */
[----:B------:R2:W-:Y:S01]  /*18ec0*/  SYNCS.ARRIVE.TRANS64 RZ, [R2+URZ+0x30830], R3 ;  /* 0x0308300302ff79a7 */ /* 0x0005e2000800003f */
[----:B0-----:R-:W-:-:S04]  /*18ed0*/  LOP3.LUT R8, R8, 0x1f, RZ, 0xc0, !PT ;  /* 0x0000001f08087812 */ /* 0x001fc800078ec0ff */
[----:B------:R-:W-:-:S13]  /*18ee0*/  ISETP.NE.AND P0, PT, R8, RZ, PT ;  /* 0x000000ff0800720c */ /* 0x000fda0003f05270 */
[----:B--2---:R-:W-:Y:S05]  /*18ef0*/  @!P0 BRA `(.L_x_1338) ;  /* 0x0000000000048947 */ /* 0x004fea0003800000 */
[----:B------:R-:W-:Y:S01]  /*18f00*/  BPT.TRAP 0x1 ;  /* 0x000000040000795c */ /* 0x000fe20000300000 */
.L_x_1338:
[----:B------:R-:W-:Y:S05]  /*18f10*/  BSYNC B2 ;  /* 0x0000000000027941 */ /* 0x000fea0003800000 */
.L_x_1337:
[----:B------:R-:W2:Y:S04]  /*18f20*/  LDL R8, [R1+0x10] ;  /* 0x0000100001087983 */ /* 0x000ea80000100800 */
[----:B---3--:R-:W3:Y:S01]  /*18f30*/  LDL R2, [R1+0x18] ;  /* 0x0000180001027983 */ /* 0x008ee20000100800 */
[----:B------:R-:W-:Y:S01]  /*18f40*/  IMAD.MOV.U32 R14, RZ, RZ, RZ ;  /* 0x000000ffff0e7224 */ /* 0x000fe200078e00ff */
[----:B------:R-:W-:Y:S01]  /*18f50*/  UIADD3 UR4, UP0, UR36, 0x370, URZ ;  /* 0x0000037024047890 */ /* 0x000fe2000ff1e03f */
[----:B------:R-:W-:Y:S01]  /*18f60*/  PLOP3.LUT P0, PT, PT, PT, PT, 0x80, 0x0 ;  /* 0x000000000000781c */ /* 0x000fe20003f0f070 */
[----:B------:R-:W-:Y:S01]  /*18f70*/  UMOV UR6, 0x0 ;  /* 0x0000000000067882 */ /* 0x000fe20000000000 */
[----:B------:R-:W-:Y:S01]  /*18f80*/  UMOV UR7, 0x14f00000 ;  /* 0x14f0000000077882 */ /* 0x000fe20000000000 */
[----:B------:R-:W-:Y:S01]  /*18f90*/  R2UR UR10, R14 ;  /* 0x000000000e0a72ca */ /* 0x000fe200000e0000 */
[----:B------:R-:W-:Y:S01]  /*18fa0*/  UIADD3.X UR5, URZ, UR37, URZ, UP0, !UPT ;  /* 0x000000253f057290 */ /* 0x000fe200087fe43f */
[----:B--2---:R-:W-:-:S02]  /*18fb0*/  IMAD R3, R8, 0x8, R11 ;  /* 0x0000000808037824 */ /* 0x004fc400078e020b */
[----:B------:R-:W-:Y:S02]  /*18fc0*/  IMAD R8, R8, 0x9000, R19 ;  /* 0x0000900008087824 */ /* 0x000fe400078e0213 */
[----:B------:R-:W-:Y:S02]  /*18fd0*/  VIADD R3, R3, 0x30 ;  /* 0x0000003003037836 */ /* 0x000fe40000000000 */
[----:B---3--:R-:W-:Y:S02]  /*18fe0*/  IMAD R2, R7, 0x60, R2 ;  /* 0x0000006007027824 */ /* 0x008fe400078e0202 */
[----:B-1----:R-:W-:-:S07]  /*18ff0*/  VIADD R10, R8, 0x1e400 ;  /* 0x0001e400080a7836 */ /* 0x002fce0000000000 */
.L_x_1339:
        /* <DEDUP_REMOVED lines=16> */
.L_x_1340:
        /* <DEDUP_REMOVED lines=16> */
.L_x_1341:
        /* <DEDUP_REMOVED lines=15> */
.L_x_1418:
[----:B------:R-:W-:Y:S05]  /*192f0*/  BSYNC B2 ;  /* 0x0000000000027941 */ /* 0x000fea0003800000 */
.L_x_1342:
        /* <DEDUP_REMOVED lines=11> */
.L_x_1345:
[----:B------:R-:W-:Y:S05]  /*193b0*/  BSYNC B2 ;  /* 0x0000000000027941 */ /* 0x000fea0003800000 */
.L_x_1344:
        /* <DEDUP_REMOVED lines=12> */
.L_x_1346:
        /* <DEDUP_REMOVED lines=15> */
.L_x_1347:
        /* <DEDUP_REMOVED lines=15> */
.L_x_1348:
        /* <DEDUP_REMOVED lines=12> */
.L_x_1333:
[----:B------:R-:W-:Y:S05]  /*19720*/  BSYNC B1 ;  /* 0x0000000000017941 */ /* 0x000fea0003800000 */
.L_x_1332:
[----:B------:R-:W3:Y:S01]  /*19730*/  LDL R2, [R1+0x24] ;  /* 0x0000240001027983 */ /* 0x000ee20000100800 */
[----:B------:R-:W-:Y:S01]  /*19740*/  VIADD R0, R0, 0xfffffffe ;  /* 0xfffffffe00007836 */ /* 0x000fe20000000000 */
[----:B---3--:R-:W-:-:S13]  /*19750*/  ISETP.GT.AND P0, PT, R6, R2, PT ;  /* 0x000000020600720c */ /* 0x008fda0003f04270 */
[----:B------:R-:W-:Y:S05]  /*19760*/  @P0 BRA `(.L_x_1349) ;  /* 0xffffffe8002c0947 */ /* 0x000fea000383ffff */
.L_x_1295:
[----:B------:R-:W-:Y:S05]  /*19770*/  BSYNC B0 ;  /* 0x0000000000007941 */ /* 0x000fea0003800000 */
.L_x_1294:
[----:B--2---:R-:W2:Y:S01]  /*19780*/  S2R R3, SR_TID.X ;  /* 0x0000000000037919 */ /* 0x004ea20000002100 */
        /* <DEDUP_REMOVED lines=18> */
.L_x_1351:
[----:B------:R-:W-:Y:S05]  /*198b0*/  BSYNC B0 ;  /* 0x0000000000007941 */ /* 0x000fea0003800000 */
.L_x_1350:
[----:B------:R-:W-:Y:S01]  /*198c0*/  LOP3.LUT P0, RZ, R18, 0x1, RZ, 0xc0, !PT ;  /* 0x0000000112ff7812 */ /* 0x000fe2000780c0ff */
[----:B------:R-:W-:-:S12]  /*198d0*/  BSSY B0, `(.L_x_1352) ;  /* 0x000004a000007945 */ /* 0x000fd80003800000 */
[----:B------:R-:W-:Y:S05]  /*198e0*/  @!P0 BRA `(.L_x_1353) ;  /* 0x0000000400208947 */ /* 0x000fea0003800000 */
[----:B--2---:R-:W2:Y:S04]  /*198f0*/  LDL R0, [R1+0x10] ;  /* 0x0000100001007983 */ /* 0x004ea80000100800 */
[----:B------:R-:W3:Y:S01]  /*19900*/  LDL R2, [R1+0x14] ;  /* 0x0000140001027983 */ /* 0x000ee20000100800 */
[----:B------:R-:W-:Y:S01]  /*19910*/  BSSY B1, `(.L_x_1354) ;  /* 0x0000006000017945 */ /* 0x000fe20003800000 */
[----:B------:R-:W-:Y:S01]  /*19920*/  ISETP.NE.AND P1, PT, R3, RZ, PT ;  /* 0x000000ff0300720c */ /* 0x000fe20003f25270 */
[----:B--2---:R-:W-:Y:S01]  /*19930*/  IMAD R0, R0, 0x8, R19 ;  /* 0x0000000800007824 */ /* 0x004fe200078e0213 */
[----:B---3--:R-:W-:-:S04]  /*19940*/  SHF.L.U32 R2, R2, 0x1f, RZ ;  /* 0x0000001f02027819 */ /* 0x008fc800000006ff */
[----:B------:R-:W2:Y:S02]  /*19950*/  SYNCS.PHASECHK.TRANS64.TRYWAIT P0, [R0+URZ+0x30860], R2 ;  /* 0x03086002000075a7 */ /* 0x000ea4000800017f */
[----:B--2---:R-:W-:Y:S05]  /*19960*/  @!P0 BRA `(.L_x_1355) ;  /* 0x0000002c00708947 */ /* 0x004fea0003800000 */
.L_x_1419:
[----:B------:R-:W-:Y:S05]  /*19970*/  BSYNC B1 ;  /* 0x0000000000017941 */ /* 0x000fea0003800000 */
.L_x_1354:
        /* <DEDUP_REMOVED lines=9> */
.L_x_1357:
[----:B------:R-:W-:Y:S05]  /*19a10*/  BSYNC B1 ;  /* 0x0000000000017941 */ /* 0x000fea0003800000 */
.L_x_1356:
[----:B------:R-:W3:Y:S04]  /*19a20*/  LDL.LU R4, [R1+0x18] ;  /* 0x0000180001047983 */ /* 0x000ee80000300800 */
[----:B------:R-:W3:Y:S04]  /*19a30*/  LDL.LU R3, [R1+0x4] ;  /* 0x0000040001037983 */ /* 0x000ee80000300800 */
[----:B--2---:R-:W2:Y:S01]  /*19a40*/  LDL R2, [R1+0x10] ;  /* 0x0000100001027983 */ /* 0x004ea20000100800 */
        /* <DEDUP_REMOVED lines=8> */
[----:B--2---:R-:W-:-:S04]  /*19ad0*/  IMAD R2, R2, 0x9000, R19 ;  /* 0x0000900002027824 */ /* 0x004fc800078e0213 */
[----:B------:R-:W-:-:S07]  /*19ae0*/  VIADD R4, R2, 0x400 ;  /* 0x0000040002047836 */ /* 0x000fce0000000000 */
.L_x_1358:
        /* <DEDUP_REMOVED lines=15> */
.L_x_1359:
        /* <DEDUP_REMOVED lines=15> */
.L_x_1360:
        /* <DEDUP_REMOVED lines=10> */
.L_x_1353:
[----:B------:R-:W-:Y:S05]  /*19d70*/  BSYNC B0 ;  /* 0x0000000000007941 */ /* 0x000fea0003800000 */
.L_x_1352:
[----:B-1----:R-:W2:Y:S04]  /*19d80*/  LDL.LU R5, [R1+0x10] ;  /* 0x0000100001057983 */ /* 0x002ea80000300800 */
[----:B------:R-:W3:Y:S01]  /*19d90*/  LDL.LU R4, [R1+0x14] ;  /* 0x0000140001047983 */ /* 0x000ee20000300800 */
[----:B--2---:R-:W-:-:S05]  /*19da0*/  VIADD R0, R5, 0x1 ;  /* 0x0000000105007836 */ /* 0x004fca0000000000 */
[----:B------:R-:W-:-:S04]  /*19db0*/  ISETP.NE.AND P0, PT, R0, 0x2, PT ;  /* 0x000000020000780c */ /* 0x000fc80003f05270 */
[----:B------:R-:W-:Y:S02]  /*19dc0*/  SEL R2, RZ, 0x1, P0 ;  /* 0x00000001ff027807 */ /* 0x000fe40000000000 */
[----:B------:R-:W-:Y:S02]  /*19dd0*/  SEL R0, R0, RZ, P0 ;  /* 0x000000ff00007207 */ /* 0x000fe40000000000 */
[----:B---3--:R-:W-:-:S03]  /*19de0*/  LOP3.LUT R4, R4, R2, RZ, 0x3c, !PT ;  /* 0x0000000204047212 */ /* 0x008fc600078e3cff */
[----:B------:R1:W-:Y:S04]  /*19df0*/  STL [R1+0x10], R0 ;  /* 0x0000100001007387 */ /* 0x0003e80000100800 */
[----:B------:R1:W-:Y:S02]  /*19e00*/  STL [R1+0x14], R4 ;  /* 0x0000140401007387 */ /* 0x0003e40000100800 */
.L_x_1274:
[----:B------:R-:W-:Y:S05]  /*19e10*/  BSYNC B7 ;  /* 0x0000000000077941 */ /* 0x000fea0003800000 */
.L_x_1272:
[----:B------:R-:W-:-:S13]  /*19e20*/  LOP3.LUT P0, RZ, R18, 0x2, RZ, 0xc0, !PT ;  /* 0x0000000212ff7812 */ /* 0x000fda000780c0ff */
[----:B------:R-:W-:Y:S05]  /*19e30*/  @!P0 BRA `(.L_x_1361) ;  /* 0x00000000002c8947 */ /* 0x000fea0003800000 */
[----:B------:R-:W-:Y:S05]  /*19e40*/  WARPSYNC.ALL ;  /* 0x0000000000007948 */ /* 0x000fea0003800000 */
[----:B------:R-:W4:Y:S08]  /*19e50*/  S2UR UR5, SR_CgaCtaId ;  /* 0x00000000000579c3 */ /* 0x000f300000008800 */
[----:B------:R-:W-:Y:S06]  /*19e60*/  BAR.SYNC.DEFER_BLOCKING 0x5, 0x180 ;  /* 0x0146000000007b1d */ /* 0x000fec0000010000 */
[----:B------:R-:W-:-:S02]  /*19e70*/  UMOV UR4, 0x400 ;  /* 0x0000040000047882 */ /* 0x000fc40000000000 */
[----:B----4-:R-:W-:-:S06]  /*19e80*/  ULEA UR4, UR5, UR4, 0x18 ;  /* 0x0000000405047291 */ /* 0x010fcc000f8ec03f */
[----:B------:R-:W-:-:S05]  /*19e90*/  IMAD.U32 R19, RZ, RZ, UR4 ;  /* 0x00000004ff137e24 */ /* 0x000fca000f8e00ff */
[----:B01----:R-:W0:Y:S04]  /*19ea0*/  LDS.128 R4, [R19+0x308d0] ;  /* 0x0308d00013047984 */ /* 0x003e280000000c00 */
[----:B0-----:R0:W-:Y:S04]  /*19eb0*/  STL.64 [R1], R4 ;  /* 0x0000000401007387 */ /* 0x0011e80000100a00 */
[----:B------:R0:W-:Y:S01]  /*19ec0*/  STL.64 [R1+0x8], R6 ;  /* 0x0000080601007387 */ /* 0x0001e20000100a00 */
[----:B------:R-:W-:Y:S06]  /*19ed0*/  BAR.ARV 0x4, 0x180 ;  /* 0x0106000000007b1d */ /* 0x000fec0000002000 */
[----:B------:R-:W-:Y:S05]  /*19ee0*/  BRA `(.L_x_1362) ;  /* 0x00000010003c7947 */ /* 0x000fea0003800000 */
.L_x_1361:
[----:B------:R-:W4:Y:S01]  /*19ef0*/  S2R R16, SR_TID.X ;  /* 0x0000000000107919 */ /* 0x000f220000002100 */
[----:B------:R-:W-:Y:S01]  /*19f00*/  UMOV UR4, 0xffffffff ;  /* 0xffffffff00047882 */ /* 0x000fe20000000000 */
[----:B----4-:R-:W-:-:S04]  /*19f10*/  LOP3.LUT R16, R16, 0x1f, RZ, 0xc0, !PT ;  /* 0x0000001f10107812 */ /* 0x010fc800078ec0ff */
        /* <DEDUP_REMOVED lines=10> */
[----:B------:R-:W1:Y:S01]  /*19fc0*/  @!P1 LDC.64 R4, c[0x0][0xc78] ;  /* 0x00031e00ff049b82 */ /* 0x000e620000000a00 */
[----:B0-----:R-:W-:-:S05]  /*19fd0*/  @!P1 IMAD.WIDE R2, R0, 0x4, R2 ;  /* 0x0000000400029825 */ /* 0x001fca00078e0202 */
[----:B------:R1:W3:Y:S02]  /*19fe0*/  @!P1 LDG.E R6, desc[UR6][R2.64] ;  /* 0x0000000602069981 */ /* 0x0002e4000c1e1900 */
[----:B-1----:R-:W-:-:S06]  /*19ff0*/  @!P1 IMAD.WIDE R2, R0, 0x4, R4 ;  /* 0x0000000400029825 */ /* 0x002fcc00078e0204 */
[----:B------:R-:W4:Y:S01]  /*1a000*/  @!P1 LDG.E R2, desc[UR6][R2.64] ;  /* 0x0000000602029981 */ /* 0x000f22000c1e1900 */
[----:B------:R-:W-:Y:S01]  /*1a010*/  IMAD.MOV.U32 R5, RZ, RZ, RZ ;  /* 0x000000ffff057224 */ /* 0x000fe200078e00ff */
[C---:B------:R-:W-:Y:S02]  /*1a020*/  ISETP.GE.U32.AND P2, PT, R16.reuse, 0x2, PT ;  /* 0x000000021000780c */ /* 0x040fe40003f46070 */
[C---:B------:R-:W-:Y:S01]  /*1a030*/  ISETP.GE.U32.AND P3, PT, R16.reuse, 0x4, PT ;  /* 0x000000041000780c */ /* 0x040fe20003f66070 */
[----:B------:R-:W-:Y:S01]  /*1a040*/  SHFL.IDX PT, R0, R8, RZ, 0x1f ;  /* 0x00001fff08007589 */ /* 0x000fe200000e0000 */
[C---:B------:R-:W-:Y:S02]  /*1a050*/  ISETP.GE.U32.AND P4, PT, R16.reuse, 0x8, PT ;  /* 0x000000081000780c */ /* 0x040fe40003f86070 */
[----:B------:R-:W-:Y:S01]  /*1a060*/  ISETP.GE.U32.AND P5, PT, R16, 0x10, PT ;  /* 0x000000101000780c */ /* 0x000fe20003fa6070 */
[----:B---3--:R-:W-:Y:S01]  /*1a070*/  @!P1 IMAD.MOV.U32 R5, RZ, RZ, R6 ;  /* 0x000000ffff059224 */ /* 0x008fe200078e0006 */
[----:B------:R-:W-:-:S02]  /*1a080*/  CS2R R6, SRZ ;  /* 0x0000000000067805 */ /* 0x000fc4000001ff00 */
[----:B----4-:R-:W-:Y:S01]  /*1a090*/  @!P1 IMAD.MOV.U32 R7, RZ, RZ, R2 ;  /* 0x000000ffff079224 */ /* 0x010fe200078e0002 */
[----:B------:R-:W-:-:S03]  /*1a0a0*/  ISETP.NE.AND P1, PT, R16, RZ, PT ;  /* 0x000000ff1000720c */ /* 0x000fc60003f25270 */
[----:B------:R-:W-:-:S05]  /*1a0b0*/  IMAD R2, R7, R5, RZ ;  /* 0x0000000507027224 */ /* 0x000fca00078e02ff */
[----:B------:R-:W0:Y:S02]  /*1a0c0*/  SHFL.UP PT, R3, R2, 0x1, RZ ;  /* 0x0420000002037989 */ /* 0x000e2400000e00ff */
[----:B0-----:R-:W-:-:S05]  /*1a0d0*/  SEL R9, R3, RZ, P1 ;  /* 0x000000ff03097207 */ /* 0x001fca0000800000 */
[----:B------:R-:W-:Y:S02]  /*1a0e0*/  IMAD.IADD R2, R2, 0x1, R9 ;  /* 0x0000000102027824 */ /* 0x000fe400078e0209 */
[----:B------:R-:W-:Y:S04]  /*1a0f0*/  SHFL.IDX PT, R9, R8, 0x1, 0x1f ;  /* 0x00201f0008097f89 */ /* 0x000fe800000e0000 */
        /* <DEDUP_REMOVED lines=12> */
[----:B--2---:R0:W1:Y:S02]  /*1a1c0*/  SHFL.IDX PT, R10, R2, 0x1f, 0x1f ;  /* 0x03e01f00020a7f89 */ /* 0x00406400000e0000 */
.L_x_1429:
[----:B------:R-:W-:Y:S02]  /*1a1d0*/  ULDC UR4, c[0x0][0xc38] ;  /* 0x00030e0000047ab9 */ /* 0x000fe40000000800 */
[----:B------:R-:W-:-:S04]  /*1a1e0*/  IMAD.U32 R8, RZ, RZ, UR4 ;  /* 0x00000004ff087e24 */ /* 0x000fc8000f8e00ff */
[----:B-1----:R-:W-:-:S04]  /*1a1f0*/  IMAD R10, R10, R8, RZ ;  /* 0x000000080a0a7224 */ /* 0x002fc800078e02ff */
[----:B------:R-:W-:-:S05]  /*1a200*/  IMAD.IADD R4, R9, 0x1, R10 ;  /* 0x0000000109047824 */ /* 0x000fca00078e020a */
[----:B------:R-:W-:-:S13]  /*1a210*/  ISETP.GT.AND P6, PT, R4, R0, PT ;  /* 0x000000000400720c */ /* 0x000fda0003fc4270 */
[----:B------:R-:W-:Y:S05]  /*1a220*/  @P6 BRA `(.L_x_1364) ;  /* 0x0000000000b06947 */ /* 0x000fea0003800000 */
.L_x_1367:
        /* <DEDUP_REMOVED lines=38> */
.L_x_1437:
[----:B------:R-:W-:Y:S02]  /*1a490*/  ULDC UR4, c[0x0][0xc38] ;  /* 0x00030e0000047ab9 */ /* 0x000fe40000000800 */
[----:B------:R-:W-:-:S04]  /*1a4a0*/  IMAD.U32 R8, RZ, RZ, UR4 ;  /* 0x00000004ff087e24 */ /* 0x000fc8000f8e00ff */
[----:B-1----:R-:W-:-:S04]  /*1a4b0*/  IMAD R10, R10, R8, RZ ;  /* 0x000000080a0a7224 */ /* 0x002fc800078e02ff */
[----:B------:R-:W-:-:S05]  /*1a4c0*/  IMAD.IADD R4, R10, 0x1, R4 ;  /* 0x000000010a047824 */ /* 0x000fca00078e0204 */
[----:B------:R-:W-:-:S13]  /*1a4d0*/  ISETP.GT.AND P6, PT, R4, R0, PT ;  /* 0x000000000400720c */ /* 0x000fda0003fc4270 */
[----:B------:R-:W-:Y:S05]  /*1a4e0*/  @!P6 BRA `(.L_x_1367) ;  /* 0xfffffffc0050e947 */ /* 0x000fea000383ffff */
.L_x_1364:
[----:B------:R-:W-:Y:S01]  /*1a4f0*/  IMAD.IADD R10, R4, 0x1, -R10 ;  /* 0x00000001040a7824 */ /* 0x000fe200078e0a0a */
[----:B------:R-:W-:-:S03]  /*1a500*/  UMOV UR4, 0xffffffff ;  /* 0xffffffff00047882 */ /* 0x000fc60000000000 */
[----:B------:R-:W-:-:S05]  /*1a510*/  IMAD R3, R2, R8, R10 ;  /* 0x0000000802037224 */ /* 0x000fca00078e020a */
[----:B------:R-:W-:Y:S01]  /*1a520*/  ISETP.GT.AND P6, PT, R3, R0, PT ;  /* 0x000000000300720c */ /* 0x000fe20003fc4270 */
[----:B------:R-:W-:-:S12]  /*1a530*/  BRA.DIV UR4, `(.L_x_1368) ;  /* 0x0000002a04c87947 */ /* 0x000fd8000b800000 */
[----:B------:R-:W2:Y:S01]  /*1a540*/  LDL.LU R11, [R1+0xc] ;  /* 0x00000c00010b7983 */ /* 0x000ea20000300800 */
[----:B------:R-:W-:-:S04]  /*1a550*/  VOTE.ANY R3, PT, !P6 ;  /* 0x0000000000037806 */ /* 0x000fc800070e0100 */
[----:B------:R-:W1:Y:S02]  /*1a560*/  POPC R9, R3 ;  /* 0x0000000300097309 */ /* 0x000e640000000000 */
[----:B-1----:R2:W1:Y:S04]  /*1a570*/  SHFL.IDX PT, R4, R5, R9, 0x1f ;  /* 0x00001f0905047589 */ /* 0x00246800000e0000 */
[----:B------:R3:W4:Y:S01]  /*1a580*/  SHFL.IDX PT, R7, R7, R9, 0x1f ;  /* 0x00001f0907077589 */ /* 0x00072200000e0000 */
[----:B--2---:R-:W-:-:S05]  /*1a590*/  IMAD.IADD R5, R9, 0x1, R11 ;  /* 0x0000000109057824 */ /* 0x004fca00078e020b */
[----:B-1--4-:R3:W-:Y:S02]  /*1a5a0*/  STL [R1+0xc], R5 ;  /* 0x00000c0501007387 */ /* 0x0127e40000100800 */
.L_x_1442:
[----:B------:R-:W-:-:S13]  /*1a5b0*/  ISETP.NE.AND P0, PT, R3, RZ, PT ;  /* 0x000000ff0300720c */ /* 0x000fda0003f05270 */
[----:B------:R-:W-:Y:S05]  /*1a5c0*/  @!P0 BRA `(.L_x_1369) ;  /* 0x0000000000148947 */ /* 0x000fea0003800000 */
[----:B------:R-:W-:Y:S01]  /*1a5d0*/  UMOV UR4, 0xffffffff ;  /* 0xffffffff00047882 */ /* 0x000fe20000000000 */
[----:B---3--:R-:W-:Y:S02]  /*1a5e0*/  VIADD R9, R9, 0xffffffff ;  /* 0xffffffff09097836 */ /* 0x008fe40000000000 */
[----:B------:R-:W-:Y:S05]  /*1a5f0*/  BRA.DIV UR4, `(.L_x_1370) ;  /* 0x0000002e04007947 */ /* 0x000fea000b800000 */
[----:B0-----:R0:W1:Y:S02]  /*1a600*/  SHFL.IDX PT, R2, R2, R9, 0x1f ;  /* 0x00001f0902027589 */ /* 0x00106400000e0000 */
.L_x_1445:
[----:B-1----:R-:W-:-:S07]  /*1a610*/  IMAD.MOV.U32 R6, RZ, RZ, R2 ;  /* 0x000000ffff067224 */ /* 0x002fce00078e0002 */
.L_x_1369:
[----:B0-----:R-:W-:Y:S01]  /*1a620*/  IMAD R2, R6, R8, R10 ;  /* 0x0000000806027224 */ /* 0x001fe200078e020a */
[----:B------:R-:W-:-:S03]  /*1a630*/  ISETP.NE.AND P0, PT, R7, 0x1, PT ;  /* 0x000000010700780c */ /* 0x000fc60003f05270 */
[----:B------:R-:W-:Y:S01]  /*1a640*/  IMAD.IADD R0, R0, 0x1, -R2 ;  /* 0x0000000100007824 */ /* 0x000fe200078e0a02 */
[----:B------:R0:W-:Y:S09]  /*1a650*/  STL [R1], R2 ;  /* 0x0000000201007387 */ /* 0x0001f20000100800 */
[----:B------:R-:W-:Y:S05]  /*1a660*/  @!P0 BRA `(.L_x_1371) ;  /* 0x0000000000e48947 */ /* 0x000fea0003800000 */
[----:B---3--:R-:W-:-:S04]  /*1a670*/  IABS R5, R4 ;  /* 0x0000000400057213 */ /* 0x008fc80000000000 */
[----:B0-----:R-:W0:Y:S08]  /*1a680*/  I2F.RP R2, R5 ;  /* 0x0000000500027306 */ /* 0x001e300000209400 */
[----:B0-----:R-:W0:Y:S02]  /*1a690*/  MUFU.RCP R2, R2 ;  /* 0x0000000200027308 */ /* 0x001e240000001000 */
[----:B0-----:R-:W-:-:S06]  /*1a6a0*/  VIADD R2, R2, 0xffffffe ;  /* 0x0ffffffe02027836 */ /* 0x001fcc0000000000 */
[----:B------:R-:W0:Y:S02]  /*1a6b0*/  F2I.FTZ.U32.TRUNC.NTZ R3, R2 ;  /* 0x0000000200037305 */ /* 0x000e24000021f000 */
[----:B0-----:R-:W-:-:S04]  /*1a6c0*/  IMAD.MOV R2, RZ, RZ, -R3 ;  /* 0x000000ffff027224 */ /* 0x001fc800078e0a03 */
[----:B------:R-:W-:Y:S02]  /*1a6d0*/  IMAD R8, R2, R5, RZ ;  /* 0x0000000502087224 */ /* 0x000fe400078e02ff */
[----:B------:R-:W-:-:S04]  /*1a6e0*/  IMAD.MOV.U32 R2, RZ, RZ, RZ ;  /* 0x000000ffff027224 */ /* 0x000fc800078e00ff */
[----:B------:R-:W-:Y:S01]  /*1a6f0*/  IMAD.HI.U32 R8, R3, R8, R2 ;  /* 0x0000000803087227 */ /* 0x000fe200078e0002 */
[----:B------:R-:W-:Y:S02]  /*1a700*/  IABS R2, R0 ;  /* 0x0000000000027213 */ /* 0x000fe40000000000 */
[----:B------:R-:W-:-:S03]  /*1a710*/  IABS R3, R4 ;  /* 0x0000000400037213 */ /* 0x000fc60000000000 */
[----:B------:R-:W-:-:S04]  /*1a720*/  IMAD.HI.U32 R8, R8, R2, RZ ;  /* 0x0000000208087227 */ /* 0x000fc800078e00ff */
[----:B------:R-:W-:-:S04]  /*1a730*/  IMAD.MOV R3, RZ, RZ, -R3 ;  /* 0x000000ffff037224 */ /* 0x000fc800078e0a03 */
[----:B------:R-:W-:-:S05]  /*1a740*/  IMAD R2, R8, R3, R2 ;  /* 0x0000000308027224 */ /* 0x000fca00078e0202 */
[----:B------:R-:W-:-:S13]  /*1a750*/  ISETP.GT.U32.AND P1, PT, R5, R2, PT ;  /* 0x000000020500720c */ /* 0x000fda0003f24070 */
[----:B------:R-:W-:Y:S02]  /*1a760*/  @!P1 IMAD.IADD R2, R2, 0x1, -R5 ;  /* 0x0000000102029824 */ /* 0x000fe400078e0a05 */
[----:B------:R-:W-:Y:S01]  /*1a770*/  @!P1 VIADD R8, R8, 0x1 ;  /* 0x0000000108089836 */ /* 0x000fe20000000000 */
[----:B------:R-:W-:Y:S02]  /*1a780*/  ISETP.NE.AND P1, PT, R4, RZ, PT ;  /* 0x000000ff0400720c */ /* 0x000fe40003f25270 */
[----:B------:R-:W-:Y:S02]  /*1a790*/  ISETP.GE.U32.AND P0, PT, R2, R5, PT ;  /* 0x000000050200720c */ /* 0x000fe40003f06070 */
[----:B------:R-:W-:-:S04]  /*1a7a0*/  IABS R5, R7 ;  /* 0x0000000700057213 */ /* 0x000fc80000000000 */
        /* <DEDUP_REMOVED lines=9> */
[----:B------:R-:W-:-:S03]  /*1a840*/  LOP3.LUT R2, R0, R4, RZ, 0x3c, !PT ;  /* 0x0000000400027212 */ /* 0x000fc600078e3cff */
[----:B------:R-:W-:Y:S01]  /*1a850*/  IMAD.MOV.U32 R3, RZ, RZ, R8 ;  /* 0x000000ffff037224 */ /* 0x000fe200078e0008 */
[----:B------:R-:W-:Y:S02]  /*1a860*/  ISETP.GE.AND P2, PT, R2, RZ, PT ;  /* 0x000000ff0200720c */ /* 0x000fe40003f46270 */
[----:B------:R-:W-:-:S05]  /*1a870*/  IABS R8, R7 ;  /* 0x0000000700087213 */ /* 0x000fca0000000000 */
[----:B------:R-:W-:-:S06]  /*1a880*/  IMAD.MOV R8, RZ, RZ, -R8 ;  /* 0x000000ffff087224 */ /* 0x000fcc00078e0a08 */
        /* <DEDUP_REMOVED lines=9> */
[----:B------:R-:W-:Y:S01]  /*1a920*/  ISETP.GE.U32.AND P0, PT, R2, R5, PT ;  /* 0x000000050200720c */ /* 0x000fe20003f06070 */
[----:B------:R-:W-:-:S04]  /*1a930*/  IMAD.MOV R2, RZ, RZ, -R3 ;  /* 0x000000ffff027224 */ /* 0x000fc800078e0a03 */
[----:B------:R-:W-:Y:S01]  /*1a940*/  IMAD R0, R4, R2, R0 ;  /* 0x0000000204007224 */ /* 0x000fe200078e0200 */
[----:B------:R-:W-:-:S04]  /*1a950*/  LOP3.LUT R2, R3, R7, RZ, 0x3c, !PT ;  /* 0x0000000703027212 */ /* 0x000fc800078e3cff */
[----:B------:R-:W-:-:S03]  /*1a960*/  ISETP.GE.AND P2, PT, R2, RZ, PT ;  /* 0x000000ff0200720c */ /* 0x000fc60003f46270 */
[----:B------:R-:W-:-:S10]  /*1a970*/  @P0 VIADD R6, R6, 0x1 ;  /* 0x0000000106060836 */ /* 0x000fd40000000000 */
[----:B------:R-:W-:Y:S01]  /*1a980*/  @!P2 IMAD.MOV R6, RZ, RZ, -R6 ;  /* 0x000000ffff06a224 */ /* 0x000fe200078e0a06 */
[----:B------:R-:W-:-:S05]  /*1a990*/  @!P1 LOP3.LUT R6, RZ, R7, RZ, 0x33, !PT ;  /* 0x00000007ff069212 */ /* 0x000fca00078e33ff */
[----:B------:R-:W-:-:S04]  /*1a9a0*/  IMAD.MOV R2, RZ, RZ, -R6 ;  /* 0x000000ffff027224 */ /* 0x000fc800078e0a06 */
[C---:B------:R-:W-:Y:S02]  /*1a9b0*/  IMAD R2, R7.reuse, R2, R3 ;  /* 0x0000000207027224 */ /* 0x040fe400078e0203 */
[----:B------:R-:W-:-:S04]  /*1a9c0*/  IMAD R7, R7, 0x1000000, R6 ;  /* 0x0100000007077824 */ /* 0x000fc800078e0206 */
[----:B------:R-:W-:-:S05]  /*1a9d0*/  IMAD R2, R2, 0x10000, R7 ;  /* 0x0001000002027824 */ /* 0x000fca00078e0207 */
[----:B------:R0:W-:Y:S01]  /*1a9e0*/  STL [R1+0x8], R2 ;  /* 0x0000080201007387 */ /* 0x0001e20000100800 */
[----:B------:R-:W-:Y:S05]  /*1a9f0*/  BRA `(.L_x_1372) ;  /* 0x0000000400007947 */ /* 0x000fea0003800000 */
.L_x_1371:
[----:B---3--:R-:W2:Y:S01]  /*1aa00*/  LDL R5, [R1+0xc] ;  /* 0x00000c0001057983 */ /* 0x008ea20000100800 */
[----:B0-----:R-:W2:Y:S01]  /*1aa10*/  LDC.64 R2, c[0x0][0xc90] ;  /* 0x00032400ff027b82 */ /* 0x001ea20000000a00 */
[----:B------:R-:W-:Y:S01]  /*1aa20*/  ULDC.64 UR4, c[0x0][0x208] ;  /* 0x0000820000047ab9 */ /* 0x000fe20000000a00 */
[----:B--2---:R-:W-:-:S05]  /*1aa30*/  IMAD.WIDE R2, R5, 0x4, R2 ;  /* 0x0000000405027825 */ /* 0x004fca00078e0202 */
[----:B------:R-:W2:Y:S02]  /*1aa40*/  LDG.E R6, desc[UR4][R2.64] ;  /* 0x0000000402067981 */ /* 0x000ea4000c1e1900 */
[----:B--2---:R-:W-:-:S05]  /*1aa50*/  IMAD R5, R4, R6, RZ ;  /* 0x0000000604057224 */ /* 0x004fca00078e02ff */
[----:B------:R-:W-:-:S04]  /*1aa60*/  IABS R7, R5 ;  /* 0x0000000500077213 */ /* 0x000fc80000000000 */
[----:B------:R-:W0:Y:S08]  /*1aa70*/  I2F.RP R2, R7 ;  /* 0x0000000700027306 */ /* 0x000e300000209400 */
        /* <DEDUP_REMOVED lines=22> */
[----:B------:R-:W-:Y:S02]  /*1abe0*/  IMAD R7, R6, R2, RZ ;  /* 0x0000000206077224 */ /* 0x000fe400078e02ff */
[----:B------:R-:W-:Y:S02]  /*1abf0*/  IMAD.MOV R2, RZ, RZ, -R2 ;  /* 0x000000ffff027224 */ /* 0x000fe400078e0a02 */
[----:B------:R-:W-:Y:S02]  /*1ac00*/  IMAD.MOV R3, RZ, RZ, -R7 ;  /* 0x000000ffff037224 */ /* 0x000fe400078e0a07 */
[----:B------:R-:W-:-:S03]  /*1ac10*/  IMAD R0, R5, R2, R0 ;  /* 0x0000000205007224 */ /* 0x000fc600078e0200 */
[----:B------:R-:W-:Y:S02]  /*1ac20*/  VIADDMNMX R6, R3, R8, R6, PT ;  /* 0x0000000803067246 */ /* 0x000fe40003800106 */
[----:B------:R-:W-:Y:S02]  /*1ac30*/  IADD3 R7, R7, 0x1000000, R0 ;  /* 0x0100000007077810 */ /* 0x000fe40007ffe000 */
        /* <DEDUP_REMOVED lines=25> */
[----:B------:R-:W-:Y:S02]  /*1add0*/  IMAD R3, R2, R6, R7 ;  /* 0x0000000602037224 */ /* 0x000fe400078e0207 */
[----:B------:R-:W-:-:S03]  /*1ade0*/  IMAD.MOV.U32 R0, RZ, RZ, R2 ;  /* 0x000000ffff007224 */ /* 0x000fc600078e0002 */
[----:B------:R1:W-:Y:S04]  /*1adf0*/  STL [R1+0x8], R3 ;  /* 0x0000080301007387 */ /* 0x0003e80000100800 */
.L_x_1372:
[----:B-1----:R-:W-:-:S05]  /*1ae00*/  LOP3.LUT R3, RZ, R0, RZ, 0x33, !PT ;  /* 0x00000000ff037212 */ /* 0x002fca00078e33ff */
[----:B------:R-:W-:-:S05]  /*1ae10*/  IMAD.IADD R0, R4, 0x1, R3 ;  /* 0x0000000104007824 */ /* 0x000fca00078e0203 */
[----:B------:R2:W-:Y:S01]  /*1ae20*/  STL [R1+0x4], R0 ;  /* 0x0000040001007387 */ /* 0x0005e20000100800 */
[----:B------:R-:W-:Y:S05]  /*1ae30*/  BRA `(.L_x_1373) ;  /* 0x0000000000287947 */ /* 0x000fea0003800000 */
.L_x_1365:
        /* <DEDUP_REMOVED lines=10> */
.L_x_1373:
[----:B-1----:R-:W3:Y:S04]  /*1aee0*/  LDL R3, [R1+0x8] ;  /* 0x0000080001037983 */ /* 0x002ee80000100800 */
[----:B0-----:R-:W4:Y:S04]  /*1aef0*/  LDL R2, [R1+0xc] ;  /* 0x00000c0001027983 */ /* 0x001f280000100800 */
[----:B------:R-:W5:Y:S04]  /*1af00*/  LDL R5, [R1+0x4] ;  /* 0x0000040001057983 */ /* 0x000f680000100800 */
[----:B------:R-:W5:Y:S01]  /*1af10*/  LDL R4, [R1] ;  /* 0x0000000001047983 */ /* 0x000f620000100800 */
[----:B--2---:R-:W0:Y:S01]  /*1af20*/  S2R R0, SR_TID.X ;  /* 0x0000000000007919 */ /* 0x004e220000002100 */
[----:B------:R-:W-:Y:S05]  /*1af30*/  WARPSYNC.ALL ;  /* 0x0000000000007948 */ /* 0x000fea0003800000 */
[----:B0-----:R-:W-:Y:S01]  /*1af40*/  LOP3.LUT R0, R0, 0x1f, RZ, 0xc0, !PT ;  /* 0x0000001f00007812 */ /* 0x001fe200078ec0ff */
[----:B------:R-:W-:Y:S03]  /*1af50*/  BAR.SYNC.DEFER_BLOCKING 0x4, 0x180 ;  /* 0x0106000000007b1d */ /* 0x000fe60000010000 */
[----:B------:R-:W-:-:S13]  /*1af60*/  ISETP.NE.AND P0, PT, R0, RZ, PT ;  /* 0x000000ff0000720c */ /* 0x000fda0003f05270 */
[----:B------:R-:W-:Y:S01]  /*1af70*/  @!P0 MOV R0, 0x400 ;  /* 0x0000040000008802 */ /* 0x000fe20000000f00 */
[----:B---3--:R-:W-:Y:S02]  /*1af80*/  IMAD.MOV.U32 R6, RZ, RZ, R3 ;  /* 0x000000ffff067224 */ /* 0x008fe400078e0003 */
[----:B------:R-:W0:Y:S01]  /*1af90*/  @!P0 S2R R3, SR_CgaCtaId ;  /* 0x0000000000038919 */ /* 0x000e220000008800 */
[----:B----4-:R-:W-:Y:S01]  /*1afa0*/  IMAD.MOV.U32 R7, RZ, RZ, R2 ;  /* 0x000000ffff077224 */ /* 0x010fe200078e0002 */
[----:B0-----:R-:W-:-:S05]  /*1afb0*/  @!P0 LEA R19, R3, R0, 0x18 ;  /* 0x0000000003138211 */ /* 0x001fca00078ec0ff */
[----:B-----5:R1:W-:Y:S01]  /*1afc0*/  @!P0 STS.128 [R19+0x308d0], R4 ;  /* 0x0308d00413008388 */ /* 0x0203e20000000c00 */
[----:B------:R-:W-:Y:S06]  /*1afd0*/  BAR.ARV 0x5, 0x180 ;  /* 0x0146000000007b1d */ /* 0x000fec0000002000 */
.L_x_1362:
[----:B---3--:R-:W3:Y:S01]  /*1afe0*/  LDL R0, [R1+0xc] ;  /* 0x00000c0001007983 */ /* 0x008ee20000100800 */
[----:B------:R-:W-:Y:S02]  /*1aff0*/  ULDC UR4, c[0x0][0xc3c] ;  /* 0x00030f0000047ab9 */ /* 0x000fe40000000800 */
[----:B---3--:R-:W-:-:S13]  /*1b000*/  ISETP.GE.AND P0, PT, R0, UR4, PT ;  /* 0x0000000400007c0c */ /* 0x008fda000bf06270 */
[----:B------:R-:W-:Y:S05]  /*1b010*/  @!P0 BRA `(.L_x_1374) ;  /* 0xffffff9c00048947 */ /* 0x000fea000383ffff */
[----:B------:R-:W-:Y:S05]  /*1b020*/  BSYNC B8 ;  /* 0x0000000000087941 */ /* 0x000fea0003800000 */
.L_x_1258:
[----:B----4-:R-:W4:Y:S01]  /*1b030*/  LDL.LU R0, [R1+0x50] ;  /* 0x0000500001007983 */ /* 0x010f220000300800 */
[----:B------:R-:W-:Y:S01]  /*1b040*/  BSSY B0, `(.L_x_1375) ;  /* 0x000000b000007945 */ /* 0x000fe20003800000 */
[----:B01----:R-:W0:Y:S01]  /*1b050*/  S2R R5, SR_CgaCtaId ;  /* 0x0000000000057919 */ /* 0x003e220000008800 */
[----:B----4-:R-:W-:-:S05]  /*1b060*/  VIADD R0, R0, 0x1 ;  /* 0x0000000100007836 */ /* 0x010fca0000000000 */
        /* <DEDUP_REMOVED lines=8> */
.L_x_1446:
[----:B------:R-:W-:Y:S05]  /*1b0f0*/  BSYNC B0 ;  /* 0x0000000000007941 */ /* 0x000fea0003800000 */
.L_x_1375:
[----:B------:R-:W-:-:S03]  /*1b100*/  UMOV UR4, 0xffffffff ;  /* 0xffffffff00047882 */ /* 0x000fc60000000000 */
[----:B------:R-:W-:Y:S05]  /*1b110*/  BRA.DIV UR4, `(.L_x_1377) ;  /* 0x0000002204787947 */ /* 0x000fea000b800000 */
[----:B------:R-:W1:Y:S02]  /*1b120*/  S2R R2, SR_TID.X ;  /* 0x0000000000027919 */ /* 0x000e640000002100 */
[----:B-1----:R-:W-:-:S04]  /*1b130*/  SHF.R.U32.HI R2, RZ, 0x5, R2 ;  /* 0x00000005ff027819 */ /* 0x002fc80000011602 */
[----:B------:R-:W-:-:S05]  /*1b140*/  LOP3.LUT R2, R2, 0x3, RZ, 0xc0, !PT ;  /* 0x0000000302027812 */ /* 0x000fca00078ec0ff */
[----:B------:R1:W4:Y:S02]  /*1b150*/  SHFL.IDX PT, R14, R2, RZ, 0x1f ;  /* 0x00001fff020e7589 */ /* 0x00032400000e0000 */
.L_x_1449:
[----:B----4-:R-:W-:Y:S01]  /*1b160*/  ISETP.NE.AND P0, PT, R14, RZ, PT ;  /* 0x000000ff0e00720c */ /* 0x010fe20003f05270 */
[----:B------:R-:W-:-:S12]  /*1b170*/  BSSY B0, `(.L_x_1378) ;  /* 0x0000029000007945 */ /* 0x000fd80003800000 */
[----:B------:R-:W-:Y:S05]  /*1b180*/  @P0 BRA `(.L_x_1379) ;  /* 0x00000000009c0947 */ /* 0x000fea0003800000 */
[----:B------:R-:W-:-:S03]  /*1b190*/  UMOV UR4, 0xffffffff ;  /* 0xffffffff00047882 */ /* 0x000fc60000000000 */
[----:B------:R-:W-:Y:S05]  /*1b1a0*/  BRA.DIV UR4, `(.L_x_1380) ;  /* 0x0000002204887947 */ /* 0x000fea000b800000 */
[----:B------:R-:W-:-:S13]  /*1b1b0*/  ELECT P6, URZ, PT ;  /* 0x00000000003f782f */ /* 0x000fda00038c0000 */
.L_x_1452:
[----:B------:R-:W-:Y:S05]  /*1b1c0*/  @!P6 BRA `(.L_x_1379) ;  /* 0x00000000008ce947 */ /* 0x000fea0003800000 */
[----:B-1----:R-:W4:Y:S02]  /*1b1d0*/  LDL R2, [R1+0x5c] ;  /* 0x00005c0001027983 */ /* 0x002f240000100800 */
[----:B----4-:R-:W-:-:S13]  /*1b1e0*/  R2UR UR4, R2 ;  /* 0x00000000020472ca */ /* 0x010fda00000e0000 */
[----:B------:R-:W-:-:S06]  /*1b1f0*/  ULOP3.LUT UR4, UR4, 0x2, URZ, 0xfc, !UPT ;  /* 0x0000000204047892 */ /* 0x000fcc000f8efc3f */
[----:B------:R-:W-:-:S05]  /*1b200*/  IMAD.U32 R2, RZ, RZ, UR4 ;  /* 0x00000004ff027e24 */ /* 0x000fca000f8e00ff */
[----:B------:R-:W-:-:S13]  /*1b210*/  ISETP.NE.AND P2, PT, R2, 0x3, PT ;  /* 0x000000030200780c */ /* 0x000fda0003f45270 */
[----:B------:R-:W-:Y:S05]  /*1b220*/  @!P2 BRA `(.L_x_1381) ;  /* 0x000000000004a947 */ /* 0x000fea0003800000 */
[----:B------:R-:W-:Y:S01]  /*1b230*/  BPT.TRAP 0x1 ;  /* 0x000000040000795c */ /* 0x000fe20000300000 */
.L_x_1381:
[----:B0-----:R-:W4:Y:S04]  /*1b240*/  LDL R3, [R1+0x10] ;  /* 0x0000100001037983 */ /* 0x001f280000100800 */
[----:B------:R-:W5:Y:S01]  /*1b250*/  LDL.LU R7, [R1+0x14] ;  /* 0x0000140001077983 */ /* 0x000f620000300800 */
[----:B------:R-:W-:-:S04]  /*1b260*/  VIADD R2, R0, 0x30840 ;  /* 0x0003084000027836 */ /* 0x000fc80000000000 */
[C---:B----4-:R-:W-:Y:S02]  /*1b270*/  IMAD R6, R3.reuse, 0x8, R2 ;  /* 0x0000000803067824 */ /* 0x050fe400078e0202 */
[----:B------:R-:W-:Y:S01]  /*1b280*/  VIADD R3, R3, 0x1 ;  /* 0x0000000103037836 */ /* 0x000fe20000000000 */
[----:B-----5:R-:W-:-:S04]  /*1b290*/  SHF.L.U32 R5, R7, 0x1f, RZ ;  /* 0x0000001f07057819 */ /* 0x020fc800000006ff */
        /* <DEDUP_REMOVED lines=8> */
.L_x_1453:
[----:B------:R-:W1:Y:S02]  /*1b320*/  SYNCS.PHASECHK.TRANS64.TRYWAIT P0, [R7+URZ], R2 ;  /* 0x00000002070075a7 */ /* 0x000e64000800017f */
[----:B-1----:R-:W-:Y:S05]  /*1b330*/  @!P0 BRA `(.L_x_1383) ;  /* 0x0000002000588947 */ /* 0x002fea0003800000 */
.L_x_1454:
[----:B------:R-:W-:Y:S05]  /*1b340*/  @!P2 BRA `(.L_x_1384) ;  /* 0x000000000004a947 */ /* 0x000fea0003800000 */
[----:B------:R-:W-:Y:S01]  /*1b350*/  BPT.TRAP 0x1 ;  /* 0x000000040000795c */ /* 0x000fe20000300000 */
.L_x_1384:
[----:B------:R-:W4:Y:S01]  /*1b360*/  LDL.LU R4, [R1+0x10] ;  /* 0x0000100001047983 */ /* 0x000f220000300800 */
[----:B------:R-:W-:-:S04]  /*1b370*/  VIADD R0, R0, 0x30860 ;  /* 0x0003086000007836 */ /* 0x000fc80000000000 */
[----:B----4-:R-:W-:-:S04]  /*1b380*/  IMAD R4, R4, 0x8, R0 ;  /* 0x0000000804047824 */ /* 0x010fc800078e0200 */
[----:B------:R-:W4:Y:S02]  /*1b390*/  SYNCS.PHASECHK.TRANS64.TRYWAIT P0, [R4+URZ], R5 ;  /* 0x00000005040075a7 */ /* 0x000f24000800017f */
[----:B----4-:R-:W-:Y:S05]  /*1b3a0*/  @!P0 BRA `(.L_x_1385) ;  /* 0x0000002000508947 */ /* 0x010fea0003800000 */
.L_x_1455:
[----:B------:R-:W-:-:S07]  /*1b3b0*/  IMAD R3, R3, 0x8, R0 ;  /* 0x0000000803037824 */ /* 0x000fce00078e0200 */
.L_x_1386:
[----:B------:R0:W0:Y:S02]  /*1b3c0*/  SYNCS.PHASECHK.TRANS64.TRYWAIT P0, [R3+URZ], R2 ;  /* 0x00000002030075a7 */ /* 0x000024000800017f */
[----:B0-----:R-:W-:Y:S05]  /*1b3d0*/  @!P0 NANOSLEEP.SYNCS 0x989680 ;  /* 0x009896800000895d */ /* 0x001fea0003900000 */
[----:B------:R-:W0:Y:S02]  /*1b3e0*/  @!P0 SYNCS.PHASECHK.TRANS64 P0, [R3+URZ], R2 ;  /* 0x00000002030085a7 */ /* 0x000e24000800007f */
[----:B0-----:R-:W-:Y:S05]  /*1b3f0*/  @!P0 BRA `(.L_x_1386) ;  /* 0xfffffffc00f08947 */ /* 0x001fea000383ffff */
.L_x_1379:
[----:B------:R-:W-:Y:S05]  /*1b400*/  BSYNC B0 ;  /* 0x0000000000007941 */ /* 0x000fea0003800000 */
.L_x_1378:
[----:B------:R-:W-:Y:S05]  /*1b410*/  EXIT ;  /* 0x000000000000794d */ /* 0x000fea0003800000 */
.L_x_1157:
[----:B0-----:R-:W-:-:S04]  /*1b420*/  IMAD.U32 R3, RZ, RZ, UR38 ;  /* 0x00000026ff037e24 */ /* 0x001fc8000f8e00ff */
[----:B------:R0:W1:Y:S03]  /*1b430*/  SYNCS.PHASECHK.TRANS64.TRYWAIT P1, [R3+URZ+0x30800], R0 ;  /* 0x03080000030075a7 */ /* 0x000066000802017f */
[----:B-1----:R-:W-:Y:S05]  /*1b440*/  @!P1 NANOSLEEP.SYNCS 0x989680 ;  /* 0x009896800000995d */ /* 0x002fea0003900000 */
[----:B------:R-:W1:Y:S02]  /*1b450*/  @!P1 SYNCS.PHASECHK.TRANS64 P1, [R3+URZ+0x30800], R0 ;  /* 0x03080000030095a7 */ /* 0x000e64000802007f */
[----:B-1----:R-:W-:Y:S05]  /*1b460*/  @!P1 BRA `(.L_x_1157) ;  /* 0xfffffffc00ec9947 */ /* 0x002fea000383ffff */
[----:B------:R-:W-:Y:S05]  /*1b470*/  BRA `(.L_x_1387) ;  /* 0xfffffe6c00d47947 */ /* 0x000fea000383ffff */
.L_x_1161:
[----:B-1----:R1:W2:Y:S02]  /*1b480*/  SYNCS.PHASECHK.TRANS64.TRYWAIT P2, [R7+URZ+0x30830], R0 ;  /* 0x03083000070075a7 */ /* 0x0022a4000804017f */
[----:B--2---:R-:W-:Y:S05]  /*1b490*/  @!P2 NANOSLEEP.SYNCS 0x989680 ;  /* 0x009896800000a95d */ /* 0x004fea0003900000 */
[----:B------:R-:W2:Y:S02]  /*1b4a0*/  @!P2 SYNCS.PHASECHK.TRANS64 P2, [R7+URZ+0x30830], R0 ;  /* 0x030830000700a5a7 */ /* 0x000ea4000804007f */
[----:B--2---:R-:W-:Y:S05]  /*1b4b0*/  @!P2 BRA `(.L_x_1161) ;  /* 0xfffffffc00f0a947 */ /* 0x004fea000383ffff */
[----:B------:R-:W-:Y:S05]  /*1b4c0*/  BRA `(.L_x_1160) ;  /* 0xfffffe6c00fc7947 */ /* 0x000fea000383ffff */
.L_x_1177:
[----:B-1----:R-:W-:-:S04]  /*1b4d0*/  IMAD.U32 R10, RZ, RZ, UR7 ;  /* 0x00000007ff0a7e24 */ /* 0x002fc8000f8e00ff */
[----:B------:R1:W2:Y:S03]  /*1b4e0*/  SYNCS.PHASECHK.TRANS64.TRYWAIT P2, [R10+URZ+0x30830], R9 ;  /* 0x030830090a0075a7 */ /* 0x0002a6000804017f */
[----:B--2---:R-:W-:Y:S05]  /*1b4f0*/  @!P2 NANOSLEEP.SYNCS 0x989680 ;  /* 0x009896800000a95d */ /* 0x004fea0003900000 */
[----:B------:R-:W2:Y:S02]  /*1b500*/  @!P2 SYNCS.PHASECHK.TRANS64 P2, [R10+URZ+0x30830], R9 ;  /* 0x030830090a00a5a7 */ /* 0x000ea4000804007f */
[----:B--2---:R-:W-:Y:S05]  /*1b510*/  @!P2 BRA `(.L_x_1177) ;  /* 0xfffffffc00eca947 */ /* 0x004fea000383ffff */
[----:B------:R-:W-:Y:S05]  /*1b520*/  BRA `(.L_x_1176) ;  /* 0xfffffea000a47947 */ /* 0x000fea000383ffff */
.L_x_1181:
[----:B01----:R-:W-:-:S04]  /*1b530*/  IMAD.U32 R9, RZ, RZ, UR6 ;  /* 0x00000006ff097e24 */ /* 0x003fc8000f8e00ff */
[----:B------:R0:W1:Y:S03]  /*1b540*/  SYNCS.PHASECHK.TRANS64.TRYWAIT P2, [R9+URZ+0x30850], R0 ;  /* 0x03085000090075a7 */ /* 0x000066000804017f */
[----:B-1----:R-:W-:Y:S05]  /*1b550*/  @!P2 NANOSLEEP.SYNCS 0x989680 ;  /* 0x009896800000a95d */ /* 0x002fea0003900000 */
[----:B------:R-:W1:Y:S02]  /*1b560*/  @!P2 SYNCS.PHASECHK.TRANS64 P2, [R9+URZ+0x30850], R0 ;  /* 0x030850000900a5a7 */ /* 0x000e64000804007f */
[----:B-1----:R-:W-:Y:S05]  /*1b570*/  @!P2 BRA `(.L_x_1181) ;  /* 0xfffffffc00eca947 */ /* 0x002fea000383ffff */
[----:B------:R-:W-:Y:S05]  /*1b580*/  BRA `(.L_x_1180) ;  /* 0xfffffeac00447947 */ /* 0x000fea000383ffff */
.L_x_1198:
[----:B-1----:R-:W-:-:S04]  /*1b590*/  IMAD.U32 R3, RZ, RZ, UR6 ;  /* 0x00000006ff037e24 */ /* 0x002fc8000f8e00ff */
[----:B------:R1:W2:Y:S03]  /*1b5a0*/  SYNCS.PHASECHK.TRANS64.TRYWAIT P2, [R3+URZ+0x30830], R2 ;  /* 0x03083002030075a7 */ /* 0x0002a6000804017f */
[----:B--2---:R-:W-:Y:S05]  /*1b5b0*/  @!P2 NANOSLEEP.SYNCS 0x989680 ;  /* 0x009896800000a95d */ /* 0x004fea0003900000 */
[----:B------:R-:W2:Y:S02]  /*1b5c0*/  @!P2 SYNCS.PHASECHK.TRANS64 P2, [R3+URZ+0x30830], R2 ;  /* 0x030830020300a5a7 */ /* 0x000ea4000804007f */
[----:B--2---:R-:W-:Y:S05]  /*1b5d0*/  @!P2 BRA `(.L_x_1198) ;  /* 0xfffffffc00eca947 */ /* 0x004fea000383ffff */
[----:B------:R-:W-:Y:S05]  /*1b5e0*/  BRA `(.L_x_1197) ;  /* 0xfffffed800e07947 */ /* 0x000fea000383ffff */
.L_x_1202:
[----:B01----:R-:W-:-:S04]  /*1b5f0*/  IMAD.U32 R2, RZ, RZ, UR11 ;  /* 0x0000000bff027e24 */ /* 0x003fc8000f8e00ff */
[----:B------:R0:W1:Y:S03]  /*1b600*/  SYNCS.PHASECHK.TRANS64.TRYWAIT P2, [R2+URZ+0x30850], R0 ;  /* 0x03085000020075a7 */ /* 0x000066000804017f */
[----:B-1----:R-:W-:Y:S05]  /*1b610*/  @!P2 NANOSLEEP.SYNCS 0x989680 ;  /* 0x009896800000a95d */ /* 0x002fea0003900000 */
[----:B------:R-:W1:Y:S02]  /*1b620*/  @!P2 SYNCS.PHASECHK.TRANS64 P2, [R2+URZ+0x30850], R0 ;  /* 0x030850000200a5a7 */ /* 0x000e64000804007f */
[----:B-1----:R-:W-:Y:S05]  /*1b630*/  @!P2 BRA `(.L_x_1202) ;  /* 0xfffffffc00eca947 */ /* 0x002fea000383ffff */
[----:B------:R-:W-:Y:S05]  /*1b640*/  BRA `(.L_x_1201) ;  /* 0xfffffee400807947 */ /* 0x000fea000383ffff */
.L_x_1208:
[----:B-1----:R-:W-:-:S04]  /*1b650*/  IMAD.U32 R3, RZ, RZ, UR6 ;  /* 0x00000006ff037e24 */ /* 0x002fc8000f8e00ff */
[----:B------:R1:W2:Y:S03]  /*1b660*/  SYNCS.PHASECHK.TRANS64.TRYWAIT P2, [R3+URZ+0x30830], R2 ;  /* 0x03083002030075a7 */ /* 0x0002a6000804017f */
[----:B--2---:R-:W-:Y:S05]  /*1b670*/  @!P2 NANOSLEEP.SYNCS 0x989680 ;  /* 0x009896800000a95d */ /* 0x004fea0003900000 */
[----:B------:R-:W2:Y:S02]  /*1b680*/  @!P2 SYNCS.PHASECHK.TRANS64 P2, [R3+URZ+0x30830], R2 ;  /* 0x030830020300a5a7 */ /* 0x000ea4000804007f */
[----:B--2---:R-:W-:Y:S05]  /*1b690*/  @!P2 BRA `(.L_x_1208) ;  /* 0xfffffffc00eca947 */ /* 0x004fea000383ffff */
[----:B------:R-:W-:Y:S05]  /*1b6a0*/  BRA `(.L_x_1207) ;  /* 0xfffffefc00cc7947 */ /* 0x000fea000383ffff */
.L_x_1212:
[----:B01----:R-:W-:-:S04]  /*1b6b0*/  IMAD.U32 R2, RZ, RZ, UR11 ;  /* 0x0000000bff027e24 */ /* 0x003fc8000f8e00ff */
[----:B------:R0:W1:Y:S03]  /*1b6c0*/  SYNCS.PHASECHK.TRANS64.TRYWAIT P2, [R2+URZ+0x30850], R0 ;  /* 0x03085000020075a7 */ /* 0x000066000804017f */
[----:B-1----:R-:W-:Y:S05]  /*1b6d0*/  @!P2 NANOSLEEP.SYNCS 0x989680 ;  /* 0x009896800000a95d */ /* 0x002fea0003900000 */
[----:B------:R-:W1:Y:S02]  /*1b6e0*/  @!P2 SYNCS.PHASECHK.TRANS64 P2, [R2+URZ+0x30850], R0 ;  /* 0x030850000200a5a7 */ /* 0x000e64000804007f */
[----:B-1----:R-:W-:Y:S05]  /*1b6f0*/  @!P2 BRA `(.L_x_1212) ;  /* 0xfffffffc00eca947 */ /* 0x002fea000383ffff */
[----:B------:R-:W-:Y:S05]  /*1b700*/  BRA `(.L_x_1211) ;  /* 0xffffff08006c7947 */ /* 0x000fea000383ffff */
.L_x_1225:
[----:B-1----:R-:W-:-:S04]  /*1b710*/  IMAD.U32 R5, RZ, RZ, UR5 ;  /* 0x00000005ff057e24 */ /* 0x002fc8000f8e00ff */
[----:B------:R1:W2:Y:S03]  /*1b720*/  SYNCS.PHASECHK.TRANS64.TRYWAIT P0, [R5+URZ+0x30850], R0 ;  /* 0x03085000050075a7 */ /* 0x0002a6000800017f */
[----:B--2---:R-:W-:Y:S05]  /*1b730*/  @!P0 NANOSLEEP.SYNCS 0x989680 ;  /* 0x009896800000895d */ /* 0x004fea0003900000 */
[----:B------:R-:W2:Y:S02]  /*1b740*/  @!P0 SYNCS.PHASECHK.TRANS64 P0, [R5+URZ+0x30850], R0 ;  /* 0x03085000050085a7 */ /* 0x000ea4000800007f */
[----:B--2---:R-:W-:Y:S05]  /*1b750*/  @!P0 BRA `(.L_x_1225) ;  /* 0xfffffffc00ec8947 */ /* 0x004fea000383ffff */
[----:B------:R-:W-:Y:S05]  /*1b760*/  BRA `(.L_x_1224) ;  /* 0xffffff3800a47947 */ /* 0x000fea000383ffff */
.L_x_1280:
[----:B-1----:R-:W1:Y:S01]  /*1b770*/  S2R R4, SR_TID.X ;  /* 0x0000000000047919 */ /* 0x002e620000002100 */
[----:B------:R-:W-:Y:S01]  /*1b780*/  BSSY B0, `(.L_x_1388) ;  /* 0x000000a000007945 */ /* 0x000fe20003800000 */
[----:B------:R-:W-:Y:S02]  /*1b790*/  IMAD.MOV.U32 R12, RZ, RZ, RZ ;  /* 0x000000ffff0c7224 */ /* 0x000fe400078e00ff */
[----:B------:R-:W-:Y:S02]  /*1b7a0*/  IMAD.MOV.U32 R11, RZ, RZ, 0x1f ;  /* 0x0000001fff0b7424 */ /* 0x000fe400078e00ff */
[----:B------:R-:W-:Y:S01]  /*1b7b0*/  IMAD.MOV.U32 R15, RZ, RZ, -0x1 ;  /* 0xffffffffff0f7424 */ /* 0x000fe200078e00ff */
[----:B-1----:R-:W-:-:S04]  /*1b7c0*/  SHF.R.U32.HI R4, RZ, 0x5, R4 ;  /* 0x00000005ff047819 */ /* 0x002fc80000011604 */
[----:B------:R-:W-:-:S05]  /*1b7d0*/  LOP3.LUT R4, R4, 0x3, RZ, 0xc0, !PT ;  /* 0x0000000304047812 */ /* 0x000fca00078ec0ff */
[----:B------:R-:W-:-:S07]  /*1b7e0*/  IMAD.MOV.U32 R13, RZ, RZ, R4 ;  /* 0x000000ffff0d7224 */ /* 0x000fce00078e0004 */
[----:B0-2---:R-:W-:Y:S05]  /*1b7f0*/  WARPSYNC.COLLECTIVE R15, `(.L_x_1389) ;  /* 0x000000000f087348 */ /* 0x005fea0003c00000 */
[----:B------:R1:W3:Y:S02]  /*1b800*/  SHFL.IDX P6, R14, R13, R12, R11 ;  /* 0x0000000c0d0e7389 */ /* 0x0002e400000c000b */
[----:B0123--:R-:W-:Y:S01]  /*1b810*/  ENDCOLLECTIVE ;  /* 0x000000000000791b */ /* 0x00ffe20003800000 */
.L_x_1389:
[----:B------:R-:W-:Y:S05]  /*1b820*/  BSYNC B0 ;  /* 0x0000000000007941 */ /* 0x000fea0003800000 */
.L_x_1388:
[----:B------:R-:W-:Y:S05]  /*1b830*/  BRA `(.L_x_1390) ;  /* 0xffffffa400a47947 */ /* 0x000fea000383ffff */
.L_x_1282:
[----:B------:R-:W-:Y:S01]  /*1b840*/  BSSY B0, `(.L_x_1391) ;  /* 0x0000006000007945 */ /* 0x000fe20003800000 */
[----:B------:R-:W-:-:S07]  /*1b850*/  IMAD.MOV.U32 R15, RZ, RZ, -0x1 ;  /* 0xffffffffff0f7424 */ /* 0x000fce00078e00ff */
[----:B012---:R-:W-:Y:S05]  /*1b860*/  WARPSYNC.COLLECTIVE R15, `(.L_x_1392) ;  /* 0x000000000f0c7348 */ /* 0x007fea0003c00000 */
[----:B------:R-:W-:Y:S02]  /*1b870*/  ELECT P6, UR62, PT ;  /* 0x00000000003e782f */ /* 0x000fe400038c0000 */
[----:B------:R-:W-:Y:S01]  /*1b880*/  MOV R14, UR62 ;  /* 0x0000003e000e7c02 */ /* 0x000fe20008000f00 */
[----:B012---:R-:W-:Y:S10]  /*1b890*/  ENDCOLLECTIVE ;  /* 0x000000000000791b */ /* 0x007ff40003800000 */
.L_x_1392:
[----:B------:R-:W-:Y:S05]  /*1b8a0*/  BSYNC B0 ;  /* 0x0000000000007941 */ /* 0x000fea0003800000 */
.L_x_1391:
[----:B------:R-:W-:Y:S05]  /*1b8b0*/  BRA `(.L_x_1393) ;  /* 0xffffffa400a87947 */ /* 0x000fea000383ffff */
.L_x_1284:
[----:B---3--:R3:W4:Y:S02]  /*1b8c0*/  SYNCS.PHASECHK.TRANS64.TRYWAIT P0, [R0+URZ+0x30840], R2 ;  /* 0x03084002000075a7 */ /* 0x008724000800017f */
[----:B----4-:R-:W-:Y:S05]  /*1b8d0*/  @!P0 NANOSLEEP.SYNCS 0x989680 ;  /* 0x009896800000895d */ /* 0x010fea0003900000 */
[----:B------:R-:W4:Y:S02]  /*1b8e0*/  @!P0 SYNCS.PHASECHK.TRANS64 P0, [R0+URZ+0x30840], R2 ;  /* 0x03084002000085a7 */ /* 0x000f24000800007f */
[----:B----4-:R-:W-:Y:S05]  /*1b8f0*/  @!P0 BRA `(.L_x_1284) ;  /* 0xfffffffc00f08947 */ /* 0x010fea000383ffff */
[----:B------:R-:W-:Y:S05]  /*1b900*/  BRA `(.L_x_1394) ;  /* 0xffffffa800107947 */ /* 0x000fea000383ffff */
.L_x_1288:
[----:B------:R-:W2:Y:S01]  /*1b910*/  LDL.LU R11, [R1+0x2c] ;  /* 0x00002c00010b7983 */ /* 0x000ea20000300800 */
[----:B------:R-:W-:Y:S02]  /*1b920*/  IMAD.MOV.U32 R13, RZ, RZ, R3 ;  /* 0x000000ffff0d7224 */ /* 0x000fe400078e0003 */
[----:B------:R-:W-:Y:S01]  /*1b930*/  IMAD.MOV.U32 R12, RZ, RZ, RZ ;  /* 0x000000ffff0c7224 */ /* 0x000fe200078e00ff */
[----:B------:R-:W0:Y:S01]  /*1b940*/  S2R R5, SR_TID.X ;  /* 0x0000000000057919 */ /* 0x000e220000002100 */
[----:B------:R-:W-:Y:S01]  /*1b950*/  IMAD.MOV.U32 R15, RZ, RZ, -0x1 ;  /* 0xffffffffff0f7424 */ /* 0x000fe200078e00ff */
[----:B0-----:R-:W-:-:S04]  /*1b960*/  LOP3.LUT R5, R5, 0x7f, RZ, 0xc0, !PT ;  /* 0x0000007f05057812 */ /* 0x001fc800078ec0ff */
[----:B------:R-:W-:-:S05]  /*1b970*/  SHF.R.U32.HI R5, RZ, 0x3, R5 ;  /* 0x00000003ff057819 */ /* 0x000fca0000011605 */
[----:B------:R-:W-:-:S04]  /*1b980*/  IMAD.IADD R0, R5, 0x1, R9 ;  /* 0x0000000105007824 */ /* 0x000fc800078e0209 */
[----:B------:R-:W-:Y:S02]  /*1b990*/  VIADD R5, R0, 0x10 ;  /* 0x0000001000057836 */ /* 0x000fe40000000000 */
[----:B--2---:R-:W-:Y:S02]  /*1b9a0*/  IMAD R2, R11, R7, RZ ;  /* 0x000000070b027224 */ /* 0x004fe400078e02ff */
[----:B------:R-:W-:-:S03]  /*1b9b0*/  IMAD.MOV.U32 R11, RZ, RZ, 0x181f ;  /* 0x0000181fff0b7424 */ /* 0x000fc600078e00ff */
[----:B------:R-:W-:-:S13]  /*1b9c0*/  ISETP.GE.AND P3, PT, R0, R2, PT ;  /* 0x000000020000720c */ /* 0x000fda0003f66270 */
[----:B-----5:R-:W-:Y:S05]  /*1b9d0*/  WARPSYNC.COLLECTIVE R15, `(.L_x_1395) ;  /* 0x000000000f087348 */ /* 0x020fea0003c00000 */
[----:B------:R0:W1:Y:S02]  /*1b9e0*/  SHFL.IDX P6, R14, R13, R12, R11 ;  /* 0x0000000c0d0e7389 */ /* 0x00006400000c000b */
[----:B01---5:R-:W-:Y:S01]  /*1b9f0*/  ENDCOLLECTIVE ;  /* 0x000000000000791b */ /* 0x023fe20003800000 */
.L_x_1395:
[----:B------:R-:W-:Y:S02]  /*1ba00*/  IMAD.MOV.U32 R13, RZ, RZ, R4 ;  /* 0x000000ffff0d7224 */ /* 0x000fe400078e0004 */
[----:B------:R-:W-:-:S07]  /*1ba10*/  IMAD.MOV.U32 R6, RZ, RZ, R14 ;  /* 0x000000ffff067224 */ /* 0x000fce00078e000e */
[----:B------:R-:W-:Y:S05]  /*1ba20*/  WARPSYNC.COLLECTIVE R15, `(.L_x_1396) ;  /* 0x000000000f087348 */ /* 0x000fea0003c00000 */
[----:B------:R0:W1:Y:S02]  /*1ba30*/  SHFL.IDX P6, R14, R13, R12, R11 ;  /* 0x0000000c0d0e7389 */ /* 0x00006400000c000b */
[----:B01----:R-:W-:Y:S01]  /*1ba40*/  ENDCOLLECTIVE ;  /* 0x000000000000791b */ /* 0x003fe20003800000 */
.L_x_1396:
[----:B------:R-:W-:Y:S01]  /*1ba50*/  ULDC.64 UR4, c[0x0][0x208] ;  /* 0x0000820000047ab9 */ /* 0x000fe20000000a00 */
[----:B------:R-:W-:Y:S02]  /*1ba60*/  IMAD.MOV.U32 R13, RZ, RZ, R3 ;  /* 0x000000ffff0d7224 */ /* 0x000fe400078e0003 */
[----:B------:R-:W-:Y:S02]  /*1ba70*/  IMAD.MOV.U32 R12, RZ, RZ, 0x1 ;  /* 0x00000001ff0c7424 */ /* 0x000fe400078e00ff */
[----:B------:R-:W-:-:S05]  /*1ba80*/  IMAD.MOV.U32 R7, RZ, RZ, R14 ;  /* 0x000000ffff077224 */ /* 0x000fca00078e000e */
        /* <DEDUP_REMOVED lines=15> */
.L_x_1397:
[----:B------:R-:W-:Y:S02]  /*1bb80*/  IMAD.MOV.U32 R13, RZ, RZ, R4 ;  /* 0x000000ffff0d7224 */ /* 0x000fe400078e0004 */
[----:B------:R-:W-:-:S07]  /*1bb90*/  IMAD.MOV.U32 R9, RZ, RZ, R14 ;  /* 0x000000ffff097224 */ /* 0x000fce00078e000e */
[----:B------:R-:W-:Y:S05]  /*1bba0*/  WARPSYNC.COLLECTIVE R15, `(.L_x_1398) ;  /* 0x000000000f087348 */ /* 0x000fea0003c00000 */
[----:B------:R0:W1:Y:S02]  /*1bbb0*/  SHFL.IDX P6, R14, R13, R12, R11 ;  /* 0x0000000c0d0e7389 */ /* 0x00006400000c000b */
[----:B01----:R-:W-:Y:S01]  /*1bbc0*/  ENDCOLLECTIVE ;  /* 0x000000000000791b */ /* 0x003fe20003800000 */
.L_x_1398:
        /* <DEDUP_REMOVED lines=20> */
.L_x_1399:
[----:B------:R-:W-:Y:S02]  /*1bd10*/  IMAD.MOV.U32 R13, RZ, RZ, R4 ;  /* 0x000000ffff0d7224 */ /* 0x000fe400078e0004 */
[----:B------:R-:W-:-:S05]  /*1bd20*/  IMAD.SHL.U32 R9, R9, 0x8, RZ ;  /* 0x0000000809097824 */ /* 0x000fca00078e00ff */
[----:B------:R-:W-:Y:S01]  /*1bd30*/  LOP3.LUT R9, R9, 0x38, RZ, 0xc0, !PT ;  /* 0x0000003809097812 */ /* 0x000fe200078ec0ff */
[----:B------:R-:W-:-:S07]  /*1bd40*/  IMAD.MOV.U32 R8, RZ, RZ, R14 ;  /* 0x000000ffff087224 */ /* 0x000fce00078e000e */
[----:B------:R-:W-:Y:S05]  /*1bd50*/  WARPSYNC.COLLECTIVE R15, `(.L_x_1400) ;  /* 0x000000000f087348 */ /* 0x000fea0003c00000 */
[----:B------:R0:W1:Y:S02]  /*1bd60*/  SHFL.IDX P6, R14, R13, R12, R11 ;  /* 0x0000000c0d0e7389 */ /* 0x00006400000c000b */
[----:B01----:R-:W-:Y:S01]  /*1bd70*/  ENDCOLLECTIVE ;  /* 0x000000000000791b */ /* 0x003fe20003800000 */
.L_x_1400:
        /* <DEDUP_REMOVED lines=19> */
.L_x_1401:
[----:B------:R-:W-:Y:S02]  /*1beb0*/  IMAD.MOV.U32 R13, RZ, RZ, R4 ;  /* 0x000000ffff0d7224 */ /* 0x000fe400078e0004 */
[----:B------:R-:W-:-:S07]  /*1bec0*/  IMAD.MOV.U32 R6, RZ, RZ, R14 ;  /* 0x000000ffff067224 */ /* 0x000fce00078e000e */
[----:B------:R-:W-:Y:S05]  /*1bed0*/  WARPSYNC.COLLECTIVE R15, `(.L_x_1402) ;  /* 0x000000000f087348 */ /* 0x000fea0003c00000 */
[----:B------:R0:W1:Y:S02]  /*1bee0*/  SHFL.IDX P6, R14, R13, R12, R11 ;  /* 0x0000000c0d0e7389 */ /* 0x00006400000c000b */
[----:B01----:R-:W-:Y:S01]  /*1bef0*/  ENDCOLLECTIVE ;  /* 0x000000000000791b */ /* 0x003fe20003800000 */
.L_x_1402:
        /* <DEDUP_REMOVED lines=19> */
.L_x_1403:
[----:B------:R-:W-:Y:S02]  /*1c030*/  IMAD.MOV.U32 R13, RZ, RZ, R4 ;  /* 0x000000ffff0d7224 */ /* 0x000fe400078e0004 */
[----:B------:R-:W-:-:S07]  /*1c040*/  IMAD.MOV.U32 R6, RZ, RZ, R14 ;  /* 0x000000ffff067224 */ /* 0x000fce00078e000e */
[----:B------:R-:W-:Y:S05]  /*1c050*/  WARPSYNC.COLLECTIVE R15, `(.L_x_1404) ;  /* 0x000000000f087348 */ /* 0x000fea0003c00000 */
[----:B------:R0:W1:Y:S02]  /*1c060*/  SHFL.IDX P6, R14, R13, R12, R11 ;  /* 0x0000000c0d0e7389 */ /* 0x00006400000c000b */
[----:B01----:R-:W-:Y:S01]  /*1c070*/  ENDCOLLECTIVE ;  /* 0x000000000000791b */ /* 0x003fe20003800000 */
.L_x_1404:
        /* <DEDUP_REMOVED lines=19> */
.L_x_1405:
[----:B------:R-:W-:Y:S02]  /*1c1b0*/  IMAD.MOV.U32 R13, RZ, RZ, R4 ;  /* 0x000000ffff0d7224 */ /* 0x000fe400078e0004 */
[----:B------:R-:W-:-:S07]  /*1c1c0*/  IMAD.MOV.U32 R6, RZ, RZ, R14 ;  /* 0x000000ffff067224 */ /* 0x000fce00078e000e */
[----:B------:R-:W-:Y:S05]  /*1c1d0*/  WARPSYNC.COLLECTIVE R15, `(.L_x_1406) ;  /* 0x000000000f087348 */ /* 0x000fea0003c00000 */
[----:B------:R0:W1:Y:S02]  /*1c1e0*/  SHFL.IDX P6, R14, R13, R12, R11 ;  /* 0x0000000c0d0e7389 */ /* 0x00006400000c000b */
[----:B01----:R-:W-:Y:S01]  /*1c1f0*/  ENDCOLLECTIVE ;  /* 0x000000000000791b */ /* 0x003fe20003800000 */
.L_x_1406:
        /* <DEDUP_REMOVED lines=17> */
.L_x_1407:
[----:B------:R-:W-:-:S05]  /*1c310*/  VIADD R7, R0, 0x60 ;  /* 0x0000006000077836 */ /* 0x000fca0000000000 */
[----:B------:R-:W-:Y:S01]  /*1c320*/  ISETP.GE.AND P4, PT, R7, R2, PT ;  /* 0x000000020700720c */ /* 0x000fe20003f86270 */
[----:B------:R-:W-:Y:S02]  /*1c330*/  IMAD.MOV.U32 R13, RZ, RZ, R4 ;  /* 0x000000ffff0d7224 */ /* 0x000fe400078e0004 */
[----:B------:R-:W-:-:S10]  /*1c340*/  IMAD.MOV.U32 R6, RZ, RZ, R14 ;  /* 0x000000ffff067224 */ /* 0x000fd400078e000e */
[----:B------:R-:W-:Y:S05]  /*1c350*/  WARPSYNC.COLLECTIVE R15, `(.L_x_1408) ;  /* 0x000000000f087348 */ /* 0x000fea0003c00000 */
[----:B------:R0:W1:Y:S02]  /*1c360*/  SHFL.IDX P6, R14, R13, R12, R11 ;  /* 0x0000000c0d0e7389 */ /* 0x00006400000c000b */
[----:B01----:R-:W-:Y:S01]  /*1c370*/  ENDCOLLECTIVE ;  /* 0x000000000000791b */ /* 0x003fe20003800000 */
.L_x_1408:
        /* <DEDUP_REMOVED lines=17> */
.L_x_1409:
[----:B------:R-:W-:Y:S02]  /*1c490*/  IMAD.MOV.U32 R13, RZ, RZ, R4 ;  /* 0x000000ffff0d7224 */ /* 0x000fe400078e0004 */
[----:B------:R-:W-:-:S07]  /*1c4a0*/  IMAD.MOV.U32 R5, RZ, RZ, R14 ;  /* 0x000000ffff057224 */ /* 0x000fce00078e000e */
[----:B------:R-:W-:Y:S05]  /*1c4b0*/  WARPSYNC.COLLECTIVE R15, `(.L_x_1410) ;  /* 0x000000000f087348 */ /* 0x000fea0003c00000 */
[----:B------:R0:W1:Y:S02]  /*1c4c0*/  SHFL.IDX P6, R14, R13, R12, R11 ;  /* 0x0000000c0d0e7389 */ /* 0x00006400000c000b */
[----:B01----:R-:W-:Y:S01]  /*1c4d0*/  ENDCOLLECTIVE ;  /* 0x000000000000791b */ /* 0x003fe20003800000 */
.L_x_1410:
[----:B------:R-:W-:Y:S01]  /*1c4e0*/  IMAD.MOV.U32 R3, RZ, RZ, R14 ;  /* 0x000000ffff037224 */ /* 0x000fe200078e000e */
[----:B------:R-:W-:Y:S06]  /*1c4f0*/  BRA `(.L_x_1411) ;  /* 0xffffffa800b47947 */ /* 0x000fec000383ffff */
.L_x_1293:
[----:B---3--:R3:W4:Y:S02]  /*1c500*/  SYNCS.PHASECHK.TRANS64.TRYWAIT P0, [R19+URZ+0x30820], R0 ;  /* 0x03082000130075a7 */ /* 0x008724000800017f */
[----:B----4-:R-:W-:Y:S05]  /*1c510*/  @!P0 NANOSLEEP.SYNCS 0x989680 ;  /* 0x009896800000895d */ /* 0x010fea0003900000 */
[----:B------:R-:W4:Y:S02]  /*1c520*/  @!P0 SYNCS.PHASECHK.TRANS64 P0, [R19+URZ+0x30820], R0 ;  /* 0x03082000130085a7 */ /* 0x000f24000800007f */
[----:B----4-:R-:W-:Y:S05]  /*1c530*/  @!P0 BRA `(.L_x_1293) ;  /* 0xfffffffc00f08947 */ /* 0x010fea000383ffff */
[----:B------:R-:W-:Y:S05]  /*1c540*/  BRA `(.L_x_1412) ;  /* 0xffffffac00387947 */ /* 0x000fea000383ffff */
.L_x_1302:
[----:B-1----:R1:W2:Y:S02]  /*1c550*/  SYNCS.PHASECHK.TRANS64.TRYWAIT P0, [R3+URZ+0x30840], R2 ;  /* 0x03084002030075a7 */ /* 0x0022a4000800017f */
[----:B--2---:R-:W-:Y:S05]  /*1c560*/  @!P0 NANOSLEEP.SYNCS 0x989680 ;  /* 0x009896800000895d */ /* 0x004fea0003900000 */
[----:B------:R-:W2:Y:S02]  /*1c570*/  @!P0 SYNCS.PHASECHK.TRANS64 P0, [R3+URZ+0x30840], R2 ;  /* 0x03084002030085a7 */ /* 0x000ea4000800007f */
[----:B--2---:R-:W-:Y:S05]  /*1c580*/  @!P0 BRA `(.L_x_1302) ;  /* 0xfffffffc00f08947 */ /* 0x004fea000383ffff */
[----:B------:R-:W-:Y:S05]  /*1c590*/  BRA `(.L_x_1413) ;  /* 0xffffffb000307947 */ /* 0x000fea000383ffff */
.L_x_1309:
[----:B0-----:R0:W1:Y:S02]  /*1c5a0*/  SYNCS.PHASECHK.TRANS64.TRYWAIT P0, [R3+URZ+0x60], R2 ;  /* 0x00006002030075a7 */ /* 0x001064000800017f */
[----:B-1----:R-:W-:Y:S05]  /*1c5b0*/  @!P0 NANOSLEEP.SYNCS 0x989680 ;  /* 0x009896800000895d */ /* 0x002fea0003900000 */
[----:B------:R-:W1:Y:S02]  /*1c5c0*/  @!P0 SYNCS.PHASECHK.TRANS64 P0, [R3+URZ+0x60], R2 ;  /* 0x00006002030085a7 */ /* 0x000e64000800007f */
[----:B-1----:R-:W-:Y:S05]  /*1c5d0*/  @!P0 BRA `(.L_x_1309) ;  /* 0xfffffffc00f08947 */ /* 0x002fea000383ffff */
[----:B------:R-:W-:Y:S05]  /*1c5e0*/  BRA `(.L_x_1414) ;  /* 0xffffffb400487947 */ /* 0x000fea000383ffff */
.L_x_1319:
[----:B-1----:R1:W2:Y:S02]  /*1c5f0*/  SYNCS.PHASECHK.TRANS64.TRYWAIT P0, [R3+URZ+0x30840], R2 ;  /* 0x03084002030075a7 */ /* 0x0022a4000800017f */
[----:B--2---:R-:W-:Y:S05]  /*1c600*/  @!P0 NANOSLEEP.SYNCS 0x989680 ;  /* 0x009896800000895d */ /* 0x004fea0003900000 */
[----:B------:R-:W2:Y:S02]  /*1c610*/  @!P0 SYNCS.PHASECHK.TRANS64 P0, [R3+URZ+0x30840], R2 ;  /* 0x03084002030085a7 */ /* 0x000ea4000800007f */
[----:B--2---:R-:W-:Y:S05]  /*1c620*/  @!P0 BRA `(.L_x_1319) ;  /* 0xfffffffc00f08947 */ /* 0x004fea000383ffff */
[----:B------:R-:W-:Y:S05]  /*1c630*/  BRA `(.L_x_1415) ;  /* 0xffffffbc001c7947 */ /* 0x000fea000383ffff */
.L_x_1326:
[----:B0-----:R0:W1:Y:S02]  /*1c640*/  SYNCS.PHASECHK.TRANS64.TRYWAIT P0, [R2+URZ+0x60], R3 ;  /* 0x00006003020075a7 */ /* 0x001064000800017f */
[----:B-1----:R-:W-:Y:S05]  /*1c650*/  @!P0 NANOSLEEP.SYNCS 0x989680 ;  /* 0x009896800000895d */ /* 0x002fea0003900000 */
[----:B------:R-:W1:Y:S02]  /*1c660*/  @!P0 SYNCS.PHASECHK.TRANS64 P0, [R2+URZ+0x60], R3 ;  /* 0x00006003020085a7 */ /* 0x000e64000800007f */
[----:B-1----:R-:W-:Y:S05]  /*1c670*/  @!P0 BRA `(.L_x_1326) ;  /* 0xfffffffc00f08947 */ /* 0x002fea000383ffff */
[----:B------:R-:W-:Y:S05]  /*1c680*/  BRA `(.L_x_1416) ;  /* 0xffffffc000347947 */ /* 0x000fea000383ffff */
.L_x_1336:
[----:B---3--:R3:W4:Y:S02]  /*1c690*/  SYNCS.PHASECHK.TRANS64.TRYWAIT P0, [R2+URZ+0x30840], R3 ;  /* 0x03084003020075a7 */ /* 0x008724000800017f */
[----:B----4-:R-:W-:Y:S05]  /*1c6a0*/  @!P0 NANOSLEEP.SYNCS 0x989680 ;  /* 0x009896800000895d */ /* 0x010fea0003900000 */
[----:B------:R-:W4:Y:S02]  /*1c6b0*/  @!P0 SYNCS.PHASECHK.TRANS64 P0, [R2+URZ+0x30840], R3 ;  /* 0x03084003020085a7 */ /* 0x000f24000800007f */
[----:B----4-:R-:W-:Y:S05]  /*1c6c0*/  @!P0 BRA `(.L_x_1336) ;  /* 0xfffffffc00f08947 */ /* 0x010fea000383ffff */
[----:B------:R-:W-:Y:S05]  /*1c6d0*/  BRA `(.L_x_1417) ;  /* 0xffffffc400d87947 */ /* 0x000fea000383ffff */
.L_x_1343:
[----:B0-----:R0:W1:Y:S02]  /*1c6e0*/  SYNCS.PHASECHK.TRANS64.TRYWAIT P0, [R2+URZ+0x60], R5 ;  /* 0x00006005020075a7 */ /* 0x001064000800017f */
[----:B-1----:R-:W-:Y:S05]  /*1c6f0*/  @!P0 NANOSLEEP.SYNCS 0x989680 ;  /* 0x009896800000895d */ /* 0x002fea0003900000 */
[----:B------:R-:W1:Y:S02]  /*1c700*/  @!P0 SYNCS.PHASECHK.TRANS64 P0, [R2+URZ+0x60], R5 ;  /* 0x00006005020085a7 */ /* 0x000e64000800007f */
[----:B-1----:R-:W-:Y:S05]  /*1c710*/  @!P0 BRA `(.L_x_1343) ;  /* 0xfffffffc00f08947 */ /* 0x002fea000383ffff */
[----:B------:R-:W-:Y:S05]  /*1c720*/  BRA `(.L_x_1418) ;  /* 0xffffffc800f07947 */ /* 0x000fea000383ffff */
.L_x_1355:
[----:B--2---:R2:W3:Y:S02]  /*1c730*/  SYNCS.PHASECHK.TRANS64.TRYWAIT P0, [R0+URZ+0x30860], R2 ;  /* 0x03086002000075a7 */ /* 0x0044e4000800017f */
[----:B---3--:R-:W-:Y:S05]  /*1c740*/  @!P0 NANOSLEEP.SYNCS 0x989680 ;  /* 0x009896800000895d */ /* 0x008fea0003900000 */
[----:B------:R-:W3:Y:S02]  /*1c750*/  @!P0 SYNCS.PHASECHK.TRANS64 P0, [R0+URZ+0x30860], R2 ;  /* 0x03086002000085a7 */ /* 0x000ee4000800007f */
[----:B---3--:R-:W-:Y:S05]  /*1c760*/  @!P0 BRA `(.L_x_1355) ;  /* 0xfffffffc00f08947 */ /* 0x008fea000383ffff */
[----:B------:R-:W-:Y:S05]  /*1c770*/  BRA `(.L_x_1419) ;  /* 0xffffffd0007c7947 */ /* 0x000fea000383ffff */
.L_x_1363:
[----:B------:R-:W4:Y:S01]  /*1c780*/  LDL R3, [R1] ;  /* 0x0000000001037983 */ /* 0x000f220000100800 */
[----:B------:R-:W-:Y:S01]  /*1c790*/  BSSY B0, `(.L_x_1420) ;  /* 0x0000008000007945 */ /* 0x000fe20003800000 */
[----:B------:R-:W-:Y:S02]  /*1c7a0*/  IMAD.MOV.U32 R12, RZ, RZ, RZ ;  /* 0x000000ffff0c7224 */ /* 0x000fe400078e00ff */
[----:B------:R-:W-:Y:S02]  /*1c7b0*/  IMAD.MOV.U32 R11, RZ, RZ, 0x1f ;  /* 0x0000001fff0b7424 */ /* 0x000fe400078e00ff */
[----:B------:R-:W-:Y:S02]  /*1c7c0*/  IMAD.MOV.U32 R15, RZ, RZ, -0x1 ;  /* 0xffffffffff0f7424 */ /* 0x000fe400078e00ff */
[----:B----4-:R-:W-:-:S07]  /*1c7d0*/  IMAD.MOV.U32 R13, RZ, RZ, R3 ;  /* 0x000000ffff0d7224 */ /* 0x010fce00078e0003 */
[----:B0123--:R-:W-:Y:S05]  /*1c7e0*/  WARPSYNC.COLLECTIVE R15, `(.L_x_1421) ;  /* 0x000000000f087348 */ /* 0x00ffea0003c00000 */
[----:B------:R4:W0:Y:S02]  /*1c7f0*/  SHFL.IDX P6, R14, R13, R12, R11 ;  /* 0x0000000c0d0e7389 */ /* 0x00082400000c000b */
[----:B01234-:R-:W-:Y:S01]  /*1c800*/  ENDCOLLECTIVE ;  /* 0x000000000000791b */ /* 0x01ffe20003800000 */
.L_x_1421:
[----:B------:R-:W-:Y:S05]  /*1c810*/  BSYNC B0 ;  /* 0x0000000000007941 */ /* 0x000fea0003800000 */
.L_x_1420:
        /* <DEDUP_REMOVED lines=9> */
.L_x_1422:
        /* <DEDUP_REMOVED lines=13> */
[C---:B------:R-:W-:Y:S02]  /*1c980*/  ISETP.GE.U32.AND P2, PT, R16.reuse, 0x2, PT ;  /* 0x000000021000780c */ /* 0x040fe40003f46070 */
[C---:B------:R-:W-:Y:S02]  /*1c990*/  ISETP.GE.U32.AND P3, PT, R16.reuse, 0x4, PT ;  /* 0x000000041000780c */ /* 0x040fe40003f66070 */
[C---:B------:R-:W-:Y:S02]  /*1c9a0*/  ISETP.GE.U32.AND P4, PT, R16.reuse, 0x8, PT ;  /* 0x000000081000780c */ /* 0x040fe40003f86070 */
[----:B------:R-:W-:Y:S01]  /*1c9b0*/  ISETP.GE.U32.AND P5, PT, R16, 0x10, PT ;  /* 0x000000101000780c */ /* 0x000fe20003fa6070 */
[----:B--2---:R-:W-:Y:S01]  /*1c9c0*/  @!P1 IMAD.MOV.U32 R5, RZ, RZ, R6 ;  /* 0x000000ffff059224 */ /* 0x004fe200078e0006 */
[----:B------:R-:W-:-:S02]  /*1c9d0*/  CS2R R6, SRZ ;  /* 0x0000000000067805 */ /* 0x000fc4000001ff00 */
[----:B---3--:R-:W-:Y:S01]  /*1c9e0*/  @!P1 IMAD.MOV.U32 R7, RZ, RZ, R2 ;  /* 0x000000ffff079224 */ /* 0x008fe200078e0002 */
[----:B------:R-:W-:-:S03]  /*1c9f0*/  ISETP.NE.AND P1, PT, R16, RZ, PT ;  /* 0x000000ff1000720c */ /* 0x000fc60003f25270 */
[----:B------:R-:W-:-:S04]  /*1ca00*/  IMAD R2, R7, R5, RZ ;  /* 0x0000000507027224 */ /* 0x000fc800078e02ff */
[----:B------:R-:W-:-:S07]  /*1ca10*/  IMAD.MOV.U32 R13, RZ, RZ, R2 ;  /* 0x000000ffff0d7224 */ /* 0x000fce00078e0002 */
[----:B------:R-:W-:Y:S05]  /*1ca20*/  WARPSYNC.COLLECTIVE R15, `(.L_x_1423) ;  /* 0x000000000f087348 */ /* 0x000fea0003c00000 */
[----:B------:R0:W1:Y:S02]  /*1ca30*/  SHFL.UP P6, R14, R13, R12, R11 ;  /* 0x0400000c0d0e7389 */ /* 0x00006400000c000b */
[----:B01----:R-:W-:Y:S01]  /*1ca40*/  ENDCOLLECTIVE ;  /* 0x000000000000791b */ /* 0x003fe20003800000 */
.L_x_1423:
        /* <DEDUP_REMOVED lines=8> */
.L_x_1424:
        /* <DEDUP_REMOVED lines=8> */
.L_x_1425:
        /* <DEDUP_REMOVED lines=8> */
.L_x_1426:
        /* <DEDUP_REMOVED lines=8> */
.L_x_1427:
        /* <DEDUP_REMOVED lines=9> */
.L_x_1428:
[----:B------:R-:W-:Y:S01]  /*1cce0*/  IMAD.MOV.U32 R10, RZ, RZ, R14 ;  /* 0x000000ffff0a7224 */ /* 0x000fe200078e000e */
[----:B------:R-:W-:Y:S06]  /*1ccf0*/  BRA `(.L_x_1429) ;  /* 0xffffffd400347947 */ /* 0x000fec000383ffff */
.L_x_1366:
        /* <DEDUP_REMOVED lines=8> */
.L_x_1431:
[----:B------:R-:W-:Y:S05]  /*1cd80*/  BSYNC B0 ;  /* 0x0000000000007941 */ /* 0x000fea0003800000 */
.L_x_1430:
        /* <DEDUP_REMOVED lines=10> */
.L_x_1432:
        /* <DEDUP_REMOVED lines=8> */
.L_x_1433:
        /* <DEDUP_REMOVED lines=8> */
.L_x_1434:
        /* <DEDUP_REMOVED lines=8> */
.L_x_1435:
        /* <DEDUP_REMOVED lines=9> */
.L_x_1436:
[----:B------:R-:W-:Y:S01]  /*1d040*/  IMAD.MOV.U32 R10, RZ, RZ, R14 ;  /* 0x000000ffff0a7224 */ /* 0x000fe200078e000e */
[----:B------:R-:W-:Y:S06]  /*1d050*/  BRA `(.L_x_1437) ;  /* 0xffffffd4000c7947 */ /* 0x000fec000383ffff */
.L_x_1368:
[----:B------:R-:W-:Y:S01]  /*1d060*/  BSSY B0, `(.L_x_1438) ;  /* 0x0000006000007945 */ /* 0x000fe20003800000 */
[----:B------:R-:W-:Y:S01]  /*1d070*/  PLOP3.LUT P6, PT, P6, PT, PT, 0x8, 0x0 ;  /* 0x000000000000781c */ /* 0x000fe200037ce170 */
[----:B------:R-:W-:-:S12]  /*1d080*/  IMAD.MOV.U32 R15, RZ, RZ, -0x1 ;  /* 0xffffffffff0f7424 */ /* 0x000fd800078e00ff */
[----:B0-----:R-:W-:Y:S05]  /*1d090*/  WARPSYNC.COLLECTIVE R15, `(.L_x_1439) ;  /* 0x000000000f087348 */ /* 0x001fea0003c00000 */
[----:B------:R-:W-:Y:S01]  /*1d0a0*/  VOTE.ANY R14, PT, P6 ;  /* 0x00000000000e7806 */ /* 0x000fe200030e0100 */
[----:B0-----:R-:W-:Y:S06]  /*1d0b0*/  ENDCOLLECTIVE ;  /* 0x000000000000791b */ /* 0x001fec0003800000 */
.L_x_1439:
[----:B------:R-:W-:Y:S05]  /*1d0c0*/  BSYNC B0 ;  /* 0x0000000000007941 */ /* 0x000fea0003800000 */
.L_x_1438:
[----:B------:R0:W5:Y:S01]  /*1d0d0*/  LDL.LU R16, [R1+0xc] ;  /* 0x00000c0001107983 */ /* 0x0001620000300800 */
[----:B------:R-:W-:Y:S02]  /*1d0e0*/  IMAD.MOV.U32 R3, RZ, RZ, R14 ;  /* 0x000000ffff037224 */ /* 0x000fe400078e000e */
[----:B------:R-:W-:Y:S02]  /*1d0f0*/  IMAD.MOV.U32 R13, RZ, RZ, R5 ;  /* 0x000000ffff0d7224 */ /* 0x000fe400078e0005 */
[----:B------:R-:W1:Y:S01]  /*1d100*/  POPC R9, R3 ;  /* 0x0000000300097309 */ /* 0x000e620000000000 */
[----:B------:R-:W-:Y:S02]  /*1d110*/  IMAD.MOV.U32 R11, RZ, RZ, 0x1f ;  /* 0x0000001fff0b7424 */ /* 0x000fe400078e00ff */
[----:B------:R-:W-:Y:S02]  /*1d120*/  IMAD.MOV.U32 R15, RZ, RZ, -0x1 ;  /* 0xffffffffff0f7424 */ /* 0x000fe400078e00ff */
[----:B01----:R-:W-:-:S07]  /*1d130*/  IMAD.MOV.U32 R12, RZ, RZ, R9 ;  /* 0x000000ffff0c7224 */ /* 0x003fce00078e0009 */
[----:B-----5:R-:W-:Y:S05]  /*1d140*/  WARPSYNC.COLLECTIVE R15, `(.L_x_1440) ;  /* 0x000000000f087348 */ /* 0x020fea0003c00000 */
[----:B------:R0:W1:Y:S02]  /*1d150*/  SHFL.IDX P6, R14, R13, R12, R11 ;  /* 0x0000000c0d0e7389 */ /* 0x00006400000c000b */
[----:B01---5:R-:W-:Y:S01]  /*1d160*/  ENDCOLLECTIVE ;  /* 0x000000000000791b */ /* 0x023fe20003800000 */
.L_x_1440:
[----:B------:R-:W-:Y:S02]  /*1d170*/  IMAD.MOV.U32 R13, RZ, RZ, R7 ;  /* 0x000000ffff0d7224 */ /* 0x000fe400078e0007 */
[----:B------:R-:W-:-:S07]  /*1d180*/  IMAD.MOV.U32 R4, RZ, RZ, R14 ;  /* 0x000000ffff047224 */ /* 0x000fce00078e000e */
[----:B------:R-:W-:Y:S05]  /*1d190*/  WARPSYNC.COLLECTIVE R15, `(.L_x_1441) ;  /* 0x000000000f087348 */ /* 0x000fea0003c00000 */
[----:B------:R0:W1:Y:S02]  /*1d1a0*/  SHFL.IDX P6, R14, R13, R12, R11 ;  /* 0x0000000c0d0e7389 */ /* 0x00006400000c000b */
[----:B01----:R-:W-:Y:S01]  /*1d1b0*/  ENDCOLLECTIVE ;  /* 0x000000000000791b */ /* 0x003fe20003800000 */
.L_x_1441:
[----:B------:R-:W-:Y:S02]  /*1d1c0*/  IMAD.MOV.U32 R7, RZ, RZ, R14 ;  /* 0x000000ffff077224 */ /* 0x000fe400078e000e */
[----:B------:R-:W-:-:S05]  /*1d1d0*/  IMAD.IADD R5, R9, 0x1, R16 ;  /* 0x0000000109057824 */ /* 0x000fca00078e0210 */
[----:B------:R0:W-:Y:S01]  /*1d1e0*/  STL [R1+0xc], R5 ;  /* 0x00000c0501007387 */ /* 0x0001e20000100800 */
[----:B------:R-:W-:Y:S05]  /*1d1f0*/  BRA `(.L_x_1442) ;  /* 0xffffffd000ec7947 */ /* 0x000fea000383ffff */
.L_x_1370:
[----:B------:R-:W-:Y:S01]  /*1d200*/  BSSY B0, `(.L_x_1443) ;  /* 0x0000008000007945 */ /* 0x000fe20003800000 */
[----:B------:R-:W-:Y:S02]  /*1d210*/  IMAD.MOV.U32 R13, RZ, RZ, R2 ;  /* 0x000000ffff0d7224 */ /* 0x000fe400078e0002 */
[----:B------:R-:W-:Y:S02]  /*1d220*/  IMAD.MOV.U32 R12, RZ, RZ, R9 ;  /* 0x000000ffff0c7224 */ /* 0x000fe400078e0009 */
[----:B------:R-:W-:Y:S02]  /*1d230*/  IMAD.MOV.U32 R11, RZ, RZ, 0x1f ;  /* 0x0000001fff0b7424 */ /* 0x000fe400078e00ff */
[----:B------:R-:W-:-:S07]  /*1d240*/  IMAD.MOV.U32 R15, RZ, RZ, -0x1 ;  /* 0xffffffffff0f7424 */ /* 0x000fce00078e00ff */
[----:B0-----:R-:W-:Y:S05]  /*1d250*/  WARPSYNC.COLLECTIVE R15, `(.L_x_1444) ;  /* 0x000000000f087348 */ /* 0x001fea0003c00000 */
[----:B------:R1:W2:Y:S02]  /*1d260*/  SHFL.IDX P6, R14, R13, R12, R11 ;  /* 0x0000000c0d0e7389 */ /* 0x0002a400000c000b */
[----:B012---:R-:W-:Y:S01]  /*1d270*/  ENDCOLLECTIVE ;  /* 0x000000000000791b */ /* 0x007fe20003800000 */
.L_x_1444:
[----:B------:R-:W-:Y:S05]  /*1d280*/  BSYNC B0 ;  /* 0x0000000000007941 */ /* 0x000fea0003800000 */
.L_x_1443:
[----:B------:R-:W-:Y:S01]  /*1d290*/  IMAD.MOV.U32 R2, RZ, RZ, R14 ;  /* 0x000000ffff027224 */ /* 0x000fe200078e000e */
[----:B------:R-:W-:Y:S06]  /*1d2a0*/  BRA `(.L_x_1445) ;  /* 0xffffffd000d87947 */ /* 0x000fec000383ffff */
.L_x_1376:
[----:B0-----:R0:W1:Y:S02]  /*1d2b0*/  SYNCS.PHASECHK.TRANS64.TRYWAIT P0, [R0+URZ+0x30820], R3 ;  /* 0x03082003000075a7 */ /* 0x001064000800017f */
[----:B-1----:R-:W-:Y:S05]  /*1d2c0*/  @!P0 NANOSLEEP.SYNCS 0x989680 ;  /* 0x009896800000895d */ /* 0x002fea0003900000 */
[----:B------:R-:W1:Y:S02]  /*1d2d0*/  @!P0 SYNCS.PHASECHK.TRANS64 P0, [R0+URZ+0x30820], R3 ;  /* 0x03082003000085a7 */ /* 0x000e64000800007f */
[----:B-1----:R-:W-:Y:S05]  /*1d2e0*/  @!P0 BRA `(.L_x_1376) ;  /* 0xfffffffc00f08947 */ /* 0x002fea000383ffff */
[----:B------:R-:W-:Y:S05]  /*1d2f0*/  BRA `(.L_x_1446) ;  /* 0xffffffdc007c7947 */ /* 0x000fea000383ffff */
.L_x_1377:
[----:B------:R-:W1:Y:S01]  /*1d300*/  S2R R2, SR_TID.X ;  /* 0x0000000000027919 */ /* 0x000e620000002100 */
[----:B------:R-:W-:Y:S01]  /*1d310*/  BSSY B0, `(.L_x_1447) ;  /* 0x000000a000007945 */ /* 0x000fe20003800000 */
[----:B------:R-:W-:Y:S02]  /*1d320*/  IMAD.MOV.U32 R12, RZ, RZ, RZ ;  /* 0x000000ffff0c7224 */ /* 0x000fe400078e00ff */
[----:B---3--:R-:W-:Y:S02]  /*1d330*/  IMAD.MOV.U32 R11, RZ, RZ, 0x1f ;  /* 0x0000001fff0b7424 */ /* 0x008fe400078e00ff */
[----:B------:R-:W-:Y:S01]  /*1d340*/  IMAD.MOV.U32 R15, RZ, RZ, -0x1 ;  /* 0xffffffffff0f7424 */ /* 0x000fe200078e00ff */
[----:B-1----:R-:W-:-:S04]  /*1d350*/  SHF.R.U32.HI R2, RZ, 0x5, R2 ;  /* 0x00000005ff027819 */ /* 0x002fc80000011602 */
[----:B------:R-:W-:-:S05]  /*1d360*/  LOP3.LUT R2, R2, 0x3, RZ, 0xc0, !PT ;  /* 0x0000000302027812 */ /* 0x000fca00078ec0ff */
[----:B------:R-:W-:-:S07]  /*1d370*/  IMAD.MOV.U32 R13, RZ, RZ, R2 ;  /* 0x000000ffff0d7224 */ /* 0x000fce00078e0002 */
[----:B0-2---:R-:W-:Y:S05]  /*1d380*/  WARPSYNC.COLLECTIVE R15, `(.L_x_1448) ;  /* 0x000000000f087348 */ /* 0x005fea0003c00000 */
[----:B------:R1:W3:Y:S02]  /*1d390*/  SHFL.IDX P6, R14, R13, R12, R11 ;  /* 0x0000000c0d0e7389 */ /* 0x0002e400000c000b */
[----:B0123--:R-:W-:Y:S01]  /*1d3a0*/  ENDCOLLECTIVE ;  /* 0x000000000000791b */ /* 0x00ffe20003800000 */
.L_x_1448:
[----:B------:R-:W-:Y:S05]  /*1d3b0*/  BSYNC B0 ;  /* 0x0000000000007941 */ /* 0x000fea0003800000 */
.L_x_1447:
[----:B------:R-:W-:Y:S05]  /*1d3c0*/  BRA `(.L_x_1449) ;  /* 0xffffffdc00647947 */ /* 0x000fea000383ffff */
.L_x_1380:
[----:B------:R-:W-:Y:S01]  /*1d3d0*/  BSSY B1, `(.L_x_1450) ;  /* 0x0000006000017945 */ /* 0x000fe20003800000 */
[----:B------:R-:W-:-:S07]  /*1d3e0*/  IMAD.MOV.U32 R15, RZ, RZ, -0x1 ;  /* 0xffffffffff0f7424 */ /* 0x000fce00078e00ff */
[----:B0123--:R-:W-:Y:S05]  /*1d3f0*/  WARPSYNC.COLLECTIVE R15, `(.L_x_1451) ;  /* 0x000000000f0c7348 */ /* 0x00ffea0003c00000 */
[----:B------:R-:W-:Y:S02]  /*1d400*/  ELECT P6, UR62, PT ;  /* 0x00000000003e782f */ /* 0x000fe400038c0000 */
[----:B------:R-:W-:Y:S01]  /*1d410*/  MOV R14, UR62 ;  /* 0x0000003e000e7c02 */ /* 0x000fe20008000f00 */
[----:B0123--:R-:W-:Y:S10]  /*1d420*/  ENDCOLLECTIVE ;  /* 0x000000000000791b */ /* 0x00fff40003800000 */
.L_x_1451:
[----:B------:R-:W-:Y:S05]  /*1d430*/  BSYNC B1 ;  /* 0x0000000000017941 */ /* 0x000fea0003800000 */
.L_x_1450:
[----:B------:R-:W-:Y:S05]  /*1d440*/  BRA `(.L_x_1452) ;  /* 0xffffffdc005c7947 */ /* 0x000fea000383ffff */
.L_x_1382:
[----:B0-----:R0:W1:Y:S02]  /*1d450*/  SYNCS.PHASECHK.TRANS64.TRYWAIT P0, [R6+URZ], R5 ;  /* 0x00000005060075a7 */ /* 0x001064000800017f */
[----:B-1----:R-:W-:Y:S05]  /*1d460*/  @!P0 NANOSLEEP.SYNCS 0x989680 ;  /* 0x009896800000895d */ /* 0x002fea0003900000 */
[----:B------:R-:W1:Y:S02]  /*1d470*/  @!P0 SYNCS.PHASECHK.TRANS64 P0, [R6+URZ], R5 ;  /* 0x00000005060085a7 */ /* 0x000e64000800007f */
[----:B-1----:R-:W-:Y:S05]  /*1d480*/  @!P0 BRA `(.L_x_1382) ;  /* 0xfffffffc00f08947 */ /* 0x002fea000383ffff */
[----:B------:R-:W-:Y:S05]  /*1d490*/  BRA `(.L_x_1453) ;  /* 0xffffffdc00a07947 */ /* 0x000fea000383ffff */
.L_x_1383:
[----:B-1----:R1:W4:Y:S02]  /*1d4a0*/  SYNCS.PHASECHK.TRANS64.TRYWAIT P0, [R7+URZ], R2 ;  /* 0x00000002070075a7 */ /* 0x002324000800017f */
[----:B----4-:R-:W-:Y:S05]  /*1d4b0*/  @!P0 NANOSLEEP.SYNCS 0x989680 ;  /* 0x009896800000895d */ /* 0x010fea0003900000 */
[----:B------:R-:W4:Y:S02]  /*1d4c0*/  @!P0 SYNCS.PHASECHK.TRANS64 P0, [R7+URZ], R2 ;  /* 0x00000002070085a7 */ /* 0x000f24000800007f */
[----:B----4-:R-:W-:Y:S05]  /*1d4d0*/  @!P0 BRA `(.L_x_1383) ;  /* 0xfffffffc00f08947 */ /* 0x010fea000383ffff */
[----:B------:R-:W-:Y:S05]  /*1d4e0*/  BRA `(.L_x_1454) ;  /* 0xffffffdc00947947 */ /* 0x000fea000383ffff */
.L_x_1385:
[----:B----4-:R4:W0:Y:S02]  /*1d4f0*/  SYNCS.PHASECHK.TRANS64.TRYWAIT P0, [R4+URZ], R5 ;  /* 0x00000005040075a7 */ /* 0x010824000800017f */
[----:B0-----:R-:W-:Y:S05]  /*1d500*/  @!P0 NANOSLEEP.SYNCS 0x989680 ;  /* 0x009896800000895d */ /* 0x001fea0003900000 */
[----:B------:R-:W0:Y:S02]  /*1d510*/  @!P0 SYNCS.PHASECHK.TRANS64 P0, [R4+URZ], R5 ;  /* 0x00000005040085a7 */ /* 0x000e24000800007f */
[----:B0-----:R-:W-:Y:S05]  /*1d520*/  @!P0 BRA `(.L_x_1385) ;  /* 0xfffffffc00f08947 */ /* 0x001fea000383ffff */
[----:B------:R-:W-:Y:S05]  /*1d530*/  BRA `(.L_x_1455) ;  /* 0xffffffdc009c7947 */ /* 0x000fea000383ffff */
.L_x_1456:
        /* <DEDUP_REMOVED lines=12> */
.L_x_3020:


//--------------------- .text._ZN7cutlass13device_kernelIN5flash11enable_sm90INS1_16FlashAttnFwdSm90INS1_25CollectiveMainloopFwdSm90ILi2EN4cute5tupleIJNS5_1CILi1EEES8_S8_EEENS6_IJNS7_ILi128EEENS7_ILi96EEENS7_ILi192EEEEEELi192ENS_10bfloat16_tEfNS_4arch4Sm90ELb0ELb1ELb1ELb1ELb0ELb1ELb0ELb1ELb1ELb1ELb1ELb0EEENS1_21CollectiveEpilogueFwdINS6_IJSA_SC_SB_EEES9_SE_SG_Li256ELb1ELb1ELb1ELb0EEENS1_36VarlenDynamicPersistentTileSchedulerILi128ELi96ELi256ELi128ELb1ELb1ELb1ELb1ELb0ELb1EEEEEEEEEvNT_6ParamsE --------------------------
	.section	.text._ZN7cutlass13device_kernelIN5flash11enable_sm90INS1_16FlashAttnFwdSm90INS1_25CollectiveMainloopFwdSm90ILi2EN4cute5tupleIJNS5_1CILi1EEES8_S8_EEENS6_IJNS7_ILi128EEENS7_ILi96EEENS7_ILi192EEEEEELi192ENS_10bfloat16_tEfNS_4arch4Sm90ELb0ELb1ELb1ELb1ELb0ELb1ELb0ELb1ELb1ELb1ELb1ELb0EEENS1_21CollectiveEpilogueFwdINS6_IJSA_SC_SB_EEES9_SE_SG_Li256ELb1ELb1ELb1ELb0EEENS1_36VarlenDynamicPersistentTileSchedulerILi128ELi96ELi256ELi128ELb1ELb1ELb1ELb1ELb0ELb1EEEEEEEEEvNT_6ParamsE,"ax",@progbits
	.align	128
.text._ZN7cutlass13device_kernelIN5flash11enable_sm90INS1_16FlashAttnFwdSm90INS1_25CollectiveMainloopFwdSm90ILi2EN4cute5tupleIJNS5_1CILi1EEES8_S8_EEENS6_IJNS7_ILi128EEENS7_ILi96EEENS7_ILi192EEEEEELi192ENS_10bfloat16_tEfNS_4arch4Sm90ELb0ELb1ELb1ELb1ELb0ELb1ELb0ELb1ELb1ELb1ELb1ELb0EEENS1_21CollectiveEpilogueFwdINS6_IJSA_SC_SB_EEES9_SE_SG_Li256ELb1ELb1ELb1ELb0EEENS1_36VarlenDynamicPersistentTileSchedulerILi128ELi96ELi256ELi128ELb1ELb1ELb1ELb1ELb0ELb1EEEEEEEEEvNT_6ParamsE:
        .type           _ZN7cutlass13device_kernelIN5flash11enable_sm90INS1_16FlashAttnFwdSm90INS1_25CollectiveMainloopFwdSm90ILi2EN4cute5tupleIJNS5_1CILi1EEES8_S8_EEENS6_IJNS7_ILi128EEENS7_ILi96EEENS7_ILi192EEEEEELi192ENS_10bfloat16_tEfNS_4arch4Sm90ELb0ELb1ELb1ELb1ELb0ELb1ELb0ELb1ELb1ELb1ELb1ELb0EEENS1_21CollectiveEpilogueFwdINS6_IJSA_SC_SB_EEES9_SE_SG_Li256ELb1ELb1ELb1ELb0EEENS1_36VarlenDynamicPersistentTileSchedulerILi128ELi96ELi256ELi128ELb1ELb1ELb1ELb1ELb0ELb1EEEEEEEEEvNT_6ParamsE,@function
        .size           _ZN7cutlass13device_kernelIN5flash11enable_sm90INS1_16FlashAttnFwdSm90INS1_25CollectiveMainloopFwdSm90ILi2EN4cute5tupleIJNS5_1CILi1EEES8_S8_EEENS6_IJNS7_ILi128EEENS7_ILi96EEENS7_ILi192EEEEEELi192ENS_10bfloat16_tEfNS_4arch4Sm90ELb0ELb1ELb1ELb1ELb0ELb1ELb0ELb1ELb1ELb1ELb1ELb0EEENS1_21CollectiveEpilogueFwdINS6_IJSA_SC_SB_EEES9_SE_SG_Li256ELb1ELb1ELb1ELb0EEENS1_36VarlenDynamicPersistentTileSchedulerILi128ELi96ELi256ELi128ELb1ELb1ELb1ELb1ELb0ELb1EEEEEEEEEvNT_6ParamsE,(.L_x_3021 - _ZN7cutlass13device_kernelIN5flash11enable_sm90INS1_16FlashAttnFwdSm90INS1_25CollectiveMainloopFwdSm90ILi2EN4cute5tupleIJNS5_1CILi1EEES8_S8_EEENS6_IJNS7_ILi128EEENS7_ILi96EEENS7_ILi192EEEEEELi192ENS_10bfloat16_tEfNS_4arch4Sm90ELb0ELb1ELb1ELb1ELb0ELb1ELb0ELb1ELb1ELb1ELb1ELb0EEENS1_21CollectiveEpilogueFwdINS6_IJSA_SC_SB_EEES9_SE_SG_Li256ELb1ELb1ELb1ELb0EEENS1_36VarlenDynamicPersistentTileSchedulerILi128ELi96ELi256ELi128ELb1ELb1ELb1ELb1ELb0ELb1EEEEEEEEEvNT_6ParamsE)
        .other          _ZN7cutlass13device_kernelIN5flash11enable_sm90INS1_16FlashAttnFwdSm90INS1_25CollectiveMainloopFwdSm90ILi2EN4cute5tupleIJNS5_1CILi1EEES8_S8_EEENS6_IJNS7_ILi128EEENS7_ILi96EEENS7_ILi192EEEEEELi192ENS_10bfloat16_tEfNS_4arch4Sm90ELb0ELb1ELb1ELb1ELb0ELb1ELb0ELb1ELb1ELb1ELb1ELb0EEENS1_21CollectiveEpilogueFwdINS6_IJSA_SC_SB_EEES9_SE_SG_Li256ELb1ELb1ELb1ELb0EEENS1_36VarlenDynamicPersistentTileSchedulerILi128ELi96ELi256ELi128ELb1ELb1ELb1ELb1ELb0ELb1EEEEEEEEEvNT_6ParamsE,@"STO_CUDA_ENTRY STV_DEFAULT"
_ZN7cutlass13device_kernelIN5flash11enable_sm90INS1_16FlashAttnFwdSm90INS1_25CollectiveMainloopFwdSm90ILi2EN4cute5tupleIJNS5_1CILi1EEES8_S8_EEENS6_IJNS7_ILi128EEENS7_ILi96EEENS7_ILi192EEEEEELi192ENS_10bfloat16_tEfNS_4arch4Sm90ELb0ELb1ELb1ELb1ELb0ELb1ELb0ELb1ELb1ELb1ELb1ELb0EEENS1_21CollectiveEpilogueFwdINS6_IJSA_SC_SB_EEES9_SE_SG_Li256ELb1ELb1ELb1ELb0EEENS1_36VarlenDynamicPersistentTileSchedulerILi128ELi96ELi256ELi128ELb1ELb1ELb1ELb1ELb0ELb1EEEEEEEEEvNT_6ParamsE:
[----:B------:R-:W0:Y:S02]  /*0000*/  LDC R1, c[0x0][0x28] ;  /* 0x00000a00ff017b82 */ /* 0x000e240000000800 */
[----:B0-----:R-:W-:-:S05]  /*0010*/  VIADD R1, R1, 0xfffffcc0 ;  /* 0xfffffcc001017836 */ /* 0x001fca0000000000 */
[----:B------:R-:W-:Y:S01]  /*0020*/  R2UR UR5, R1 ;  /* 0x00000000010572ca */ /* 0x000fe200000e0000 */
[----:B------:R-:W0:Y:S01]  /*0030*/  S2R R3, SR_TID.X ;  /* 0x0000000000037919 */ /* 0x000e220000002100 */
[----:B------:R-:W-:Y:S01]  /*0040*/  ULDC UR4, c[0x0][0x20] ;  /* 0x0000080000047ab9 */ /* 0x000fe20000000800 */
[----:B------:R-:W-:Y:S01]  /*0050*/  ELECT P0, URZ, PT ;  /* 0x00000000003f782f */ /* 0x000fe20003800000 */
[----:B------:R-:W-:Y:S09]  /*0060*/  BSSY B0, `(.L_x_1457) ;  /* 0x000001b000007945 */ /* 0x000ff20003800000 */
[----:B------:R-:W-:-:S03]  /*0070*/  UIADD3 UR5, UP0, UR5, UR4, URZ ;  /* 0x0000000405057290 */ /* 0x000fc6000ff1e03f */
[----:B------:R-:W-:Y:S02]  /*0080*/  ULDC UR4, c[0x0][0x24] ;  /* 0x0000090000047ab9 */ /* 0x000fe40000000800 */
[----:B------:R-:W-:Y:S01]  /*0090*/  UIADD3.X UR4, URZ, UR4, URZ, UP0, !UPT ;  /* 0x000000043f047290 */ /* 0x000fe200087fe43f */
[----:B------:R-:W-:-:S05]  /*00a0*/  IMAD.U32 R4, RZ, RZ, UR5 ;  /* 0x00000005ff047e24 */ /* 0x000fca000f8e00ff */
[----:B------:R-:W-:Y:S01]  /*00b0*/  STL [R1+0x2d0], R4 ;  /* 0x0002d00401007387 */ /* 0x000fe20000100800 */
[----:B0-----:R-:W-:-:S05]  /*00c0*/  SHF.R.U32.HI R0, RZ, 0x5, R3 ;  /* 0x00000005ff007819 */ /* 0x001fca0000011603 */
[----:B------:R-:W0:Y:S02]  /*00d0*/  SHFL.IDX PT, R2, R0, RZ, 0x1f ;  /* 0x00001fff00027589 */ /* 0x000e2400000e0000 */
[----:B0-----:R-:W-:Y:S02]  /*00e0*/  ISETP.EQ.AND P0, PT, R2, RZ, P0 ;  /* 0x000000ff0200720c */ /* 0x001fe40000702270 */
[----:B------:R-:W-:Y:S01]  /*00f0*/  SHF.R.U32.HI R2, RZ, 0x7, R3 ;  /* 0x00000007ff027819 */ /* 0x000fe20000011603 */
[----:B------:R-:W-:-:S05]  /*0100*/  IMAD.U32 R3, RZ, RZ, UR4 ;  /* 0x00000004ff037e24 */ /* 0x000fca000f8e00ff */
[----:B------:R0:W-:Y:S05]  /*0110*/  STL [R1+0x2d4], R3 ;  /* 0x0002d40301007387 */ /* 0x0001ea0000100800 */
        /* <DEDUP_REMOVED lines=14> */
[----:B-1----:R-:W-:Y:S01]  /*0200*/  NOP ;  /* 0x0000000000007918 */ /* 0x002fe20000000000 */
.L_x_1458:
[----:B------:R-:W-:Y:S05]  /*0210*/  BSYNC B0 ;  /* 0x0000000000007941 */ /* 0x000fea0003800000 */
.L_x_1457:
[----:B------:R-:W-:Y:S01]  /*0220*/  VOTEU.ANY UP0, P0 ;  /* 0x00000000003f7886 */ /* 0x000fe20000000100 */
[----:B------:R-:W1:Y:S01]  /*0230*/  SHFL.IDX PT, R2, R2, RZ, 0x1f ;  /* 0x00001fff02027589 */ /* 0x000e6200000e0000 */
[----:B------:R-:W-:Y:S01]  /*0240*/  UMOV UR4, 0x80 ;  /* 0x0000008000047882 */ /* 0x000fe20000000000 */
[----:B------:R-:W-:Y:S01]  /*0250*/  UMOV UR7, 0x100 ;  /* 0x0000010000077882 */ /* 0x000fe20000000000 */
[----:B------:R-:W-:Y:S01]  /*0260*/  VOTEU.ANY UP1, P0 ;  /* 0x00000000003f7886 */ /* 0x000fe20000020100 */
[----:B------:R-:W2:Y:S01]  /*0270*/  @UP0 S2UR UR8, SR_CgaCtaId ;  /* 0x00000000000809c3 */ /* 0x000ea20000008800 */
[----:B0-----:R-:W0:Y:S01]  /*0280*/  SHFL.IDX PT, R3, R0, RZ, 0x1f ;  /* 0x00001fff00037589 */ /* 0x001e2200000e0000 */
[----:B------:R-:W-:Y:S01]  /*0290*/  @UP0 UMOV UR6, 0x400 ;  /* 0x0000040000060882 */ /* 0x000fe20000000000 */
[----:B------:R-:W-:-:S04]  /*02a0*/  @UP0 UIADD3 UR4, -UR4, 0x100000, URZ ;  /* 0x0010000004040890 */ /* 0x000fc8000fffe13f */
[----:B------:R-:W-:Y:S02]  /*02b0*/  @UP0 USHF.L.U32 UR5, UR4, 0xb, URZ ;  /* 0x0000000b04050899 */ /* 0x000fe4000800063f */
[----:B------:R-:W-:Y:S01]  /*02c0*/  @UP0 USHF.L.U32 UR4, UR4, 0x1, URZ ;  /* 0x0000000104040899 */ /* 0x000fe2000800063f */
[----:B------:R-:W-:Y:S01]  /*02d0*/  VOTEU.ANY UP2, P0 ;  /* 0x00000000003f7886 */ /* 0x000fe20000040100 */
[----:B-1----:R-:W-:Y:S01]  /*02e0*/  R2UR UR9, R2 ;  /* 0x00000000020972ca */ /* 0x002fe200000e0000 */
[----:B--2---:R-:W-:Y:S01]  /*02f0*/  @UP0 ULEA UR8, UR8, UR6, 0x18 ;  /* 0x0000000608080291 */ /* 0x004fe2000f8ec03f */
[----:B0-----:R-:W-:Y:S01]  /*0300*/  ISETP.NE.AND P1, PT, R3, RZ, PT ;  /* 0x000000ff0300720c */ /* 0x001fe20003f25270 */
        /* <DEDUP_REMOVED lines=26> */
.L_x_1459:
        /* <DEDUP_REMOVED lines=22> */
.L_x_1460:
        /* <DEDUP_REMOVED lines=18> */
.L_x_1461:
        /* <DEDUP_REMOVED lines=22> */
.L_x_1462:
        /* <DEDUP_REMOVED lines=22> */
.L_x_1463:
[----:B0-----:R-:W-:Y:S01]  /*09f0*/  UMOV UR4, 0x1 ;  /* 0x0000000100047882 */ /* 0x001fe20000000000 */
[----:B------:R-:W-:Y:S01]  /*0a00*/  PLOP3.LUT P0, PT, PT, PT, UP0, 0x80, 0x0 ;  /* 0x000000000000781c */ /* 0x000fe20003f0f008 */
[----:B------:R-:W-:Y:S01]  /*0a10*/  USEL UR4, UR4, 0x2, !UP0 ;  /* 0x0000000204047887 */ /* 0x000fe2000c000000 */
[----:B------:R-:W-:Y:S01]  /*0a20*/  NOP ;  /* 0x0000000000007918 */ /* 0x000fe20000000000 */
[----:B------:R-:W-:-:S04]  /*0a30*/  ULDC.64 UR60, c[0x0][0x208] ;  /* 0x00008200003c7ab9 */ /* 0x000fc80000000a00 */
[----:B------:R-:W-:-:S05]  /*0a40*/  IMAD.U32 R2, RZ, RZ, UR4 ;  /* 0x00000004ff027e24 */ /* 0x000fca000f8e00ff */
[----:B------:R0:W-:Y:S01]  /*0a50*/  STL [R1+0x304], R2 ;  /* 0x0003040201007387 */ /* 0x0001e20000100800 */
[----:B-12-4-:R-:W-:Y:S06]  /*0a60*/  BAR.SYNC.DEFER_BLOCKING 0x0 ;  /* 0x0000000000007b1d */ /* 0x016fec0000010000 */
[----:B------:R-:W-:Y:S05]  /*0a70*/  @!P0 BRA `(.L_x_1464) ;  /* 0x000001d400888947 */ /* 0x000fea0003800000 */
.L_x_1465:
[----:B------:R-:W-:-:S08]  /*0a80*/  NOP ;  /* 0x0000000000007918 */ /* 0x000fd00000000000 */
[----:B------:R-:W1:Y:S02]  /*0a90*/  USETMAXREG.TRY_ALLOC.CTAPOOL UP0, 0xf0 ;  /* 0x000000f0000079c8 */ /* 0x000e640008000600 */
[----:B-1----:R-:W-:-:S13]  /*0aa0*/  PLOP3.LUT P0, PT, PT, PT, UP0, 0x80, 0x0 ;  /* 0x000000000000781c */ /* 0x002fda0003f0f008 */
[----:B------:R-:W-:Y:S05]  /*0ab0*/  @!P0 BRA `(.L_x_1465) ;  /* 0xfffffffc00f08947 */ /* 0x000fea000383ffff */
[----:B------:R-:W1:Y:S08]  /*0ac0*/  S2UR UR4, SR_CgaCtaId ;  /* 0x00000000000479c3 */ /* 0x000e700000008800 */
[----:B------:R-:W-:Y:S06]  /*0ad0*/  BAR.ARV 0x8, 0x180 ;  /* 0x0206000000007b1d */ /* 0x000fec0000002000 */
[----:B------:R-:W-:-:S02]  /*0ae0*/  UMOV UR37, 0x400 ;  /* 0x0000040000257882 */ /* 0x000fc40000000000 */
[----:B------:R-:W-:Y:S06]  /*0af0*/  BAR.SYNC.DEFER_BLOCKING 0x5, 0x180 ;  /* 0x0146000000007b1d */ /* 0x000fec0000010000 */
[----:B------:R-:W-:Y:S04]  /*0b00*/  STL.64 [R1+0x2b8], RZ ;  /* 0x0002b8ff01007387 */ /* 0x000fe80000100a00 */
[----:B------:R-:W-:Y:S01]  /*0b10*/  STL [R1+0x2c0], RZ ;  /* 0x0002c0ff01007387 */ /* 0x000fe20000100800 */
[----:B-1----:R-:W-:-:S03]  /*0b20*/  ULEA UR37, UR4, UR37, 0x18 ;  /* 0x0000002504257291 */ /* 0x002fc6000f8ec03f */
[----:B------:R-:W-:-:S06]  /*0b30*/  ULDC UR4, c[0x0][0xc3c] ;  /* 0x00030f0000047ab9 */ /* 0x000fcc0000000800 */
[----:B------:R-:W1:Y:S01]  /*0b40*/  LDS.128 R8, [UR37+0x308d0] ;  /* 0x0308d025ff087984 */ /* 0x000e620008000c00 */
[----:B------:R-:W-:Y:S06]  /*0b50*/  BAR.ARV 0x4, 0x180 ;  /* 0x0106000000007b1d */ /* 0x000fec0000002000 */
[----:B-1----:R-:W-:-:S13]  /*0b60*/  ISETP.GE.AND P0, PT, R11, UR4, PT ;  /* 0x000000040b007c0c */ /* 0x002fda000bf06270 */
[----:B------:R-:W-:Y:S05]  /*0b70*/  @P0 EXIT ;  /* 0x000000000000094d */ /* 0x000fea0003800000 */
[----:B------:R-:W1:Y:S01]  /*0b80*/  S2R R0, SR_TID.X ;  /* 0x0000000000007919 */ /* 0x000e620000002100 */
[----:B------:R-:W-:Y:S01]  /*0b90*/  R2UR UR4, R9 ;  /* 0x00000000090472ca */ /* 0x000fe200000e0000 */
[----:B------:R-:W-:Y:S01]  /*0ba0*/  UMOV UR5, URZ ;  /* 0x0000003f00057c82 */ /* 0x000fe20008000000 */
[----:B------:R-:W-:Y:S01]  /*0bb0*/  R2UR UR44, R11 ;  /* 0x000000000b2c72ca */ /* 0x000fe200000e0000 */
[----:B------:R-:W-:Y:S01]  /*0bc0*/  IMAD.U32 R228, RZ, RZ, UR5 ;  /* 0x00000005ffe47e24 */ /* 0x000fe2000f8e00ff */
[----:B------:R-:W-:Y:S01]  /*0bd0*/  UIADD3 UR5, UR37, 0x12400, URZ ;  /* 0x0001240025057890 */ /* 0x000fe2000fffe03f */
[----:B------:R-:W-:Y:S01]  /*0be0*/  UMOV UR39, URZ ;  /* 0x0000003f00277c82 */ /* 0x000fe20008000000 */
[----:B------:R-:W-:-:S04]  /*0bf0*/  UMOV UR36, URZ ;  /* 0x0000003f00247c82 */ /* 0x000fc80008000000 */
[----:B------:R-:W-:Y:S02]  /*0c00*/  IMAD.U32 R206, RZ, RZ, UR5 ;  /* 0x00000005ffce7e24 */ /* 0x000fe4000f8e00ff */
[----:B-1----:R-:W-:-:S05]  /*0c10*/  VIADD R196, R0, 0xffffff80 ;  /* 0xffffff8000c47836 */ /* 0x002fca0000000000 */
[----:B------:R-:W-:-:S04]  /*0c20*/  SHF.R.S32.HI R3, RZ, 0x1f, R196 ;  /* 0x0000001fff037819 */ /* 0x000fc800000114c4 */
[CC--:B------:R-:W-:Y:S02]  /*0c30*/  LEA.HI R0, R3.reuse, R196.reuse, RZ, 0x7 ;  /* 0x000000c403007211 */ /* 0x0c0fe400078f38ff */
[----:B------:R-:W-:Y:S02]  /*0c40*/  LEA.HI R204, R3, R196, RZ, 0x5 ;  /* 0x000000c403cc7211 */ /* 0x000fe400078f28ff */
[----:B------:R-:W-:Y:S02]  /*0c50*/  LOP3.LUT R5, R0, 0xffffff80, RZ, 0xc0, !PT ;  /* 0xffffff8000057812 */ /* 0x000fe400078ec0ff */
[----:B------:R-:W-:Y:S02]  /*0c60*/  SHF.R.S32.HI R204, RZ, 0x5, R204 ;  /* 0x00000005ffcc7819 */ /* 0x000fe400000114cc */
[----:B------:R-:W-:Y:S01]  /*0c70*/  SHF.R.S32.HI R13, RZ, 0x7, R0 ;  /* 0x00000007ff0d7819 */ /* 0x000fe20000011400 */
[----:B------:R-:W-:-:S03]  /*0c80*/  IMAD.IADD R12, R196, 0x1, -R5 ;  /* 0x00000001c40c7824 */ /* 0x000fc600078e0a05 */
[----:B------:R-:W-:Y:S01]  /*0c90*/  LEA.HI R0, R0, R13, RZ, 0x1 ;  /* 0x0000000d00007211 */ /* 0x000fe200078f08ff */
[----:B------:R-:W-:Y:S01]  /*0ca0*/  STL [R1+0x314], R13 ;  /* 0x0003140d01007387 */ /* 0x000fe20000100800 */
[----:B------:R-:W-:Y:S02]  /*0cb0*/  SHF.R.S32.HI R4, RZ, 0x1f, R12 ;  /* 0x0000001fff047819 */ /* 0x000fe4000001140c */
[----:B------:R-:W-:Y:S01]  /*0cc0*/  LOP3.LUT R0, R0, 0x3fffffe, RZ, 0xc0, !PT ;  /* 0x03fffffe00007812 */ /* 0x000fe200078ec0ff */
[----:B------:R-:W-:Y:S01]  /*0cd0*/  STL [R1+0x310], R12 ;  /* 0x0003100c01007387 */ /* 0x000fe20000100800 */
[CC--:B------:R-:W-:Y:S02]  /*0ce0*/  LEA.HI R6, R4.reuse, R12.reuse, RZ, 0x2 ;  /* 0x0000000c04067211 */ /* 0x0c0fe400078f10ff */
[----:B------:R-:W-:Y:S02]  /*0cf0*/  LEA.HI R4, R4, R12, RZ, 0x5 ;  /* 0x0000000c04047211 */ /* 0x000fe400078f28ff */
[----:B------:R-:W-:-:S02]  /*0d00*/  SHF.R.S32.HI R5, RZ, 0x2, R6 ;  /* 0x00000002ff057819 */ /* 0x000fc40000011406 */
[----:B0-----:R-:W-:Y:S02]  /*0d10*/  SHF.R.S32.HI R2, RZ, 0x1f, R6 ;  /* 0x0000001fff027819 */ /* 0x001fe40000011406 */
[----:B------:R-:W-:Y:S02]  /*0d20*/  LOP3.LUT R6, R6, 0x7ffffffc, RZ, 0xc0, !PT ;  /* 0x7ffffffc06067812 */ /* 0x000fe400078ec0ff */
[----:B------:R-:W-:Y:S02]  /*0d30*/  LEA.HI R7, R2, R5, RZ, 0x3 ;  /* 0x0000000502077211 */ /* 0x000fe400078f18ff */
[----:B------:R-:W-:Y:S01]  /*0d40*/  LEA.HI R2, R3, R196, RZ, 0x4 ;  /* 0x000000c403027211 */ /* 0x000fe200078f20ff */
[----:B------:R-:W-:Y:S01]  /*0d50*/  IMAD.IADD R6, R12, 0x1, -R6 ;  /* 0x000000010c067824 */ /* 0x000fe200078e0a06 */
[----:B------:R-:W-:Y:S02]  /*0d60*/  LOP3.LUT R8, R7, 0xfffffff8, RZ, 0xc0, !PT ;  /* 0xfffffff807087812 */ /* 0x000fe400078ec0ff */
[----:B------:R-:W-:Y:S01]  /*0d70*/  SHF.R.S32.HI R7, RZ, 0x4, R2 ;  /* 0x00000004ff077819 */ /* 0x000fe20000011402 */
[----:B------:R-:W-:Y:S01]  /*0d80*/  IMAD.SHL.U32 R23, R6, 0x2, RZ ;  /* 0x0000000206177824 */ /* 0x000fe200078e00ff */
[----:B------:R-:W-:Y:S01]  /*0d90*/  SHF.R.S32.HI R4, RZ, 0x5, R4 ;  /* 0x00000005ff047819 */ /* 0x000fe20000011404 */
[----:B------:R-:W-:Y:S01]  /*0da0*/  IMAD.IADD R9, R5, 0x1, -R8 ;  /* 0x0000000105097824 */ /* 0x000fe200078e0a08 */
[C---:B------:R-:W-:Y:S01]  /*0db0*/  LOP3.LUT R5, R2.reuse, 0x3fffff0, RZ, 0xc0, !PT ;  /* 0x03fffff002057812 */ /* 0x040fe200078ec0ff */
[----:B------:R-:W-:Y:S01]  /*0dc0*/  VIADD R223, R23, 0x8 ;  /* 0x0000000817df7836 */ /* 0x000fe20000000000 */
[----:B------:R-:W-:Y:S01]  /*0dd0*/  LEA.HI R2, R2, R7, RZ, 0x1 ;  /* 0x0000000702027211 */ /* 0x000fe200078f08ff */
[----:B------:R-:W-:-:S02]  /*0de0*/  IMAD R9, R4, 0x10, R9 ;  /* 0x0000001004097824 */ /* 0x000fc400078e0209 */
[----:B------:R-:W-:Y:S01]  /*0df0*/  IMAD.IADD R5, R196, 0x1, -R5 ;  /* 0x00000001c4057824 */ /* 0x000fe200078e0a05 */
[----:B------:R-:W-:Y:S01]  /*0e00*/  LOP3.LUT R2, R2, 0x1ffffffe, RZ, 0xc0, !PT ;  /* 0x1ffffffe02027812 */ /* 0x000fe200078ec0ff */
[----:B------:R-:W-:Y:S01]  /*0e10*/  IMAD.IADD R4, R13, 0x1, -R0 ;  /* 0x000000010d047824 */ /* 0x000fe200078e0a00 */
[CC--:B------:R-:W-:Y:S01]  /*0e20*/  LEA.HI R0, R3.reuse, R196.reuse, RZ, 0x2 ;  /* 0x000000c403007211 */ /* 0x0c0fe200078f10ff */
[----:B------:R-:W-:Y:S01]  /*0e30*/  IMAD R5, R204, 0x10, R5 ;  /* 0x00000010cc057824 */ /* 0x000fe200078e0205 */
[----:B------:R-:W-:Y:S01]  /*0e40*/  LEA.HI R3, R3, R196, RZ, 0x3 ;  /* 0x000000c403037211 */ /* 0x000fe200078f18ff */
[----:B------:R-:W-:Y:S01]  /*0e50*/  IMAD.IADD R2, R7, 0x1, -R2 ;  /* 0x0000000107027824 */ /* 0x000fe200078e0a02 */
[----:B------:R-:W-:Y:S01]  /*0e60*/  LOP3.LUT R201, R0, 0xfffffffc, RZ, 0xc0, !PT ;  /* 0xfffffffc00c97812 */ /* 0x000fe200078ec0ff */
[----:B------:R-:W-:Y:S01]  /*0e70*/  VIADD R222, R23, 0x10 ;  /* 0x0000001017de7836 */ /* 0x000fe20000000000 */
[----:B------:R-:W-:Y:S01]  /*0e80*/  SHF.R.S32.HI R227, RZ, 0x3, R3 ;  /* 0x00000003ffe37819 */ /* 0x000fe20000011403 */
[----:B------:R-:W-:Y:S01]  /*0e90*/  IMAD R2, R5, 0x8, R2 ;  /* 0x0000000805027824 */ /* 0x000fe200078e0202 */
[----:B------:R-:W-:Y:S01]  /*0ea0*/  LOP3.LUT R229, R3, 0xfffffff8, RZ, 0xc0, !PT ;  /* 0xfffffff803e57812 */ /* 0x000fe200078ec0ff */
[C---:B------:R-:W-:Y:S01]  /*0eb0*/  VIADD R221, R23.reuse, 0x18 ;  /* 0x0000001817dd7836 */ /* 0x040fe20000000000 */
[--C-:B------:R-:W-:Y:S01]  /*0ec0*/  SHF.R.S32.HI R5, RZ, 0x1f, R0.reuse ;  /* 0x0000001fff057819 */ /* 0x100fe20000011400 */
[----:B------:R-:W-:Y:S01]  /*0ed0*/  IMAD.SHL.U32 R2, R2, 0x8, RZ ;  /* 0x0000000802027824 */ /* 0x000fe200078e00ff */
[----:B------:R-:W-:Y:S01]  /*0ee0*/  SHF.R.S32.HI R16, RZ, 0x2, R0 ;  /* 0x00000002ff107819 */ /* 0x000fe20000011400 */
[C---:B------:R-:W-:Y:S01]  /*0ef0*/  VIADD R220, R23.reuse, 0x20 ;  /* 0x0000002017dc7836 */ /* 0x040fe20000000000 */
[----:B------:R-:W-:Y:S01]  /*0f00*/  SHF.R.S32.HI R3, RZ, 0x1f, R221 ;  /* 0x0000001fff037819 */ /* 0x000fe200000114dd */
[----:B------:R-:W-:Y:S01]  /*0f10*/  IMAD R7, R4, 0x40, R9 ;  /* 0x0000004004077824 */ /* 0x000fe200078e0209 */
[----:B------:R0:W-:Y:S01]  /*0f20*/  STL [R1+0x31c], R2 ;  /* 0x00031c0201007387 */ /* 0x0001e20000100800 */
[----:B------:R-:W-:Y:S01]  /*0f30*/  SHF.R.S32.HI R4, RZ, 0x1f, R222 ;  /* 0x0000001fff047819 */ /* 0x000fe200000114de */
[----:B------:R-:W-:Y:S01]  /*0f40*/  VIADD R219, R23, 0x28 ;  /* 0x0000002817db7836 */ /* 0x000fe20000000000 */
[----:B------:R-:W-:Y:S01]  /*0f50*/  LEA.HI R5, R5, R16, RZ, 0x3 ;  /* 0x0000001005057211 */ /* 0x000fe200078f18ff */
[C---:B------:R-:W-:Y:S01]  /*0f60*/  VIADD R218, R23.reuse, 0x30 ;  /* 0x0000003017da7836 */ /* 0x040fe20000000000 */
[----:B------:R1:W-:Y:S01]  /*0f70*/  STL [R1+0x300], R3 ;  /* 0x0003000301007387 */ /* 0x0003e20000100800 */
[----:B------:R-:W-:Y:S01]  /*0f80*/  VIADD R217, R23, 0x38 ;  /* 0x0000003817d97836 */ /* 0x000fe20000000000 */
[----:B------:R-:W-:Y:S01]  /*0f90*/  LOP3.LUT R5, R5, 0xfffffff8, RZ, 0xc0, !PT ;  /* 0xfffffff805057812 */ /* 0x000fe200078ec0ff */
[C---:B------:R-:W-:Y:S01]  /*0fa0*/  VIADD R216, R23.reuse, 0x40 ;  /* 0x0000004017d87836 */ /* 0x040fe20000000000 */
[----:B------:R2:W-:Y:S01]  /*0fb0*/  STL [R1+0x308], R4 ;  /* 0x0003080401007387 */ /* 0x0005e20000100800 */
[----:B0-----:R-:W-:Y:S01]  /*0fc0*/  SHF.R.S32.HI R2, RZ, 0x1f, R223 ;  /* 0x0000001fff027819 */ /* 0x001fe200000114df */
[----:B------:R-:W-:-:S02]  /*0fd0*/  VIADD R215, R23, 0x48 ;  /* 0x0000004817d77836 */ /* 0x000fc40000000000 */
[C---:B------:R-:W-:Y:S01]  /*0fe0*/  VIADD R214, R23.reuse, 0x50 ;  /* 0x0000005017d67836 */ /* 0x040fe20000000000 */
[----:B------:R-:W-:Y:S01]  /*0ff0*/  STL [R1+0x318], R7 ;  /* 0x0003180701007387 */ /* 0x000fe20000100800 */
[----:B-1----:R-:W-:Y:S01]  /*1000*/  SHF.R.S32.HI R3, RZ, 0x1f, R218 ;  /* 0x0000001fff037819 */ /* 0x002fe200000114da */
[C---:B------:R-:W-:Y:S02]  /*1010*/  VIADD R213, R23.reuse, 0x58 ;  /* 0x0000005817d57836 */ /* 0x040fe40000000000 */
[----:B------:R0:W-:Y:S01]  /*1020*/  STL [R1+0x30c], R2 ;  /* 0x00030c0201007387 */ /* 0x0001e20000100800 */
[----:B--2---:R-:W-:Y:S01]  /*1030*/  SHF.R.S32.HI R4, RZ, 0x1f, R219 ;  /* 0x0000001fff047819 */ /* 0x004fe200000114db */
[C---:B------:R-:W-:Y:S02]  /*1040*/  VIADD R212, R23.reuse, 0x60 ;  /* 0x0000006017d47836 */ /* 0x040fe40000000000 */
[----:B------:R1:W-:Y:S01]  /*1050*/  STL [R1+0x2f4], R3 ;  /* 0x0002f40301007387 */ /* 0x0003e20000100800 */
[----:B------:R-:W-:-:S02]  /*1060*/  VIADD R211, R23, 0x68 ;  /* 0x0000006817d37836 */ /* 0x000fc40000000000 */
[----:B------:R-:W-:Y:S01]  /*1070*/  IMAD.IADD R201, R196, 0x1, -R201 ;  /* 0x00000001c4c97824 */ /* 0x000fe200078e0ac9 */
[----:B------:R2:W-:Y:S01]  /*1080*/  STL [R1+0x2f8], R4 ;  /* 0x0002f80401007387 */ /* 0x0005e20000100800 */
[----:B------:R-:W-:Y:S01]  /*1090*/  IMAD.IADD R230, R16, 0x1, -R5 ;  /* 0x0000000110e67824 */ /* 0x000fe200078e0a05 */
[----:B0-----:R-:W-:Y:S01]  /*10a0*/  SHF.R.S32.HI R2, RZ, 0x1f, R220 ;  /* 0x0000001fff027819 */ /* 0x001fe200000114dc */
[----:B------:R-:W-:Y:S01]  /*10b0*/  VIADD R210, R23, 0x70 ;  /* 0x0000007017d27836 */ /* 0x000fe20000000000 */
[----:B------:R-:W-:Y:S01]  /*10c0*/  LEA.HI R0, R201, R201, RZ, 0x1 ;  /* 0x000000c9c9007211 */ /* 0x000fe200078f08ff */
[----:B------:R-:W-:Y:S01]  /*10d0*/  IMAD.SHL.U32 R200, R230, 0x40, RZ ;  /* 0x00000040e6c87824 */ /* 0x000fe200078e00ff */
[----:B-1----:R-:W-:Y:S01]  /*10e0*/  SHF.R.S32.HI R3, RZ, 0x1f, R215 ;  /* 0x0000001fff037819 */ /* 0x002fe200000114d7 */
[----:B------:R0:W-:Y:S01]  /*10f0*/  STL [R1+0x2fc], R2 ;  /* 0x0002fc0201007387 */ /* 0x0001e20000100800 */
[----:B------:R-:W-:Y:S01]  /*1100*/  LOP3.LUT R0, R0, 0x1ffffffe, RZ, 0xc0, !PT ;  /* 0x1ffffffe00007812 */ /* 0x000fe200078ec0ff */
[C---:B------:R-:W-:Y:S01]  /*1110*/  VIADD R209, R23.reuse, 0x78 ;  /* 0x0000007817d17836 */ /* 0x040fe20000000000 */
[----:B--2---:R-:W-:Y:S01]  /*1120*/  SHF.R.S32.HI R4, RZ, 0x1f, R216 ;  /* 0x0000001fff047819 */ /* 0x004fe200000114d8 */
[----:B------:R1:W-:Y:S01]  /*1130*/  STL [R1+0x2e8], R3 ;  /* 0x0002e80301007387 */ /* 0x0003e20000100800 */
[C---:B------:R-:W-:Y:S01]  /*1140*/  VIADD R208, R23.reuse, 0x80 ;  /* 0x0000008017d07836 */ /* 0x040fe20000000000 */
[----:B------:R-:W-:Y:S01]  /*1150*/  LOP3.LUT R200, R200, 0x1c0, RZ, 0xc0, !PT ;  /* 0x000001c0c8c87812 */ /* 0x000fe200078ec0ff */
[C---:B------:R-:W-:Y:S01]  /*1160*/  VIADD R207, R23.reuse, 0x88 ;  /* 0x0000008817cf7836 */ /* 0x040fe20000000000 */
[----:B------:R2:W-:Y:S01]  /*1170*/  STL [R1+0x2ec], R4 ;  /* 0x0002ec0401007387 */ /* 0x0005e20000100800 */
[C---:B------:R-:W-:Y:S01]  /*1180*/  VIADD R226, R23.reuse, 0x90 ;  /* 0x0000009017e27836 */ /* 0x040fe20000000000 */
[----:B0-----:R-:W-:Y:S01]  /*1190*/  SHF.R.S32.HI R2, RZ, 0x1f, R217 ;  /* 0x0000001fff027819 */ /* 0x001fe200000114d9 */
[C---:B------:R-:W-:Y:S01]  /*11a0*/  VIADD R225, R23.reuse, 0x98 ;  /* 0x0000009817e17836 */ /* 0x040fe20000000000 */
[----:B------:R-:W-:Y:S01]  /*11b0*/  SHF.R.S32.HI R237, RZ, 0x1f, R210 ;  /* 0x0000001fffed7819 */ /* 0x000fe200000114d2 */
[----:B------:R-:W-:Y:S01]  /*11c0*/  VIADD R224, R23, 0xa0 ;  /* 0x000000a017e07836 */ /* 0x000fe20000000000 */
[----:B-1----:R-:W-:Y:S01]  /*11d0*/  SHF.R.S32.HI R3, RZ, 0x1f, R212 ;  /* 0x0000001fff037819 */ /* 0x002fe200000114d4 */
[----:B------:R0:W-:Y:S01]  /*11e0*/  STL [R1+0x2f0], R2 ;  /* 0x0002f00201007387 */ /* 0x0001e20000100800 */
[----:B------:R-:W-:Y:S01]  /*11f0*/  IMAD.IADD R0, R201, 0x1, -R0 ;  /* 0x00000001c9007824 */ /* 0x000fe200078e0a00 */
[----:B------:R-:W-:Y:S01]  /*1200*/  SHF.R.S32.HI R236, RZ, 0x1f, R209 ;  /* 0x0000001fffec7819 */ /* 0x000fe200000114d1 */
[----:B------:R-:W-:Y:S01]  /*1210*/  IMAD.IADD R229, R196, 0x1, -R229 ;  /* 0x00000001c4e57824 */ /* 0x000fe200078e0ae5 */
[----:B--2---:R-:W-:Y:S01]  /*1220*/  SHF.R.S32.HI R4, RZ, 0x1f, R213 ;  /* 0x0000001fff047819 */ /* 0x004fe200000114d5 */
[----:B------:R-:W-:Y:S01]  /*1230*/  STL [R1+0x2dc], R3 ;  /* 0x0002dc0301007387 */ /* 0x000fe20000100800 */
[----:B------:R-:W-:Y:S01]  /*1240*/  VIADD R203, R23, 0xa8 ;  /* 0x000000a817cb7836 */ /* 0x000fe20000000000 */
[----:B------:R-:W-:Y:S01]  /*1250*/  SHF.R.S32.HI R235, RZ, 0x1f, R208 ;  /* 0x0000001fffeb7819 */ /* 0x000fe200000114d0 */
[----:B------:R-:W-:Y:S01]  /*1260*/  IMAD R193, R0, 0x8, R7 ;  /* 0x0000000800c17824 */ /* 0x000fe200078e0207 */
[----:B------:R-:W-:Y:S01]  /*1270*/  STL [R1+0x2e0], R4 ;  /* 0x0002e00401007387 */ /* 0x000fe20000100800 */
[----:B0-----:R-:W-:-:S02]  /*1280*/  SHF.R.S32.HI R2, RZ, 0x1f, R214 ;  /* 0x0000001fff027819 */ /* 0x001fc400000114d6 */
[----:B------:R-:W-:Y:S02]  /*1290*/  SHF.R.S32.HI R234, RZ, 0x1f, R207 ;  /* 0x0000001fffea7819 */ /* 0x000fe400000114cf */
[----:B------:R-:W-:Y:S01]  /*12a0*/  SHF.R.S32.HI R233, RZ, 0x1f, R226 ;  /* 0x0000001fffe97819 */ /* 0x000fe200000114e2 */
[----:B------:R0:W-:Y:S01]  /*12b0*/  STL [R1+0x2e4], R2 ;  /* 0x0002e40201007387 */ /* 0x0001e20000100800 */
[----:B------:R-:W-:Y:S02]  /*12c0*/  SHF.R.S32.HI R232, RZ, 0x1f, R225 ;  /* 0x0000001fffe87819 */ /* 0x000fe400000114e1 */
[----:B------:R-:W-:Y:S02]  /*12d0*/  SHF.R.S32.HI R231, RZ, 0x1f, R224 ;  /* 0x0000001fffe77819 */ /* 0x000fe400000114e0 */
[----:B0-----:R-:W-:-:S05]  /*12e0*/  SHF.R.S32.HI R2, RZ, 0x1f, R211 ;  /* 0x0000001fff027819 */ /* 0x001fca00000114d3 */
[----:B------:R0:W-:Y:S02]  /*12f0*/  STL [R1+0x2d8], R2 ;  /* 0x0002d80201007387 */ /* 0x0001e40000100800 */
.L_x_1641:
[----:B------:R-:W-:Y:S01]  /*1300*/  ULDC.64 UR6, c[0x0][0xa28] ;  /* 0x00028a0000067ab9 */ /* 0x000fe20000000a00 */
[----:B------:R-:W-:Y:S01]  /*1310*/  ULDC.64 UR8, c[0x0][0xa18] ;  /* 0x0002860000087ab9 */ /* 0x000fe20000000a00 */
[----:B------:R-:W-:Y:S01]  /*1320*/  UISETP.NE.U32.AND UP0, UPT, UR6, URZ, UPT ;  /* 0x0000003f0600728c */ /* 0x000fe2000bf05070 */
[----:B01----:R-:W1:Y:S01]  /*1330*/  LDC R19, c[0x0][0x288] ;  /* 0x0000a200ff137b82 */ /* 0x003e620000000800 */
[----:B------:R-:W-:Y:S01]  /*1340*/  UISETP.NE.U32.AND UP1, UPT, UR8, URZ, UPT ;  /* 0x0000003f0800728c */ /* 0x000fe2000bf25070 */
[----:B------:R-:W-:Y:S01]  /*1350*/  IMAD.MOV.U32 R30, RZ, RZ, RZ ;  /* 0x000000ffff1e7224 */ /* 0x000fe200078e00ff */
[----:B------:R-:W-:Y:S01]  /*1360*/  UISETP.NE.AND.EX UP0, UPT, UR7, URZ, UPT, UP0 ;  /* 0x0000003f0700728c */ /* 0x000fe2000bf05300 */
[----:B------:R-:W-:Y:S01]  /*1370*/  IMAD.MOV.U32 R20, RZ, RZ, RZ ;  /* 0x000000ffff147224 */ /* 0x000fe200078e00ff */
[----:B------:R-:W-:Y:S01]  /*1380*/  UISETP.NE.AND.EX UP1, UPT, UR9, URZ, UPT, UP1 ;  /* 0x0000003f0900728c */ /* 0x000fe2000bf25310 */
[----:B------:R-:W-:Y:S01]  /*1390*/  ULDC.64 UR6, c[0x0][0xa08] ;  /* 0x0002820000067ab9 */ /* 0x000fe20000000a00 */
[----:B------:R-:W-:Y:S01]  /*13a0*/  ULDC.64 UR10, c[0x0][0xa08] ;  /* 0x00028200000a7ab9 */ /* 0x000fe20000000a00 */
[----:B------:R-:W-:Y:S01]  /*13b0*/  UIMAD.WIDE UR8, UR44, 0x4, UR6 ;  /* 0x000000042c0878a5 */ /* 0x000fe2000f8e0206 */
[----:B------:R-:W-:Y:S01]  /*13c0*/  ISETP.NE.U32.AND P0, PT, RZ, UR10, PT ;  /* 0x0000000aff007c0c */ /* 0x000fe2000bf05070 */
[----:B--2---:R-:W2:Y:S01]  /*13d0*/  LDC.64 R12, c[0x0][0x418] ;  /* 0x00010600ff0c7b82 */ /* 0x004ea20000000a00 */
[----:B------:R-:W-:-:S03]  /*13e0*/  PLOP3.LUT P3, PT, PT, PT, UP1, 0x80, 0x0 ;  /* 0x000000000000781c */ /* 0x000fc60003f6f018 */
[----:B------:R-:W-:Y:S01]  /*13f0*/  @UP0 ULDC.64 UR6, c[0x0][0xa28] ;  /* 0x00028a0000060ab9 */ /* 0x000fe20000000a00 */
[----:B------:R-:W-:Y:S01]  /*1400*/  ISETP.NE.AND.EX P0, PT, RZ, UR11, PT, P0 ;  /* 0x0000000bff007c0c */ /* 0x000fe2000bf05300 */
[----:B------:R-:W-:Y:S01]  /*1410*/  @UP0 UIMAD.WIDE UR6, UR44, 0x4, UR6 ;  /* 0x000000042c0608a5 */ /* 0x000fe2000f8e0206 */
[----:B------:R-:W-:Y:S01]  /*1420*/  IMAD.U32 R4, RZ, RZ, UR8 ;  /* 0x00000008ff047e24 */ /* 0x000fe2000f8e00ff */
[----:B------:R-:W-:Y:S01]  /*1430*/  PLOP3.LUT P1, PT, PT, PT, UP0, 0x80, 0x0 ;  /* 0x000000000000781c */ /* 0x000fe20003f2f008 */
[----:B------:R-:W-:Y:S01]  /*1440*/  IMAD.U32 R5, RZ, RZ, UR9 ;  /* 0x00000009ff057e24 */ /* 0x000fe2000f8e00ff */
[----:B---3--:R-:W3:Y:S02]  /*1450*/  LDC R9, c[0x0][0x424] ;  /* 0x00010900ff097b82 */ /* 0x008ee40000000800 */
[----:B0-----:R-:W-:Y:S02]  /*1460*/  IMAD.U32 R2, RZ, RZ, UR6 ;  /* 0x00000006ff027e24 */ /* 0x001fe4000f8e00ff */
[----:B----4-:R-:W-:Y:S01]  /*1470*/  IMAD.U32 R3, RZ, RZ, UR7 ;  /* 0x00000007ff037e24 */ /* 0x010fe2000f8e00ff */
[----:B------:R-:W-:-:S02]  /*1480*/  @UP1 ULDC.64 UR6, c[0x0][0xa18] ;  /* 0x0002860000061ab9 */ /* 0x000fc40000000a00 */
[----:B------:R-:W-:Y:S01]  /*1490*/  @UP1 UIMAD.WIDE UR6, UR44, 0x4, UR6 ;  /* 0x000000042c0618a5 */ /* 0x000fe2000f8e0206 */
[----:B-----5:R-:W5:Y:S01]  /*14a0*/  @P0 LDG.E R30, desc[UR60][R4.64] ;  /* 0x0000003c041e0981 */ /* 0x020f62000c1e1900 */
[----:B------:R-:W0:Y:S01]  /*14b0*/  LDC R17, c[0x0][0x2f0] ;  /* 0x0000bc00ff117b82 */ /* 0x000e220000000800 */
[----:B------:R-:W-:Y:S02]  /*14c0*/  LOP3.LUT R8, R10, 0xff000000, RZ, 0xc0, !PT ;  /* 0xff0000000a087812 */ /* 0x000fe400078ec0ff */
[----:B------:R4:W5:Y:S01]  /*14d0*/  @P1 LDG.E R20, desc[UR60][R2.64] ;  /* 0x0000003c02141981 */ /* 0x000962000c1e1900 */
[----:B------:R-:W-:Y:S02]  /*14e0*/  IMAD.U32 R6, RZ, RZ, UR6 ;  /* 0x00000006ff067e24 */ /* 0x000fe4000f8e00ff */
[----:B------:R-:W-:Y:S01]  /*14f0*/  IMAD.U32 R7, RZ, RZ, UR7 ;  /* 0x00000007ff077e24 */ /* 0x000fe2000f8e00ff */
[----:B------:R-:W-:-:S04]  /*1500*/  ULDC.64 UR6, c[0x0][0xa20] ;  /* 0x0002880000067ab9 */ /* 0x000fc80000000a00 */
[----:B-1----:R1:W5:Y:S01]  /*1510*/  @P3 LDG.E R19, desc[UR60][R6.64] ;  /* 0x0000003c06133981 */ /* 0x002362000c1e1900 */
[----:B--2---:R-:W-:Y:S02]  /*1520*/  ISETP.NE.U32.AND P1, PT, R12, RZ, PT ;  /* 0x000000ff0c00720c */ /* 0x004fe40003f25070 */
[----:B------:R-:W-:Y:S02]  /*1530*/  ISETP.NE.U32.AND P2, PT, RZ, UR6, PT ;  /* 0x00000006ff007c0c */ /* 0x000fe4000bf45070 */
[----:B------:R-:W-:Y:S02]  /*1540*/  LOP3.LUT R0, R10, 0xff0000, RZ, 0xc0, !PT ;  /* 0x00ff00000a007812 */ /* 0x000fe400078ec0ff */
[----:B----4-:R-:W-:Y:S02]  /*1550*/  SHF.R.U32.HI R3, RZ, 0x8, R8 ;  /* 0x00000008ff037819 */ /* 0x010fe40000011608 */
[----:B------:R-:W-:Y:S02]  /*1560*/  ISETP.NE.AND.EX P1, PT, R13, RZ, PT, P1 ;  /* 0x000000ff0d00720c */ /* 0x000fe40003f25310 */
[----:B------:R-:W-:-:S02]  /*1570*/  ISETP.NE.AND.EX P2, PT, RZ, UR7, PT, P2 ;  /* 0x00000007ff007c0c */ /* 0x000fc4000bf45320 */
[----:B------:R-:W-:Y:S02]  /*1580*/  LEA.HI R195, R0, R3, RZ, 0x10 ;  /* 0x0000000300c37211 */ /* 0x000fe400078f80ff */
[----:B------:R-:W-:Y:S02]  /*1590*/  LOP3.LUT R194, R10, 0xffff, RZ, 0xc0, !PT ;  /* 0x0000ffff0ac27812 */ /* 0x000fe400078ec0ff */
[----:B---3--:R-:W-:Y:S01]  /*15a0*/  SEL R0, R9, 0x1, P1 ;  /* 0x0000000109007807 */ /* 0x008fe20000800000 */
[----:B-1----:R-:W-:Y:S06]  /*15b0*/  @P3 BRA `(.L_x_1466) ;  /* 0x00000000002c3947 */ /* 0x002fec0003800000 */
[----:B------:R-:W-:Y:S02]  /*15c0*/  ULDC.64 UR6, c[0x0][0xa00] ;  /* 0x0002800000067ab9 */ /* 0x000fe40000000a00 */
[----:B------:R-:W-:-:S04]  /*15d0*/  ISETP.NE.U32.AND P1, PT, RZ, UR6, PT ;  /* 0x00000006ff007c0c */ /* 0x000fc8000bf25070 */
[----:B------:R-:W-:-:S13]  /*15e0*/  ISETP.NE.AND.EX P1, PT, RZ, UR7, PT, P1 ;  /* 0x00000007ff007c0c */ /* 0x000fda000bf25310 */
[----:B------:R-:W-:Y:S05]  /*15f0*/  @!P1 BRA `(.L_x_1466) ;  /* 0x00000000001c9947 */ /* 0x000fea0003800000 */
[----:B------:R-:W-:Y:S02]  /*1600*/  ULDC.64 UR6, c[0x0][0xa00] ;  /* 0x0002800000067ab9 */ /* 0x000fe40000000a00 */
[----:B------:R-:W-:-:S06]  /*1610*/  UIMAD.WIDE UR6, UR44, 0x4, UR6 ;  /* 0x000000042c0678a5 */ /* 0x000fcc000f8e0206 */
[----:B------:R-:W-:Y:S02]  /*1620*/  IMAD.U32 R2, RZ, RZ, UR6 ;  /* 0x00000006ff027e24 */ /* 0x000fe4000f8e00ff */
[----:B------:R-:W-:-:S05]  /*1630*/  IMAD.U32 R3, RZ, RZ, UR7 ;  /* 0x00000007ff037e24 */ /* 0x000fca000f8e00ff */
[----:B-----5:R-:W2:Y:S04]  /*1640*/  LDG.E R19, desc[UR60][R2.64] ;  /* 0x0000003c02137981 */ /* 0x020ea8000c1e1900 */
[----:B------:R-:W2:Y:S02]  /*1650*/  LDG.E R6, desc[UR60][R2.64+0x4] ;  /* 0x0000043c02067981 */ /* 0x000ea4000c1e1900 */
[----:B--2---:R-:W-:-:S07]  /*1660*/  IMAD.IADD R19, R6, 0x1, -R19 ;  /* 0x0000000106137824 */ /* 0x004fce00078e0a13 */
.L_x_1466:
[----:B------:R-:W-:Y:S01]  /*1670*/  ULDC UR45, c[0x0][0x348] ;  /* 0x0000d200002d7ab9 */ /* 0x000fe20000000800 */
[----:B0-----:R-:W-:Y:S02]  /*1680*/  IMAD R17, R0, R17, RZ ;  /* 0x0000001100117224 */ /* 0x001fe400078e02ff */
[----:B------:R-:W-:Y:S01]  /*1690*/  IMAD.U32 R202, RZ, RZ, UR44 ;  /* 0x0000002cffca7e24 */ /* 0x000fe2000f8e00ff */
[----:B------:R-:W-:Y:S06]  /*16a0*/  @!P2 BRA `(.L_x_1467) ;  /* 0x000000000018a947 */ /* 0x000fec0003800000 */
[----:B------:R-:W-:Y:S02]  /*16b0*/  ULDC.64 UR6, c[0x0][0xa20] ;  /* 0x0002880000067ab9 */ /* 0x000fe40000000a00 */
[----:B------:R-:W-:-:S06]  /*16c0*/  UIMAD.WIDE UR6, UR44, 0x4, UR6 ;  /* 0x000000042c0678a5 */ /* 0x000fcc000f8e0206 */
[----:B------:R-:W-:Y:S02]  /*16d0*/  IMAD.U32 R2, RZ, RZ, UR6 ;  /* 0x00000006ff027e24 */ /* 0x000fe4000f8e00ff */
[----:B------:R-:W-:-:S05]  /*16e0*/  IMAD.U32 R3, RZ, RZ, UR7 ;  /* 0x00000007ff037e24 */ /* 0x000fca000f8e00ff */
[----:B------:R0:W5:Y:S01]  /*16f0*/  LDG.E R17, desc[UR60][R2.64] ;  /* 0x0000003c02117981 */ /* 0x000162000c1e1900 */
[----:B------:R-:W-:Y:S05]  /*1700*/  BRA `(.L_x_1468) ;  /* 0x0000000000107947 */ /* 0x000fea0003800000 */
.L_x_1467:
[----:B------:R-:W-:Y:S05]  /*1710*/  @!P0 BRA `(.L_x_1468) ;  /* 0x00000000000c8947 */ /* 0x000fea0003800000 */
[----:B------:R-:W2:Y:S04]  /*1720*/  LDG.E R0, desc[UR60][R4.64] ;  /* 0x0000003c04007981 */ /* 0x000ea8000c1e1900 */
[----:B------:R-:W2:Y:S02]  /*1730*/  LDG.E R17, desc[UR60][R4.64+0x4] ;  /* 0x0000043c04117981 */ /* 0x000ea4000c1e1900 */
[----:B--2---:R-:W-:-:S07]  /*1740*/  IMAD.IADD R17, R17, 0x1, -R0 ;  /* 0x0000000111117824 */ /* 0x004fce00078e0a00 */
.L_x_1468:
[----:B------:R-:W2:Y:S01]  /*1750*/  LDL R0, [R1+0x304] ;  /* 0x0003040001007983 */ /* 0x000ea20000100800 */
[----:B------:R-:W-:Y:S01]  /*1760*/  ULDC.64 UR6, c[0x0][0xa10] ;  /* 0x0002840000067ab9 */ /* 0x000fe20000000a00 */
[----:B------:R-:W1:Y:S01]  /*1770*/  S2UR UR5, SR_SWINHI ;  /* 0x00000000000579c3 */ /* 0x000e620000002f00 */
[----:B------:R-:W-:-:S04]  /*1780*/  UISETP.NE.U32.AND UP0, UPT, UR6, URZ, UPT ;  /* 0x0000003f0600728c */ /* 0x000fc8000bf05070 */
[----:B------:R-:W-:Y:S01]  /*1790*/  UISETP.NE.AND.EX UP0, UPT, UR7, URZ, UPT, UP0 ;  /* 0x0000003f0700728c */ /* 0x000fe2000bf05300 */
[----:B------:R-:W3:Y:S02]  /*17a0*/  S2R R5, SR_TID.X ;  /* 0x0000000000057919 */ /* 0x000ee40000002100 */
[----:B------:R-:W4:Y:S03]  /*17b0*/  LDC.64 R14, c[0x0][0x9e0] ;  /* 0x00027800ff0e7b82 */ /* 0x000f260000000a00 */
[----:B------:R-:W-:-:S05]  /*17c0*/  PLOP3.LUT P2, PT, PT, PT, UP0, 0x80, 0x0 ;  /* 0x000000000000781c */ /* 0x000fca0003f4f008 */
[----:B------:R-:W-:Y:S02]  /*17d0*/  @UP0 ULDC.64 UR6, c[0x0][0xa10] ;  /* 0x0002840000060ab9 */ /* 0x000fe40000000a00 */
[----:B------:R-:W-:-:S06]  /*17e0*/  @UP0 UIMAD.WIDE UR6, UR44, 0x4, UR6 ;  /* 0x000000042c0608a5 */ /* 0x000fcc000f8e0206 */
[----:B0-----:R-:W-:Y:S02]  /*17f0*/  IMAD.U32 R2, RZ, RZ, UR6 ;  /* 0x00000006ff027e24 */ /* 0x001fe4000f8e00ff */
[----:B------:R-:W-:Y:S01]  /*1800*/  IMAD.U32 R3, RZ, RZ, UR7 ;  /* 0x00000007ff037e24 */ /* 0x000fe2000f8e00ff */
[----:B------:R-:W-:-:S04]  /*1810*/  ULDC.64 UR6, c[0x0][0xa30] ;  /* 0x00028c0000067ab9 */ /* 0x000fc80000000a00 */
[----:B------:R-:W4:Y:S04]  /*1820*/  @P2 LDG.E R4, desc[UR60][R2.64] ;  /* 0x0000003c02042981 */ /* 0x000f28000c1e1900 */
[----:B------:R0:W4:Y:S01]  /*1830*/  @P2 LDG.E R12, desc[UR60][R2.64+0x4] ;  /* 0x0000043c020c2981 */ /* 0x000122000c1e1900 */
[----:B------:R-:W-:-:S04]  /*1840*/  UISETP.NE.U32.AND UP1, UPT, UR6, URZ, UPT ;  /* 0x0000003f0600728c */ /* 0x000fc8000bf25070 */
[----:B------:R-:W-:-:S06]  /*1850*/  UISETP.NE.AND.EX UP1, UPT, UR7, URZ, UPT, UP1 ;  /* 0x0000003f0700728c */ /* 0x000fcc000bf25310 */
[----:B------:R-:W-:-:S05]  /*1860*/  PLOP3.LUT P3, PT, PT, PT, UP1, 0x80, 0x0 ;  /* 0x000000000000781c */ /* 0x000fca0003f6f018 */
[----:B------:R-:W-:Y:S02]  /*1870*/  @UP1 ULDC.64 UR6, c[0x0][0xa30] ;  /* 0x00028c0000061ab9 */ /* 0x000fe40000000a00 */
[----:B------:R-:W-:-:S06]  /*1880*/  @UP1 UIMAD.WIDE UR6, UR44, 0x4, UR6 ;  /* 0x000000042c0618a5 */ /* 0x000fcc000f8e0206 */
[----:B------:R-:W-:Y:S02]  /*1890*/  IMAD.U32 R8, RZ, RZ, UR6 ;  /* 0x00000006ff087e24 */ /* 0x000fe4000f8e00ff */
[----:B------:R-:W-:-:S05]  /*18a0*/  IMAD.U32 R9, RZ, RZ, UR7 ;  /* 0x00000007ff097e24 */ /* 0x000fca000f8e00ff */
[----:B------:R4:W4:Y:S01]  /*18b0*/  @P3 LDG.E R13, desc[UR60][R8.64] ;  /* 0x0000003c080d3981 */ /* 0x000922000c1e1900 */
[----:B------:R-:W-:Y:S01]  /*18c0*/  UMOV UR6, UR37 ;  /* 0x0000002500067c82 */ /* 0x000fe20008000000 */
[----:B-1----:R-:W-:Y:S01]  /*18d0*/  UMOV UR7, UR5 ;  /* 0x0000000500077c82 */ /* 0x002fe20008000000 */
[----:B---3--:R-:W-:Y:S01]  /*18e0*/  LOP3.LUT R5, R5, 0x7f, RZ, 0xc0, !PT ;  /* 0x0000007f05057812 */ /* 0x008fe200078ec0ff */
[----:B------:R-:W-:Y:S01]  /*18f0*/  USHF.L.U32 UR4, UR4, 0x7, URZ ;  /* 0x0000000704047899 */ /* 0x000fe2000800063f */
[----:B------:R-:W-:Y:S02]  /*1900*/  IMAD.MOV.U32 R10, RZ, RZ, 0x9000 ;  /* 0x00009000ff0a7424 */ /* 0x000fe400078e00ff */
[----:B------:R-:W-:Y:S01]  /*1910*/  ISETP.NE.AND P1, PT, R5, RZ, PT ;  /* 0x000000ff0500720c */ /* 0x000fe20003f25270 */
[----:B------:R-:W-:Y:S02]  /*1920*/  IMAD.MOV.U32 R5, RZ, RZ, 0x100 ;  /* 0x00000100ff057424 */ /* 0x000fe400078e00ff */
[----:B------:R-:W-:Y:S01]  /*1930*/  IMAD.U32 R192, RZ, RZ, UR4 ;  /* 0x00000004ffc07e24 */ /* 0x000fe2000f8e00ff */
[----:B------:R-:W-:Y:S01]  /*1940*/  UIADD3 UR4, UR4, 0x7f, URZ ;  /* 0x0000007f04047890 */ /* 0x000fe2000fffe03f */
[----:B------:R-:W-:Y:S01]  /*1950*/  IMAD.MOV.U32 R6, RZ, RZ, 0x1 ;  /* 0x00000001ff067424 */ /* 0x000fe200078e00ff */
[----:B------:R-:W-:Y:S01]  /*1960*/  UIADD3 UR11, UP2, UR6, 0x308a0, URZ ;  /* 0x000308a0060b7890 */ /* 0x000fe2000ff5e03f */
[----:B------:R-:W-:Y:S01]  /*1970*/  IMAD.MOV.U32 R7, RZ, RZ, RZ ;  /* 0x000000ffff077224 */ /* 0x000fe200078e00ff */
[----:B------:R-:W-:Y:S04]  /*1980*/  STL.64 [R1], RZ ;  /* 0x000000ff01007387 */ /* 0x000fe80000100a00 */
[----:B0-----:R-:W-:Y:S01]  /*1990*/  IMAD.U32 R2, RZ, RZ, UR11 ;  /* 0x0000000bff027e24 */ /* 0x001fe2000f8e00ff */
[----:B-----5:R-:W-:-:S02]  /*19a0*/  R2UR UR38, R17 ;  /* 0x00000000112672ca */ /* 0x020fc400000e0000 */
[----:B--2---:R-:W-:Y:S02]  /*19b0*/  R2UR UR9, R0 ;  /* 0x00000000000972ca */ /* 0x004fe400000e0000 */
[----:B------:R-:W0:Y:S02]  /*19c0*/  LDC R0, c[0x0][0x448] ;  /* 0x00011200ff007b82 */ /* 0x000e240000000800 */
[----:B0-----:R-:W-:-:S09]  /*19d0*/  ISETP.NE.AND P0, PT, R0, 0x1, PT ;  /* 0x000000010000780c */ /* 0x001fd20003f05270 */
[----:B------:R-:W-:Y:S01]  /*19e0*/  IMAD.U32 R11, RZ, RZ, UR9 ;  /* 0x00000009ff0b7e24 */ /* 0x000fe2000f8e00ff */
[----:B------:R-:W-:Y:S01]  /*19f0*/  UIADD3 UR9, UP1, UR6, 0x30890, URZ ;  /* 0x0003089006097890 */ /* 0x000fe2000ff3e03f */
[----:B----4-:R-:W-:Y:S02]  /*1a00*/  @P2 R2UR UR8, R4 ;  /* 0x00000000040822ca */ /* 0x010fe400000e0000 */
[----:B------:R-:W0:Y:S01]  /*1a10*/  @P0 LDC R0, c[0x0][0x44c] ;  /* 0x00011300ff000b82 */ /* 0x000e220000000800 */
[----:B------:R-:W-:Y:S01]  /*1a20*/  @P2 R2UR UR5, R12 ;  /* 0x000000000c0522ca */ /* 0x000fe200000e0000 */
[----:B------:R-:W-:-:S06]  /*1a30*/  UIADD3.X UR10, URZ, UR7, URZ, UP1, !UPT ;  /* 0x000000073f0a7290 */ /* 0x000fcc0008ffe43f */
[----:B------:R-:W1:Y:S01]  /*1a40*/  @P0 LDC R12, c[0x0][0x450] ;  /* 0x00011400ff0c0b82 */ /* 0x000e620000000800 */
[----:B------:R-:W-:Y:S02]  /*1a50*/  IMAD.U32 R8, RZ, RZ, UR9 ;  /* 0x00000009ff087e24 */ /* 0x000fe4000f8e00ff */
[----:B------:R-:W-:Y:S01]  /*1a60*/  IMAD.U32 R9, RZ, RZ, UR10 ;  /* 0x0000000aff097e24 */ /* 0x000fe2000f8e00ff */
[----:B------:R2:W-:Y:S02]  /*1a70*/  STL.64 [R1+0x18], R10 ;  /* 0x0000180a01007387 */ /* 0x0005e40000100a00 */
[----:B------:R-:W-:Y:S01]  /*1a80*/  @UP0 UIADD3 UR45, -UR8, UR5, URZ ;  /* 0x00000005082d0290 */ /* 0x000fe2000fffe13f */
[----:B------:R-:W-:Y:S01]  /*1a90*/  SEL R4, RZ, 0x1, P1 ;  /* 0x00000001ff047807 */ /* 0x000fe20000800000 */
[----:B------:R-:W-:Y:S01]  /*1aa0*/  STL.64 [R1+0x8], R8 ;  /* 0x0000080801007387 */ /* 0x000fe20000100a00 */
[----:B------:R-:W-:Y:S01]  /*1ab0*/  UIADD3.X UR6, URZ, UR7, URZ, UP2, !UPT ;  /* 0x000000073f067290 */ /* 0x000fe200097fe43f */
[----:B------:R-:W-:Y:S01]  /*1ac0*/  ISETP.GE.AND P2, PT, R15, 0x1, PT ;  /* 0x000000010f00780c */ /* 0x000fe20003f46270 */
[----:B--2---:R-:W-:Y:S01]  /*1ad0*/  IMAD.IADD R10, R17, 0x1, -R20 ;  /* 0x00000001110a7824 */ /* 0x004fe200078e0a14 */
[----:B------:R0:W-:Y:S03]  /*1ae0*/  STL.128 [R1+0x20], R4 ;  /* 0x0000200401007387 */ /* 0x0001e60000100c00 */
[----:B------:R-:W-:-:S02]  /*1af0*/  VIADD R22, R10, UR45 ;  /* 0x0000002d0a167c36 */ /* 0x000fc40008000000 */
[----:B------:R-:W-:Y:S02]  /*1b00*/  IMAD.U32 R3, RZ, RZ, UR6 ;  /* 0x00000006ff037e24 */ /* 0x000fe4000f8e00ff */
[----:B0-----:R-:W-:-:S04]  /*1b10*/  @P0 IMAD.HI.U32 R5, R0, UR4, RZ ;  /* 0x0000000400050c27 */ /* 0x001fc8000f8e00ff */
[----:B------:R-:W-:Y:S02]  /*1b20*/  VIADD R0, R22, 0x5f ;  /* 0x0000005f16007836 */ /* 0x000fe40000000000 */
[----:B------:R-:W-:Y:S01]  /*1b30*/  IMAD.U32 R4, RZ, RZ, UR4 ;  /* 0x00000004ff047e24 */ /* 0x000fe2000f8e00ff */
[----:B-1----:R-:W-:Y:S01]  /*1b40*/  @P0 SHF.R.U32.HI R4, RZ, R12, R5 ;  /* 0x0000000cff040219 */ /* 0x002fe20000011605 */
[----:B------:R-:W-:Y:S01]  /*1b50*/  IMAD.HI R0, R0, 0x2aaaaaab, RZ ;  /* 0x2aaaaaab00007827 */ /* 0x000fe200078e02ff */
[----:B------:R-:W-:Y:S01]  /*1b60*/  IADD3 R5, R22, 0x1, -R19 ;  /* 0x0000000116057810 */ /* 0x000fe20007ffe813 */
[----:B------:R-:W-:Y:S01]  /*1b70*/  STL.64 [R1+0x10], R2 ;  /* 0x0000100201007387 */ /* 0x000fe20000100a00 */
[----:B------:R-:W-:Y:S02]  /*1b80*/  @P3 R2UR UR38, R13 ;  /* 0x000000000d2632ca */ /* 0x000fe400000e0000 */
[----:B------:R-:W-:Y:S01]  /*1b90*/  SHF.R.U32.HI R77, RZ, 0x1f, R0 ;  /* 0x0000001fff4d7819 */ /* 0x000fe20000011600 */
[----:B------:R0:W-:Y:S03]  /*1ba0*/  STL.64 [R1+0x30], R2 ;  /* 0x0000300201007387 */ /* 0x0001e60000100a00 */
[----:B------:R-:W-:Y:S01]  /*1bb0*/  LEA.HI.SX32 R77, R0, R77, 0x1c ;  /* 0x0000004d004d7211 */ /* 0x000fe200078fe2ff */
[----:B0-----:R-:W-:-:S04]  /*1bc0*/  IMAD.IADD R3, R5, 0x1, R4 ;  /* 0x0000000105037824 */ /* 0x001fc800078e0204 */
[----:B------:R-:W-:Y:S01]  /*1bd0*/  IMAD.IADD R14, R3, 0x1, R14 ;  /* 0x00000001030e7824 */ /* 0x000fe200078e020e */
[----:B------:R-:W-:Y:S06]  /*1be0*/  @!P2 BRA `(.L_x_1469) ;  /* 0x000000000040a947 */ /* 0x000fec0003800000 */
[C---:B------:R-:W-:Y:S01]  /*1bf0*/  ISETP.GT.AND P1, PT, R3.reuse, RZ, PT ;  /* 0x000000ff0300720c */ /* 0x040fe20003f24270 */
[----:B------:R-:W-:-:S12]  /*1c00*/  VIADD R0, R3, 0xffffffff ;  /* 0xffffffff03007836 */ /* 0x000fd80000000000 */
[----:B------:R-:W-:Y:S05]  /*1c10*/  @P1 BRA `(.L_x_1470) ;  /* 0x00000000001c1947 */ /* 0x000fea0003800000 */
[----:B------:R-:W-:Y:S01]  /*1c20*/  ISETP.NE.AND P1, PT, R15, 0x1, PT ;  /* 0x000000010f00780c */ /* 0x000fe20003f25270 */
[----:B------:R-:W-:-:S12]  /*1c30*/  IMAD.MOV R3, RZ, RZ, -R3 ;  /* 0x000000ffff037224 */ /* 0x000fd800078e0a03 */
[----:B------:R-:W0:Y:S02]  /*1c40*/  @P1 LDC.64 R4, c[0x0][0x9e8] ;  /* 0x00027a00ff041b82 */ /* 0x000e240000000a00 */
[----:B0-----:R-:W-:-:S05]  /*1c50*/  @P1 IMAD.HI.U32 R0, R3, R4, RZ ;  /* 0x0000000403001227 */ /* 0x001fca00078e00ff */
[----:B------:R-:W-:-:S04]  /*1c60*/  @P1 SHF.R.U32.HI R3, RZ, R5, R0 ;  /* 0x00000005ff031219 */ /* 0x000fc80000011600 */
[----:B------:R-:W-:Y:S01]  /*1c70*/  LOP3.LUT R0, RZ, R3, RZ, 0x33, !PT ;  /* 0x00000003ff007212 */ /* 0x000fe200078e33ff */
[----:B------:R-:W-:Y:S06]  /*1c80*/  BRA `(.L_x_1471) ;  /* 0x0000000000107947 */ /* 0x000fec0003800000 */
.L_x_1470:
[----:B------:R-:W-:-:S13]  /*1c90*/  ISETP.NE.AND P1, PT, R15, 0x1, PT ;  /* 0x000000010f00780c */ /* 0x000fda0003f25270 */
[----:B------:R-:W0:Y:S02]  /*1ca0*/  @P1 LDC.64 R2, c[0x0][0x9e8] ;  /* 0x00027a00ff021b82 */ /* 0x000e240000000a00 */
[----:B0-----:R-:W-:-:S05]  /*1cb0*/  @P1 IMAD.HI.U32 R2, R0, R2, RZ ;  /* 0x0000000200021227 */ /* 0x001fca00078e00ff */
[----:B------:R-:W-:-:S07]  /*1cc0*/  @P1 SHF.R.U32.HI R0, RZ, R3, R2 ;  /* 0x00000003ff001219 */ /* 0x000fce0000011602 */
.L_x_1471:
[----:B------:R-:W-:-:S05]  /*1cd0*/  IMAD R3, R0, R15, R15 ;  /* 0x0000000f00037224 */ /* 0x000fca00078e020f */
[----:B------:R-:W-:-:S07]  /*1ce0*/  VIMNMX R14, R14, R3, PT ;  /* 0x000000030e0e7248 */ /* 0x000fce0003fe0100 */
.L_x_1469:
[----:B------:R-:W0:Y:S01]  /*1cf0*/  @P0 LDC R0, c[0x0][0x44c] ;  /* 0x00011300ff000b82 */ /* 0x000e220000000800 */
[----:B------:R-:W-:Y:S01]  /*1d00*/  R2UR UR4, R192 ;  /* 0x00000000c00472ca */ /* 0x000fe200000e0000 */
[----:B------:R-:W-:Y:S02]  /*1d10*/  VIADD R14, R14, 0x5f ;  /* 0x0000005f0e0e7836 */ /* 0x000fe40000000000 */
[----:B------:R-:W-:Y:S02]  /*1d20*/  IMAD.IADD R76, R22, 0x1, -R19 ;  /* 0x00000001164c7824 */ /* 0x000fe400078e0a13 */
[----:B------:R-:W-:Y:S02]  /*1d30*/  IMAD.HI R14, R14, 0x2aaaaaab, RZ ;  /* 0x2aaaaaab0e0e7827 */ /* 0x000fe400078e02ff */
[----:B------:R-:W1:Y:S06]  /*1d40*/  @P0 LDC R3, c[0x0][0x450] ;  /* 0x00011400ff030b82 */ /* 0x000e6c0000000800 */
[----:B------:R-:W-:-:S02]  /*1d50*/  IMAD.U32 R5, RZ, RZ, UR4 ;  /* 0x00000004ff057e24 */ /* 0x000fc4000f8e00ff */
[----:B------:R-:W2:Y:S01]  /*1d60*/  LDC R2, c[0x0][0x9dc] ;  /* 0x00027700ff027b82 */ /* 0x000ea20000000800 */
[----:B0-----:R-:W-:-:S05]  /*1d70*/  @P0 IMAD.HI.U32 R0, R0, UR4, RZ ;  /* 0x0000000400000c27 */ /* 0x001fca000f8e00ff */
[----:B-1----:R-:W-:Y:S02]  /*1d80*/  @P0 SHF.R.U32.HI R5, RZ, R3, R0 ;  /* 0x00000003ff050219 */ /* 0x002fe40000011600 */
[----:B------:R-:W-:-:S03]  /*1d90*/  SHF.R.U32.HI R3, RZ, 0x1f, R14 ;  /* 0x0000001fff037819 */ /* 0x000fc6000001160e */
[----:B------:R-:W-:Y:S01]  /*1da0*/  IMAD.IADD R5, R76, 0x1, R5 ;  /* 0x000000014c057824 */ /* 0x000fe200078e0205 */
[----:B------:R-:W-:-:S03]  /*1db0*/  LEA.HI.SX32 R14, R14, R3, 0x1c ;  /* 0x000000030e0e7211 */ /* 0x000fc600078fe2ff */
[----:B--2---:R-:W-:Y:S01]  /*1dc0*/  IMAD.IADD R0, R5, 0x1, -R2 ;  /* 0x0000000105007824 */ /* 0x004fe200078e0a02 */
[----:B------:R-:W-:Y:S01]  /*1dd0*/  VIMNMX R14, R77, R14, PT ;  /* 0x0000000e4d0e7248 */ /* 0x000fe20003fe0100 */
[----:B------:R-:W-:Y:S06]  /*1de0*/  @!P2 BRA `(.L_x_1472) ;  /* 0x00000000003ca947 */ /* 0x000fec0003800000 */
[----:B------:R-:W-:-:S13]  /*1df0*/  ISETP.GT.AND P0, PT, R5, -0x1, PT ;  /* 0xffffffff0500780c */ /* 0x000fda0003f04270 */
[----:B------:R-:W-:Y:S05]  /*1e00*/  @P0 BRA `(.L_x_1473) ;  /* 0x00000000001c0947 */ /* 0x000fea0003800000 */
[----:B------:R-:W-:Y:S02]  /*1e10*/  ISETP.NE.AND P0, PT, R15, 0x1, PT ;  /* 0x000000010f00780c */ /* 0x000fe40003f05270 */
[----:B------:R-:W-:-:S11]  /*1e20*/  LOP3.LUT R5, RZ, R5, RZ, 0x33, !PT ;  /* 0x00000005ff057212 */ /* 0x000fd600078e33ff */
[----:B------:R-:W0:Y:S02]  /*1e30*/  @P0 LDC.64 R2, c[0x0][0x9e8] ;  /* 0x00027a00ff020b82 */ /* 0x000e240000000a00 */
[----:B0-----:R-:W-:-:S05]  /*1e40*/  @P0 IMAD.HI.U32 R2, R5, R2, RZ ;  /* 0x0000000205020227 */ /* 0x001fca00078e00ff */
[----:B------:R-:W-:-:S04]  /*1e50*/  @P0 SHF.R.U32.HI R5, RZ, R3, R2 ;  /* 0x00000003ff050219 */ /* 0x000fc80000011602 */
[----:B------:R-:W-:Y:S01]  /*1e60*/  LOP3.LUT R5, RZ, R5, RZ, 0x33, !PT ;  /* 0x00000005ff057212 */ /* 0x000fe200078e33ff */
[----:B------:R-:W-:Y:S06]  /*1e70*/  BRA `(.L_x_1474) ;  /* 0x0000000000107947 */ /* 0x000fec0003800000 */
.L_x_1473:
[----:B------:R-:W-:-:S13]  /*1e80*/  ISETP.NE.AND P0, PT, R15, 0x1, PT ;  /* 0x000000010f00780c */ /* 0x000fda0003f05270 */
[----:B------:R-:W0:Y:S02]  /*1e90*/  @P0 LDC.64 R2, c[0x0][0x9e8] ;  /* 0x00027a00ff020b82 */ /* 0x000e240000000a00 */
[----:B0-----:R-:W-:-:S05]  /*1ea0*/  @P0 IMAD.HI.U32 R2, R5, R2, RZ ;  /* 0x0000000205020227 */ /* 0x001fca00078e00ff */
[----:B------:R-:W-:-:S07]  /*1eb0*/  @P0 SHF.R.U32.HI R5, RZ, R3, R2 ;  /* 0x00000003ff050219 */ /* 0x000fce0000011602 */
.L_x_1474:
[----:B------:R-:W-:-:S05]  /*1ec0*/  IMAD R5, R5, R15, RZ ;  /* 0x0000000f05057224 */ /* 0x000fca00078e02ff */
[----:B------:R-:W-:-:S07]  /*1ed0*/  VIMNMX R0, R0, R5, !PT ;  /* 0x0000000500007248 */ /* 0x000fce0007fe0100 */
.L_x_1472:
[----:B------:R-:W-:Y:S01]  /*1ee0*/  IMAD.HI R0, R0, 0x2aaaaaab, RZ ;  /* 0x2aaaaaab00007827 */ /* 0x000fe200078e02ff */
[----:B------:R-:W-:Y:S02]  /*1ef0*/  LOP3.LUT R205, R195, 0xff, RZ, 0xc0, !PT ;  /* 0x000000ffc3cd7812 */ /* 0x000fe400078ec0ff */
[----:B------:R-:W-:Y:S02]  /*1f00*/  SHF.R.U32.HI R195, RZ, 0x10, R195 ;  /* 0x00000010ffc37819 */ /* 0x000fe400000116c3 */
[----:B------:R-:W-:-:S04]  /*1f10*/  SHF.R.U32.HI R3, RZ, 0x1f, R0 ;  /* 0x0000001fff037819 */ /* 0x000fc80000011600 */
[----:B------:R-:W-:Y:S01]  /*1f20*/  LEA.HI.SX32 R3, R0, R3, 0x1c ;  /* 0x0000000300037211 */ /* 0x000fe200078fe2ff */
[----:B------:R-:W-:-:S03]  /*1f30*/  IMAD.MOV.U32 R0, RZ, RZ, RZ ;  /* 0x000000ffff007224 */ /* 0x000fc600078e00ff */
[----:B------:R-:W-:-:S04]  /*1f40*/  VIMNMX R9, RZ, R3, !PT ;  /* 0x00000003ff097248 */ /* 0x000fc80007fe0100 */
[----:B------:R-:W-:-:S13]  /*1f50*/  ISETP.GT.AND P0, PT, R14, R9, PT ;  /* 0x000000090e00720c */ /* 0x000fda0003f04270 */
[----:B------:R-:W-:Y:S05]  /*1f60*/  @!P0 BRA `(.L_x_1475) ;  /* 0x00000000007c8947 */ /* 0x000fea0003800000 */
[----:B------:R-:W0:Y:S01]  /*1f70*/  LDC R0, c[0x0][0x9f0] ;  /* 0x00027c00ff007b82 */ /* 0x000e220000000800 */
[----:B------:R-:W-:-:S04]  /*1f80*/  ISETP.NE.AND P0, PT, R195, RZ, PT ;  /* 0x000000ffc300720c */ /* 0x000fc80003f05270 */
[----:B0-----:R-:W-:-:S04]  /*1f90*/  SEL R11, R195, R0, P0 ;  /* 0x00000000c30b7207 */ /* 0x001fc80000000000 */
[-C--:B------:R-:W-:Y:S02]  /*1fa0*/  IABS R5, R11.reuse ;  /* 0x0000000b00057213 */ /* 0x080fe40000000000 */
[----:B------:R-:W-:Y:S02]  /*1fb0*/  IADD3 R0, R11, -0x1, R14 ;  /* 0xffffffff0b007810 */ /* 0x000fe40007ffe00e */
[----:B------:R-:W0:Y:S01]  /*1fc0*/  I2F.RP R4, R5 ;  /* 0x0000000500047306 */ /* 0x000e220000209400 */
[----:B------:R-:W-:Y:S02]  /*1fd0*/  IABS R8, R11 ;  /* 0x0000000b00087213 */ /* 0x000fe40000000000 */
[----:B------:R-:W-:-:S05]  /*1fe0*/  IMAD.IADD R0, R0, 0x1, -R9 ;  /* 0x0000000100007824 */ /* 0x000fca00078e0a09 */
[----:B0-----:R-:W0:Y:S02]  /*1ff0*/  MUFU.RCP R4, R4 ;  /* 0x0000000400047308 */ /* 0x001e240000001000 */
[----:B0-----:R-:W-:Y:S02]  /*2000*/  VIADD R2, R4, 0xffffffe ;  /* 0x0ffffffe04027836 */ /* 0x001fe40000000000 */
[----:B------:R-:W-:-:S04]  /*2010*/  IMAD.MOV R4, RZ, RZ, -R8 ;  /* 0x000000ffff047224 */ /* 0x000fc800078e0a08 */
[----:B------:R0:W1:Y:S02]  /*2020*/  F2I.FTZ.U32.TRUNC.NTZ R3, R2 ;  /* 0x0000000200037305 */ /* 0x000064000021f000 */
[----:B0-----:R-:W-:Y:S02]  /*2030*/  IMAD.MOV.U32 R2, RZ, RZ, RZ ;  /* 0x000000ffff027224 */ /* 0x001fe400078e00ff */
[----:B-1----:R-:W-:-:S04]  /*2040*/  IMAD.MOV R6, RZ, RZ, -R3 ;  /* 0x000000ffff067224 */ /* 0x002fc800078e0a03 */
[----:B------:R-:W-:Y:S01]  /*2050*/  IMAD R7, R6, R5, RZ ;  /* 0x0000000506077224 */ /* 0x000fe200078e02ff */
[----:B------:R-:W-:Y:S02]  /*2060*/  IABS R6, R0 ;  /* 0x0000000000067213 */ /* 0x000fe40000000000 */
[----:B------:R-:W-:Y:S01]  /*2070*/  LOP3.LUT R0, R0, R11, RZ, 0x3c, !PT ;  /* 0x0000000b00007212 */ /* 0x000fe200078e3cff */
[----:B------:R-:W-:-:S03]  /*2080*/  IMAD.HI.U32 R3, R3, R7, R2 ;  /* 0x0000000703037227 */ /* 0x000fc600078e0002 */
[----:B------:R-:W-:Y:S01]  /*2090*/  ISETP.GE.AND P2, PT, R0, RZ, PT ;  /* 0x000000ff0000720c */ /* 0x000fe20003f46270 */
[----:B------:R-:W-:-:S04]  /*20a0*/  IMAD.MOV.U32 R2, RZ, RZ, R6 ;  /* 0x000000ffff027224 */ /* 0x000fc800078e0006 */
        /* <DEDUP_REMOVED lines=11> */
.L_x_1475:
[----:B------:R-:W-:-:S05]  /*2160*/  IMAD R3, R205, R0, R9 ;  /* 0x00000000cd037224 */ /* 0x000fca00078e0209 */
[C---:B------:R-:W-:Y:S01]  /*2170*/  VIADDMNMX R5, R3.reuse, R0, R14, PT ;  /* 0x0000000003057246 */ /* 0x040fe2000380010e */
[----:B------:R-:W-:-:S04]  /*2180*/  IMAD R3, R3, 0x60, -R10 ;  /* 0x0000006003037824 */ /* 0x000fc800078e0a0a */
[----:B------:R-:W-:Y:S01]  /*2190*/  IMAD R5, R5, 0x60, -R10 ;  /* 0x0000006005057824 */ /* 0x000fe200078e0a0a */
[----:B------:R-:W-:-:S04]  /*21a0*/  VIMNMX R3, RZ, R3, !PT ;  /* 0x00000003ff037248 */ /* 0x000fc80007fe0100 */
[----:B------:R-:W-:-:S04]  /*21b0*/  VIMNMX R0, R5, UR45, PT ;  /* 0x0000002d05007c48 */ /* 0x000fc8000bfe0100 */
[----:B------:R-:W-:Y:S01]  /*21c0*/  ISETP.GT.AND P0, PT, R0, R3, PT ;  /* 0x000000030000720c */ /* 0x000fe20003f04270 */
[----:B------:R-:W-:-:S05]  /*21d0*/  IMAD.WIDE.U32 R2, R3, -0x55555555, RZ ;  /* 0xaaaaaaab03027825 */ /* 0x000fca00078e00ff */
[----:B------:R-:W-:-:S05]  /*21e0*/  SHF.R.U32.HI R27, RZ, 0x6, R3 ;  /* 0x00000006ff1b7819 */ /* 0x000fca0000011603 */
[----:B------:R-:W-:Y:S02]  /*21f0*/  IMAD.MOV.U32 R26, RZ, RZ, R27 ;  /* 0x000000ffff1a7224 */ /* 0x000fe400078e001b */
[----:B------:R-:W-:-:S04]  /*2200*/  @P0 VIADD R0, R0, 0x5f ;  /* 0x0000005f00000836 */ /* 0x000fc80000000000 */
[----:B------:R-:W-:-:S05]  /*2210*/  @P0 IMAD.HI R0, R0, 0x2aaaaaab, RZ ;  /* 0x2aaaaaab00000827 */ /* 0x000fca00078e02ff */
[----:B------:R-:W-:-:S04]  /*2220*/  @P0 SHF.R.U32.HI R3, RZ, 0x1f, R0 ;  /* 0x0000001fff030819 */ /* 0x000fc80000011600 */
[----:B------:R-:W-:Y:S02]  /*2230*/  @P0 LEA.HI.SX32 R26, R0, R3, 0x1c ;  /* 0x00000003001a0211 */ /* 0x000fe400078fe2ff */
[----:B------:R-:W-:Y:S02]  /*2240*/  PLOP3.LUT P0, PT, PT, PT, PT, 0x80, 0x0 ;  /* 0x000000000000781c */ /* 0x000fe40003f0f070 */
[----:B------:R-:W-:-:S13]  /*2250*/  ISETP.GT.AND P1, PT, R26, R27, PT ;  /* 0x0000001b1a00720c */ /* 0x000fda0003f24270 */
[----:B------:R-:W-:Y:S05]  /*2260*/  @!P1 BRA `(.L_x_1476) ;  /* 0x00000024001c9947 */ /* 0x000fea0003800000 */
[----:B------:R-:W-:Y:S01]  /*2270*/  UIADD3 UR4, UR37, 0x1e400, URZ ;  /* 0x0001e40025047890 */ /* 0x000fe2000fffe03f */
[----:B------:R-:W-:Y:S01]  /*2280*/  ULDC UR46, c[0x0][0x2f4] ;  /* 0x0000bd00002e7ab9 */ /* 0x000fe20000000800 */
[----:B------:R-:W-:Y:S02]  /*2290*/  ULDC.64 UR40, c[0x0][0x318] ;  /* 0x0000c60000287ab9 */ /* 0x000fe40000000a00 */
[----:B------:R-:W-:Y:S01]  /*22a0*/  ULOP3.LUT UP0, URZ, UR4, 0x3ff, URZ, 0xc0, !UPT ;  /* 0x000003ff043f7892 */ /* 0x000fe2000f80c03f */
[----:B------:R-:W-:-:S05]  /*22b0*/  ULDC.64 UR42, c[0x0][0x328] ;  /* 0x0000ca00002a7ab9 */ /* 0x000fca0000000a00 */
[----:B------:R-:W-:-:S13]  /*22c0*/  PLOP3.LUT P0, PT, PT, PT, UP0, 0x80, 0x0 ;  /* 0x000000000000781c */ /* 0x000fda0003f0f008 */
[----:B------:R-:W-:Y:S05]  /*22d0*/  @!P0 BRA `(.L_x_1477) ;  /* 0x0000000000408947 */ /* 0x000fea0003800000 */
        /* <DEDUP_REMOVED lines=16> */
.L_x_1477:
[----:B------:R-:W2:Y:S04]  /*23e0*/  LDL R25, [R1+0x2d0] ;  /* 0x0002d00001197983 */ /* 0x000ea80000100800 */
[----:B------:R-:W3:Y:S01]  /*23f0*/  LDL R31, [R1+0x2d4] ;  /* 0x0002d400011f7983 */ /* 0x000ee20000100800 */
[----:B------:R-:W0:Y:S01]  /*2400*/  S2UR UR6, SR_SWINHI ;  /* 0x00000000000679c3 */ /* 0x000e220000002f00 */
[----:B------:R-:W-:-:S04]  /*2410*/  IMAD.U32 R24, RZ, RZ, UR37 ;  /* 0x00000025ff187e24 */ /* 0x000fc8000f8e00ff */
[----:B------:R-:W-:Y:S01]  /*2420*/  VIADD R24, R24, 0x400 ;  /* 0x0000040018187836 */ /* 0x000fe20000000000 */
[----:B------:R-:W-:Y:S01]  /*2430*/  UMOV UR4, UR37 ;  /* 0x0000002500047c82 */ /* 0x000fe20008000000 */
[----:B0-----:R-:W-:Y:S01]  /*2440*/  UMOV UR5, UR6 ;  /* 0x0000000600057c82 */ /* 0x001fe20008000000 */
[----:B------:R-:W-:-:S04]  /*2450*/  UIADD3 UR6, UP0, UR4, 0x1e400, URZ ;  /* 0x0001e40004067890 */ /* 0x000fc8000ff1e03f */
[----:B------:R-:W-:Y:S02]  /*2460*/  UIADD3.X UR4, URZ, UR5, URZ, UP0, !UPT ;  /* 0x000000053f047290 */ /* 0x000fe400087fe43f */
[----:B------:R-:W-:-:S04]  /*2470*/  IMAD.U32 R2, RZ, RZ, UR6 ;  /* 0x00000006ff027e24 */ /* 0x000fc8000f8e00ff */
[----:B------:R-:W-:-:S05]  /*2480*/  IMAD.U32 R3, RZ, RZ, UR4 ;  /* 0x00000004ff037e24 */ /* 0x000fca000f8e00ff */
[----:B------:R0:W-:Y:S01]  /*2490*/  STL.64 [R1+0x38], R2 ;  /* 0x0000380201007387 */ /* 0x0001e20000100a00 */
[----:B------:R-:W-:Y:S02]  /*24a0*/  LOP3.LUT P0, RZ, R24, 0x3ff, RZ, 0xc0, !PT ;  /* 0x000003ff18ff7812 */ /* 0x000fe4000780c0ff */
[----:B--2---:R-:W-:Y:S02]  /*24b0*/  R2UR UR8, R25 ;  /* 0x00000000190872ca */ /* 0x004fe400000e0000 */
[----:B---3--:R-:W-:-:S11]  /*24c0*/  R2UR UR7, R31 ;  /* 0x000000001f0772ca */ /* 0x008fd600000e0000 */
[----:B------:R-:W-:-:S05]  /*24d0*/  IMAD.U32 R28, RZ, RZ, UR8 ;  /* 0x00000008ff1c7e24 */ /* 0x000fca000f8e00ff */
[----:B------:R-:W-:-:S05]  /*24e0*/  IADD3 R28, P1, R28, 0x38, RZ ;  /* 0x000000381c1c7810 */ /* 0x000fca0007f3e0ff */
[----:B------:R-:W-:Y:S01]  /*24f0*/  IMAD.X R29, RZ, RZ, UR7, P1 ;  /* 0x00000007ff1d7e24 */ /* 0x000fe200088e06ff */
[----:B0-----:R-:W-:Y:S07]  /*2500*/  @!P0 BRA `(.L_x_1478) ;  /* 0x0000000000408947 */ /* 0x001fee0003800000 */
        /* <DEDUP_REMOVED lines=16> */
.L_x_1478:
[----:B------:R-:W-:Y:S01]  /*2610*/  ULDC.64 UR4, c[0x0][0x9f8] ;  /* 0x00027e0000047ab9 */ /* 0x000fe20000000a00 */
[----:B------:R-:W-:Y:S01]  /*2620*/  IMAD.U32 R38, RZ, RZ, UR44 ;  /* 0x0000002cff267e24 */ /* 0x000fe2000f8e00ff */
[----:B------:R-:W-:Y:S01]  /*2630*/  UISETP.NE.U32.AND UP0, UPT, UR4, URZ, UPT ;  /* 0x0000003f0400728c */ /* 0x000fe2000bf05070 */
[----:B------:R-:W-:Y:S02]  /*2640*/  R2UR UR25, R25 ;  /* 0x00000000191972ca */ /* 0x000fe400000e0000 */
[----:B------:R-:W-:Y:S01]  /*2650*/  R2UR UR26, R31 ;  /* 0x000000001f1a72ca */ /* 0x000fe200000e0000 */
[----:B------:R-:W-:Y:S01]  /*2660*/  UISETP.NE.AND.EX UP0, UPT, UR5, URZ, UPT, UP0 ;  /* 0x0000003f0500728c */ /* 0x000fe2000bf05300 */
[----:B------:R-:W-:Y:S01]  /*2670*/  IMAD.IADD R0, R30, 0x1, R17 ;  /* 0x000000011e007824 */ /* 0x000fe200078e0211 */
[----:B------:R-:W-:Y:S01]  /*2680*/  SHF.R.U32.HI R4, RZ, 0x3, R200 ;  /* 0x00000003ff047819 */ /* 0x000fe200000116c8 */
[----:B------:R-:W-:Y:S01]  /*2690*/  ULDC.64 UR10, c[0x0][0x3f8] ;  /* 0x0000fe00000a7ab9 */ /* 0x000fe20000000a00 */
[----:B------:R-:W-:Y:S01]  /*26a0*/  ULDC.64 UR12, c[0x0][0x408] ;  /* 0x00010200000c7ab9 */ /* 0x000fe20000000a00 */
[----:B------:R-:W-:Y:S01]  /*26b0*/  STL.128 [R1+0x100], RZ ;  /* 0x000100ff01007387 */ /* 0x000fe20000100c00 */
[----:B------:R-:W-:-:S03]  /*26c0*/  PLOP3.LUT P0, PT, PT, PT, UP0, 0x80, 0x0 ;  /* 0x000000000000781c */ /* 0x000fc60003f0f008 */
[----:B------:R-:W-:Y:S01]  /*26d0*/  STL.128 [R1+0xc0], RZ ;  /* 0x0000c0ff01007387 */ /* 0x000fe20000100c00 */
[----:B------:R-:W-:Y:S01]  /*26e0*/  SHF.R.S32.HI R34, RZ, 0x1f, R16 ;  /* 0x0000001fff227819 */ /* 0x000fe20000011410 */
[----:B------:R-:W-:Y:S01]  /*26f0*/  @UP0 ULDC.64 UR4, c[0x0][0x9f8] ;  /* 0x00027e0000040ab9 */ /* 0x000fe20000000a00 */
[----:B------:R-:W-:Y:S01]  /*2700*/  IMAD.SHL.U32 R20, R201, 0x4, RZ ;  /* 0x00000004c9147824 */ /* 0x000fe200078e00ff */
[----:B------:R-:W-:Y:S01]  /*2710*/  @UP0 UIMAD.WIDE UR4, UR44, 0x4, UR4 ;  /* 0x000000042c0408a5 */ /* 0x000fe2000f8e0204 */
[----:B------:R-:W-:Y:S01]  /*2720*/  STL.128 [R1+0x120], RZ ;  /* 0x000120ff01007387 */ /* 0x000fe20000100c00 */
[----:B------:R-:W0:Y:S04]  /*2730*/  LDC.64 R42, c[0x0][0xa08] ;  /* 0x00028200ff2a7b82 */ /* 0x000e280000000a00 */
[----:B------:R-:W-:-:S02]  /*2740*/  IMAD.U32 R2, RZ, RZ, UR4 ;  /* 0x00000004ff027e24 */ /* 0x000fc4000f8e00ff */
[----:B------:R-:W-:Y:S01]  /*2750*/  IMAD.U32 R3, RZ, RZ, UR5 ;  /* 0x00000005ff037e24 */ /* 0x000fe2000f8e00ff */
[----:B------:R-:W-:Y:S01]  /*2760*/  STL.128 [R1+0xe0], RZ ;  /* 0x0000e0ff01007387 */ /* 0x000fe20000100c00 */
[----:B------:R-:W0:Y:S03]  /*2770*/  LDC.64 R44, c[0x0][0x418] ;  /* 0x00010600ff2c7b82 */ /* 0x000e260000000a00 */
[----:B------:R1:W2:Y:S01]  /*2780*/  @P0 LDG.E R38, desc[UR60][R2.64] ;  /* 0x0000003c02260981 */ /* 0x0002a2000c1e1900 */
[----:B------:R-:W-:Y:S01]  /*2790*/  UIADD3 UR19, UP1, UR25, 0x228, URZ ;  /* 0x0000022819137890 */ /* 0x000fe2000ff3e03f */
[----:B------:R-:W-:Y:S01]  /*27a0*/  IMAD.SHL.U32 R17, R201, 0x8, RZ ;  /* 0x00000008c9117824 */ /* 0x000fe200078e00ff */
[----:B------:R-:W-:Y:S01]  /*27b0*/  UIADD3 UR9, UP6, UR25, 0x218, URZ ;  /* 0x0000021819097890 */ /* 0x000fe2000ffde03f */
[----:B------:R-:W-:Y:S01]  /*27c0*/  STL.64 [R1+0x2b0], R28 ;  /* 0x0002b01c01007387 */ /* 0x000fe20000100a00 */
[----:B------:R-:W-:Y:S01]  /*27d0*/  UIADD3.X UR20, URZ, UR26, URZ, UP1, !UPT ;  /* 0x0000001a3f147290 */ /* 0x000fe20008ffe43f */
[----:B------:R-:W3:Y:S01]  /*27e0*/  LDC.64 R46, c[0x0][0x2e8] ;  /* 0x0000ba00ff2e7b82 */ /* 0x000ee20000000a00 */
[----:B------:R-:W-:Y:S01]  /*27f0*/  UIADD3.X UR18, URZ, UR26, URZ, UP6, !UPT ;  /* 0x0000001a3f127290 */ /* 0x000fe2000b7fe43f */
[----:B------:R-:W-:Y:S01]  /*2800*/  LOP3.LUT R35, R200, 0x18, R17, 0xf8, !PT ;  /* 0x00000018c8237812 */ /* 0x000fe200078ef811 */
[----:B------:R-:W-:Y:S01]  /*2810*/  UIADD3 UR6, UP0, UR25, 0x210, URZ ;  /* 0x0000021019067890 */ /* 0x000fe2000ff1e03f */
[----:B------:R-:W-:Y:S01]  /*2820*/  IMAD.U32 R6, RZ, RZ, UR19 ;  /* 0x00000013ff067e24 */ /* 0x000fe2000f8e00ff */
[----:B------:R-:W-:Y:S01]  /*2830*/  UIADD3 UR21, UP5, UR25, 0x248, URZ ;  /* 0x0000024819157890 */ /* 0x000fe2000ffbe03f */
[----:B------:R-:W-:Y:S01]  /*2840*/  LOP3.LUT R35, R35, R4, RZ, 0x3c, !PT ;  /* 0x0000000423237212 */ /* 0x000fe200078e3cff */
[----:B------:R-:W-:Y:S01]  /*2850*/  IMAD.U32 R4, RZ, RZ, UR9 ;  /* 0x00000009ff047e24 */ /* 0x000fe2000f8e00ff */
[----:B------:R-:W-:Y:S01]  /*2860*/  UIADD3 UR8, UP3, UR25, 0x40, URZ ;  /* 0x0000004019087890 */ /* 0x000fe2000ff7e03f */
[----:B------:R-:W-:Y:S01]  /*2870*/  IMAD.U32 R7, RZ, RZ, UR20 ;  /* 0x00000014ff077e24 */ /* 0x000fe2000f8e00ff */
[----:B------:R-:W-:Y:S01]  /*2880*/  UIADD3.X UR22, URZ, UR26, URZ, UP5, !UPT ;  /* 0x0000001a3f167290 */ /* 0x000fe2000affe43f */
[----:B------:R-:W-:Y:S01]  /*2890*/  IMAD.U32 R5, RZ, RZ, UR18 ;  /* 0x00000012ff057e24 */ /* 0x000fe2000f8e00ff */
[----:B------:R-:W-:Y:S01]  /*28a0*/  UIADD3.X UR7, URZ, UR26, URZ, UP0, !UPT ;  /* 0x0000001a3f077290 */ /* 0x000fe200087fe43f */
[----:B-1----:R-:W-:Y:S01]  /*28b0*/  IMAD.MOV.U32 R2, RZ, RZ, 0x1 ;  /* 0x00000001ff027424 */ /* 0x002fe200078e00ff */
[----:B------:R-:W-:Y:S01]  /*28c0*/  UIADD3 UR23, UP4, UR25, 0x250, URZ ;  /* 0x0000025019177890 */ /* 0x000fe2000ff9e03f */
[----:B------:R-:W-:Y:S01]  /*28d0*/  IMAD.U32 R3, RZ, RZ, UR6 ;  /* 0x00000006ff037e24 */ /* 0x000fe2000f8e00ff */
[----:B------:R1:W-:Y:S01]  /*28e0*/  STL.128 [R1+0x270], R4 ;  /* 0x0002700401007387 */ /* 0x0003e20000100c00 */
[----:B------:R-:W-:Y:S01]  /*28f0*/  UIADD3.X UR6, URZ, UR26, URZ, UP3, !UPT ;  /* 0x0000001a3f067290 */ /* 0x000fe20009ffe43f */
[----:B------:R-:W-:Y:S01]  /*2900*/  IMAD.U32 R9, RZ, RZ, UR21 ;  /* 0x00000015ff097e24 */ /* 0x000fe2000f8e00ff */
[----:B------:R-:W-:Y:S01]  /*2910*/  UIADD3.X UR24, URZ, UR26, URZ, UP4, !UPT ;  /* 0x0000001a3f187290 */ /* 0x000fe2000a7fe43f */
[----:B------:R4:W-:Y:S01]  /*2920*/  STL.U8 [R1+0x140], R2 ;  /* 0x0001400201007387 */ /* 0x0009e20000100000 */
[----:B------:R-:W-:Y:S01]  /*2930*/  IMAD.U32 R10, RZ, RZ, UR22 ;  /* 0x00000016ff0a7e24 */ /* 0x000fe2000f8e00ff */
[----:B------:R-:W-:Y:S01]  /*2940*/  UIADD3 UR15, UP1, UR25, 0x68, URZ ;  /* 0x00000068190f7890 */ /* 0x000fe2000ff3e03f */
[----:B------:R-:W-:Y:S01]  /*2950*/  IMAD.U32 R8, RZ, RZ, UR7 ;  /* 0x00000007ff087e24 */ /* 0x000fe2000f8e00ff */
[----:B------:R-:W-:Y:S01]  /*2960*/  UIADD3 UR16, UP6, UR25, 0x60, URZ ;  /* 0x0000006019107890 */ /* 0x000fe2000ffde03f */
[----:B------:R-:W-:Y:S01]  /*2970*/  IMAD.U32 R11, RZ, RZ, UR6 ;  /* 0x00000006ff0b7e24 */ /* 0x000fe2000f8e00ff */
[----:B------:R-:W-:Y:S01]  /*2980*/  UIADD3 UR17, UP2, UR25, 0x140, URZ ;  /* 0x0000014019117890 */ /* 0x000fe2000ff5e03f */
[----:B------:R-:W5:Y:S01]  /*2990*/  LDC.64 R48, c[0x0][0x318] ;  /* 0x0000c600ff307b82 */ /* 0x000f620000000a00 */
[----:B------:R-:W-:Y:S01]  /*29a0*/  UIADD3.X UR6, URZ, UR26, URZ, UP1, !UPT ;  /* 0x0000001a3f067290 */ /* 0x000fe20008ffe43f */
[----:B------:R-:W0:Y:S01]  /*29b0*/  S2R R54, SR_TID.X ;  /* 0x0000000000367919 */ /* 0x000e220000002100 */
[----:B------:R-:W-:Y:S01]  /*29c0*/  ULDC.64 UR4, c[0x0][0x198] ;  /* 0x0000660000047ab9 */ /* 0x000fe20000000a00 */
[----:B------:R-:W-:-:S02]  /*29d0*/  IMAD.U32 R197, RZ, RZ, UR45 ;  /* 0x0000002dffc57e24 */ /* 0x000fc4000f8e00ff */
[----:B-1----:R-:W-:Y:S01]  /*29e0*/  IMAD.MOV.U32 R4, RZ, RZ, R3 ;  /* 0x000000ffff047224 */ /* 0x002fe200078e0003 */
[----:B------:R-:W-:Y:S01]  /*29f0*/  UIADD3.X UR7, URZ, UR26, URZ, UP6, !UPT ;  /* 0x0000001a3f077290 */ /* 0x000fe2000b7fe43f */
[----:B----4-:R-:W4:Y:S01]  /*2a00*/  LDL.64 R2, [R1+0x38] ;  /* 0x0000380001027983 */ /* 0x010f220000100a00 */
[----:B------:R-:W-:Y:S01]  /*2a10*/  IMAD.MOV.U32 R6, RZ, RZ, R9 ;  /* 0x000000ffff067224 */ /* 0x000fe200078e0009 */
[----:B------:R-:W-:Y:S01]  /*2a20*/  UIADD3.X UR18, URZ, UR26, URZ, UP2, !UPT ;  /* 0x0000001a3f127290 */ /* 0x000fe200097fe43f */
[----:B------:R-:W-:Y:S01]  /*2a30*/  IMAD.MOV.U32 R7, RZ, RZ, R10 ;  /* 0x000000ffff077224 */ /* 0x000fe200078e000a */
[----:B------:R-:W-:Y:S01]  /*2a40*/  UIADD3 UR14, UP5, UR4, 0x70, URZ ;  /* 0x00000070040e7890 */ /* 0x000fe2000ffbe03f */
[----:B------:R-:W-:Y:S02]  /*2a50*/  IMAD.MOV.U32 R5, RZ, RZ, R8 ;  /* 0x000000ffff057224 */ /* 0x000fe400078e0008 */
[----:B------:R-:W-:Y:S02]  /*2a60*/  IMAD.U32 R14, RZ, RZ, UR25 ;  /* 0x00000019ff0e7e24 */ /* 0x000fe4000f8e00ff */
[----:B------:R-:W-:Y:S01]  /*2a70*/  IMAD.U32 R15, RZ, RZ, UR26 ;  /* 0x0000001aff0f7e24 */ /* 0x000fe2000f8e00ff */
[----:B------:R1:W-:Y:S01]  /*2a80*/  STL.128 [R1+0x280], R4 ;  /* 0x0002800401007387 */ /* 0x0003e20000100c00 */
[----:B------:R-:W-:-:S02]  /*2a90*/  IMAD.U32 R8, RZ, RZ, UR23 ;  /* 0x00000017ff087e24 */ /* 0x000fc4000f8e00ff */
[----:B------:R-:W-:Y:S01]  /*2aa0*/  IMAD.U32 R10, RZ, RZ, UR8 ;  /* 0x00000008ff0a7e24 */ /* 0x000fe2000f8e00ff */
[----:B------:R-:W-:Y:S01]  /*2ab0*/  SHF.R.S32.HI R21, RZ, 0x1f, R20 ;  /* 0x0000001fff157819 */ /* 0x000fe20000011414 */
[----:B------:R-:W-:Y:S01]  /*2ac0*/  IMAD.U32 R9, RZ, RZ, UR24 ;  /* 0x00000018ff097e24 */ /* 0x000fe2000f8e00ff */
[----:B------:R-:W-:Y:S01]  /*2ad0*/  UIMAD.WIDE.U32 UR8, UR10, 0x60, URZ ;  /* 0x000000600a0878a5 */ /* 0x000fe2000f8e003f */
[----:B------:R-:W-:Y:S01]  /*2ae0*/  IMAD.U32 R13, RZ, RZ, UR6 ;  /* 0x00000006ff0d7e24 */ /* 0x000fe2000f8e00ff */
[----:B------:R-:W-:Y:S01]  /*2af0*/  UIMAD UR6, UR11, 0x60, URZ ;  /* 0x000000600b0678a4 */ /* 0x000fe2000f8e023f */
[----:B------:R-:W-:Y:S01]  /*2b00*/  IMAD.U32 R12, RZ, RZ, UR15 ;  /* 0x0000000fff0c7e24 */ /* 0x000fe2000f8e00ff */
[--C-:B------:R-:W-:Y:S01]  /*2b10*/  SHF.R.S32.HI R33, RZ, 0x1f, R17.reuse ;  /* 0x0000001fff217819 */ /* 0x100fe20000011411 */
[----:B------:R-:W-:Y:S01]  /*2b20*/  IMAD.MOV.U32 R32, RZ, RZ, R17 ;  /* 0x000000ffff207224 */ /* 0x000fe200078e0011 */
[----:B------:R-:W-:Y:S01]  /*2b30*/  SHF.R.S32.HI R41, RZ, 0x1f, R0 ;  /* 0x0000001fff297819 */ /* 0x000fe20000011400 */
[----:B------:R-:W-:Y:S01]  /*2b40*/  STL.64 [R1+0x1a0], RZ ;  /* 0x0001a0ff01007387 */ /* 0x000fe20000100a00 */
[----:B-1----:R-:W-:-:S03]  /*2b50*/  IMAD.MOV.U32 R4, RZ, RZ, R8 ;  /* 0x000000ffff047224 */ /* 0x002fc600078e0008 */
[----:B------:R-:W-:Y:S01]  /*2b60*/  STL [R1+0xf8], RZ ;  /* 0x0000f8ff01007387 */ /* 0x000fe20000100800 */
[----:B------:R-:W-:Y:S02]  /*2b70*/  IMAD.MOV.U32 R5, RZ, RZ, R9 ;  /* 0x000000ffff057224 */ /* 0x000fe400078e0009 */
[----:B------:R-:W-:Y:S01]  /*2b80*/  IMAD.MOV.U32 R6, RZ, RZ, R10 ;  /* 0x000000ffff067224 */ /* 0x000fe200078e000a */
[----:B------:R-:W-:Y:S01]  /*2b90*/  STL [R1+0x118], RZ ;  /* 0x000118ff01007387 */ /* 0x000fe20000100800 */
[----:B------:R-:W-:Y:S02]  /*2ba0*/  IMAD.MOV.U32 R7, RZ, RZ, R11 ;  /* 0x000000ffff077224 */ /* 0x000fe400078e000b */
[----:B------:R-:W-:Y:S01]  /*2bb0*/  IMAD.U32 R9, RZ, RZ, UR7 ;  /* 0x00000007ff097e24 */ /* 0x000fe2000f8e00ff */
[----:B------:R-:W-:Y:S01]  /*2bc0*/  UIADD3.X UR7, URZ, UR5, URZ, UP5, !UPT ;  /* 0x000000053f077290 */ /* 0x000fe2000affe43f */
[----:B------:R-:W-:Y:S01]  /*2bd0*/  IMAD.U32 R10, RZ, RZ, UR17 ;  /* 0x00000011ff0a7e24 */ /* 0x000fe2000f8e00ff */
[----:B------:R-:W-:Y:S01]  /*2be0*/  STL [R1+0xb8], RZ ;  /* 0x0000b8ff01007387 */ /* 0x000fe20000100800 */
[----:B------:R-:W-:Y:S01]  /*2bf0*/  IMAD.U32 R11, RZ, RZ, UR18 ;  /* 0x00000012ff0b7e24 */ /* 0x000fe2000f8e00ff */
[----:B------:R-:W-:Y:S01]  /*2c00*/  UIADD3 UR6, UR9, UR6, URZ ;  /* 0x0000000609067290 */ /* 0x000fe2000fffe03f */
[----:B0-----:R-:W-:Y:S01]  /*2c10*/  VIADD R196, R54, 0xffffff80 ;  /* 0xffffff8036c47836 */ /* 0x001fe20000000000 */
[----:B------:R0:W-:Y:S01]  /*2c20*/  STL.128 [R1+0x290], R4 ;  /* 0x0002900401007387 */ /* 0x0001e20000100c00 */
[----:B------:R-:W-:Y:S01]  /*2c30*/  IMAD.U32 R8, RZ, RZ, UR16 ;  /* 0x00000010ff087e24 */ /* 0x000fe2000f8e00ff */
[----:B------:R-:W-:Y:S01]  /*2c40*/  USHF.L.U32 UR17, UR10, 0x6, URZ ;  /* 0x000000060a117899 */ /* 0x000fe2000800063f */
[----:B------:R-:W-:Y:S01]  /*2c50*/  IMAD.WIDE.U32 R36, R16, UR12, R32 ;  /* 0x0000000c10247c25 */ /* 0x000fe2000f8e0020 */
[----:B------:R-:W-:Y:S01]  /*2c60*/  USHF.L.U64.HI UR16, UR10, 0x6, UR11 ;  /* 0x000000060a107899 */ /* 0x000fe2000801020b */
[----:B------:R-:W-:Y:S01]  /*2c70*/  STL [R1+0xd8], RZ ;  /* 0x0000d8ff01007387 */ /* 0x000fe20000100800 */
[----:B------:R-:W-:Y:S01]  /*2c80*/  ULDC.64 UR18, c[0x0][0x308] ;  /* 0x0000c20000127ab9 */ /* 0x000fe20000000a00 */
[----:B------:R-:W-:-:S02]  /*2c90*/  IMAD.MOV.U32 R198, RZ, RZ, R196 ;  /* 0x000000ffffc67224 */ /* 0x000fc400078e00c4 */
[----:B------:R-:W-:Y:S01]  /*2ca0*/  STL.128 [R1+0x1c0], RZ ;  /* 0x0001c0ff01007387 */ /* 0x000fe20000100c00 */
[----:B------:R-:W-:-:S03]  /*2cb0*/  IMAD.MOV.U32 R199, RZ, RZ, R196 ;  /* 0x000000ffffc77224 */ /* 0x000fc600078e00c4 */
[----:B------:R-:W-:Y:S01]  /*2cc0*/  STL.64 [R1+0x1b0], RZ ;  /* 0x0001b0ff01007387 */ /* 0x000fe20000100a00 */
[----:B0-----:R-:W-:-:S03]  /*2cd0*/  IMAD.MOV.U32 R4, RZ, RZ, R10 ;  /* 0x000000ffff047224 */ /* 0x001fc600078e000a */
[----:B------:R-:W-:Y:S01]  /*2ce0*/  STL.64 [R1+0x198], RZ ;  /* 0x000198ff01007387 */ /* 0x000fe20000100a00 */
[----:B------:R-:W-:Y:S02]  /*2cf0*/  IMAD.MOV.U32 R5, RZ, RZ, R11 ;  /* 0x000000ffff057224 */ /* 0x000fe400078e000b */
[----:B------:R-:W-:Y:S01]  /*2d00*/  IMAD.MOV.U32 R6, RZ, RZ, R12 ;  /* 0x000000ffff067224 */ /* 0x000fe200078e000c */
[----:B------:R-:W-:Y:S01]  /*2d10*/  STL [R1+0x190], RZ ;  /* 0x000190ff01007387 */ /* 0x000fe20000100800 */
[----:B------:R-:W-:Y:S02]  /*2d20*/  IMAD.MOV.U32 R7, RZ, RZ, R13 ;  /* 0x000000ffff077224 */ /* 0x000fe400078e000d */
[----:B------:R-:W-:Y:S01]  /*2d30*/  IMAD.U32 R12, RZ, RZ, UR14 ;  /* 0x0000000eff0c7e24 */ /* 0x000fe2000f8e00ff */
[----:B------:R-:W-:Y:S01]  /*2d40*/  STL.64 [R1+0x258], R8 ;  /* 0x0002580801007387 */ /* 0x000fe20000100a00 */
[----:B------:R-:W-:Y:S02]  /*2d50*/  IMAD.U32 R13, RZ, RZ, UR7 ;  /* 0x00000007ff0d7e24 */ /* 0x000fe4000f8e00ff */
[----:B------:R-:W-:Y:S01]  /*2d60*/  IMAD.U32 R11, RZ, RZ, UR9 ;  /* 0x00000009ff0b7e24 */ /* 0x000fe2000f8e00ff */
[----:B------:R0:W-:Y:S01]  /*2d70*/  STL.128 [R1+0x2a0], R4 ;  /* 0x0002a00401007387 */ /* 0x0001e20000100c00 */
[----:B------:R-:W-:Y:S01]  /*2d80*/  IMAD.U32 R11, RZ, RZ, UR6 ;  /* 0x00000006ff0b7e24 */ /* 0x000fe2000f8e00ff */
[----:B------:R-:W-:Y:S01]  /*2d90*/  UIMAD.WIDE.U32 UR14, UR12, 0x60, URZ ;  /* 0x000000600c0e78a5 */ /* 0x000fe2000f8e003f */
[----:B------:R-:W-:Y:S01]  /*2da0*/  IMAD.U32 R10, RZ, RZ, UR8 ;  /* 0x00000008ff0a7e24 */ /* 0x000fe2000f8e00ff */
[----:B------:R-:W-:Y:S01]  /*2db0*/  UIMAD UR6, UR13, 0x60, URZ ;  /* 0x000000600d0678a4 */ /* 0x000fe2000f8e023f */
[----:B------:R-:W-:Y:S01]  /*2dc0*/  IMAD.WIDE.U32 R50, R194, UR18, RZ ;  /* 0x00000012c2327c25 */ /* 0x000fe2000f8e00ff */
[----:B------:R-:W-:Y:S02]  /*2dd0*/  STL [R1+0x1b8], RZ ;  /* 0x0001b8ff01007387 */ /* 0x000fe40000100800 */
[----:B------:R-:W-:-:S02]  /*2de0*/  UIADD3 UR6, UR15, UR6, URZ ;  /* 0x000000060f067290 */ /* 0x000fc4000fffe03f */
[----:B------:R-:W-:Y:S04]  /*2df0*/  STL [R1+0x60], R197 ;  /* 0x000060c501007387 */ /* 0x000fe80000100800 */
[----:B------:R-:W-:Y:S01]  /*2e00*/  STL.64 [R1+0x158], R196 ;  /* 0x000158c401007387 */ /* 0x000fe20000100a00 */
[----:B0-----:R-:W-:Y:S02]  /*2e10*/  IMAD.MOV.U32 R6, RZ, RZ, R14 ;  /* 0x000000ffff067224 */ /* 0x001fe400078e000e */
[----:B------:R-:W-:Y:S01]  /*2e20*/  IMAD.MOV.U32 R7, RZ, RZ, R15 ;  /* 0x000000ffff077224 */ /* 0x000fe200078e000f */
[----:B------:R-:W-:Y:S01]  /*2e30*/  STL.128 [R1+0x70], R196 ;  /* 0x000070c401007387 */ /* 0x000fe20000100c00 */
[----:B------:R-:W-:Y:S02]  /*2e40*/  IMAD.MOV.U32 R4, RZ, RZ, R12 ;  /* 0x000000ffff047224 */ /* 0x000fe400078e000c */
[----:B------:R-:W-:Y:S01]  /*2e50*/  IMAD.MOV.U32 R5, RZ, RZ, R13 ;  /* 0x000000ffff057224 */ /* 0x000fe200078e000d */
[----:B------:R-:W-:-:S04]  /*2e60*/  UIADD3 UR8, UP0, UR4, 0x220, URZ ;  /* 0x0000022004087890 */ /* 0x000fc8000ff1e03f */
[----:B------:R0:W-:Y:S01]  /*2e70*/  STL.128 [R1+0x260], R4 ;  /* 0x0002600401007387 */ /* 0x0001e20000100c00 */
[----:B------:R-:W-:Y:S01]  /*2e80*/  IMAD.U32 R9, RZ, RZ, UR15 ;  /* 0x0000000fff097e24 */ /* 0x000fe2000f8e00ff */
[----:B------:R-:W-:Y:S01]  /*2e90*/  USHF.L.U64.HI UR9, UR12, 0x6, UR13 ;  /* 0x000000060c097899 */ /* 0x000fe2000801020d */
[----:B------:R-:W-:Y:S01]  /*2ea0*/  IMAD.U32 R9, RZ, RZ, UR6 ;  /* 0x00000006ff097e24 */ /* 0x000fe2000f8e00ff */
[----:B------:R-:W-:Y:S01]  /*2eb0*/  UIADD3.X UR6, URZ, UR5, URZ, UP0, !UPT ;  /* 0x000000053f067290 */ /* 0x000fe200087fe43f */
[----:B------:R-:W-:Y:S01]  /*2ec0*/  IMAD.U32 R8, RZ, RZ, UR14 ;  /* 0x0000000eff087e24 */ /* 0x000fe2000f8e00ff */
[----:B------:R-:W-:Y:S01]  /*2ed0*/  UIADD3 UR7, UP0, UR4, 0x22c, URZ ;  /* 0x0000022c04077890 */ /* 0x000fe2000ff1e03f */
[----:B------:R-:W-:Y:S01]  /*2ee0*/  ULDC.64 UR14, c[0x0][0x3e8] ;  /* 0x0000fa00000e7ab9 */ /* 0x000fe20000000a00 */
[----:B0-----:R-:W-:Y:S02]  /*2ef0*/  IMAD.MOV.U32 R6, RZ, RZ, R10 ;  /* 0x000000ffff067224 */ /* 0x001fe400078e000a */
[----:B------:R-:W-:-:S02]  /*2f00*/  IMAD.MOV.U32 R7, RZ, RZ, R11 ;  /* 0x000000ffff077224 */ /* 0x000fc400078e000b */
[----:B------:R-:W-:Y:S02]  /*2f10*/  IMAD.U32 R10, RZ, RZ, UR17 ;  /* 0x00000011ff0a7e24 */ /* 0x000fe4000f8e00ff */
[----:B------:R-:W-:Y:S01]  /*2f20*/  IMAD.U32 R11, RZ, RZ, UR16 ;  /* 0x00000010ff0b7e24 */ /* 0x000fe2000f8e00ff */
[----:B------:R-:W-:Y:S01]  /*2f30*/  USHF.L.U32 UR16, UR12, 0x6, URZ ;  /* 0x000000060c107899 */ /* 0x000fe2000800063f */
[----:B------:R-:W-:Y:S02]  /*2f40*/  IMAD.MOV.U32 R4, RZ, RZ, R10 ;  /* 0x000000ffff047224 */ /* 0x000fe400078e000a */
[----:B------:R-:W-:Y:S02]  /*2f50*/  IMAD.MOV.U32 R5, RZ, RZ, R11 ;  /* 0x000000ffff057224 */ /* 0x000fe400078e000b */
[----:B------:R-:W-:Y:S02]  /*2f60*/  IMAD.U32 R11, RZ, RZ, UR9 ;  /* 0x00000009ff0b7e24 */ /* 0x000fe4000f8e00ff */
[----:B------:R-:W-:Y:S01]  /*2f70*/  IMAD.U32 R10, RZ, RZ, UR16 ;  /* 0x00000010ff0a7e24 */ /* 0x000fe2000f8e00ff */
[----:B------:R-:W-:Y:S04]  /*2f80*/  STL.128 [R1+0xc0], R4 ;  /* 0x0000c00401007387 */ /* 0x000fe80000100c00 */
[----:B------:R0:W-:Y:S01]  /*2f90*/  STL.128 [R1+0x100], R4 ;  /* 0x0001000401007387 */ /* 0x0001e20000100c00 */
[----:B------:R-:W-:Y:S01]  /*2fa0*/  UIADD3.X UR4, URZ, UR5, URZ, UP0, !UPT ;  /* 0x000000053f047290 */ /* 0x000fe200087fe43f */
[----:B0-----:R-:W-:-:S02]  /*2fb0*/  IMAD.MOV.U32 R7, RZ, RZ, R9 ;  /* 0x000000ffff077224 */ /* 0x001fc400078e0009 */
[----:B------:R-:W-:Y:S01]  /*2fc0*/  IMAD.U32 R9, RZ, RZ, UR6 ;  /* 0x00000006ff097e24 */ /* 0x000fe2000f8e00ff */
[----:B------:R-:W-:Y:S01]  /*2fd0*/  USHF.R.S32.HI UR6, URZ, 0x1f, UR38 ;  /* 0x0000001f3f067899 */ /* 0x000fe20008011426 */
[----:B------:R-:W-:Y:S02]  /*2fe0*/  IMAD.MOV.U32 R6, RZ, RZ, R8 ;  /* 0x000000ffff067224 */ /* 0x000fe400078e0008 */
[----:B------:R-:W-:Y:S02]  /*2ff0*/  IMAD.MOV.U32 R4, RZ, RZ, R10 ;  /* 0x000000ffff047224 */ /* 0x000fe400078e000a */
[----:B------:R-:W-:Y:S02]  /*3000*/  IMAD.MOV.U32 R5, RZ, RZ, R11 ;  /* 0x000000ffff057224 */ /* 0x000fe400078e000b */
[----:B------:R-:W-:Y:S01]  /*3010*/  IMAD.U32 R10, RZ, RZ, UR7 ;  /* 0x00000007ff0a7e24 */ /* 0x000fe2000f8e00ff */
[----:B------:R-:W-:Y:S01]  /*3020*/  UIMAD UR7, UR6, UR10, URZ ;  /* 0x0000000a060772a4 */ /* 0x000fe2000f8e023f */
[----:B------:R-:W-:Y:S01]  /*3030*/  IMAD.U32 R8, RZ, RZ, UR8 ;  /* 0x00000008ff087e24 */ /* 0x000fe2000f8e00ff */
[----:B------:R-:W-:Y:S01]  /*3040*/  STL.128 [R1+0xe0], R4 ;  /* 0x0000e00401007387 */ /* 0x000fe20000100c00 */
[----:B------:R-:W-:Y:S01]  /*3050*/  IMAD.U32 R11, RZ, RZ, UR4 ;  /* 0x00000004ff0b7e24 */ /* 0x000fe2000f8e00ff */
[----:B------:R-:W-:-:S02]  /*3060*/  UIMAD.WIDE.U32 UR4, UR38, UR10, URZ ;  /* 0x0000000a260472a5 */ /* 0x000fc4000f8e003f */
[----:B------:R0:W-:Y:S01]  /*3070*/  STL.128 [R1+0x120], R4 ;  /* 0x0001200401007387 */ /* 0x0001e20000100c00 */
[----:B------:R-:W-:Y:S02]  /*3080*/  UIMAD UR7, UR38, UR11, UR7 ;  /* 0x0000000b260772a4 */ /* 0x000fe4000f8e0207 */
[----:B------:R-:W-:Y:S01]  /*3090*/  ULEA UR8, UP0, UR4, UR14, 0x1 ;  /* 0x0000000e04087291 */ /* 0x000fe2000f80083f */
[----:B------:R1:W-:Y:S01]  /*30a0*/  STL.64 [R1+0x148], R8 ;  /* 0x0001480801007387 */ /* 0x0003e20000100a00 */
[----:B------:R-:W-:-:S03]  /*30b0*/  UIADD3 UR9, UR5, UR7, URZ ;  /* 0x0000000705097290 */ /* 0x000fc6000fffe03f */
[----:B------:R3:W-:Y:S01]  /*30c0*/  STL.64 [R1+0x150], R10 ;  /* 0x0001500a01007387 */ /* 0x0007e20000100a00 */
[----:B0-----:R-:W-:Y:S02]  /*30d0*/  IMAD R5, R34, UR10, RZ ;  /* 0x0000000a22057c24 */ /* 0x001fe4000f8e02ff */
[----:B-1----:R-:W-:-:S04]  /*30e0*/  IMAD.WIDE.U32 R8, R16, UR10, R32 ;  /* 0x0000000a10087c25 */ /* 0x002fc8000f8e0020 */
[C---:B------:R-:W-:Y:S02]  /*30f0*/  IMAD R7, R16.reuse, UR11, R5 ;  /* 0x0000000b10077c24 */ /* 0x040fe4000f8e0205 */
[----:B------:R-:W-:Y:S01]  /*3100*/  IMAD.WIDE.U32 R4, R16, UR10, R20 ;  /* 0x0000000a10047c25 */ /* 0x000fe2000f8e0014 */
[----:B------:R-:W-:Y:S01]  /*3110*/  ULEA.HI.X UR9, UR4, UR15, UR9, 0x1, UP0 ;  /* 0x0000000f04097291 */ /* 0x000fe200080f0c09 */
[----:B------:R-:W-:Y:S02]  /*3120*/  LEA R28, P1, R8, UR8, 0x1 ;  /* 0x00000008081c7c11 */ /* 0x000fe4000f8208ff */
[----:B---3--:R-:W-:Y:S01]  /*3130*/  IMAD.IADD R11, R5, 0x1, R7 ;  /* 0x00000001050b7824 */ /* 0x008fe200078e0207 */
[----:B------:R-:W-:Y:S01]  /*3140*/  UIMAD UR11, UR6, UR12, URZ ;  /* 0x0000000c060b72a4 */ /* 0x000fe2000f8e023f */
[----:B------:R-:W-:Y:S01]  /*3150*/  IMAD.IADD R5, R7, 0x1, R9 ;  /* 0x0000000107057824 */ /* 0x000fe200078e0209 */
[----:B------:R-:W-:Y:S01]  /*3160*/  ULDC.64 UR14, c[0x0][0x300] ;  /* 0x0000c000000e7ab9 */ /* 0x000fe20000000a00 */
[----:B------:R-:W-:-:S02]  /*3170*/  UIMAD.WIDE.U32 UR6, UR38, UR12, URZ ;  /* 0x0000000c260672a5 */ /* 0x000fc4000f8e003f */
[----:B------:R-:W-:Y:S01]  /*3180*/  UIMAD.WIDE.U32 UR16, UR14, 0x60, URZ ;  /* 0x000000600e1078a5 */ /* 0x000fe2000f8e003f */
[----:B------:R-:W-:Y:S01]  /*3190*/  LEA.HI.X R29, R8, UR9, R5, 0x1, P1 ;  /* 0x00000009081d7c11 */ /* 0x000fe200088f0c05 */
[----:B------:R-:W-:Y:S01]  /*31a0*/  UIMAD UR10, UR15, 0x60, URZ ;  /* 0x000000600f0a78a4 */ /* 0x000fe2000f8e023f */
[----:B------:R-:W-:Y:S01]  /*31b0*/  IMAD R5, R34, UR12, RZ ;  /* 0x0000000c22057c24 */ /* 0x000fe2000f8e02ff */
[----:B------:R-:W-:Y:S01]  /*31c0*/  UIMAD UR11, UR38, UR13, UR11 ;  /* 0x0000000d260b72a4 */ /* 0x000fe2000f8e020b */
[----:B------:R-:W-:Y:S01]  /*31d0*/  ULDC.64 UR4, c[0x0][0x400] ;  /* 0x0001000000047ab9 */ /* 0x000fe20000000a00 */
[----:B------:R-:W-:Y:S01]  /*31e0*/  UIADD3 UR10, UR17, UR10, URZ ;  /* 0x0000000a110a7290 */ /* 0x000fe2000fffe03f */
[----:B------:R-:W-:Y:S01]  /*31f0*/  LEA R6, P0, R4, UR8, 0x1 ;  /* 0x0000000804067c11 */ /* 0x000fe2000f8008ff */
[----:B------:R-:W-:Y:S01]  /*3200*/  ULEA UR4, UP0, UR6, UR4, 0x1 ;  /* 0x0000000406047291 */ /* 0x000fe2000f80083f */
[----:B------:R-:W-:Y:S01]  /*3210*/  IMAD R51, R194, UR19, R51 ;  /* 0x00000013c2337c24 */ /* 0x000fe2000f8e0233 */
[----:B------:R-:W-:Y:S01]  /*3220*/  UIADD3 UR7, UR7, UR11, URZ ;  /* 0x0000000b07077290 */ /* 0x000fe2000fffe03f */
[----:B------:R-:W-:-:S02]  /*3230*/  IMAD R25, R16, UR13, R5 ;  /* 0x0000000d10197c24 */ /* 0x000fc4000f8e0205 */
[----:B------:R-:W-:Y:S01]  /*3240*/  IMAD.WIDE.U32 R8, R16, UR12, R20 ;  /* 0x0000000c10087c25 */ /* 0x000fe2000f8e0014 */
[----:B------:R-:W-:Y:S01]  /*3250*/  ULEA.HI.X UR5, UR6, UR5, UR7, 0x1, UP0 ;  /* 0x0000000506057291 */ /* 0x000fe200080f0c07 */
[----:B------:R-:W-:Y:S02]  /*3260*/  LEA.HI.X R7, R4, UR9, R11, 0x1, P0 ;  /* 0x0000000904077c11 */ /* 0x000fe400080f0c0b */
[----:B------:R-:W-:Y:S01]  /*3270*/  IMAD.U32 R5, RZ, RZ, UR17 ;  /* 0x00000011ff057e24 */ /* 0x000fe2000f8e00ff */
[----:B------:R-:W-:Y:S01]  /*3280*/  LEA R14, P0, R8, UR4, 0x1 ;  /* 0x00000004080e7c11 */ /* 0x000fe2000f8008ff */
[----:B------:R-:W-:Y:S01]  /*3290*/  IMAD.WIDE.U32 R12, R0, UR14, R50 ;  /* 0x0000000e000c7c25 */ /* 0x000fe2000f8e0032 */
[----:B------:R-:W-:Y:S01]  /*32a0*/  USHF.L.U64.HI UR12, UR14, 0x6, UR15 ;  /* 0x000000060e0c7899 */ /* 0x000fe2000801020f */
[----:B------:R-:W-:Y:S01]  /*32b0*/  LEA R30, P1, R36, UR4, 0x1 ;  /* 0x00000004241e7c11 */ /* 0x000fe2000f8208ff */
[----:B------:R-:W-:Y:S01]  /*32c0*/  ULDC.64 UR6, c[0x0][0x428] ;  /* 0x00010a0000067ab9 */ /* 0x000fe20000000a00 */
[----:B------:R-:W-:-:S02]  /*32d0*/  IMAD.IADD R15, R9, 0x1, R25 ;  /* 0x00000001090f7824 */ /* 0x000fc400078e0219 */
[----:B------:R-:W-:Y:S01]  /*32e0*/  IMAD.U32 R5, RZ, RZ, UR10 ;  /* 0x0000000aff057e24 */ /* 0x000fe2000f8e00ff */
[----:B------:R-:W-:Y:S02]  /*32f0*/  USHF.L.U32 UR10, UR14, 0x6, URZ ;  /* 0x000000060e0a7899 */ /* 0x000fe4000800063f */
[----:B------:R-:W-:Y:S01]  /*3300*/  IMAD R11, R41, UR14, RZ ;  /* 0x0000000e290b7c24 */ /* 0x000fe2000f8e02ff */
[----:B------:R-:W-:Y:S01]  /*3310*/  LEA.HI.X R15, R8, UR5, R15, 0x1, P0 ;  /* 0x00000005080f7c11 */ /* 0x000fe200080f0c0f */
[----:B------:R-:W-:Y:S01]  /*3320*/  IMAD.MOV.U32 R52, RZ, RZ, R12 ;  /* 0x000000ffff347224 */ /* 0x000fe200078e000c */
[----:B------:R-:W-:Y:S01]  /*3330*/  LOP3.LUT P0, RZ, R44, R42, RZ, 0xfc, !PT ;  /* 0x0000002a2cff7212 */ /* 0x000fe2000780fcff */
[----:B------:R-:W-:Y:S02]  /*3340*/  IMAD R53, R0, UR15, R11 ;  /* 0x0000000f00357c24 */ /* 0x000fe4000f8e020b */
[----:B------:R-:W-:Y:S02]  /*3350*/  IMAD.IADD R9, R25, 0x1, R37 ;  /* 0x0000000119097824 */ /* 0x000fe400078e0225 */
[----:B------:R-:W-:-:S02]  /*3360*/  IMAD.U32 R4, RZ, RZ, UR16 ;  /* 0x00000010ff047e24 */ /* 0x000fc4000f8e00ff */
[----:B------:R-:W-:Y:S02]  /*3370*/  IMAD.U32 R40, RZ, RZ, UR12 ;  /* 0x0000000cff287e24 */ /* 0x000fe4000f8e00ff */
[----:B------:R-:W-:Y:S01]  /*3380*/  IMAD.U32 R21, RZ, RZ, UR10 ;  /* 0x0000000aff157e24 */ /* 0x000fe2000f8e00ff */
[----:B------:R-:W-:Y:S01]  /*3390*/  LEA.HI.X R31, R36, UR5, R9, 0x1, P1 ;  /* 0x00000005241f7c11 */ /* 0x000fe200088f0c09 */
[----:B------:R-:W-:Y:S01]  /*33a0*/  IMAD.IADD R53, R13, 0x1, R53 ;  /* 0x000000010d357824 */ /* 0x000fe200078e0235 */
[----:B------:R-:W-:Y:S01]  /*33b0*/  LOP3.LUT P0, RZ, R45, R43, RZ, 0xfc, P0 ;  /* 0x0000002b2dff7212 */ /* 0x000fe2000000fcff */
[----:B------:R-:W-:Y:S01]  /*33c0*/  IMAD.MOV.U32 R10, RZ, RZ, R4 ;  /* 0x000000ffff0a7224 */ /* 0x000fe200078e0004 */
[----:B------:R-:W-:Y:S01]  /*33d0*/  ISETP.NE.U32.AND P1, PT, R42, RZ, PT ;  /* 0x000000ff2a00720c */ /* 0x000fe20003f25070 */
[----:B------:R-:W-:Y:S01]  /*33e0*/  IMAD.MOV.U32 R11, RZ, RZ, R5 ;  /* 0x000000ffff0b7224 */ /* 0x000fe200078e0005 */
[----:B------:R0:W-:Y:S01]  /*33f0*/  STL.64 [R1+0xd0], R6 ;  /* 0x0000d00601007387 */ /* 0x0001e20000100a00 */
[----:B------:R-:W-:-:S02]  /*3400*/  IMAD.MOV.U32 R8, RZ, RZ, R21 ;  /* 0x000000ffff087224 */ /* 0x000fc400078e0015 */
[----:B------:R-:W-:Y:S01]  /*3410*/  IMAD.MOV.U32 R9, RZ, RZ, R40 ;  /* 0x000000ffff097224 */ /* 0x000fe200078e0028 */
[----:B--2---:R-:W-:Y:S01]  /*3420*/  SHF.R.S32.HI R12, RZ, 0x1f, R38 ;  /* 0x0000001fff0c7819 */ /* 0x004fe20000011426 */
[----:B------:R-:W-:-:S04]  /*3430*/  IMAD.WIDE.U32 R36, R38, UR6, RZ ;  /* 0x0000000626247c25 */ /* 0x000fc8000f8e00ff */
[----:B------:R-:W-:Y:S01]  /*3440*/  IMAD R13, R12, UR6, RZ ;  /* 0x000000060c0d7c24 */ /* 0x000fe2000f8e02ff */
[C---:B0-----:R-:W-:Y:S02]  /*3450*/  SEL R6, R38.reuse, RZ, !P0 ;  /* 0x000000ff26067207 */ /* 0x041fe40004000000 */
[----:B------:R-:W-:Y:S01]  /*3460*/  ISETP.NE.AND.EX P0, PT, R43, RZ, PT, P1 ;  /* 0x000000ff2b00720c */ /* 0x000fe20003f05310 */
[----:B------:R-:W-:Y:S01]  /*3470*/  IMAD R13, R38, UR7, R13 ;  /* 0x00000007260d7c24 */ /* 0x000fe2000f8e020d */
[----:B------:R0:W-:Y:S01]  /*3480*/  STL.128 [R1+0x230], R8 ;  /* 0x0002300801007387 */ /* 0x0001e20000100c00 */
[----:B------:R-:W-:Y:S02]  /*3490*/  LEA R42, P1, R36, R44, 0x2 ;  /* 0x0000002c242a7211 */ /* 0x000fe400078210ff */
[----:B------:R-:W-:Y:S01]  /*34a0*/  SEL R40, R12, RZ, !P0 ;  /* 0x000000ff0c287207 */ /* 0x000fe20004000000 */
[----:B------:R-:W-:Y:S01]  /*34b0*/  IMAD.MOV.U32 R7, RZ, RZ, R6 ;  /* 0x000000ffff077224 */ /* 0x000fe200078e0006 */
[----:B------:R-:W-:Y:S01]  /*34c0*/  SEL R39, R38, RZ, !P0 ;  /* 0x000000ff26277207 */ /* 0x000fe20004000000 */
[----:B0-----:R-:W-:-:S02]  /*34d0*/  IMAD.IADD R8, R37, 0x1, R13 ;  /* 0x0000000125087824 */ /* 0x001fc400078e020d */
[----:B------:R-:W-:Y:S02]  /*34e0*/  IMAD.U32 R10, RZ, RZ, UR4 ;  /* 0x00000004ff0a7e24 */ /* 0x000fe4000f8e00ff */
[----:B------:R-:W-:Y:S01]  /*34f0*/  IMAD.U32 R11, RZ, RZ, UR5 ;  /* 0x00000005ff0b7e24 */ /* 0x000fe2000f8e00ff */
[----:B------:R-:W-:Y:S01]  /*3500*/  ULDC.64 UR4, c[0x0][0x310] ;  /* 0x0000c40000047ab9 */ /* 0x000fe20000000a00 */
[----:B------:R-:W-:Y:S01]  /*3510*/  LEA.HI.X R43, R36, R45, R8, 0x2, P1 ;  /* 0x0000002d242b7211 */ /* 0x000fe200008f1408 */
[----:B------:R-:W-:Y:S01]  /*3520*/  IMAD R8, R40, UR4, RZ ;  /* 0x0000000428087c24 */ /* 0x000fe2000f8e02ff */
[----:B------:R0:W-:Y:S01]  /*3530*/  STL.64 [R1+0x200], R6 ;  /* 0x0002000601007387 */ /* 0x0001e20000100a00 */
[----:B------:R-:W-:Y:S01]  /*3540*/  IMAD R9, R34, UR14, RZ ;  /* 0x0000000e22097c24 */ /* 0x000fe2000f8e02ff */
[----:B------:R-:W1:Y:S02]  /*3550*/  LDC.64 R36, c[0x0][0x3f0] ;  /* 0x0000fc00ff247b82 */ /* 0x000e640000000a00 */
[----:B------:R2:W-:Y:S01]  /*3560*/  STL.64 [R1+0xb0], R10 ;  /* 0x0000b00a01007387 */ /* 0x0005e20000100a00 */
[----:B------:R-:W-:-:S02]  /*3570*/  IMAD R13, R16, UR15, R9 ;  /* 0x0000000f100d7c24 */ /* 0x000fc4000f8e0209 */
[----:B------:R-:W-:-:S04]  /*3580*/  IMAD.WIDE.U32 R44, R16, UR14, R32 ;  /* 0x0000000e102c7c25 */ /* 0x000fc8000f8e0020 */
[C---:B0-----:R-:W-:Y:S02]  /*3590*/  IMAD R7, R39.reuse, UR5, R8 ;  /* 0x0000000527077c24 */ /* 0x041fe4000f8e0208 */
[----:B--2---:R-:W-:Y:S01]  /*35a0*/  IMAD.WIDE.U32 R10, R39, UR4, R52 ;  /* 0x00000004270a7c25 */ /* 0x004fe2000f8e0034 */
[----:B------:R-:W0:Y:S01]  /*35b0*/  LDC.64 R8, c[0x0][0x310] ;  /* 0x0000c400ff087b82 */ /* 0x000e220000000a00 */
[----:B------:R-:W-:Y:S02]  /*35c0*/  ULDC.64 UR4, c[0x0][0x330] ;  /* 0x0000cc0000047ab9 */ /* 0x000fe40000000a00 */
[----:B------:R-:W-:Y:S01]  /*35d0*/  IMAD.IADD R7, R11, 0x1, R7 ;  /* 0x000000010b077824 */ /* 0x000fe200078e0207 */
[-C--:B------:R-:W-:Y:S01]  /*35e0*/  LEA R21, P0, R10, R46.reuse, 0x1 ;  /* 0x0000002e0a157211 */ /* 0x080fe200078008ff */
[----:B------:R-:W-:Y:S01]  /*35f0*/  IMAD.IADD R6, R45, 0x1, R13 ;  /* 0x000000012d067824 */ /* 0x000fe200078e020d */
[----:B------:R-:W-:Y:S02]  /*3600*/  LEA R52, P1, R50, R46, 0x1 ;  /* 0x0000002e32347211 */ /* 0x000fe400078208ff */
[----:B------:R-:W-:Y:S01]  /*3610*/  LEA.HI.X R7, R10, R47, R7, 0x1, P0 ;  /* 0x0000002f0a077211 */ /* 0x000fe200000f0c07 */
[----:B------:R-:W2:Y:S01]  /*3620*/  LDC.64 R12, c[0x0][0x3f8] ;  /* 0x0000fe00ff0c7b82 */ /* 0x000ea20000000a00 */
[----:B------:R-:W-:-:S02]  /*3630*/  LEA R46, P0, R44, R21, 0x1 ;  /* 0x000000152c2e7211 */ /* 0x000fc400078008ff */
[----:B------:R-:W-:Y:S02]  /*3640*/  LEA.HI.X R11, R50, R47, R51, 0x1, P1 ;  /* 0x0000002f320b7211 */ /* 0x000fe400008f0c33 */
[----:B------:R-:W-:Y:S01]  /*3650*/  LEA.HI.X R47, R44, R7, R6, 0x1, P0 ;  /* 0x000000072c2f7211 */ /* 0x000fe200000f0c06 */
[----:B------:R-:W-:Y:S01]  /*3660*/  IMAD.MOV.U32 R6, RZ, RZ, R21 ;  /* 0x000000ffff067224 */ /* 0x000fe200078e0015 */
[----:B------:R3:W-:Y:S04]  /*3670*/  STL.64 [R1+0xf0], R14 ;  /* 0x0000f00e01007387 */ /* 0x0007e80000100a00 */
[----:B------:R5:W-:Y:S04]  /*3680*/  STL.128 [R1+0x50], R4 ;  /* 0x0000500401007387 */ /* 0x000be80000100c00 */
[----:B------:R4:W-:Y:S01]  /*3690*/  STL.64 [R1+0x180], R42 ;  /* 0x0001802a01007387 */ /* 0x0009e20000100a00 */
[----:B---3--:R-:W-:-:S04]  /*36a0*/  IMAD.WIDE.U32 R14, R194, UR4, RZ ;  /* 0x00000004c20e7c25 */ /* 0x008fc8000f8e00ff */
[----:B------:R-:W-:Y:S02]  /*36b0*/  IMAD R38, R194, UR5, R15 ;  /* 0x00000005c2267c24 */ /* 0x000fe4000f8e020f */
[----:B-----5:R-:W-:Y:S01]  /*36c0*/  VIADD R6, R20, 0x10 ;  /* 0x0000001014067836 */ /* 0x020fe20000000000 */
[----:B----4-:R-:W-:Y:S01]  /*36d0*/  LEA R42, P1, R14, R48, 0x1 ;  /* 0x000000300e2a7211 */ /* 0x010fe200078208ff */
[----:B------:R-:W-:Y:S01]  /*36e0*/  IMAD.MOV.U32 R10, RZ, RZ, R52 ;  /* 0x000000ffff0a7224 */ /* 0x000fe200078e0034 */
[----:B------:R-:W-:Y:S01]  /*36f0*/  IADD3 R32, P0, R17, R14, RZ ;  /* 0x0000000e11207210 */ /* 0x000fe20007f1e0ff */
[----:B------:R-:W-:Y:S01]  /*3700*/  VIADD R4, R20, 0x50 ;  /* 0x0000005014047836 */ /* 0x000fe20000000000 */
[----:B-1----:R-:W-:Y:S01]  /*3710*/  ISETP.GE.AND P5, PT, R6, R37, PT ;  /* 0x000000250600720c */ /* 0x002fe20003fa6270 */
[----:B------:R-:W-:Y:S01]  /*3720*/  IMAD.U32 R15, RZ, RZ, UR9 ;  /* 0x00000009ff0f7e24 */ /* 0x000fe2000f8e00ff */
[----:B------:R-:W-:Y:S01]  /*3730*/  LEA.HI.X R43, R14, R49, R38, 0x1, P1 ;  /* 0x000000310e2b7211 */ /* 0x000fe200008f0c26 */
[----:B------:R-:W-:Y:S01]  /*3740*/  IMAD.U32 R14, RZ, RZ, UR8 ;  /* 0x00000008ff0e7e24 */ /* 0x000fe2000f8e00ff */
[----:B------:R-:W-:Y:S01]  /*3750*/  SEL R7, RZ, 0xffffffff, P5 ;  /* 0xffffffffff077807 */ /* 0x000fe20002800000 */
[C---:B------:R-:W-:Y:S01]  /*3760*/  VIADD R5, R20.reuse, 0x20 ;  /* 0x0000002014057836 */ /* 0x040fe20000000000 */
[-C--:B------:R-:W-:Y:S01]  /*3770*/  ISETP.GE.AND P4, PT, R20, R37.reuse, PT ;  /* 0x000000251400720c */ /* 0x080fe20003f86270 */
[----:B0-----:R0:W-:Y:S01]  /*3780*/  STL.128 [R1+0x1a0], R8 ;  /* 0x0001a00801007387 */ /* 0x0011e20000100c00 */
[-C--:B------:R-:W-:Y:S01]  /*3790*/  ISETP.GE.AND P1, PT, R4, R37.reuse, PT ;  /* 0x000000250400720c */ /* 0x080fe20003f26270 */
[----:B------:R-:W-:Y:S01]  /*37a0*/  VIADD R4, R36, 0x5f ;  /* 0x0000005f24047836 */ /* 0x000fe20000000000 */
[----:B------:R-:W-:Y:S01]  /*37b0*/  ISETP.GE.AND P3, PT, R5, R37, PT ;  /* 0x000000250500720c */ /* 0x000fe20003f66270 */
[----:B--2---:R1:W-:Y:S01]  /*37c0*/  STL.128 [R1+0x90], R12 ;  /* 0x0000900c01007387 */ /* 0x0043e20000100c00 */
[C---:B------:R-:W-:Y:S01]  /*37d0*/  VIADD R44, R20.reuse, 0x30 ;  /* 0x00000030142c7836 */ /* 0x040fe20000000000 */
[----:B------:R-:W-:Y:S01]  /*37e0*/  ULDC.64 UR4, c[0x0][0x338] ;  /* 0x0000ce0000047ab9 */ /* 0x000fe20000000a00 */
[----:B0-----:R-:W-:-:S02]  /*37f0*/  VIADD R8, R20, 0x40 ;  /* 0x0000004014087836 */ /* 0x001fc40000000000 */
[----:B------:R-:W-:Y:S02]  /*3800*/  IMAD.SHL.U32 R10, R7, 0x2, RZ ;  /* 0x00000002070a7824 */ /* 0x000fe400078e00ff */
[C---:B-1----:R-:W-:Y:S01]  /*3810*/  IMAD.IADD R12, R20.reuse, 0x1, R5 ;  /* 0x00000001140c7824 */ /* 0x042fe200078e0205 */
[----:B------:R-:W-:Y:S01]  /*3820*/  SEL R5, RZ, 0x1, P4 ;  /* 0x00000001ff057807 */ /* 0x000fe20002000000 */
[----:B------:R-:W-:Y:S01]  /*3830*/  IMAD.IADD R20, R20, 0x1, R8 ;  /* 0x0000000114147824 */ /* 0x000fe200078e0208 */
[-C--:B------:R-:W-:Y:S01]  /*3840*/  ISETP.GE.AND P5, PT, R8, R37.reuse, PT ;  /* 0x000000250800720c */ /* 0x080fe20003fa6270 */
[----:B------:R-:W-:Y:S01]  /*3850*/  IMAD.HI R8, R4, 0x2aaaaaab, RZ ;  /* 0x2aaaaaab04087827 */ /* 0x000fe200078e02ff */
[----:B------:R-:W-:Y:S01]  /*3860*/  LOP3.LUT R9, R10, 0x2, R5, 0xe2, !PT ;  /* 0x000000020a097812 */ /* 0x000fe200078ee205 */
[----:B------:R0:W-:Y:S01]  /*3870*/  STL.64 [R1+0x110], R28 ;  /* 0x0001101c01007387 */ /* 0x0001e20000100a00 */
[----:B------:R-:W1:Y:S01]  /*3880*/  LDC.64 R4, c[0x0][0x2f0] ;  /* 0x0000bc00ff047b82 */ /* 0x000e620000000a00 */
[----:B------:R-:W-:-:S02]  /*3890*/  ISETP.GE.AND P2, PT, R44, R37, PT ;  /* 0x000000252c00720c */ /* 0x000fc40003f46270 */
[----:B------:R2:W-:Y:S01]  /*38a0*/  STL.64 [R1+0x130], R30 ;  /* 0x0001301e01007387 */ /* 0x0005e20000100a00 */
[----:B------:R-:W-:Y:S02]  /*38b0*/  SEL R10, RZ, 0x4, P3 ;  /* 0x00000004ff0a7807 */ /* 0x000fe40001800000 */
[----:B------:R-:W-:Y:S02]  /*38c0*/  SEL R11, RZ, 0x8, P2 ;  /* 0x00000008ff0b7807 */ /* 0x000fe40001000000 */
[----:B------:R-:W-:Y:S01]  /*38d0*/  ISETP.GE.AND P3, PT, R12, R37, PT ;  /* 0x000000250c00720c */ /* 0x000fe20003f66270 */
[----:B------:R-:W-:Y:S01]  /*38e0*/  IMAD.SHL.U32 R6, R37, 0x2, RZ ;  /* 0x0000000225067824 */ /* 0x000fe200078e00ff */
[----:B------:R3:W-:Y:S01]  /*38f0*/  STL.64 [R1+0x1d0], R42 ;  /* 0x0001d02a01007387 */ /* 0x0007e20000100a00 */
[----:B0-----:R-:W0:Y:S01]  /*3900*/  LDC.64 R28, c[0x0][0x328] ;  /* 0x0000ca00ff1c7b82 */ /* 0x001e220000000a00 */
[----:B------:R-:W-:Y:S02]  /*3910*/  LOP3.LUT R9, R11, R9, R10, 0xfe, !PT ;  /* 0x000000090b097212 */ /* 0x000fe400078efe0a */
[----:B------:R-:W-:-:S05]  /*3920*/  SEL R11, RZ, 0xffffffff, P3 ;  /* 0xffffffffff0b7807 */ /* 0x000fca0001800000 */
[----:B--2---:R-:W0:Y:S01]  /*3930*/  LDC.64 R30, c[0x0][0x338] ;  /* 0x0000ce00ff1e7b82 */ /* 0x004e220000000a00 */
[-C--:B------:R-:W-:Y:S02]  /*3940*/  ISETP.GE.AND P4, PT, R17, R37.reuse, PT ;  /* 0x000000251100720c */ /* 0x080fe40003f86270 */
[----:B------:R-:W-:Y:S01]  /*3950*/  SHF.R.U32.HI R7, RZ, 0x1f, R8 ;  /* 0x0000001fff077819 */ /* 0x000fe20000011608 */
[----:B------:R-:W-:Y:S01]  /*3960*/  IMAD.SHL.U32 R11, R11, 0x2, RZ ;  /* 0x000000020b0b7824 */ /* 0x000fe200078e00ff */
[----:B------:R-:W-:Y:S01]  /*3970*/  ISETP.GE.AND P2, PT, R20, R37, PT ;  /* 0x000000251400720c */ /* 0x000fe20003f46270 */
[----:B------:R2:W-:Y:S01]  /*3980*/  STL [R1+0x6c], R6 ;  /* 0x00006c0601007387 */ /* 0x0005e20000100800 */
[----:B------:R-:W-:Y:S01]  /*3990*/  SEL R10, RZ, 0x1, P4 ;  /* 0x00000001ff0a7807 */ /* 0x000fe20002000000 */
[----:B------:R-:W-:Y:S01]  /*39a0*/  VIADD R25, R17, 0x60 ;  /* 0x0000006011197836 */ /* 0x000fe20000000000 */
[----:B------:R-:W-:Y:S01]  /*39b0*/  LEA.HI.SX32 R8, R8, R7, 0x1c ;  /* 0x0000000708087211 */ /* 0x000fe200078fe2ff */
[----:B------:R-:W-:Y:S01]  /*39c0*/  STL.64 [R1+0x88], R36 ;  /* 0x0000882401007387 */ /* 0x000fe20000100a00 */
[----:B------:R-:W-:Y:S01]  /*39d0*/  SEL R7, RZ, 0x20, P1 ;  /* 0x00000020ff077807 */ /* 0x000fe20000800000 */
[----:B---3--:R-:W3:Y:S01]  /*39e0*/  LDC R43, c[0x0][0x320] ;  /* 0x0000c800ff2b7b82 */ /* 0x008ee20000000800 */
[----:B-1----:R-:W-:-:S02]  /*39f0*/  ISETP.GE.AND P3, PT, R12, R5, PT ;  /* 0x000000050c00720c */ /* 0x002fc40003f66270 */
[----:B--2---:R-:W-:Y:S02]  /*3a00*/  SEL R6, RZ, 0x10, P5 ;  /* 0x00000010ff067807 */ /* 0x004fe40002800000 */
[----:B------:R-:W-:Y:S02]  /*3a10*/  LOP3.LUT R11, R11, 0x2, R10, 0xe2, !PT ;  /* 0x000000020b0b7812 */ /* 0x000fe400078ee20a */
[----:B------:R-:W-:Y:S01]  /*3a20*/  SEL R12, RZ, 0x4, P2 ;  /* 0x00000004ff0c7807 */ /* 0x000fe20001000000 */
[----:B------:R1:W-:Y:S01]  /*3a30*/  STL.64 [R1+0xa0], R36 ;  /* 0x0000a02401007387 */ /* 0x0003e20000100a00 */
[----:B------:R-:W-:Y:S01]  /*3a40*/  LOP3.LUT R10, R7, R9, R6, 0xfe, !PT ;  /* 0x00000009070a7212 */ /* 0x000fe200078efe06 */
[----:B------:R-:W2:Y:S01]  /*3a50*/  LDC.64 R14, c[0x0][0x300] ;  /* 0x0000c000ff0e7b82 */ /* 0x000ea20000000a00 */
[----:B------:R-:W-:Y:S01]  /*3a60*/  SEL R9, RZ, 0xffffffff, P3 ;  /* 0xffffffffff097807 */ /* 0x000fe20001800000 */
[----:B------:R-:W-:Y:S01]  /*3a70*/  VIADD R6, R4, 0x5f ;  /* 0x0000005f04067836 */ /* 0x000fe20000000000 */
[----:B------:R-:W-:-:S02]  /*3a80*/  LOP3.LUT R12, R11, R12, RZ, 0xfc, !PT ;  /* 0x0000000c0b0c7212 */ /* 0x000fc400078efcff */
[----:B------:R-:W-:Y:S01]  /*3a90*/  ISETP.GE.AND P1, PT, R17, R5, PT ;  /* 0x000000051100720c */ /* 0x000fe20003f26270 */
[----:B------:R-:W-:Y:S01]  /*3aa0*/  STL [R1+0xb8], R8 ;  /* 0x0000b80801007387 */ /* 0x000fe20000100800 */
[----:B------:R-:W-:-:S03]  /*3ab0*/  IMAD.HI R6, R6, 0x2aaaaaab, RZ ;  /* 0x2aaaaaab06067827 */ /* 0x000fc600078e02ff */
[----:B------:R-:W-:Y:S01]  /*3ac0*/  STL [R1+0xd8], R8 ;  /* 0x0000d80801007387 */ /* 0x000fe20000100800 */
[----:B------:R-:W-:Y:S01]  /*3ad0*/  SEL R7, RZ, 0x1, P1 ;  /* 0x00000001ff077807 */ /* 0x000fe20000800000 */
[----:B-1----:R-:W1:Y:S02]  /*3ae0*/  LDC R36, c[0x0][0x424] ;  /* 0x00010900ff247b82 */ /* 0x002e640000000800 */
[----:B------:R-:W-:Y:S04]  /*3af0*/  STL [R1+0xf8], R8 ;  /* 0x0000f80801007387 */ /* 0x000fe80000100800 */
[----:B------:R4:W-:Y:S04]  /*3b00*/  STL [R1+0x118], R8 ;  /* 0x0001180801007387 */ /* 0x0009e80000100800 */
[----:B0-----:R-:W-:Y:S04]  /*3b10*/  STL.128 [R1+0x1c0], R28 ;  /* 0x0001c01c01007387 */ /* 0x001fe80000100c00 */
[----:B------:R0:W-:Y:S01]  /*3b20*/  STL.U8 [R1+0x80], R10 ;  /* 0x0000800a01007387 */ /* 0x0001e20000100000 */
[----:B----4-:R-:W-:-:S03]  /*3b30*/  IMAD.SHL.U32 R8, R9, 0x2, RZ ;  /* 0x0000000209087824 */ /* 0x010fc600078e00ff */
[----:B------:R4:W-:Y:S01]  /*3b40*/  STL.U8 [R1+0x81], R12 ;  /* 0x0000810c01007387 */ /* 0x0009e20000100000 */
[-C--:B------:R-:W-:Y:S02]  /*3b50*/  ISETP.GE.AND P2, PT, R25, R5.reuse, PT ;  /* 0x000000051900720c */ /* 0x080fe40003f46270 */
[----:B------:R-:W-:Y:S01]  /*3b60*/  LOP3.LUT R8, R8, 0x2, R7, 0xe2, !PT ;  /* 0x0000000208087812 */ /* 0x000fe200078ee207 */
[----:B0-----:R-:W0:Y:S01]  /*3b70*/  LDC.U8 R10, c[0x0][0x410] ;  /* 0x00010400ff0a7b82 */ /* 0x001e220000000000 */
[----:B------:R-:W-:Y:S01]  /*3b80*/  SHF.R.U32.HI R7, RZ, 0x1f, R6 ;  /* 0x0000001fff077819 */ /* 0x000fe20000011606 */
[----:B------:R-:W-:Y:S01]  /*3b90*/  VIADD R21, R17, 0x80 ;  /* 0x0000008011157836 */ /* 0x000fe20000000000 */
[----:B------:R-:W-:-:S05]  /*3ba0*/  ISETP.GE.AND P1, PT, R20, R5, PT ;  /* 0x000000051400720c */ /* 0x000fca0003f26270 */
[----:B------:R-:W5:Y:S08]  /*3bb0*/  LDC.64 R28, c[0x0][0x408] ;  /* 0x00010200ff1c7b82 */ /* 0x000f700000000a00 */
[----:B------:R-:W1:Y:S08]  /*3bc0*/  LDC.64 R30, c[0x0][0x418] ;  /* 0x00010600ff1e7b82 */ /* 0x000e700000000a00 */
[----:B----4-:R-:W4:Y:S01]  /*3bd0*/  LDC R12, c[0x0][0x2fc] ;  /* 0x0000bf00ff0c7b82 */ /* 0x010f220000000800 */
[----:B------:R-:W-:-:S02]  /*3be0*/  LEA.HI.SX32 R6, R6, R7, 0x1c ;  /* 0x0000000706067211 */ /* 0x000fc400078fe2ff */
[----:B------:R-:W-:Y:S02]  /*3bf0*/  SEL R11, RZ, 0x8, P2 ;  /* 0x00000008ff0b7807 */ /* 0x000fe40001000000 */
[----:B------:R-:W-:Y:S02]  /*3c00*/  SEL R9, RZ, 0x4, P1 ;  /* 0x00000004ff097807 */ /* 0x000fe40000800000 */
[-C--:B------:R-:W-:Y:S01]  /*3c10*/  ISETP.GE.AND P1, PT, R21, R5.reuse, PT ;  /* 0x000000051500720c */ /* 0x080fe20003f26270 */
[----:B------:R-:W-:Y:S01]  /*3c20*/  STL [R1+0x40], R6 ;  /* 0x0000400601007387 */ /* 0x000fe20000100800 */
[----:B------:R-:W-:Y:S01]  /*3c30*/  LOP3.LUT R7, R11, R8, R9, 0xfe, !PT ;  /* 0x000000080b077212 */ /* 0x000fe200078efe09 */
[----:B------:R-:W-:Y:S01]  /*3c40*/  VIADD R20, R17, 0xa0 ;  /* 0x000000a011147836 */ /* 0x000fe20000000000 */
[----:B------:R-:W-:Y:S01]  /*3c50*/  SEL R8, RZ, 0x10, P1 ;  /* 0x00000010ff087807 */ /* 0x000fe20000800000 */
[----:B------:R3:W-:Y:S01]  /*3c60*/  STL [R1+0x228], R6 ;  /* 0x0002280601007387 */ /* 0x0007e20000100800 */
[----:B------:R-:W-:Y:S01]  /*3c70*/  LOP3.LUT P1, RZ, R230, 0x4, RZ, 0xc0, !PT ;  /* 0x00000004e6ff7812 */ /* 0x000fe2000782c0ff */
[----:B------:R-:W-:Y:S01]  /*3c80*/  IMAD.MOV.U32 R42, RZ, RZ, R4 ;  /* 0x000000ffff2a7224 */ /* 0x000fe200078e0004 */
[----:B------:R-:W-:Y:S01]  /*3c90*/  ISETP.GE.AND P2, PT, R20, R5, PT ;  /* 0x000000051400720c */ /* 0x000fe20003f46270 */
[----:B---3--:R-:W-:-:S05]  /*3ca0*/  IMAD.MOV.U32 R6, RZ, RZ, 0x20 ;  /* 0x00000020ff067424 */ /* 0x008fca00078e00ff */
[----:B------:R-:W-:Y:S01]  /*3cb0*/  SEL R6, R6, 0xffffffe0, !P1 ;  /* 0xffffffe006067807 */ /* 0x000fe20004800000 */
[----:B------:R-:W-:Y:S01]  /*3cc0*/  STL.64 [R1+0x240], R46 ;  /* 0x0002402e01007387 */ /* 0x000fe20000100a00 */
[----:B------:R-:W-:-:S03]  /*3cd0*/  SEL R9, RZ, 0x20, P2 ;  /* 0x00000020ff097807 */ /* 0x000fc60001000000 */
[----:B------:R-:W-:Y:S04]  /*3ce0*/  STL.64 [R1+0x1b0], R42 ;  /* 0x0001b02a01007387 */ /* 0x000fe80000100a00 */
[----:B--2---:R-:W-:Y:S04]  /*3cf0*/  STL.64 [R1+0x48], R14 ;  /* 0x0000480e01007387 */ /* 0x004fe80000100a00 */
[----:B------:R-:W-:Y:S04]  /*3d00*/  STL.64 [R1+0x198], R14 ;  /* 0x0001980e01007387 */ /* 0x000fe80000100a00 */
[----:B-----5:R-:W-:Y:S04]  /*3d10*/  STL.64 [R1+0xa8], R28 ;  /* 0x0000a81c01007387 */ /* 0x020fe80000100a00 */
[----:B-1----:R-:W-:Y:S04]  /*3d20*/  STL.64 [R1+0x168], R30 ;  /* 0x0001681e01007387 */ /* 0x002fe80000100a00 */
[----:B0-----:R-:W-:Y:S04]  /*3d30*/  STL.U8 [R1+0x6a], R10 ;  /* 0x00006a0a01007387 */ /* 0x001fe80000100000 */
[----:B------:R-:W-:Y:S04]  /*3d40*/  STL [R1+0x178], R36 ;  /* 0x0001782401007387 */ /* 0x000fe80000100800 */
[----:B----4-:R-:W-:Y:S04]  /*3d50*/  STL [R1+0x190], R12 ;  /* 0x0001900c01007387 */ /* 0x010fe80000100800 */
[----:B------:R-:W-:Y:S04]  /*3d60*/  STL [R1+0x1b8], R12 ;  /* 0x0001b80c01007387 */ /* 0x000fe80000100800 */
[----:B------:R-:W-:Y:S04]  /*3d70*/  STL.128 [R1+0x1e0], RZ ;  /* 0x0001e0ff01007387 */ /* 0x000fe80000100c00 */
[----:B------:R-:W-:Y:S04]  /*3d80*/  STL.64 [R1+0x1f0], RZ ;  /* 0x0001f0ff01007387 */ /* 0x000fe80000100a00 */
[----:B------:R-:W-:Y:S04]  /*3d90*/  STL.64 [R1+0x1f8], RZ ;  /* 0x0001f8ff01007387 */ /* 0x000fe80000100a00 */
[----:B------:R-:W-:Y:S04]  /*3da0*/  STL.64 [R1+0x248], R16 ;  /* 0x0002481001007387 */ /* 0x000fe80000100a00 */
[----:B------:R-:W-:Y:S04]  /*3db0*/  STL [R1+0x170], R196 ;  /* 0x000170c401007387 */ /* 0x000fe80000100800 */
[----:B------:R-:W-:Y:S01]  /*3dc0*/  STL [R1+0x218], R6 ;  /* 0x0002180601007387 */ /* 0x000fe20000100800 */
[----:B------:R-:W-:Y:S01]  /*3dd0*/  LOP3.LUT R8, R9, R7, R8, 0xfe, !PT ;  /* 0x0000000709087212 */ /* 0x000fe200078efe08 */
[----:B------:R-:W-:-:S02]  /*3de0*/  IMAD R7, R204, 0x200, R35 ;  /* 0x00000200cc077824 */ /* 0x000fc400078e0223 */
[----:B------:R-:W-:Y:S02]  /*3df0*/  IMAD.X R33, R33, 0x1, R38, P0 ;  /* 0x0000000121217824 */ /* 0x000fe400000e0626 */
[----:B------:R-:W-:Y:S01]  /*3e00*/  IMAD.WIDE.U32 R2, R7, 0x2, R2 ;  /* 0x0000000207027825 */ /* 0x000fe200078e0002 */
[----:B------:R-:W-:Y:S03]  /*3e10*/  STL.64 [R1+0x188], RZ ;  /* 0x000188ff01007387 */ /* 0x000fe60000100a00 */
[----:B------:R-:W-:Y:S01]  /*3e20*/  IMAD R40, R40, UR4, RZ ;  /* 0x0000000428287c24 */ /* 0x000fe2000f8e02ff */
[----:B------:R0:W-:Y:S04]  /*3e30*/  STL.64 [R1+0x188], R4 ;  /* 0x0001880401007387 */ /* 0x0001e80000100a00 */
[----:B------:R1:W-:Y:S04]  /*3e40*/  STL.64 [R1+0x220], R2 ;  /* 0x0002200201007387 */ /* 0x0003e80000100a00 */
[----:B------:R-:W-:Y:S04]  /*3e50*/  STL.U8 [R1+0x1d8], R8 ;  /* 0x0001d80801007387 */ /* 0x000fe80000100000 */
[----:B------:R-:W-:Y:S01]  /*3e60*/  STL.U8 [R1+0x1d9], R8 ;  /* 0x0001d90801007387 */ /* 0x000fe20000100000 */
[----:B0-----:R-:W-:-:S03]  /*3e70*/  IMAD.WIDE.U32 R4, R39, UR4, R32 ;  /* 0x0000000427047c25 */ /* 0x001fc6000f8e0020 */
[----:B------:R0:W-:Y:S01]  /*3e80*/  STL.U8 [R1+0x250], R8 ;  /* 0x0002500801007387 */ /* 0x0001e20000100000 */
[----:B-1----:R-:W-:Y:S01]  /*3e90*/  IADD3 R2, P0, R16, R0, RZ ;  /* 0x0000000010027210 */ /* 0x002fe20007f1e0ff */
[----:B------:R-:W-:Y:S01]  /*3ea0*/  IMAD R39, R39, UR5, R40 ;  /* 0x0000000527277c24 */ /* 0x000fe2000f8e0228 */
[----:B------:R-:W-:Y:S01]  /*3eb0*/  LEA.HI R81, R54, 0x8, RZ, 0x19 ;  /* 0x0000000836517811 */ /* 0x000fe200078fc8ff */
[----:B------:R1:W-:Y:S02]  /*3ec0*/  STL [R1+0x160], R0 ;  /* 0x0001600001007387 */ /* 0x0003e40000100800 */
[----:B------:R-:W-:Y:S02]  /*3ed0*/  IMAD.X R3, R41, 0x1, R34, P0 ;  /* 0x0000000129037824 */ /* 0x000fe400000e0622 */
[----:B0-----:R-:W-:Y:S02]  /*3ee0*/  IMAD.U32 R8, RZ, RZ, UR25 ;  /* 0x00000019ff087e24 */ /* 0x001fe4000f8e00ff */
[----:B------:R-:W-:-:S02]  /*3ef0*/  IMAD.IADD R78, R5, 0x1, R39 ;  /* 0x00000001054e7824 */ /* 0x000fc400078e0227 */
[----:B-1----:R-:W-:-:S07]  /*3f00*/  VIADD R0, R8, 0x258 ;  /* 0x0000025808007836 */ /* 0x002fce0000000000 */
.L_x_1487:
[----:B0-----:R-:W2:Y:S01]  /*3f10*/  LDL R8, [R1+0x2d0] ;  /* 0x0002d00001087983 */ /* 0x001ea20000100800 */
[----:B------:R-:W-:Y:S01]  /*3f20*/  VIADD R26, R26, 0xffffffff ;  /* 0xffffffff1a1a7836 */ /* 0x000fe20000000000 */
[----:B------:R-:W-:-:S04]  /*3f30*/  MOV R94, 0x3fb0 ;  /* 0x00003fb0005e7802 */ /* 0x000fc80000000f00 */
[----:B------:R-:W-:Y:S02]  /*3f40*/  ISETP.GT.AND P6, PT, R26, R27, PT ;  /* 0x0000001b1a00720c */ /* 0x000fe40003fc4270 */
[----:B--2---:R-:W-:-:S13]  /*3f50*/  R2UR UR4, R8 ;  /* 0x00000000080472ca */ /* 0x004fda00000e0000 */
[----:B------:R-:W-:Y:S01]  /*3f60*/  IMAD.U32 R80, RZ, RZ, UR4 ;  /* 0x00000004ff507e24 */ /* 0x000fe2000f8e00ff */
[----:B------:R-:W-:Y:S05]  /*3f70*/  YIELD ;  /* 0x0000000000007946 */ /* 0x000fea0003800000 */
[----:B------:R-:W-:Y:S01]  /*3f80*/  BSSY B1, `(.L_x_1479) ;  /* 0x0000003000017945 */ /* 0x000fe20003800000 */
[----:B------:R-:W-:-:S07]  /*3f90*/  VIADD R80, R80, 0x2b8 ;  /* 0x000002b850507836 */ /* 0x000fce0000000000 */
[----:B------:R-:W-:Y:S05]  /*3fa0*/  CALL.REL.NOINC `($_ZN7cutlass13device_kernelIN5flash11enable_sm90INS1_16FlashAttnFwdSm90INS1_25CollectiveMainloopFwdSm90ILi2EN4cute5tupleIJNS5_1CILi1EEES8_S8_EEENS6_IJNS7_ILi128EEENS7_ILi96EEENS7_ILi192EEEEEELi192ENS_10bfloat16_tEfNS_4arch4Sm90ELb0ELb1ELb1ELb1ELb0ELb1ELb0ELb1ELb1ELb1ELb1ELb0EEENS1_21CollectiveEpilogueFwdINS6_IJSA_SC_SB_EEES9_SE_SG_Li256ELb1ELb1ELb1ELb0EEENS1_36VarlenDynamicPersistentTileSchedulerILi128ELi96ELi256ELi128ELb1ELb1ELb1ELb1ELb0ELb1EEEEEEEEEvNT_6ParamsE$_ZZN5flash25CollectiveMainloopFwdSm90ILi2EN4cute5tupleIJNS1_1CILi1EEES4_S4_EEENS2_IJNS3_ILi128EEENS3_ILi96EEENS3_ILi192EEEEEELi192EN7cutlass10bfloat16_tEfNSA_4arch4Sm90ELb0ELb1ELb1ELb1ELb0ELb1ELb0ELb1ELb1ELb1ELb1ELb0EE12store_kv_newINS_16FlashAttnFwdSm90ISE_NS_21CollectiveEpilogueFwdINS2_IJS6_S8_S7_EEES5_SB_SD_Li256ELb1ELb1ELb1ELb0EEENS_36VarlenDynamicPersistentTileSchedulerILi128ELi96ELi256ELi128ELb1ELb1ELb1ELb1ELb0ELb1EEEE13SharedStorageEEEbRKNSE_6ParamsENSA_25PipelineTmaAsyncNoClusterILi2ENSA_16PipelineTmaAsyncILi2EEEEESU_RNSA_13PipelineStateILj2EEEiRT_RKNS_16SeqlenInfoQKNewKILb1ELb1EEENS2_IJiiiiEEEENKUliRKT_E_clISW_EEDaiS17_) ;  /* 0x00000260009c7944 */ /* 0x000fea0003c00000 */
[----:B------:R-:W-:Y:S05]  /*3fb0*/  BSYNC B1 ;  /* 0x0000000000017941 */ /* 0x000fea0003800000 */
.L_x_1479:
[----:B------:R-:W2:Y:S04]  /*3fc0*/  LDL R8, [R1+0x304] ;  /* 0x0003040001087983 */ /* 0x000ea80000100800 */
[----:B------:R0:W5:Y:S01]  /*3fd0*/  LDL.64 R46, [R1+0x2b8] ;  /* 0x0002b800012e7983 */ /* 0x0001620000100a00 */
[----:B--2---:R-:W-:-:S13]  /*3fe0*/  R2UR UR4, R8 ;  /* 0x00000000080472ca */ /* 0x004fda00000e0000 */
[----:B------:R-:W-:-:S04]  /*3ff0*/  ULOP3.LUT UR4, UR4, 0x1, URZ, 0xfc, !UPT ;  /* 0x0000000104047892 */ /* 0x000fc8000f8efc3f */
[----:B------:R-:W-:-:S06]  /*4000*/  UISETP.NE.AND UP0, UPT, UR4, 0x3, UPT ;  /* 0x000000030400788c */ /* 0x000fcc000bf05270 */
[----:B------:R-:W-:-:S13]  /*4010*/  PLOP3.LUT P0, PT, PT, PT, UP0, 0x80, 0x0 ;  /* 0x000000000000781c */ /* 0x000fda0003f0f008 */
[----:B0-----:R-:W-:Y:S05]  /*4020*/  @!P0 BRA `(.L_x_1480) ;  /* 0x0000000000048947 */ /* 0x001fea0003800000 */
[----:B------:R-:W-:Y:S01]  /*4030*/  BPT.TRAP 0x1 ;  /* 0x000000040000795c */ /* 0x000fe20000300000 */
.L_x_1480:
[----:B-----5:R-:W-:Y:S01]  /*4040*/  LEA R50, R46, UR37, 0x3 ;  /* 0x000000252e327c11 */ /* 0x020fe2000f8e18ff */
[----:B------:R-:W-:Y:S01]  /*4050*/  BSSY B0, `(.L_x_1481) ;  /* 0x0000004000007945 */ /* 0x000fe20003800000 */
[----:B------:R-:W-:-:S04]  /*4060*/  SHF.L.U32 R9, R47, 0x1f, RZ ;  /* 0x0000001f2f097819 */ /* 0x000fc800000006ff */
[----:B------:R-:W0:Y:S02]  /*4070*/  SYNCS.PHASECHK.TRANS64.TRYWAIT P0, [R50+URZ+0x308b0], R9 ;  /* 0x0308b009320075a7 */ /* 0x000e24000800017f */
[----:B0-----:R-:W-:Y:S05]  /*4080*/  @!P0 BRA `(.L_x_1482) ;  /* 0x00000234009c8947 */ /* 0x001fea0003800000 */
.L_x_1830:
[----:B------:R-:W-:Y:S05]  /*4090*/  BSYNC B0 ;  /* 0x0000000000007941 */ /* 0x000fea0003800000 */
.L_x_1481:
[----:B0-----:R-:W2:Y:S01]  /*40a0*/  LDL R9, [R1+0x60] ;  /* 0x0000600001097983 */ /* 0x001ea20000100800 */
[----:B------:R-:W-:Y:S01]  /*40b0*/  BSSY B0, `(.L_x_1483) ;  /* 0x0000028000007945 */ /* 0x000fe20003800000 */
[----:B------:R-:W-:-:S04]  /*40c0*/  IMAD.WIDE R40, R26, 0x60, R2 ;  /* 0x000000601a287825 */ /* 0x000fc800078e0202 */
[----:B--2---:R-:W-:Y:S02]  /*40d0*/  IMAD R8, R26, -0x60, R9 ;  /* 0xffffffa01a087824 */ /* 0x004fe400078e0209 */
[----:B------:R-:W-:-:S03]  /*40e0*/  IMAD R9, R46, 0x4800, R7 ;  /* 0x000048002e097824 */ /* 0x000fc600078e0207 */
[----:B------:R-:W-:Y:S01]  /*40f0*/  VIMNMX R11, R8, 0x60, PT ;  /* 0x00000060080b7848 */ /* 0x000fe20003fe0100 */
[C---:B------:R-:W-:Y:S02]  /*4100*/  VIADD R8, R16.reuse, 0x40 ;  /* 0x0000004010087836 */ /* 0x040fe40000000000 */
[----:B------:R-:W-:Y:S01]  /*4110*/  IMAD R44, R9, 0x2, R24 ;  /* 0x00000002092c7824 */ /* 0x000fe200078e0218 */
[-C--:B------:R-:W-:Y:S02]  /*4120*/  ISETP.GE.AND P1, PT, R16, R11.reuse, PT ;  /* 0x0000000b1000720c */ /* 0x080fe40003f26270 */
[----:B------:R-:W-:Y:S01]  /*4130*/  ISETP.GE.AND P0, PT, R8, R11, PT ;  /* 0x0000000b0800720c */ /* 0x000fe20003f06270 */
[----:B------:R-:W-:-:S04]  /*4140*/  IMAD.IADD R11, R6, 0x1, R9 ;  /* 0x00000001060b7824 */ /* 0x000fc800078e0209 */
[----:B------:R-:W-:-:S06]  /*4150*/  IMAD R45, R11, 0x2, R24 ;  /* 0x000000020b2d7824 */ /* 0x000fcc00078e0218 */
[----:B------:R-:W-:Y:S05]  /*4160*/  @P1 BRA `(.L_x_1484) ;  /* 0x0000000000701947 */ /* 0x000fea0003800000 */
[----:B------:R-:W-:Y:S01]  /*4170*/  ISETP.GE.AND P3, PT, R17, UR46, PT ;  /* 0x0000002e11007c0c */ /* 0x000fe2000bf66270 */
[----:B------:R-:W-:Y:S01]  /*4180*/  IMAD R15, R41, UR42, RZ ;  /* 0x0000002a290f7c24 */ /* 0x000fe2000f8e02ff */
[----:B------:R-:W-:Y:S01]  /*4190*/  ISETP.GE.AND P4, PT, R21, UR46, PT ;  /* 0x0000002e15007c0c */ /* 0x000fe2000bf86270 */
[----:B------:R-:W-:Y:S01]  /*41a0*/  IMAD.MOV.U32 R12, RZ, RZ, R4 ;  /* 0x000000ffff0c7224 */ /* 0x000fe200078e0004 */
[----:B------:R-:W-:Y:S01]  /*41b0*/  ISETP.GE.AND P5, PT, R20, UR46, PT ;  /* 0x0000002e14007c0c */ /* 0x000fe2000bfa6270 */
[----:B------:R-:W-:Y:S02]  /*41c0*/  IMAD.MOV.U32 R13, RZ, RZ, R78 ;  /* 0x000000ffff0d7224 */ /* 0x000fe400078e004e */
[C---:B------:R-:W-:Y:S02]  /*41d0*/  IMAD R15, R40.reuse, UR43, R15 ;  /* 0x0000002b280f7c24 */ /* 0x040fe4000f8e020f */
[----:B------:R-:W-:-:S04]  /*41e0*/  IMAD.WIDE.U32 R12, R40, UR42, R12 ;  /* 0x0000002a280c7c25 */ /* 0x000fc8000f8e000c */
[----:B------:R-:W0:Y:S01]  /*41f0*/  @!P3 LDS.128 R8, [R44] ;  /* 0x000000002c08b984 */ /* 0x000e220000000c00 */
[----:B------:R-:W-:Y:S01]  /*4200*/  IMAD.IADD R15, R13, 0x1, R15 ;  /* 0x000000010d0f7824 */ /* 0x000fe200078e020f */
[C---:B------:R-:W-:Y:S01]  /*4210*/  LEA R42, P1, R12.reuse, UR40, 0x1 ;  /* 0x000000280c2a7c11 */ /* 0x040fe2000f8208ff */
[C---:B------:R-:W-:Y:S01]  /*4220*/  VIADD R13, R17.reuse, 0x20 ;  /* 0x00000020110d7836 */ /* 0x040fe20000000000 */
[----:B------:R-:W1:Y:S02]  /*4230*/  @!P4 LDS.128 R32, [R44+0x6000] ;  /* 0x006000002c20c984 */ /* 0x000e640000000c00 */
[----:B------:R-:W-:Y:S01]  /*4240*/  LEA.HI.X R43, R12, UR41, R15, 0x1, P1 ;  /* 0x000000290c2b7c11 */ /* 0x000fe200088f0c0f */
[----:B------:R-:W-:Y:S01]  /*4250*/  VIADD R12, R17, 0x40 ;  /* 0x00000040110c7836 */ /* 0x000fe20000000000 */
[----:B------:R-:W-:Y:S01]  /*4260*/  ISETP.GE.AND P2, PT, R13, UR46, PT ;  /* 0x0000002e0d007c0c */ /* 0x000fe2000bf46270 */
[----:B------:R-:W2:Y:S03]  /*4270*/  @!P5 LDS.128 R36, [R45+0x6000] ;  /* 0x006000002d24d984 */ /* 0x000ea60000000c00 */
[----:B------:R-:W-:-:S13]  /*4280*/  ISETP.GE.AND P1, PT, R12, UR46, PT ;  /* 0x0000002e0c007c0c */ /* 0x000fda000bf26270 */
[----:B------:R-:W3:Y:S04]  /*4290*/  @!P1 LDS.128 R12, [R44+0x3000] ;  /* 0x003000002c0c9984 */ /* 0x000ee80000000c00 */
[----:B0-----:R-:W-:Y:S01]  /*42a0*/  @!P3 STG.E.128 desc[UR60][R42.64], R8 ;  /* 0x000000082a00b986 */ /* 0x001fe2000c101d3c */
[----:B------:R-:W-:-:S03]  /*42b0*/  ISETP.GE.AND P3, PT, R25, UR46, PT ;  /* 0x0000002e19007c0c */ /* 0x000fc6000bf66270 */
[----:B------:R-:W0:Y:S04]  /*42c0*/  @!P2 LDS.128 R8, [R45] ;  /* 0x000000002d08a984 */ /* 0x000e280000000c00 */
[----:B-1----:R-:W-:Y:S04]  /*42d0*/  @!P4 STG.E.128 desc[UR60][R42.64+0x100], R32 ;  /* 0x000100202a00c986 */ /* 0x002fe8000c101d3c */
[----:B--2---:R-:W-:Y:S04]  /*42e0*/  @!P5 STG.E.128 desc[UR60][R42.64+0x140], R36 ;  /* 0x000140242a00d986 */ /* 0x004fe8000c101d3c */
[----:B------:R-:W1:Y:S04]  /*42f0*/  @!P3 LDS.128 R28, [R45+0x3000] ;  /* 0x003000002d1cb984 */ /* 0x000e680000000c00 */
[----:B---3--:R2:W-:Y:S04]  /*4300*/  @!P1 STG.E.128 desc[UR60][R42.64+0x80], R12 ;  /* 0x0000800c2a009986 */ /* 0x0085e8000c101d3c */
[----:B0-----:R2:W-:Y:S04]  /*4310*/  @!P2 STG.E.128 desc[UR60][R42.64+0x40], R8 ;  /* 0x000040082a00a986 */ /* 0x0015e8000c101d3c */
[----:B-1----:R2:W-:Y:S02]  /*4320*/  @!P3 STG.E.128 desc[UR60][R42.64+0xc0], R28 ;  /* 0x0000c01c2a00b986 */ /* 0x0025e4000c101d3c */
.L_x_1484:
[----:B------:R-:W-:Y:S05]  /*4330*/  BSYNC B0 ;  /* 0x0000000000007941 */ /* 0x000fea0003800000 */
.L_x_1483:
[----:B------:R-:W-:Y:S04]  /*4340*/  BSSY B0, `(.L_x_1485) ;  /* 0x0000020000007945 */ /* 0x000fe80003800000 */
[----:B------:R-:W-:Y:S05]  /*4350*/  @P0 BRA `(.L_x_1486) ;  /* 0x0000000000780947 */ /* 0x000fea0003800000 */
[----:B--2---:R-:W-:Y:S01]  /*4360*/  IADD3 R11, P0, R40, 0x40, RZ ;  /* 0x00000040280b7810 */ /* 0x004fe20007f1e0ff */
[----:B------:R-:W-:Y:S01]  /*4370*/  IMAD.MOV.U32 R8, RZ, RZ, R4 ;  /* 0x000000ffff087224 */ /* 0x000fe200078e0004 */
[----:B------:R-:W-:Y:S01]  /*4380*/  ISETP.GE.AND P3, PT, R17, UR46, PT ;  /* 0x0000002e11007c0c */ /* 0x000fe2000bf66270 */
[----:B------:R-:W-:Y:S01]  /*4390*/  IMAD.MOV.U32 R9, RZ, RZ, R78 ;  /* 0x000000ffff097224 */ /* 0x000fe200078e004e */
[----:B------:R-:W-:Y:S01]  /*43a0*/  ISETP.GE.AND P1, PT, R21, UR46, PT ;  /* 0x0000002e15007c0c */ /* 0x000fe2000bf26270 */
[----:B------:R-:W-:Y:S01]  /*43b0*/  IMAD.X R40, RZ, RZ, R41, P0 ;  /* 0x000000ffff287224 */ /* 0x000fe200000e0629 */
[----:B------:R-:W-:Y:S01]  /*43c0*/  ISETP.GE.AND P5, PT, R20, UR46, PT ;  /* 0x0000002e14007c0c */ /* 0x000fe2000bfa6270 */
[----:B------:R-:W-:Y:S02]  /*43d0*/  VIADD R10, R17, 0x40 ;  /* 0x00000040110a7836 */ /* 0x000fe40000000000 */
[----:B------:R-:W-:Y:S02]  /*43e0*/  IMAD R40, R40, UR42, RZ ;  /* 0x0000002a28287c24 */ /* 0x000fe4000f8e02ff */
[----:B------:R-:W-:Y:S01]  /*43f0*/  IMAD.WIDE.U32 R8, R11, UR42, R8 ;  /* 0x0000002a0b087c25 */ /* 0x000fe2000f8e0008 */
[----:B------:R-:W-:-:S03]  /*4400*/  ISETP.GE.AND P2, PT, R10, UR46, PT ;  /* 0x0000002e0a007c0c */ /* 0x000fc6000bf46270 */
[----:B------:R-:W-:Y:S01]  /*4410*/  IMAD R11, R11, UR43, R40 ;  /* 0x0000002b0b0b7c24 */ /* 0x000fe2000f8e0228 */
[----:B------:R-:W-:Y:S01]  /*4420*/  LEA R48, P4, R8, UR40, 0x1 ;  /* 0x0000002808307c11 */ /* 0x000fe2000f8808ff */
[----:B------:R-:W-:Y:S01]  /*4430*/  VIADD R10, R17, 0x20 ;  /* 0x00000020110a7836 */ /* 0x000fe20000000000 */
[----:B------:R-:W0:Y:S01]  /*4440*/  @!P1 LDS.128 R28, [R44+0x8000] ;  /* 0x008000002c1c9984 */ /* 0x000e220000000c00 */
[----:B------:R-:W-:-:S03]  /*4450*/  IMAD.IADD R9, R9, 0x1, R11 ;  /* 0x0000000109097824 */ /* 0x000fc600078e020b */
[----:B------:R-:W-:Y:S01]  /*4460*/  ISETP.GE.AND P0, PT, R10, UR46, PT ;  /* 0x0000002e0a007c0c */ /* 0x000fe2000bf06270 */
[----:B------:R-:W1:Y:S01]  /*4470*/  @!P5 LDS.128 R40, [R45+0x8000] ;  /* 0x008000002d28d984 */ /* 0x000e620000000c00 */
[----:B------:R-:W-:Y:S02]  /*4480*/  LEA.HI.X R49, R8, UR41, R9, 0x1, P4 ;  /* 0x0000002908317c11 */ /* 0x000fe4000a0f0c09 */
[----:B------:R-:W-:Y:S01]  /*4490*/  ISETP.GE.AND P4, PT, R25, UR46, PT ;  /* 0x0000002e19007c0c */ /* 0x000fe2000bf86270 */
[----:B------:R-:W2:Y:S04]  /*44a0*/  @!P3 LDS.128 R8, [R44+0x2000] ;  /* 0x002000002c08b984 */ /* 0x000ea80000000c00 */
[----:B------:R-:W3:Y:S04]  /*44b0*/  @!P2 LDS.128 R12, [R44+0x5000] ;  /* 0x005000002c0ca984 */ /* 0x000ee80000000c00 */
[----:B------:R-:W4:Y:S04]  /*44c0*/  @!P0 LDS.128 R32, [R45+0x2000] ;  /* 0x002000002d208984 */ /* 0x000f280000000c00 */
[----:B------:R-:W5:Y:S04]  /*44d0*/  @!P4 LDS.128 R36, [R45+0x5000] ;  /* 0x005000002d24c984 */ /* 0x000f680000000c00 */
[----:B0-----:R0:W-:Y:S04]  /*44e0*/  @!P1 STG.E.128 desc[UR60][R48.64+0x100], R28 ;  /* 0x0001001c30009986 */ /* 0x0011e8000c101d3c */
[----:B-1----:R0:W-:Y:S04]  /*44f0*/  @!P5 STG.E.128 desc[UR60][R48.64+0x140], R40 ;  /* 0x000140283000d986 */ /* 0x0021e8000c101d3c */
[----:B--2---:R0:W-:Y:S04]  /*4500*/  @!P3 STG.E.128 desc[UR60][R48.64], R8 ;  /* 0x000000083000b986 */ /* 0x0041e8000c101d3c */
[----:B---3--:R0:W-:Y:S04]  /*4510*/  @!P2 STG.E.128 desc[UR60][R48.64+0x80], R12 ;  /* 0x0000800c3000a986 */ /* 0x0081e8000c101d3c */
[----:B----4-:R0:W-:Y:S04]  /*4520*/  @!P0 STG.E.128 desc[UR60][R48.64+0x40], R32 ;  /* 0x0000402030008986 */ /* 0x0101e8000c101d3c */
[----:B-----5:R0:W-:Y:S02]  /*4530*/  @!P4 STG.E.128 desc[UR60][R48.64+0xc0], R36 ;  /* 0x0000c0243000c986 */ /* 0x0201e4000c101d3c */
.L_x_1486:
[----:B------:R-:W-:Y:S05]  /*4540*/  BSYNC B0 ;  /* 0x0000000000007941 */ /* 0x000fea0003800000 */
.L_x_1485:
[----:B0-2---:R-:W0:Y:S01]  /*4550*/  S2R R8, SR_TID.X ;  /* 0x0000000000087919 */ /* 0x005e220000002100 */
[----:B------:R-:W-:Y:S01]  /*4560*/  @!PT LDS RZ, [RZ] ;  /* 0x00000000fffff984 */ /* 0x000fe20000000800 */
[----:B------:R-:W-:Y:S01]  /*4570*/  @!PT LDS RZ, [RZ] ;  /* 0x00000000fffff984 */ /* 0x000fe20000000800 */
[----:B------:R-:W-:Y:S01]  /*4580*/  @!PT LDS RZ, [RZ] ;  /* 0x00000000fffff984 */ /* 0x000fe20000000800 */
[----:B------:R-:W-:Y:S01]  /*4590*/  @!PT LDS RZ, [RZ] ;  /* 0x00000000fffff984 */ /* 0x000fe20000000800 */
[----:B------:R1:W-:Y:S06]  /*45a0*/  MEMBAR.ALL.CTA ;  /* 0x0000000000007992 */ /* 0x0003ec0000008000 */
[----:B-1----:R-:W1:Y:S01]  /*45b0*/  FENCE.VIEW.ASYNC.S ;  /* 0x00000000000073c6 */ /* 0x002e620000000000 */
[----:B------:R-:W-:Y:S05]  /*45c0*/  WARPSYNC.ALL ;  /* 0x0000000000007948 */ /* 0x000fea0003800000 */
[----:B0-----:R-:W-:-:S04]  /*45d0*/  LOP3.LUT R8, R8, 0x7f, RZ, 0xc0, !PT ;  /* 0x0000007f08087812 */ /* 0x001fc800078ec0ff */
[----:B------:R-:W-:Y:S01]  /*45e0*/  ISETP.NE.AND P0, PT, R8, RZ, PT ;  /* 0x000000ff0800720c */ /* 0x000fe20003f05270 */
[----:B-1----:R0:W-:-:S12]  /*45f0*/  BAR.SYNC.DEFER_BLOCKING R81, 0x80 ;  /* 0x000200510000751d */ /* 0x0021d80000010000 */
[----:B------:R-:W-:-:S05]  /*4600*/  @!P0 VIADD R50, R50, 0x308c0 ;  /* 0x000308c032328836 */ /* 0x000fca0000000000 */
[----:B------:R-:W-:-:S04]  /*4610*/  @!P0 PRMT R50, RZ, 0x654, R50 ;  /* 0x00000654ff328816 */ /* 0x000fc80000000032 */
[----:B------:R0:W-:Y:S01]  /*4620*/  @!P0 SYNCS.ARRIVE.TRANS64.RED.A1T0 RZ, [R50+URZ], RZ ;  /* 0x000000ff32ff89a7 */ /* 0x0001e2000810043f */
[----:B------:R-:W2:Y:S01]  /*4630*/  LDL R10, [R1+0x2c0] ;  /* 0x0002c000010a7983 */ /* 0x000ea20000100800 */
[----:B------:R-:W-:Y:S02]  /*4640*/  VIADD R8, R46, 0x1 ;  /* 0x000000012e087836 */ /* 0x000fe40000000000 */
[----:B------:R-:W-:-:S03]  /*4650*/  IMAD.MOV.U32 R46, RZ, RZ, RZ ;  /* 0x000000ffff2e7224 */ /* 0x000fc600078e00ff */
[----:B------:R-:W-:Y:S01]  /*4660*/  ISETP.NE.AND P0, PT, R8, 0x2, PT ;  /* 0x000000020800780c */ /* 0x000fe20003f05270 */
[----:B------:R0:W-:-:S12]  /*4670*/  STL [R1+0x2b8], R8 ;  /* 0x0002b80801007387 */ /* 0x0001d80000100800 */
[----:B------:R-:W-:-:S05]  /*4680*/  @!P0 LOP3.LUT R47, R47, 0x1, RZ, 0x3c, !PT ;  /* 0x000000012f2f8812 */ /* 0x000fca00078e3cff */
[----:B------:R0:W-:Y:S01]  /*4690*/  @!P0 STL.64 [R1+0x2b8], R46 ;  /* 0x0002b82e01008387 */ /* 0x0001e20000100a00 */
[----:B------:R-:W-:Y:S01]  /*46a0*/  PLOP3.LUT P0, PT, PT, PT, PT, 0x8, 0x0 ;  /* 0x000000000000781c */ /* 0x000fe20003f0e170 */
[----:B--2---:R-:W-:-:S05]  /*46b0*/  VIADD R10, R10, 0x1 ;  /* 0x000000010a0a7836 */ /* 0x004fca0000000000 */
[----:B------:R0:W-:Y:S01]  /*46c0*/  STL [R1+0x2c0], R10 ;  /* 0x0002c00a01007387 */ /* 0x0001e20000100800 */
[----:B------:R-:W-:Y:S06]  /*46d0*/  @P6 BRA `(.L_x_1487) ;  /* 0xfffffff8000c6947 */ /* 0x000fec000383ffff */
.L_x_1476:
[----:B------:R-:W1:Y:S01]  /*46e0*/  LDC R0, c[0x0][0x448] ;  /* 0x00011200ff007b82 */ /* 0x000e620000000800 */
[----:B------:R-:W-:Y:S02]  /*46f0*/  R2UR UR4, R192 ;  /* 0x00000000c00472ca */ /* 0x000fe400000e0000 */
[----:B------:R-:W-:-:S05]  /*4700*/  IADD3 R5, R22, 0x1, -R19 ;  /* 0x0000000116057810 */ /* 0x000fca0007ffe813 */
[----:B------:R-:W2:Y:S06]  /*4710*/  LDC.64 R6, c[0x0][0x9e0] ;  /* 0x00027800ff067b82 */ /* 0x000eac0000000a00 */
[----:B------:R-:W-:Y:S01]  /*4720*/  UIADD3 UR4, UR4, 0x7f, URZ ;  /* 0x0000007f04047890 */ /* 0x000fe2000fffe03f */
[----:B-1----:R-:W-:Y:S02]  /*4730*/  ISETP.NE.AND P1, PT, R0, 0x1, PT ;  /* 0x000000010000780c */ /* 0x002fe40003f25270 */
[----:B--2---:R-:W-:-:S11]  /*4740*/  ISETP.GE.AND P2, PT, R7, 0x1, PT ;  /* 0x000000010700780c */ /* 0x004fd60003f46270 */
[----:B------:R-:W1:Y:S08]  /*4750*/  @P1 LDC R0, c[0x0][0x44c] ;  /* 0x00011300ff001b82 */ /* 0x000e700000000800 */
[----:B------:R-:W2:Y:S01]  /*4760*/  @P1 LDC R3, c[0x0][0x450] ;  /* 0x00011400ff031b82 */ /* 0x000ea20000000800 */
[----:B-1----:R-:W-:-:S04]  /*4770*/  @P1 IMAD.HI.U32 R2, R0, UR4, RZ ;  /* 0x0000000400021c27 */ /* 0x002fc8000f8e00ff */
[----:B------:R-:W-:Y:S01]  /*4780*/  IMAD.U32 R0, RZ, RZ, UR4 ;  /* 0x00000004ff007e24 */ /* 0x000fe2000f8e00ff */
[----:B--2---:R-:W-:-:S05]  /*4790*/  @P1 SHF.R.U32.HI R0, RZ, R3, R2 ;  /* 0x00000003ff001219 */ /* 0x004fca0000011602 */
[----:B------:R-:W-:Y:S01]  /*47a0*/  IMAD.IADD R3, R5, 0x1, R0 ;  /* 0x0000000105037824 */ /* 0x000fe200078e0200 */
[----:B------:R-:W-:Y:S06]  /*47b0*/  @P0 BRA `(.L_x_1488) ;  /* 0x0000000000080947 */ /* 0x000fec0003800000 */
[----:B------:R-:W1:Y:S02]  /*47c0*/  FENCE.VIEW.ASYNC.G ;  /* 0x00000000000073c6 */ /* 0x000e640000000100 */
[----:B-1----:R-:W-:Y:S06]  /*47d0*/  BAR.ARV 0xc, 0x180 ;  /* 0x0306000000007b1d */ /* 0x002fec0000002000 */
.L_x_1488:
[----:B------:R-:W-:Y:S01]  /*47e0*/  IMAD.IADD R0, R3, 0x1, R6 ;  /* 0x0000000103007824 */ /* 0x000fe200078e0206 */
[----:B------:R-:W-:Y:S06]  /*47f0*/  @!P2 BRA `(.L_x_1489) ;  /* 0x000000000040a947 */ /* 0x000fec0003800000 */
[C---:B------:R-:W-:Y:S01]  /*4800*/  ISETP.GT.AND P0, PT, R3.reuse, RZ, PT ;  /* 0x000000ff0300720c */ /* 0x040fe20003f04270 */
[----:B------:R-:W-:-:S12]  /*4810*/  VIADD R2, R3, 0xffffffff ;  /* 0xffffffff03027836 */ /* 0x000fd80000000000 */
[----:B------:R-:W-:Y:S05]  /*4820*/  @P0 BRA `(.L_x_1490) ;  /* 0x00000000001c0947 */ /* 0x000fea0003800000 */
[----:B------:R-:W-:Y:S01]  /*4830*/  ISETP.NE.AND P0, PT, R7, 0x1, PT ;  /* 0x000000010700780c */ /* 0x000fe20003f05270 */
[----:B------:R-:W-:-:S12]  /*4840*/  IMAD.MOV R3, RZ, RZ, -R3 ;  /* 0x000000ffff037224 */ /* 0x000fd800078e0a03 */
[----:B------:R-:W1:Y:S02]  /*4850*/  @P0 LDC.64 R4, c[0x0][0x9e8] ;  /* 0x00027a00ff040b82 */ /* 0x000e640000000a00 */
[----:B-1----:R-:W-:-:S05]  /*4860*/  @P0 IMAD.HI.U32 R2, R3, R4, RZ ;  /* 0x0000000403020227 */ /* 0x002fca00078e00ff */
[----:B------:R-:W-:-:S04]  /*4870*/  @P0 SHF.R.U32.HI R3, RZ, R5, R2 ;  /* 0x00000005ff030219 */ /* 0x000fc80000011602 */
[----:B------:R-:W-:Y:S01]  /*4880*/  LOP3.LUT R2, RZ, R3, RZ, 0x33, !PT ;  /* 0x00000003ff027212 */ /* 0x000fe200078e33ff */
[----:B------:R-:W-:Y:S06]  /*4890*/  BRA `(.L_x_1491) ;  /* 0x0000000000107947 */ /* 0x000fec0003800000 */
.L_x_1490:
[----:B------:R-:W-:-:S13]  /*48a0*/  ISETP.NE.AND P0, PT, R7, 0x1, PT ;  /* 0x000000010700780c */ /* 0x000fda0003f05270 */
[----:B------:R-:W1:Y:S02]  /*48b0*/  @P0 LDC.64 R4, c[0x0][0x9e8] ;  /* 0x00027a00ff040b82 */ /* 0x000e640000000a00 */
[----:B-1----:R-:W-:-:S05]  /*48c0*/  @P0 IMAD.HI.U32 R4, R2, R4, RZ ;  /* 0x0000000402040227 */ /* 0x002fca00078e00ff */
[----:B------:R-:W-:-:S07]  /*48d0*/  @P0 SHF.R.U32.HI R2, RZ, R5, R4 ;  /* 0x00000005ff020219 */ /* 0x000fce0000011604 */
.L_x_1491:
[----:B------:R-:W-:-:S05]  /*48e0*/  IMAD R3, R2, R7, R7 ;  /* 0x0000000702037224 */ /* 0x000fca00078e0207 */
[----:B------:R-:W-:-:S07]  /*48f0*/  VIMNMX R0, R0, R3, PT ;  /* 0x0000000300007248 */ /* 0x000fce0003fe0100 */
.L_x_1489:
[----:B------:R-:W1:Y:S01]  /*4900*/  @P1 LDC R2, c[0x0][0x44c] ;  /* 0x00011300ff021b82 */ /* 0x000e620000000800 */
[----:B------:R-:W-:Y:S01]  /*4910*/  R2UR UR4, R192 ;  /* 0x00000000c00472ca */ /* 0x000fe200000e0000 */
[----:B------:R-:W-:-:S04]  /*4920*/  VIADD R0, R0, 0x5f ;  /* 0x0000005f00007836 */ /* 0x000fc80000000000 */
[----:B------:R-:W-:Y:S02]  /*4930*/  IMAD.HI R0, R0, 0x2aaaaaab, RZ ;  /* 0x2aaaaaab00007827 */ /* 0x000fe400078e02ff */
[----:B------:R-:W2:Y:S06]  /*4940*/  @P1 LDC R5, c[0x0][0x450] ;  /* 0x00011400ff051b82 */ /* 0x000eac0000000800 */
[----:B------:R-:W-:Y:S02]  /*4950*/  IMAD.U32 R3, RZ, RZ, UR4 ;  /* 0x00000004ff037e24 */ /* 0x000fe4000f8e00ff */
[----:B-1----:R-:W-:Y:S01]  /*4960*/  @P1 IMAD.HI.U32 R2, R2, UR4, RZ ;  /* 0x0000000402021c27 */ /* 0x002fe2000f8e00ff */
[----:B------:R-:W-:-:S04]  /*4970*/  ULDC UR4, c[0x0][0x9dc] ;  /* 0x0002770000047ab9 */ /* 0x000fc80000000800 */
[----:B--2---:R-:W-:-:S05]  /*4980*/  @P1 SHF.R.U32.HI R3, RZ, R5, R2 ;  /* 0x00000005ff031219 */ /* 0x004fca0000011602 */
[----:B------:R-:W-:Y:S01]  /*4990*/  IMAD.IADD R2, R76, 0x1, R3 ;  /* 0x000000014c027824 */ /* 0x000fe200078e0203 */
[----:B------:R-:W-:-:S03]  /*49a0*/  SHF.R.U32.HI R3, RZ, 0x1f, R0 ;  /* 0x0000001fff037819 */ /* 0x000fc60000011600 */
[----:B------:R-:W-:Y:S01]  /*49b0*/  VIADD R4, R2, -UR4 ;  /* 0x8000000402047c36 */ /* 0x000fe20008000000 */
[----:B------:R-:W-:-:S04]  /*49c0*/  LEA.HI.SX32 R0, R0, R3, 0x1c ;  /* 0x0000000300007211 */ /* 0x000fc800078fe2ff */
[----:B------:R-:W-:Y:S02]  /*49d0*/  R2UR UR4, R4 ;  /* 0x00000000040472ca */ /* 0x000fe400000e0000 */
[----:B------:R-:W-:Y:S01]  /*49e0*/  VIMNMX R72, R77, R0, PT ;  /* 0x000000004d487248 */ /* 0x000fe20003fe0100 */
[----:B------:R-:W-:-:S12]  /*49f0*/  @!P2 BRA `(.L_x_1492) ;  /* 0x000000000044a947 */ /* 0x000fd80003800000 */
[----:B------:R-:W-:-:S13]  /*4a00*/  ISETP.GT.AND P0, PT, R2, -0x1, PT ;  /* 0xffffffff0200780c */ /* 0x000fda0003f04270 */
[----:B------:R-:W-:Y:S05]  /*4a10*/  @P0 BRA `(.L_x_1493) ;  /* 0x00000000001c0947 */ /* 0x000fea0003800000 */
[----:B------:R-:W-:Y:S02]  /*4a20*/  ISETP.NE.AND P0, PT, R7, 0x1, PT ;  /* 0x000000010700780c */ /* 0x000fe40003f05270 */
[----:B------:R-:W-:-:S11]  /*4a30*/  LOP3.LUT R3, RZ, R2, RZ, 0x33, !PT ;  /* 0x00000002ff037212 */ /* 0x000fd600078e33ff */
[----:B------:R-:W1:Y:S02]  /*4a40*/  @P0 LDC.64 R4, c[0x0][0x9e8] ;  /* 0x00027a00ff040b82 */ /* 0x000e640000000a00 */
[----:B-1----:R-:W-:-:S05]  /*4a50*/  @P0 IMAD.HI.U32 R0, R3, R4, RZ ;  /* 0x0000000403000227 */ /* 0x002fca00078e00ff */
[----:B------:R-:W-:-:S04]  /*4a60*/  @P0 SHF.R.U32.HI R3, RZ, R5, R0 ;  /* 0x00000005ff030219 */ /* 0x000fc80000011600 */
[----:B------:R-:W-:Y:S01]  /*4a70*/  LOP3.LUT R2, RZ, R3, RZ, 0x33, !PT ;  /* 0x00000003ff027212 */ /* 0x000fe200078e33ff */
[----:B------:R-:W-:Y:S06]  /*4a80*/  BRA `(.L_x_1494) ;  /* 0x0000000000107947 */ /* 0x000fec0003800000 */
.L_x_1493:
[----:B------:R-:W-:-:S13]  /*4a90*/  ISETP.NE.AND P0, PT, R7, 0x1, PT ;  /* 0x000000010700780c */ /* 0x000fda0003f05270 */
[----:B------:R-:W1:Y:S02]  /*4aa0*/  @P0 LDC.64 R4, c[0x0][0x9e8] ;  /* 0x00027a00ff040b82 */ /* 0x000e640000000a00 */
[----:B-1----:R-:W-:-:S05]  /*4ab0*/  @P0 IMAD.HI.U32 R0, R2, R4, RZ ;  /* 0x0000000402000227 */ /* 0x002fca00078e00ff */
[----:B------:R-:W-:-:S07]  /*4ac0*/  @P0 SHF.R.U32.HI R2, RZ, R5, R0 ;  /* 0x00000005ff020219 */ /* 0x000fce0000011600 */
.L_x_1494:
[----:B------:R-:W-:-:S05]  /*4ad0*/  IMAD R2, R2, R7, RZ ;  /* 0x0000000702027224 */ /* 0x000fca00078e02ff */
[----:B------:R-:W-:-:S13]  /*4ae0*/  R2UR UR5, R2 ;  /* 0x00000000020572ca */ /* 0x000fda00000e0000 */
[----:B------:R-:W-:-:S04]  /*4af0*/  UISETP.LT.AND UP0, UPT, UR4, UR5, UPT ;  /* 0x000000050400728c */ /* 0x000fc8000bf01270 */
[----:B------:R-:W-:-:S12]  /*4b00*/  USEL UR4, UR4, UR5, !UP0 ;  /* 0x0000000504047287 */ /* 0x000fd8000c000000 */
.L_x_1492:
[----:B------:R-:W-:Y:S01]  /*4b10*/  UIMAD.WIDE UR4, UR4, 0x2aaaaaab, URZ ;  /* 0x2aaaaaab040478a5 */ /* 0x000fe2000f8e023f */
[----:B------:R-:W-:-:S03]  /*4b20*/  R2UR UR9, R205 ;  /* 0x00000000cd0972ca */ /* 0x000fc600000e0000 */
[----:B------:R-:W-:-:S04]  /*4b30*/  USHF.R.U32.HI UR4, URZ, 0x1f, UR5 ;  /* 0x0000001f3f047899 */ /* 0x000fc80008011605 */
[----:B------:R-:W-:-:S04]  /*4b40*/  ULEA.HI.SX32 UR4, UR5, UR4, 0x1c ;  /* 0x0000000405047291 */ /* 0x000fc8000f8fe23f */
[----:B------:R-:W-:-:S04]  /*4b50*/  UISETP.LT.AND UP0, UPT, URZ, UR4, UPT ;  /* 0x000000043f00728c */ /* 0x000fc8000bf01270 */
[----:B------:R-:W-:-:S03]  /*4b60*/  USEL UR8, URZ, UR4, !UP0 ;  /* 0x000000043f087287 */ /* 0x000fc6000c000000 */
[----:B------:R-:W-:-:S03]  /*4b70*/  UMOV UR4, URZ ;  /* 0x0000003f00047c82 */ /* 0x000fc60008000000 */
[----:B------:R-:W-:-:S13]  /*4b80*/  ISETP.GT.AND P0, PT, R72, UR8, PT ;  /* 0x0000000848007c0c */ /* 0x000fda000bf04270 */
[----:B------:R-:W-:Y:S05]  /*4b90*/  @!P0 BRA `(.L_x_1495) ;  /* 0x0000000000948947 */ /* 0x000fea0003800000 */
[----:B------:R-:W1:Y:S01]  /*4ba0*/  LDC R0, c[0x0][0x9f0] ;  /* 0x00027c00ff007b82 */ /* 0x000e620000000800 */
[----:B------:R-:W-:Y:S01]  /*4bb0*/  ISETP.NE.AND P0, PT, R195, RZ, PT ;  /* 0x000000ffc300720c */ /* 0x000fe20003f05270 */
[----:B------:R-:W-:-:S03]  /*4bc0*/  UMOV UR4, URZ ;  /* 0x0000003f00047c82 */ /* 0x000fc60008000000 */
[----:B-1----:R-:W-:-:S04]  /*4bd0*/  SEL R5, R195, R0, P0 ;  /* 0x00000000c3057207 */ /* 0x002fc80000000000 */
[-C--:B------:R-:W-:Y:S02]  /*4be0*/  IABS R0, R5.reuse ;  /* 0x0000000500007213 */ /* 0x080fe40000000000 */
[----:B------:R-:W-:Y:S02]  /*4bf0*/  IABS R6, R5 ;  /* 0x0000000500067213 */ /* 0x000fe40000000000 */
[----:B------:R-:W-:Y:S02]  /*4c00*/  R2UR UR10, R0 ;  /* 0x00000000000a72ca */ /* 0x000fe400000e0000 */
[----:B------:R-:W-:-:S05]  /*4c10*/  IADD3 R0, R5, -0x1, R72 ;  /* 0xffffffff05007810 */ /* 0x000fca0007ffe048 */
[----:B------:R-:W-:-:S05]  /*4c20*/  VIADD R0, R0, -UR8 ;  /* 0x8000000800007c36 */ /* 0x000fca0008000000 */
[----:B------:R-:W-:Y:S01]  /*4c30*/  IABS R4, R0 ;  /* 0x0000000000047213 */ /* 0x000fe20000000000 */
[----:B------:R-:W1:Y:S01]  /*4c40*/  I2F.RP R2, UR10 ;  /* 0x0000000a00027d06 */ /* 0x000e620008209400 */
[----:B------:R-:W-:Y:S02]  /*4c50*/  LOP3.LUT R0, R0, R5, RZ, 0x3c, !PT ;  /* 0x0000000500007212 */ /* 0x000fe400078e3cff */
[----:B------:R-:W-:-:S05]  /*4c60*/  R2UR UR7, R4 ;  /* 0x00000000040772ca */ /* 0x000fca00000e0000 */
[----:B-1----:R-:W1:Y:S02]  /*4c70*/  MUFU.RCP R2, R2 ;  /* 0x0000000200027308 */ /* 0x002e640000001000 */
[----:B-1----:R-:W-:Y:S02]  /*4c80*/  VIADD R3, R2, 0xffffffe ;  /* 0x0ffffffe02037836 */ /* 0x002fe40000000000 */
[----:B------:R-:W-:-:S04]  /*4c90*/  IMAD.MOV R2, RZ, RZ, -R6 ;  /* 0x000000ffff027224 */ /* 0x000fc800078e0a06 */
[----:B------:R-:W1:Y:S02]  /*4ca0*/  F2I.FTZ.U32.TRUNC.NTZ R3, R3 ;  /* 0x0000000300037305 */ /* 0x000e64000021f000 */
[----:B-1----:R-:W-:-:S13]  /*4cb0*/  R2UR UR5, R3 ;  /* 0x00000000030572ca */ /* 0x002fda00000e0000 */
[----:B------:R-:W-:-:S04]  /*4cc0*/  UIADD3 UR6, URZ, -UR5, URZ ;  /* 0x800000053f067290 */ /* 0x000fc8000fffe03f */
[----:B------:R-:W-:-:S04]  /*4cd0*/  UIMAD UR6, UR6, UR10, URZ ;  /* 0x0000000a060672a4 */ /* 0x000fc8000f8e023f */
[----:B------:R-:W-:-:S03]  /*4ce0*/  UIMAD.WIDE.U32 UR4, UR5, UR6, UR4 ;  /* 0x00000006050472a5 */ /* 0x000fc6000f8e0004 */
[----:B------:R-:W-:Y:S01]  /*4cf0*/  R2UR UR6, R2 ;  /* 0x00000000020672ca */ /* 0x000fe200000e0000 */
[----:B------:R-:W-:-:S12]  /*4d00*/  UIMAD.WIDE.U32 UR4, UR5, UR7, URZ ;  /* 0x00000007050472a5 */ /* 0x000fd8000f8e003f */
[----:B------:R-:W-:Y:S01]  /*4d10*/  UIMAD UR4, UR5, UR6, UR7 ;  /* 0x00000006050472a4 */ /* 0x000fe2000f8e0207 */
[----:B------:R-:W-:Y:S02]  /*4d20*/  R2UR UR6, R0 ;  /* 0x00000000000672ca */ /* 0x000fe400000e0000 */
[----:B------:R-:W-:Y:S01]  /*4d30*/  R2UR UR7, R5 ;  /* 0x00000000050772ca */ /* 0x000fe200000e0000 */
[----:B------:R-:W-:-:S11]  /*4d40*/  UISETP.GT.U32.AND UP1, UPT, UR10, UR4, UPT ;  /* 0x000000040a00728c */ /* 0x000fd6000bf24070 */
[----:B------:R-:W-:Y:S02]  /*4d50*/  @!UP1 UIADD3 UR4, UR4, -UR10, URZ ;  /* 0x8000000a04049290 */ /* 0x000fe4000fffe03f */
[----:B------:R-:W-:Y:S02]  /*4d60*/  @!UP1 UIADD3 UR5, UR5, 0x1, URZ ;  /* 0x0000000105059890 */ /* 0x000fe4000fffe03f */
[----:B------:R-:W-:Y:S02]  /*4d70*/  UISETP.GE.U32.AND UP0, UPT, UR4, UR10, UPT ;  /* 0x0000000a0400728c */ /* 0x000fe4000bf06070 */
[----:B------:R-:W-:Y:S01]  /*4d80*/  UISETP.GE.AND UP1, UPT, UR6, URZ, UPT ;  /* 0x0000003f0600728c */ /* 0x000fe2000bf26270 */
[----:B------:R-:W-:-:S08]  /*4d90*/  R2UR UR6, R5 ;  /* 0x00000000050672ca */ /* 0x000fd000000e0000 */
[----:B------:R-:W-:Y:S02]  /*4da0*/  @UP0 UIADD3 UR5, UR5, 0x1, URZ ;  /* 0x0000000105050890 */ /* 0x000fe4000fffe03f */
[----:B------:R-:W-:-:S05]  /*4db0*/  UISETP.NE.AND UP0, UPT, UR7, URZ, UPT ;  /* 0x0000003f0700728c */ /* 0x000fca000bf05270 */
[----:B------:R-:W-:Y:S02]  /*4dc0*/  UMOV UR4, UR5 ;  /* 0x0000000500047c82 */ /* 0x000fe40008000000 */
[----:B------:R-:W-:-:S04]  /*4dd0*/  @!UP1 UIADD3 UR4, -UR4, URZ, URZ ;  /* 0x0000003f04049290 */ /* 0x000fc8000fffe13f */
[----:B------:R-:W-:-:S12]  /*4de0*/  @!UP0 ULOP3.LUT UR4, URZ, UR6, URZ, 0x33, !UPT ;  /* 0x000000063f048292 */ /* 0x000fd8000f8e333f */
.L_x_1495:
        /* <DEDUP_REMOVED lines=42> */
[----:B0-----:R-:W-:Y:S02]  /*5090*/  CS2R R50, SRZ ;  /* 0x0000000000327805 */ /* 0x001fe4000001ff00 */
        /* <DEDUP_REMOVED lines=14> */
[----:B------:R-:W2:Y:S01]  /*5180*/  LDL R0, [R1+0x314] ;  /* 0x0003140001007983 */ /* 0x000ea20000100800 */
[----:B------:R-:W-:-:S13]  /*5190*/  R2UR UR6, R206 ;  /* 0x00000000ce0672ca */ /* 0x000fda00000e0000 */
[----:B------:R-:W-:-:S06]  /*51a0*/  ULOP3.LUT UP0, URZ, UR6, 0x1bf, URZ, 0xc0, !UPT ;  /* 0x000001bf063f7892 */ /* 0x000fcc000f80c03f */
[----:B------:R-:W-:Y:S01]  /*51b0*/  PLOP3.LUT P0, PT, PT, PT, UP0, 0x80, 0x0 ;  /* 0x000000000000781c */ /* 0x000fe20003f0f008 */
[----:B--2---:R-:W0:Y:S02]  /*51c0*/  SHFL.IDX PT, R0, R0, RZ, 0x1f ;  /* 0x00001fff00007589 */ /* 0x004e2400000e0000 */
        /* <DEDUP_REMOVED lines=24> */
.L_x_1497:
[----:B------:R-:W-:Y:S02]  /*5350*/  ULDC UR4, c[0x0][0x3f4] ;  /* 0x0000fd0000047ab9 */ /* 0x000fe40000000800 */
[----:B------:R-:W-:-:S13]  /*5360*/  ISETP.LT.AND P0, PT, RZ, UR4, PT ;  /* 0x00000004ff007c0c */ /* 0x000fda000bf01270 */
[----:B------:R-:W-:Y:S05]  /*5370*/  @P0 BRA `(.L_x_1498) ;  /* 0x0000000000440947 */ /* 0x000fea0003800000 */
[----:B------:R-:W-:Y:S01]  /*5380*/  R2UR UR5, R228 ;  /* 0x00000000e40572ca */ /* 0x000fe200000e0000 */
[----:B------:R-:W-:-:S12]  /*5390*/  IMAD.U32 R3, RZ, RZ, UR37 ;  /* 0x00000025ff037e24 */ /* 0x000fd8000f8e00ff */
[----:B------:R-:W-:-:S04]  /*53a0*/  ULEA.HI UR4, UR5, UR5, URZ, 0x1 ;  /* 0x0000000505047291 */ /* 0x000fc8000f8f083f */
[----:B------:R-:W-:-:S04]  /*53b0*/  ULOP3.LUT UR4, UR4, 0xfffffffe, URZ, 0xc0, !UPT ;  /* 0xfffffffe04047892 */ /* 0x000fc8000f8ec03f */
[----:B------:R-:W-:-:S06]  /*53c0*/  UIADD3 UR4, UR5, -UR4, URZ ;  /* 0x8000000405047290 */ /* 0x000fcc000fffe03f */
[----:B------:R-:W-:-:S05]  /*53d0*/  IMAD.U32 R0, RZ, RZ, UR4 ;  /* 0x00000004ff007e24 */ /* 0x000fca000f8e00ff */
[----:B------:R-:W-:-:S04]  /*53e0*/  SHF.L.U32 R0, R0, 0x1f, RZ ;  /* 0x0000001f00007819 */ /* 0x000fc800000006ff */
[----:B------:R0:W1:Y:S03]  /*53f0*/  SYNCS.PHASECHK.TRANS64.TRYWAIT P0, [R3+URZ+0x30800], R0 ;  /* 0x03080000030075a7 */ /* 0x000066000800017f */
[----:B-1----:R-:W-:Y:S05]  /*5400*/  @!P0 NANOSLEEP.SYNCS 0x989680 ;  /* 0x009896800000895d */ /* 0x002fea0003900000 */
[----:B------:R-:W1:Y:S02]  /*5410*/  @!P0 SYNCS.PHASECHK.TRANS64 P0, [R3+URZ+0x30800], R0 ;  /* 0x03080000030085a7 */ /* 0x000e64000800007f */
[----:B-1----:R-:W-:Y:S05]  /*5420*/  @P0 BRA `(.L_x_1499) ;  /* 0x00000078005c0947 */ /* 0x002fea0003800000 */
.L_x_1500:
[----:B0-----:R-:W-:-:S04]  /*5430*/  IMAD.U32 R3, RZ, RZ, UR37 ;  /* 0x00000025ff037e24 */ /* 0x001fc8000f8e00ff */
[----:B------:R0:W1:Y:S03]  /*5440*/  SYNCS.PHASECHK.TRANS64.TRYWAIT P0, [R3+URZ+0x30800], R0 ;  /* 0x03080000030075a7 */ /* 0x000066000800017f */
[----:B-1----:R-:W-:Y:S05]  /*5450*/  @!P0 NANOSLEEP.SYNCS 0x989680 ;  /* 0x009896800000895d */ /* 0x002fea0003900000 */
[----:B------:R-:W1:Y:S02]  /*5460*/  @!P0 SYNCS.PHASECHK.TRANS64 P0, [R3+URZ+0x30800], R0 ;  /* 0x03080000030085a7 */ /* 0x000e64000800007f */
[----:B-1----:R-:W-:Y:S05]  /*5470*/  @!P0 BRA `(.L_x_1500) ;  /* 0xfffffffc00ec8947 */ /* 0x002fea000383ffff */
[----:B------:R-:W-:Y:S05]  /*5480*/  BRA `(.L_x_1499) ;  /* 0x0000007800447947 */ /* 0x000fea0003800000 */
.L_x_1498:
[----:B------:R-:W-:Y:S01]  /*5490*/  R2UR UR5, R206 ;  /* 0x00000000ce0572ca */ /* 0x000fe200000e0000 */
[----:B------:R-:W-:Y:S01]  /*54a0*/  USHF.R.S32.HI UR4, URZ, 0x1f, UR38 ;  /* 0x0000001f3f047899 */ /* 0x000fe20008011426 */
[----:B------:R-:W-:Y:S01]  /*54b0*/  ULDC.64 UR6, c[0x0][0x3f8] ;  /* 0x0000fe0000067ab9 */ /* 0x000fe20000000a00 */
[----:B------:R-:W-:Y:S01]  /*54c0*/  ULDC.64 UR8, c[0x0][0x408] ;  /* 0x0001020000087ab9 */ /* 0x000fe20000000a00 */
[----:B------:R-:W-:Y:S02]  /*54d0*/  IMAD.U32 R26, RZ, RZ, UR6 ;  /* 0x00000006ff1a7e24 */ /* 0x000fe4000f8e00ff */
[----:B------:R-:W-:Y:S02]  /*54e0*/  IMAD.U32 R24, RZ, RZ, UR8 ;  /* 0x00000008ff187e24 */ /* 0x000fe4000f8e00ff */
[----:B------:R-:W-:-:S05]  /*54f0*/  IMAD.WIDE.U32 R26, R26, UR38, RZ ;  /* 0x000000261a1a7c25 */ /* 0x000fca000f8e00ff */
[----:B------:R-:W-:Y:S01]  /*5500*/  ULOP3.LUT UP0, URZ, UR5, 0x3ff, URZ, 0xc0, !UPT ;  /* 0x000003ff053f7892 */ /* 0x000fe2000f80c03f */
[----:B------:R-:W-:Y:S01]  /*5510*/  IMAD.WIDE.U32 R24, R24, UR38, RZ ;  /* 0x0000002618187c25 */ /* 0x000fe2000f8e00ff */
[----:B------:R-:W-:Y:S02]  /*5520*/  UIMAD UR5, UR4, UR6, URZ ;  /* 0x00000006040572a4 */ /* 0x000fe4000f8e023f */
[----:B------:R-:W-:Y:S02]  /*5530*/  UIMAD UR4, UR4, UR8, URZ ;  /* 0x00000008040472a4 */ /* 0x000fe4000f8e023f */
[----:B------:R-:W-:Y:S01]  /*5540*/  PLOP3.LUT P0, PT, PT, PT, UP0, 0x80, 0x0 ;  /* 0x000000000000781c */ /* 0x000fe20003f0f008 */
[----:B------:R-:W-:Y:S02]  /*5550*/  UIMAD UR5, UR38, UR7, UR5 ;  /* 0x00000007260572a4 */ /* 0x000fe4000f8e0205 */
[----:B------:R-:W-:-:S04]  /*5560*/  UIMAD UR4, UR38, UR9, UR4 ;  /* 0x00000009260472a4 */ /* 0x000fc8000f8e0204 */
[----:B------:R-:W-:Y:S02]  /*5570*/  VIADD R29, R27, UR5 ;  /* 0x000000051b1d7c36 */ /* 0x000fe40008000000 */
[----:B------:R-:W-:-:S04]  /*5580*/  VIADD R31, R25, UR4 ;  /* 0x00000004191f7c36 */ /* 0x000fc80008000000 */
        /* <DEDUP_REMOVED lines=17> */
.L_x_1501:
[----:B------:R-:W-:Y:S01]  /*56a0*/  ULDC.U8 UR4, c[0x0][0x410] ;  /* 0x0001040000047ab9 */ /* 0x000fe20000000000 */
[----:B------:R-:W-:Y:S01]  /*56b0*/  R2UR UR5, R192 ;  /* 0x00000000c00572ca */ /* 0x000fe200000e0000 */
[----:B------:R-:W-:Y:S01]  /*56c0*/  IMAD.SHL.U32 R74, R201, 0x4, RZ ;  /* 0x00000004c94a7824 */ /* 0x000fe200078e00ff */
[----:B------:R-:W-:Y:S01]  /*56d0*/  ISETP.NE.AND P0, PT, RZ, UR4, PT ;  /* 0x00000004ff007c0c */ /* 0x000fe2000bf05270 */
[----:B------:R-:W-:Y:S01]  /*56e0*/  BSSY B0, `(.L_x_1502) ;  /* 0x0000763000007945 */ /* 0x000fe20003800000 */
[----:B------:R-:W-:Y:S01]  /*56f0*/  SHF.R.U32.HI R70, RZ, 0x3, R200 ;  /* 0x00000003ff467819 */ /* 0x000fe200000116c8 */
[C---:B------:R-:W-:Y:S02]  /*5700*/  VIADD R79, R74.reuse, 0x20 ;  /* 0x000000204a4f7836 */ /* 0x040fe40000000000 */
[----:B------:R-:W-:-:S06]  /*5710*/  VIADD R73, R74, 0x40 ;  /* 0x000000404a497836 */ /* 0x000fcc0000000000 */
[----:B------:R-:W-:Y:S02]  /*5720*/  VIADD R10, R16, UR5 ;  /* 0x00000005100a7c36 */ /* 0x000fe40008000000 */
[----:B------:R-:W-:Y:S05]  /*5730*/  @!P0 BRA `(.L_x_1503) ;  /* 0x0000003800848947 */ /* 0x000fea0003800000 */
[----:B------:R-:W0:Y:S01]  /*5740*/  LDC R20, c[0x0][0x448] ;  /* 0x00011200ff147b82 */ /* 0x000e220000000800 */
[----:B------:R-:W-:Y:S01]  /*5750*/  IMAD R5, R201, 0x40, R10 ;  /* 0x00000040c9057824 */ /* 0x000fe200078e020a */
[----:B------:R-:W-:Y:S01]  /*5760*/  ULDC.64 UR4, c[0x0][0x3f8] ;  /* 0x0000fe0000047ab9 */ /* 0x000fe20000000a00 */
[----:B------:R-:W-:Y:S01]  /*5770*/  ULDC.64 UR6, c[0x0][0x408] ;  /* 0x0001020000067ab9 */ /* 0x000fe20000000a00 */
[----:B------:R-:W-:Y:S01]  /*5780*/  IMAD.MOV.U32 R2, RZ, RZ, R26 ;  /* 0x000000ffff027224 */ /* 0x000fe200078e001a */
[----:B------:R-:W-:Y:S01]  /*5790*/  SHF.R.S32.HI R62, RZ, 0x1f, R79 ;  /* 0x0000001fff3e7819 */ /* 0x000fe2000001144f */
[----:B------:R-:W-:Y:S01]  /*57a0*/  IMAD.MOV.U32 R8, RZ, RZ, R24 ;  /* 0x000000ffff087224 */ /* 0x000fe200078e0018 */
[----:B------:R-:W-:Y:S01]  /*57b0*/  SHF.R.S32.HI R60, RZ, 0x1f, R73 ;  /* 0x0000001fff3c7819 */ /* 0x000fe20000011449 */
[----:B------:R-:W-:Y:S02]  /*57c0*/  IMAD.MOV.U32 R9, RZ, RZ, R31 ;  /* 0x000000ffff097224 */ /* 0x000fe400078e001f */
[----:B------:R-:W-:-:S02]  /*57d0*/  VIADD R78, R74, 0x30 ;  /* 0x000000304a4e7836 */ /* 0x000fc40000000000 */
[C---:B------:R-:W-:Y:S02]  /*57e0*/  VIADD R77, R74.reuse, 0x10 ;  /* 0x000000104a4d7836 */ /* 0x040fe40000000000 */
[----:B------:R-:W-:Y:S01]  /*57f0*/  VIADD R75, R74, 0x50 ;  /* 0x000000504a4b7836 */ /* 0x000fe20000000000 */
[----:B------:R-:W-:Y:S02]  /*5800*/  SHF.R.S32.HI R61, RZ, 0x1f, R78 ;  /* 0x0000001fff3d7819 */ /* 0x000fe4000001144e */
[----:B------:R-:W-:Y:S02]  /*5810*/  SHF.R.S32.HI R64, RZ, 0x1f, R77 ;  /* 0x0000001fff407819 */ /* 0x000fe4000001144d */
[----:B0-----:R-:W-:-:S13]  /*5820*/  ISETP.NE.AND P0, PT, R20, 0x1, PT ;  /* 0x000000011400780c */ /* 0x001fda0003f05270 */
[----:B------:R-:W0:Y:S08]  /*5830*/  @P0 LDC R0, c[0x0][0x44c] ;  /* 0x00011300ff000b82 */ /* 0x000e300000000800 */
[----:B------:R-:W1:Y:S01]  /*5840*/  @P0 LDC R3, c[0x0][0x450] ;  /* 0x00011400ff030b82 */ /* 0x000e620000000800 */
[----:B0-----:R-:W-:-:S05]  /*5850*/  @P0 IMAD.HI.U32 R0, R5, R0, RZ ;  /* 0x0000000005000227 */ /* 0x001fca00078e00ff */
[----:B-1----:R-:W-:Y:S01]  /*5860*/  @P0 SHF.R.U32.HI R5, RZ, R3, R0 ;  /* 0x00000003ff050219 */ /* 0x002fe20000011600 */
[----:B------:R-:W-:-:S03]  /*5870*/  IMAD.MOV.U32 R3, RZ, RZ, R29 ;  /* 0x000000ffff037224 */ /* 0x000fc600078e001d */
[----:B------:R-:W-:Y:S01]  /*5880*/  SHF.R.S32.HI R0, RZ, 0x1f, R5 ;  /* 0x0000001fff007819 */ /* 0x000fe20000011405 */
[----:B------:R-:W-:-:S04]  /*5890*/  IMAD.WIDE.U32 R2, R5, UR4, R2 ;  /* 0x0000000405027c25 */ /* 0x000fc8000f8e0002 */
[C---:B------:R-:W-:Y:S02]  /*58a0*/  IMAD R4, R0.reuse, UR4, RZ ;  /* 0x0000000400047c24 */ /* 0x040fe4000f8e02ff */
[----:B------:R-:W-:Y:S02]  /*58b0*/  IMAD R0, R0, UR6, RZ ;  /* 0x0000000600007c24 */ /* 0x000fe4000f8e02ff */
[C---:B------:R-:W-:Y:S01]  /*58c0*/  IMAD R7, R5.reuse, UR5, R4 ;  /* 0x0000000505077c24 */ /* 0x040fe2000f8e0204 */
[----:B------:R-:W-:Y:S01]  /*58d0*/  ULDC.64 UR4, c[0x0][0x3e8] ;  /* 0x0000fa0000047ab9 */ /* 0x000fe20000000a00 */
[C---:B------:R-:W-:Y:S01]  /*58e0*/  IMAD.WIDE.U32 R8, R5.reuse, UR6, R8 ;  /* 0x0000000605087c25 */ /* 0x040fe2000f8e0008 */
[----:B------:R-:W-:Y:S01]  /*58f0*/  LEA R4, P0, R2, UR4, 0x1 ;  /* 0x0000000402047c11 */ /* 0x000fe2000f8008ff */
[----:B------:R-:W-:Y:S02]  /*5900*/  UMOV UR4, 0xffffffff ;  /* 0xffffffff00047882 */ /* 0x000fe40000000000 */
[----:B------:R-:W-:Y:S01]  /*5910*/  IMAD R5, R5, UR7, R0 ;  /* 0x0000000705057c24 */ /* 0x000fe2000f8e0200 */
[----:B------:R-:W-:Y:S01]  /*5920*/  ULDC.64 UR6, c[0x0][0x400] ;  /* 0x0001000000067ab9 */ /* 0x000fe20000000a00 */
[----:B------:R-:W-:Y:S01]  /*5930*/  IMAD.IADD R3, R3, 0x1, R7 ;  /* 0x0000000103037824 */ /* 0x000fe200078e0207 */
[----:B------:R-:W-:Y:S01]  /*5940*/  LEA R6, P1, R8, UR6, 0x1 ;  /* 0x0000000608067c11 */ /* 0x000fe2000f8208ff */
[----:B------:R-:W-:-:S03]  /*5950*/  IMAD.IADD R7, R9, 0x1, R5 ;  /* 0x0000000109077824 */ /* 0x000fc600078e0205 */
[----:B------:R-:W-:Y:S02]  /*5960*/  LEA.HI.X R0, R2, UR5, R3, 0x1, P0 ;  /* 0x0000000502007c11 */ /* 0x000fe400080f0c03 */
[----:B------:R-:W-:Y:S01]  /*5970*/  LEA.HI.X R7, R8, UR7, R7, 0x1, P1 ;  /* 0x0000000708077c11 */ /* 0x000fe200088f0c07 */
[----:B------:R-:W-:Y:S06]  /*5980*/  BRA.DIV UR4, `(.L_x_1504) ;  /* 0x0000021e04707947 */ /* 0x000fec000b800000 */
[----:B------:R0:W1:Y:S04]  /*5990*/  SHFL.IDX PT, R3, R0, RZ, 0x1c1f ;  /* 0x001c1fff00037589 */ /* 0x00006800000e0000 */
[----:B------:R0:W2:Y:S04]  /*59a0*/  SHFL.IDX PT, R2, R4, RZ, 0x1c1f ;  /* 0x001c1fff04027589 */ /* 0x0000a800000e0000 */
[----:B------:R0:W3:Y:S04]  /*59b0*/  SHFL.IDX PT, R5, R7, RZ, 0x1c1f ;  /* 0x001c1fff07057589 */ /* 0x0000e800000e0000 */
[----:B------:R0:W4:Y:S02]  /*59c0*/  SHFL.IDX PT, R14, R6, RZ, 0x1c1f ;  /* 0x001c1fff060e7589 */ /* 0x00012400000e0000 */
.L_x_1835:
[----:B------:R-:W-:Y:S01]  /*59d0*/  IMAD R93, R19, R20, RZ ;  /* 0x00000014135d7224 */ /* 0x000fe200078e02ff */
[----:B------:R-:W-:Y:S01]  /*59e0*/  BSSY B1, `(.L_x_1505) ;  /* 0x0000050000017945 */ /* 0x000fe20003800000 */
[----:B------:R-:W-:Y:S02]  /*59f0*/  CS2R R30, SRZ ;  /* 0x00000000001e7805 */ /* 0x000fe4000001ff00 */
[----:B------:R-:W-:Y:S02]  /*5a00*/  CS2R R38, SRZ ;  /* 0x0000000000267805 */ /* 0x000fe4000001ff00 */
[----:B------:R-:W-:Y:S02]  /*5a10*/  CS2R R44, SRZ ;  /* 0x00000000002c7805 */ /* 0x000fe4000001ff00 */
[----:B------:R-:W-:Y:S02]  /*5a20*/  ISETP.GE.AND P0, PT, R10, R93, PT ;  /* 0x0000005d0a00720c */ /* 0x000fe40003f06270 */
        /* <DEDUP_REMOVED lines=10> */
[----:B------:R-:W-:Y:S01]  /*5ad0*/  ULDC UR4, c[0x0][0x3f4] ;  /* 0x0000fd0000047ab9 */ /* 0x000fe20000000800 */
[----:B------:R-:W-:Y:S02]  /*5ae0*/  CS2R R56, SRZ ;  /* 0x0000000000387805 */ /* 0x000fe4000001ff00 */
[----:B------:R-:W-:Y:S02]  /*5af0*/  ISETP.GE.AND P3, PT, R77, UR4, PT ;  /* 0x000000044d007c0c */ /* 0x000fe4000bf66270 */
[----:B------:R-:W-:Y:S02]  /*5b00*/  ISETP.GE.AND P2, PT, R79, UR4, PT ;  /* 0x000000044f007c0c */ /* 0x000fe4000bf46270 */
[----:B------:R-:W-:Y:S02]  /*5b10*/  ISETP.GE.AND P1, PT, R78, UR4, PT ;  /* 0x000000044e007c0c */ /* 0x000fe4000bf26270 */
[----:B------:R-:W-:Y:S02]  /*5b20*/  ISETP.GE.AND P0, PT, R73, UR4, PT ;  /* 0x0000000449007c0c */ /* 0x000fe4000bf06270 */
[----:B------:R-:W-:-:S05]  /*5b30*/  ISETP.GE.AND P4, PT, R74, UR4, PT ;  /* 0x000000044a007c0c */ /* 0x000fca000bf86270 */
[C---:B------:R-:W-:Y:S01]  /*5b40*/  @!P3 IMAD.SHL.U32 R29, R77.reuse, 0x2, RZ ;  /* 0x000000024d1db824 */ /* 0x040fe200078e00ff */
[----:B------:R-:W-:Y:S01]  /*5b50*/  @!P3 SHF.L.U64.HI R24, R77, 0x1, R64 ;  /* 0x000000014d18b819 */ /* 0x000fe20000010240 */
[C---:B------:R-:W-:Y:S01]  /*5b60*/  @!P2 IMAD.SHL.U32 R33, R79.reuse, 0x2, RZ ;  /* 0x000000024f21a824 */ /* 0x040fe200078e00ff */
[----:B------:R-:W-:Y:S01]  /*5b70*/  @!P2 SHF.L.U64.HI R20, R79, 0x1, R62 ;  /* 0x000000014f14a819 */ /* 0x000fe2000001023e */
[----:B------:R-:W-:Y:S01]  /*5b80*/  @!P1 IMAD.SHL.U32 R21, R78, 0x2, RZ ;  /* 0x000000024e159824 */ /* 0x000fe200078e00ff */
[-C--:B--2---:R-:W-:Y:S02]  /*5b90*/  @!P3 IADD3 R30, P6, R2, R29.reuse, RZ ;  /* 0x0000001d021eb210 */ /* 0x084fe40007fde0ff */
[----:B----4-:R-:W-:Y:S02]  /*5ba0*/  @!P3 IADD3 R28, P5, R14, R29, RZ ;  /* 0x0000001d0e1cb210 */ /* 0x010fe40007fbe0ff */
[----:B------:R-:W-:Y:S01]  /*5bb0*/  @!P1 SHF.L.U64.HI R12, R78, 0x1, R61 ;  /* 0x000000014e0c9819 */ /* 0x000fe2000001023d */
[--C-:B-1----:R-:W-:Y:S01]  /*5bc0*/  @!P3 IMAD.X R31, R3, 0x1, R24.reuse, P6 ;  /* 0x00000001031fb824 */ /* 0x102fe200030e0618 */
[-C--:B------:R-:W-:Y:S01]  /*5bd0*/  @!P2 IADD3 R26, P6, R2, R33.reuse, RZ ;  /* 0x00000021021aa210 */ /* 0x080fe20007fde0ff */
[----:B---3--:R-:W-:Y:S01]  /*5be0*/  @!P3 IMAD.X R29, R5, 0x1, R24, P5 ;  /* 0x00000001051db824 */ /* 0x008fe200028e0618 */
[----:B------:R-:W-:Y:S01]  /*5bf0*/  @!P2 IADD3 R32, P5, R14, R33, RZ ;  /* 0x000000210e20a210 */ /* 0x000fe20007fbe0ff */
[----:B------:R-:W-:-:S02]  /*5c00*/  @!P0 IMAD.SHL.U32 R11, R73, 0x2, RZ ;  /* 0x00000002490b8824 */ /* 0x000fc400078e00ff */
[--C-:B------:R-:W-:Y:S01]  /*5c10*/  @!P2 IMAD.X R27, R3, 0x1, R20.reuse, P6 ;  /* 0x00000001031ba824 */ /* 0x100fe200030e0614 */
[----:B------:R-:W-:Y:S01]  /*5c20*/  @!P1 IADD3 R24, P6, R2, R21, RZ ;  /* 0x0000001502189210 */ /* 0x000fe20007fde0ff */
[----:B------:R-:W-:Y:S01]  /*5c30*/  @!P2 IMAD.X R33, R5, 0x1, R20, P5 ;  /* 0x000000010521a824 */ /* 0x000fe200028e0614 */
[----:B------:R-:W-:Y:S01]  /*5c40*/  ISETP.GE.AND P5, PT, R75, UR4, PT ;  /* 0x000000044b007c0c */ /* 0x000fe2000bfa6270 */
[----:B------:R-:W-:-:S04]  /*5c50*/  @!P4 IMAD.WIDE R8, R74, 0x2, R2 ;  /* 0x000000024a08c825 */ /* 0x000fc800078e0202 */
[----:B------:R-:W-:Y:S01]  /*5c60*/  @!P1 IMAD.X R25, R3, 0x1, R12, P6 ;  /* 0x0000000103199824 */ /* 0x000fe200030e060c */
[----:B------:R-:W-:Y:S02]  /*5c70*/  @!P1 IADD3 R20, P6, R14, R21, RZ ;  /* 0x000000150e149210 */ /* 0x000fe40007fde0ff */
[----:B------:R-:W-:Y:S01]  /*5c80*/  @!P0 SHF.L.U64.HI R38, R73, 0x1, R60 ;  /* 0x0000000149268819 */ /* 0x000fe2000001023c */
[----:B------:R-:W-:Y:S01]  /*5c90*/  @!P4 IMAD.MOV.U32 R15, RZ, RZ, R5 ;  /* 0x000000ffff0fc224 */ /* 0x000fe200078e0005 */
[----:B------:R1:W5:Y:S01]  /*5ca0*/  @!P4 LD.E.64 R56, desc[UR60][R8.64] ;  /* 0x0000003c0838c980 */ /* 0x000362000c101b00 */
[----:B------:R-:W-:Y:S01]  /*5cb0*/  @!P1 IMAD.X R21, R5, 0x1, R12, P6 ;  /* 0x0000000105159824 */ /* 0x000fe200030e060c */
[----:B------:R-:W-:Y:S02]  /*5cc0*/  @!P0 IADD3 R12, P6, R2, R11, RZ ;  /* 0x0000000b020c8210 */ /* 0x000fe40007fde0ff */
[----:B------:R-:W-:Y:S01]  /*5cd0*/  CS2R R58, SRZ ;  /* 0x00000000003a7805 */ /* 0x000fe2000001ff00 */
[----:B------:R-:W-:Y:S01]  /*5ce0*/  @!P4 IMAD.WIDE R34, R74, 0x2, R14 ;  /* 0x000000024a22c825 */ /* 0x000fe200078e020e */
[----:B------:R-:W-:-:S03]  /*5cf0*/  SHF.R.S32.HI R36, RZ, 0x1f, R75 ;  /* 0x0000001fff247819 */ /* 0x000fc6000001144b */
[----:B------:R-:W-:Y:S01]  /*5d00*/  @!P0 IMAD.X R13, R3, 0x1, R38, P6 ;  /* 0x00000001030d8824 */ /* 0x000fe200030e0626 */
[----:B------:R-:W5:Y:S01]  /*5d10*/  @!P4 LD.E.64 R58, desc[UR60][R34.64] ;  /* 0x0000003c223ac980 */ /* 0x000f62000c101b00 */
[----:B-1----:R-:W-:Y:S01]  /*5d20*/  @!P0 IADD3 R8, P6, R14, R11, RZ ;  /* 0x0000000b0e088210 */ /* 0x002fe20007fde0ff */
[C---:B------:R-:W-:Y:S01]  /*5d30*/  @!P5 IMAD.SHL.U32 R15, R75.reuse, 0x2, RZ ;  /* 0x000000024b0fd824 */ /* 0x040fe200078e00ff */
[----:B------:R-:W-:Y:S02]  /*5d40*/  CS2R R52, SRZ ;  /* 0x0000000000347805 */ /* 0x000fe4000001ff00 */
[----:B------:R-:W-:Y:S02]  /*5d50*/  CS2R R54, SRZ ;  /* 0x0000000000367805 */ /* 0x000fe4000001ff00 */
[----:B------:R-:W-:Y:S01]  /*5d60*/  @!P5 SHF.L.U64.HI R36, R75, 0x1, R36 ;  /* 0x000000014b24d819 */ /* 0x000fe20000010224 */
[----:B------:R-:W-:Y:S01]  /*5d70*/  @!P0 IMAD.X R9, R5, 0x1, R38, P6 ;  /* 0x0000000105098824 */ /* 0x000fe200030e0626 */
[----:B------:R-:W-:-:S02]  /*5d80*/  @!P5 IADD3 R2, P4, R2, R15, RZ ;  /* 0x0000000f0202d210 */ /* 0x000fc40007f9e0ff */
[----:B------:R-:W-:Y:S01]  /*5d90*/  @!P5 IADD3 R14, P6, R14, R15, RZ ;  /* 0x0000000f0e0ed210 */ /* 0x000fe20007fde0ff */
[----:B------:R1:W5:Y:S01]  /*5da0*/  @!P3 LD.E.64 R52, desc[UR60][R30.64] ;  /* 0x0000003c1e34b980 */ /* 0x000362000c101b00 */
[----:B------:R-:W-:Y:S01]  /*5db0*/  CS2R R48, SRZ ;  /* 0x0000000000307805 */ /* 0x000fe2000001ff00 */
[--C-:B------:R-:W-:Y:S01]  /*5dc0*/  @!P5 IMAD.X R3, R3, 0x1, R36.reuse, P4 ;  /* 0x000000010303d824 */ /* 0x100fe200020e0624 */
[----:B------:R-:W-:Y:S01]  /*5dd0*/  CS2R R50, SRZ ;  /* 0x0000000000327805 */ /* 0x000fe2000001ff00 */
[----:B------:R-:W-:Y:S01]  /*5de0*/  @!P5 IMAD.X R15, R5, 0x1, R36, P6 ;  /* 0x00000001050fd824 */ /* 0x000fe200030e0624 */
[----:B------:R2:W5:Y:S01]  /*5df0*/  @!P3 LD.E.64 R54, desc[UR60][R28.64] ;  /* 0x0000003c1c36b980 */ /* 0x000562000c101b00 */
[----:B------:R-:W-:Y:S02]  /*5e00*/  CS2R R44, SRZ ;  /* 0x00000000002c7805 */ /* 0x000fe4000001ff00 */
[----:B------:R-:W-:Y:S02]  /*5e10*/  CS2R R46, SRZ ;  /* 0x00000000002e7805 */ /* 0x000fe4000001ff00 */
[----:B------:R-:W-:-:S02]  /*5e20*/  CS2R R38, SRZ ;  /* 0x0000000000267805 */ /* 0x000fc4000001ff00 */
[----:B------:R-:W-:Y:S02]  /*5e30*/  CS2R R36, SRZ ;  /* 0x0000000000247805 */ /* 0x000fe4000001ff00 */
[----:B-1----:R-:W-:Y:S01]  /*5e40*/  CS2R R30, SRZ ;  /* 0x00000000001e7805 */ /* 0x002fe2000001ff00 */
[----:B------:R1:W5:Y:S01]  /*5e50*/  @!P2 LD.E.64 R48, desc[UR60][R26.64] ;  /* 0x0000003c1a30a980 */ /* 0x000362000c101b00 */
[----:B--2---:R-:W-:-:S03]  /*5e60*/  CS2R R28, SRZ ;  /* 0x00000000001c7805 */ /* 0x004fc6000001ff00 */
[----:B------:R1:W5:Y:S04]  /*5e70*/  @!P2 LD.E.64 R50, desc[UR60][R32.64] ;  /* 0x0000003c2032a980 */ /* 0x000368000c101b00 */
[----:B------:R1:W5:Y:S04]  /*5e80*/  @!P1 LD.E.64 R44, desc[UR60][R24.64] ;  /* 0x0000003c182c9980 */ /* 0x000368000c101b00 */
[----:B------:R1:W5:Y:S04]  /*5e90*/  @!P1 LD.E.64 R46, desc[UR60][R20.64] ;  /* 0x0000003c142e9980 */ /* 0x000368000c101b00 */
[----:B------:R1:W5:Y:S04]  /*5ea0*/  @!P0 LD.E.64 R38, desc[UR60][R12.64] ;  /* 0x0000003c0c268980 */ /* 0x000368000c101b00 */
[----:B------:R1:W5:Y:S04]  /*5eb0*/  @!P0 LD.E.64 R36, desc[UR60][R8.64] ;  /* 0x0000003c08248980 */ /* 0x000368000c101b00 */
[----:B------:R1:W5:Y:S04]  /*5ec0*/  @!P5 LD.E.64 R30, desc[UR60][R2.64] ;  /* 0x0000003c021ed980 */ /* 0x000368000c101b00 */
[----:B------:R1:W5:Y:S02]  /*5ed0*/  @!P5 LD.E.64 R28, desc[UR60][R14.64] ;  /* 0x0000003c0e1cd980 */ /* 0x000364000c101b00 */
.L_x_1506:
[----:B------:R-:W-:Y:S05]  /*5ee0*/  BSYNC B1 ;  /* 0x0000000000017941 */ /* 0x000fea0003800000 */
.L_x_1505:
[----:B-12--5:R-:W-:Y:S01]  /*5ef0*/  IMAD.MOV.U32 R2, RZ, RZ, R30 ;  /* 0x000000ffff027224 */ /* 0x026fe200078e001e */
[----:B------:R-:W-:Y:S01]  /*5f00*/  UMOV UR4, 0xffffffff ;  /* 0xffffffff00047882 */ /* 0x000fe20000000000 */
[----:B------:R-:W-:Y:S02]  /*5f10*/  IMAD.MOV.U32 R3, RZ, RZ, R31 ;  /* 0x000000ffff037224 */ /* 0x000fe400078e001f */
[----:B---3--:R-:W-:Y:S01]  /*5f20*/  IMAD.MOV.U32 R5, RZ, RZ, R38 ;  /* 0x000000ffff057224 */ /* 0x008fe200078e0026 */
        /* <DEDUP_REMOVED lines=42> */
[----:B------:R-:W-:-:S02]  /*61d0*/  PRMT R105, R3, 0x7610, R105 ;  /* 0x0000761003697816 */ /* 0x000fc40000000069 */
[----:B------:R-:W-:Y:S02]  /*61e0*/  CS2R R2, SRZ ;  /* 0x0000000000027805 */ /* 0x000fe4000001ff00 */
[----:B------:R-:W-:Y:S02]  /*61f0*/  PRMT R116, R5, 0x7610, R116 ;  /* 0x0000761005747816 */ /* 0x000fe40000000074 */
[----:B------:R-:W-:Y:S01]  /*6200*/  PRMT R117, R8, 0x7610, R117 ;  /* 0x0000761008757816 */ /* 0x000fe20000000075 */
[----:B------:R-:W-:Y:S06]  /*6210*/  BRA.DIV UR4, `(.L_x_1507) ;  /* 0x0000021604a87947 */ /* 0x000fec000b800000 */
[----:B------:R1:W2:Y:S04]  /*6220*/  SHFL.IDX PT, R5, R0, 0x1, 0x1c1f ;  /* 0x003c1f0000057f89 */ /* 0x0002a800000e0000 */
[----:B0-----:R-:W0:Y:S04]  /*6230*/  SHFL.IDX PT, R4, R4, 0x1, 0x1c1f ;  /* 0x003c1f0004047f89 */ /* 0x001e2800000e0000 */
[----:B------:R-:W3:Y:S04]  /*6240*/  SHFL.IDX PT, R7, R7, 0x1, 0x1c1f ;  /* 0x003c1f0007077f89 */ /* 0x000ee800000e0000 */
[----:B-1----:R-:W0:Y:S02]  /*6250*/  SHFL.IDX PT, R6, R6, 0x1, 0x1c1f ;  /* 0x003c1f0006067f89 */ /* 0x002e2400000e0000 */
.L_x_1841:
[----:B------:R-:W-:Y:S01]  /*6260*/  VIADD R10, R10, 0x40 ;  /* 0x000000400a0a7836 */ /* 0x000fe20000000000 */
[----:B------:R-:W-:Y:S01]  /*6270*/  R2UR UR4, R192 ;  /* 0x00000000c00472ca */ /* 0x000fe200000e0000 */
[----:B------:R-:W-:Y:S01]  /*6280*/  IMAD.SHL.U32 R9, R201, 0x8, RZ ;  /* 0x00000008c9097824 */ /* 0x000fe200078e00ff */
[----:B------:R-:W-:Y:S01]  /*6290*/  BSSY B1, `(.L_x_1508) ;  /* 0x0000053000017945 */ /* 0x000fe20003800000 */
[----:B------:R-:W-:Y:S02]  /*62a0*/  LOP3.LUT P0, RZ, R230, 0x4, RZ, 0xc0, !PT ;  /* 0x00000004e6ff7812 */ /* 0x000fe4000780c0ff */
[----:B----4-:R-:W-:Y:S02]  /*62b0*/  CS2R R14, SRZ ;  /* 0x00000000000e7805 */ /* 0x010fe4000001ff00 */
[----:B------:R-:W-:Y:S02]  /*62c0*/  ISETP.GE.AND P1, PT, R10, R93, PT ;  /* 0x0000005d0a00720c */ /* 0x000fe40003f26270 */
[----:B------:R-:W-:-:S02]  /*62d0*/  CS2R R10, SRZ ;  /* 0x00000000000a7805 */ /* 0x000fc4000001ff00 */
[----:B------:R-:W-:Y:S02]  /*62e0*/  LOP3.LUT R9, R200, 0x18, R9, 0xf8, !PT ;  /* 0x00000018c8097812 */ /* 0x000fe400078ef809 */
[----:B------:R-:W-:Y:S02]  /*62f0*/  CS2R R24, SRZ ;  /* 0x0000000000187805 */ /* 0x000fe4000001ff00 */
[----:B------:R-:W-:Y:S02]  /*6300*/  CS2R R32, SRZ ;  /* 0x0000000000207805 */ /* 0x000fe4000001ff00 */
[----:B------:R-:W-:Y:S02]  /*6310*/  CS2R R40, SRZ ;  /* 0x0000000000287805 */ /* 0x000fe4000001ff00 */
[----:B------:R-:W-:Y:S02]  /*6320*/  LOP3.LUT R43, R9, R70, RZ, 0x3c, !PT ;  /* 0x00000046092b7212 */ /* 0x000fe400078e3cff */
[----:B------:R-:W-:Y:S01]  /*6330*/  CS2R R8, SRZ ;  /* 0x0000000000087805 */ /* 0x000fe2000001ff00 */
[----:B------:R-:W-:Y:S01]  /*6340*/  IMAD.U32 R98, RZ, RZ, UR4 ;  /* 0x00000004ff627e24 */ /* 0x000fe2000f8e00ff */
[----:B------:R-:W-:-:S02]  /*6350*/  CS2R R12, SRZ ;  /* 0x00000000000c7805 */ /* 0x000fc4000001ff00 */
[----:B------:R-:W-:Y:S01]  /*6360*/  CS2R R20, SRZ ;  /* 0x0000000000147805 */ /* 0x000fe2000001ff00 */
[----:B------:R-:W-:Y:S01]  /*6370*/  IMAD R92, R204, 0x200, R43 ;  /* 0x00000200cc5c7824 */ /* 0x000fe200078e022b */
[----:B------:R-:W-:Y:S02]  /*6380*/  CS2R R26, SRZ ;  /* 0x00000000001a7805 */ /* 0x000fe4000001ff00 */
[----:B------:R-:W-:Y:S02]  /*6390*/  CS2R R34, SRZ ;  /* 0x0000000000227805 */ /* 0x000fe4000001ff00 */
[----:B------:R-:W-:Y:S01]  /*63a0*/  CS2R R42, SRZ ;  /* 0x00000000002a7805 */ /* 0x000fe2000001ff00 */
[----:B------:R-:W-:Y:S06]  /*63b0*/  @P1 BRA `(.L_x_1509) ;  /* 0x0000000400001947 */ /* 0x000fec0003800000 */
[----:B------:R-:W-:Y:S01]  /*63c0*/  ULDC UR4, c[0x0][0x3f4] ;  /* 0x0000fd0000047ab9 */ /* 0x000fe20000000800 */
[----:B------:R-:W-:Y:S02]  /*63d0*/  CS2R R40, SRZ ;  /* 0x0000000000287805 */ /* 0x000fe4000001ff00 */
[----:B------:R-:W-:Y:S02]  /*63e0*/  ISETP.GE.AND P4, PT, R77, UR4, PT ;  /* 0x000000044d007c0c */ /* 0x000fe4000bf86270 */
[----:B------:R-:W-:Y:S02]  /*63f0*/  CS2R R42, SRZ ;  /* 0x00000000002a7805 */ /* 0x000fe4000001ff00 */
[----:B------:R-:W-:Y:S02]  /*6400*/  ISETP.GE.AND P3, PT, R79, UR4, PT ;  /* 0x000000044f007c0c */ /* 0x000fe4000bf66270 */
[----:B------:R-:W-:Y:S02]  /*6410*/  ISETP.GE.AND P2, PT, R78, UR4, PT ;  /* 0x000000044e007c0c */ /* 0x000fe4000bf46270 */
[----:B------:R-:W-:-:S05]  /*6420*/  ISETP.GE.AND P1, PT, R73, UR4, PT ;  /* 0x0000000449007c0c */ /* 0x000fca000bf26270 */
[C---:B------:R-:W-:Y:S01]  /*6430*/  @!P4 IMAD.SHL.U32 R3, R77.reuse, 0x2, RZ ;  /* 0x000000024d03c824 */ /* 0x040fe200078e00ff */
[----:B------:R-:W-:-:S03]  /*6440*/  @!P4 SHF.L.U64.HI R64, R77, 0x1, R64 ;  /* 0x000000014d40c819 */ /* 0x000fc60000010240 */
[C---:B------:R-:W-:Y:S01]  /*6450*/  @!P3 IMAD.SHL.U32 R69, R79.reuse, 0x2, RZ ;  /* 0x000000024f45b824 */ /* 0x040fe200078e00ff */
[----:B------:R-:W-:Y:S01]  /*6460*/  @!P3 SHF.L.U64.HI R62, R79, 0x1, R62 ;  /* 0x000000014f3eb819 */ /* 0x000fe2000001023e */
[----:B------:R-:W-:Y:S01]  /*6470*/  @!P2 IMAD.SHL.U32 R65, R78, 0x2, RZ ;  /* 0x000000024e41a824 */ /* 0x000fe200078e00ff */
[-C--:B0-----:R-:W-:Y:S02]  /*6480*/  @!P4 IADD3 R8, P5, R4, R3.reuse, RZ ;  /* 0x000000030408c210 */ /* 0x081fe40007fbe0ff */
[----:B------:R-:W-:Y:S02]  /*6490*/  @!P4 IADD3 R2, P6, R6, R3, RZ ;  /* 0x000000030602c210 */ /* 0x000fe40007fde0ff */
[----:B------:R-:W-:Y:S01]  /*64a0*/  @!P2 SHF.L.U64.HI R0, R78, 0x1, R61 ;  /* 0x000000014e00a819 */ /* 0x000fe2000001023d */
[--C-:B--2---:R-:W-:Y:S01]  /*64b0*/  @!P4 IMAD.X R9, R5, 0x1, R64.reuse, P5 ;  /* 0x000000010509c824 */ /* 0x104fe200028e0640 */
[-C--:B------:R-:W-:Y:S01]  /*64c0*/  @!P3 IADD3 R70, P5, R4, R69.reuse, RZ ;  /* 0x000000450446b210 */ /* 0x080fe20007fbe0ff */
[----:B---3--:R-:W-:Y:S01]  /*64d0*/  @!P4 IMAD.X R3, R7, 0x1, R64, P6 ;  /* 0x000000010703c824 */ /* 0x008fe200030e0640 */
[----:B------:R-:W-:Y:S01]  /*64e0*/  @!P3 IADD3 R68, P6, R6, R69, RZ ;  /* 0x000000450644b210 */ /* 0x000fe20007fde0ff */
[C---:B------:R-:W-:Y:S01]  /*64f0*/  @!P1 IMAD.SHL.U32 R61, R73.reuse, 0x2, RZ ;  /* 0x00000002493d9824 */ /* 0x040fe200078e00ff */
[----:B------:R-:W-:Y:S01]  /*6500*/  @!P1 SHF.L.U64.HI R10, R73, 0x1, R60 ;  /* 0x00000001490a9819 */ /* 0x000fe2000001023c */
[--C-:B------:R-:W-:Y:S01]  /*6510*/  @!P3 IMAD.X R71, R5, 0x1, R62.reuse, P5 ;  /* 0x000000010547b824 */ /* 0x100fe200028e063e */
[-C--:B------:R-:W-:Y:S01]  /*6520*/  @!P2 IADD3 R66, P5, R4, R65.reuse, RZ ;  /* 0x000000410442a210 */ /* 0x080fe20007fbe0ff */
[----:B------:R-:W-:Y:S01]  /*6530*/  @!P3 IMAD.X R69, R7, 0x1, R62, P6 ;  /* 0x000000010745b824 */ /* 0x000fe200030e063e */
[----:B------:R-:W-:-:S03]  /*6540*/  @!P2 IADD3 R64, P6, R6, R65, RZ ;  /* 0x000000410640a210 */ /* 0x000fc60007fde0ff */
[--C-:B------:R-:W-:Y:S01]  /*6550*/  @!P2 IMAD.X R67, R5, 0x1, R0.reuse, P5 ;  /* 0x000000010543a824 */ /* 0x100fe200028e0600 */
[-C--:B------:R-:W-:Y:S01]  /*6560*/  @!P1 IADD3 R62, P5, R4, R61.reuse, RZ ;  /* 0x0000003d043e9210 */ /* 0x080fe20007fbe0ff */
[----:B------:R-:W-:Y:S01]  /*6570*/  @!P2 IMAD.X R65, R7, 0x1, R0, P6 ;  /* 0x000000010741a824 */ /* 0x000fe200030e0600 */
[----:B------:R-:W-:Y:S02]  /*6580*/  ISETP.GE.AND P6, PT, R74, UR4, PT ;  /* 0x000000044a007c0c */ /* 0x000fe4000bfc6270 */
[----:B------:R-:W-:Y:S01]  /*6590*/  SHF.R.S32.HI R0, RZ, 0x1f, R75 ;  /* 0x0000001fff007819 */ /* 0x000fe2000001144b */
[----:B------:R-:W-:Y:S01]  /*65a0*/  @!P1 IMAD.X R63, R5, 0x1, R10, P5 ;  /* 0x00000001053f9824 */ /* 0x000fe200028e060a */
[----:B------:R-:W-:-:S05]  /*65b0*/  @!P1 IADD3 R60, P5, R6, R61, RZ ;  /* 0x0000003d063c9210 */ /* 0x000fca0007fbe0ff */
[----:B------:R-:W-:Y:S01]  /*65c0*/  @!P1 IMAD.X R61, R7, 0x1, R10, P5 ;  /* 0x00000001073d9824 */ /* 0x000fe200028e060a */
[----:B------:R-:W-:-:S03]  /*65d0*/  ISETP.GE.AND P5, PT, R75, UR4, PT ;  /* 0x000000044b007c0c */ /* 0x000fc6000bfa6270 */
[----:B------:R-:W-:-:S04]  /*65e0*/  @!P6 IMAD.WIDE R10, R74, 0x2, R4 ;  /* 0x000000024a0ae825 */ /* 0x000fc800078e0204 */
[----:B------:R-:W-:Y:S01]  /*65f0*/  @!P6 IMAD.WIDE R12, R74, 0x2, R6 ;  /* 0x000000024a0ce825 */ /* 0x000fe200078e0206 */
[----:B------:R0:W5:Y:S04]  /*6600*/  @!P6 LD.E.64 R40, desc[UR60][R10.64] ;  /* 0x0000003c0a28e980 */ /* 0x000168000c101b00 */
[----:B------:R1:W5:Y:S01]  /*6610*/  @!P6 LD.E.64 R42, desc[UR60][R12.64] ;  /* 0x0000003c0c2ae980 */ /* 0x000362000c101b00 */
[C---:B------:R-:W-:Y:S01]  /*6620*/  @!P5 IMAD.SHL.U32 R15, R75.reuse, 0x2, RZ ;  /* 0x000000024b0fd824 */ /* 0x040fe200078e00ff */
[----:B------:R-:W-:Y:S02]  /*6630*/  @!P5 SHF.L.U64.HI R0, R75, 0x1, R0 ;  /* 0x000000014b00d819 */ /* 0x000fe40000010200 */
[----:B------:R-:W-:Y:S02]  /*6640*/  CS2R R32, SRZ ;  /* 0x0000000000207805 */ /* 0x000fe4000001ff00 */
[----:B------:R-:W-:-:S02]  /*6650*/  @!P5 IADD3 R4, P6, R4, R15, RZ ;  /* 0x0000000f0404d210 */ /* 0x000fc40007fde0ff */
[----:B------:R-:W-:Y:S02]  /*6660*/  CS2R R34, SRZ ;  /* 0x0000000000227805 */ /* 0x000fe4000001ff00 */
[----:B------:R-:W-:Y:S01]  /*6670*/  CS2R R24, SRZ ;  /* 0x0000000000187805 */ /* 0x000fe2000001ff00 */
[----:B------:R2:W5:Y:S01]  /*6680*/  @!P4 LD.E.64 R32, desc[UR60][R8.64] ;  /* 0x0000003c0820c980 */ /* 0x000562000c101b00 */
[----:B------:R-:W-:Y:S01]  /*6690*/  @!P5 IMAD.X R5, R5, 0x1, R0, P6 ;  /* 0x000000010505d824 */ /* 0x000fe200030e0600 */
[----:B------:R-:W-:Y:S02]  /*66a0*/  @!P5 IADD3 R6, P6, R6, R15, RZ ;  /* 0x0000000f0606d210 */ /* 0x000fe40007fde0ff */
[----:B------:R3:W5:Y:S01]  /*66b0*/  @!P4 LD.E.64 R34, desc[UR60][R2.64] ;  /* 0x0000003c0222c980 */ /* 0x000762000c101b00 */
[----:B------:R-:W-:Y:S02]  /*66c0*/  CS2R R26, SRZ ;  /* 0x00000000001a7805 */ /* 0x000fe4000001ff00 */
[----:B------:R-:W-:-:S02]  /*66d0*/  CS2R R14, SRZ ;  /* 0x00000000000e7805 */ /* 0x000fc4000001ff00 */
[----:B------:R-:W-:Y:S02]  /*66e0*/  CS2R R20, SRZ ;  /* 0x0000000000147805 */ /* 0x000fe4000001ff00 */
[----:B0-----:R-:W-:Y:S02]  /*66f0*/  CS2R R10, SRZ ;  /* 0x00000000000a7805 */ /* 0x001fe4000001ff00 */
[----:B-1----:R-:W-:Y:S02]  /*6700*/  CS2R R12, SRZ ;  /* 0x00000000000c7805 */ /* 0x002fe4000001ff00 */
[----:B--2---:R-:W-:Y:S01]  /*6710*/  CS2R R8, SRZ ;  /* 0x0000000000087805 */ /* 0x004fe2000001ff00 */
[----:B------:R-:W-:Y:S01]  /*6720*/  @!P5 IMAD.X R7, R7, 0x1, R0, P6 ;  /* 0x000000010707d824 */ /* 0x000fe200030e0600 */
[----:B------:R1:W5:Y:S01]  /*6730*/  @!P3 LD.E.64 R24, desc[UR60][R70.64] ;  /* 0x0000003c4618b980 */ /* 0x000362000c101b00 */
[----:B---3--:R-:W-:-:S03]  /*6740*/  CS2R R2, SRZ ;  /* 0x0000000000027805 */ /* 0x008fc6000001ff00 */
[----:B------:R1:W5:Y:S04]  /*6750*/  @!P3 LD.E.64 R26, desc[UR60][R68.64] ;  /* 0x0000003c441ab980 */ /* 0x000368000c101b00 */
[----:B------:R1:W5:Y:S04]  /*6760*/  @!P2 LD.E.64 R14, desc[UR60][R66.64] ;  /* 0x0000003c420ea980 */ /* 0x000368000c101b00 */
[----:B------:R1:W5:Y:S04]  /*6770*/  @!P2 LD.E.64 R20, desc[UR60][R64.64] ;  /* 0x0000003c4014a980 */ /* 0x000368000c101b00 */
[----:B------:R1:W5:Y:S04]  /*6780*/  @!P1 LD.E.64 R10, desc[UR60][R62.64] ;  /* 0x0000003c3e0a9980 */ /* 0x000368000c101b00 */
[----:B------:R1:W5:Y:S04]  /*6790*/  @!P1 LD.E.64 R12, desc[UR60][R60.64] ;  /* 0x0000003c3c0c9980 */ /* 0x000368000c101b00 */
[----:B------:R1:W5:Y:S04]  /*67a0*/  @!P5 LD.E.64 R2, desc[UR60][R4.64] ;  /* 0x0000003c0402d980 */ /* 0x000368000c101b00 */
[----:B------:R1:W5:Y:S02]  /*67b0*/  @!P5 LD.E.64 R8, desc[UR60][R6.64] ;  /* 0x0000003c0608d980 */ /* 0x000364000c101b00 */
.L_x_1509:
[----:B------:R-:W-:Y:S05]  /*67c0*/  BSYNC B1 ;  /* 0x0000000000017941 */ /* 0x000fea0003800000 */
.L_x_1508:
[----:B------:R-:W-:Y:S01]  /*67d0*/  R2UR UR5, R228 ;  /* 0x00000000e40572ca */ /* 0x000fe200000e0000 */
[----:B01---5:R-:W-:Y:S01]  /*67e0*/  IMAD.MOV.U32 R4, RZ, RZ, R2 ;  /* 0x000000ffff047224 */ /* 0x023fe200078e0002 */
[----:B------:R-:W-:Y:S01]  /*67f0*/  LEA R60, R92, UR37, 0x1 ;  /* 0x000000255c3c7c11 */ /* 0x000fe2000f8e08ff */
[----:B------:R-:W-:Y:S01]  /*6800*/  IMAD.MOV.U32 R6, RZ, RZ, R10 ;  /* 0x000000ffff067224 */ /* 0x000fe200078e000a */
[----:B------:R-:W-:Y:S01]  /*6810*/  VIADDMNMX R69, R93, -R98, 0x80, PT ;  /* 0x000000805d457446 */ /* 0x000fe20003800962 */
[----:B--2---:R-:W-:Y:S01]  /*6820*/  IMAD.MOV.U32 R5, RZ, RZ, R3 ;  /* 0x000000ffff057224 */ /* 0x004fe200078e0003 */
[----:B------:R-:W-:Y:S01]  /*6830*/  PRMT R61, R4, 0x7610, R61 ;  /* 0x00007610043d7816 */ /* 0x000fe2000000003d */
[----:B---3--:R-:W-:Y:S01]  /*6840*/  VIADD R7, R60, 0x12400 ;  /* 0x000124003c077836 */ /* 0x008fe20000000000 */
[----:B------:R-:W-:Y:S01]  /*6850*/  PRMT R65, R6, 0x7610, R65 ;  /* 0x0000761006417816 */ /* 0x000fe20000000041 */
[----:B------:R-:W-:Y:S01]  /*6860*/  VIADD R0, R60, 0x12440 ;  /* 0x000124403c007836 */ /* 0x000fe20000000000 */
[----:B------:R-:W-:Y:S01]  /*6870*/  PRMT R62, R5, 0x7610, R62 ;  /* 0x00007610053e7816 */ /* 0x000fe2000000003e */
[----:B------:R-:W-:Y:S01]  /*6880*/  @P0 VIADD R0, R7, 0xffffffc0 ;  /* 0xffffffc007000836 */ /* 0x000fe20000000000 */
[----:B------:R-:W-:Y:S01]  /*6890*/  ISETP.GE.AND P1, PT, R16, R69, PT ;  /* 0x000000451000720c */ /* 0x000fe20003f26270 */
[----:B------:R-:W-:Y:S01]  /*68a0*/  ULEA.HI UR4, UR5, UR5, URZ, 0x1 ;  /* 0x0000000505047291 */ /* 0x000fe2000f8f083f */
[----:B------:R-:W-:-:S02]  /*68b0*/  IMAD.MOV.U32 R6, RZ, RZ, R14 ;  /* 0x000000ffff067224 */ /* 0x000fc400078e000e */
[----:B------:R-:W-:Y:S01]  /*68c0*/  IMAD.MOV.U32 R7, RZ, RZ, R15 ;  /* 0x000000ffff077224 */ /* 0x000fe200078e000f */
[----:B------:R-:W-:Y:S01]  /*68d0*/  ULOP3.LUT UR4, UR4, 0xfffffffe, URZ, 0xc0, !UPT ;  /* 0xfffffffe04047892 */ /* 0x000fe2000f8ec03f */
[----:B------:R-:W-:Y:S01]  /*68e0*/  IMAD.MOV.U32 R5, RZ, RZ, R11 ;  /* 0x000000ffff057224 */ /* 0x000fe200078e000b */
[----:B------:R-:W-:Y:S01]  /*68f0*/  PRMT R70, R6, 0x7610, R70 ;  /* 0x0000761006467816 */ /* 0x000fe20000000046 */
[----:B------:R-:W-:Y:S01]  /*6900*/  IMAD.MOV.U32 R6, RZ, RZ, R25 ;  /* 0x000000ffff067224 */ /* 0x000fe200078e0019 */
[----:B------:R-:W-:Y:S01]  /*6910*/  UIADD3 UR4, UR5, -UR4, URZ ;  /* 0x8000000405047290 */ /* 0x000fe2000fffe03f */
[----:B------:R-:W-:Y:S01]  /*6920*/  PRMT R71, R7, 0x7610, R71 ;  /* 0x0000761007477816 */ /* 0x000fe20000000047 */
[----:B------:R-:W-:Y:S01]  /*6930*/  IMAD.MOV.U32 R7, RZ, RZ, R32 ;  /* 0x000000ffff077224 */ /* 0x000fe200078e0020 */
[----:B------:R-:W-:Y:S01]  /*6940*/  PRMT R66, R5, 0x7610, R66 ;  /* 0x0000761005427816 */ /* 0x000fe20000000042 */
[----:B------:R-:W-:Y:S01]  /*6950*/  IMAD.MOV.U32 R5, RZ, RZ, R24 ;  /* 0x000000ffff057224 */ /* 0x000fe200078e0018 */
[----:B------:R-:W-:Y:S01]  /*6960*/  PRMT R99, R6, 0x7610, R99 ;  /* 0x0000761006637816 */ /* 0x000fe20000000063 */
[----:B------:R-:W-:Y:S01]  /*6970*/  IMAD.U32 R4, RZ, RZ, UR4 ;  /* 0x00000004ff047e24 */ /* 0x000fe2000f8e00ff */
[----:B------:R-:W-:Y:S01]  /*6980*/  PRMT R106, R7, 0x7610, R106 ;  /* 0x00007610076a7816 */ /* 0x000fe2000000006a */
[----:B------:R-:W-:Y:S01]  /*6990*/  IMAD.MOV.U32 R63, RZ, RZ, R33 ;  /* 0x000000ffff3f7224 */ /* 0x000fe200078e0021 */
[----:B------:R-:W-:Y:S01]  /*69a0*/  PRMT R98, R5, 0x7610, R98 ;  /* 0x0000761005627816 */ /* 0x000fe20000000062 */
[----:B------:R-:W-:Y:S01]  /*69b0*/  IMAD.MOV.U32 R6, RZ, RZ, R41 ;  /* 0x000000ffff067224 */ /* 0x000fe200078e0029 */
[----:B------:R-:W-:Y:S01]  /*69c0*/  SHF.L.U32 R4, R4, 0x1f, RZ ;  /* 0x0000001f04047819 */ /* 0x000fe200000006ff */
[----:B------:R-:W-:Y:S01]  /*69d0*/  IMAD.MOV.U32 R7, RZ, RZ, R8 ;  /* 0x000000ffff077224 */ /* 0x000fe200078e0008 */
[----:B------:R-:W-:Y:S01]  /*69e0*/  PRMT R107, R63, 0x7610, R107 ;  /* 0x000076103f6b7816 */ /* 0x000fe2000000006b */
[----:B------:R-:W-:Y:S01]  /*69f0*/  IMAD.MOV.U32 R5, RZ, RZ, R40 ;  /* 0x000000ffff057224 */ /* 0x000fe200078e0028 */
[----:B------:R-:W0:Y:S01]  /*6a00*/  SYNCS.PHASECHK.TRANS64.TRYWAIT P0, [UR37+0x30800], R4 ;  /* 0x03080004ff0075a7 */ /* 0x000e220008000165 */
        /* <DEDUP_REMOVED lines=18> */
[----:B------:R-:W-:Y:S02]  /*6b30*/  IMAD.MOV.U32 R6, RZ, RZ, R42 ;  /* 0x000000ffff067224 */ /* 0x000fe400078e002a */
[----:B------:R-:W-:Y:S01]  /*6b40*/  IMAD.MOV.U32 R7, RZ, RZ, R43 ;  /* 0x000000ffff077224 */ /* 0x000fe200078e002b */
[----:B0-----:R-:W-:Y:S06]  /*6b50*/  @!P0 BRA `(.L_x_1510) ;  /* 0x0000020c00cc8947 */ /* 0x001fec0003800000 */
.L_x_1842:
[----:B------:R-:W-:Y:S01]  /*6b60*/  BSSY B1, `(.L_x_1511) ;  /* 0x000012f000017945 */ /* 0x000fe20003800000 */
        /* <DEDUP_REMOVED lines=13> */
[--C-:B------:R-:W-:Y:S02]  /*6c40*/  SHF.R.U64 R119, R56, 0x10, R57.reuse ;  /* 0x0000001038777819 */ /* 0x100fe40000001239 */
[----:B------:R-:W-:Y:S02]  /*6c50*/  SHF.R.U32.HI R56, RZ, 0x10, R57 ;  /* 0x00000010ff387819 */ /* 0x000fe40000011639 */
[--C-:B------:R-:W-:Y:S02]  /*6c60*/  SHF.R.U64 R57, R58, 0x10, R59.reuse ;  /* 0x000000103a397819 */ /* 0x100fe4000000123b */
[----:B------:R-:W-:Y:S02]  /*6c70*/  SHF.R.U32.HI R58, RZ, 0x10, R59 ;  /* 0x00000010ff3a7819 */ /* 0x000fe4000001163b */
[----:B------:R-:W-:Y:S02]  /*6c80*/  PRMT R115, R115, 0x5410, R56 ;  /* 0x0000541073737816 */ /* 0x000fe40000000038 */
[----:B------:R-:W-:-:S02]  /*6c90*/  PRMT R117, R117, 0x5410, R58 ;  /* 0x0000541075757816 */ /* 0x000fc4000000003a */
[----:B------:R-:W-:Y:S02]  /*6ca0*/  PRMT R114, R114, 0x5410, R119 ;  /* 0x0000541072727816 */ /* 0x000fe40000000077 */
[----:B------:R-:W-:Y:S01]  /*6cb0*/  PRMT R118, R116, 0x5410, R57 ;  /* 0x0000541074767816 */ /* 0x000fe20000000039 */
[C---:B------:R-:W-:Y:S01]  /*6cc0*/  IMAD.U32 R119, R117.reuse, 0x10000, RZ ;  /* 0x0001000075777824 */ /* 0x040fe200078e00ff */
[----:B------:R-:W-:Y:S01]  /*6cd0*/  LOP3.LUT R117, R117, 0xffff0000, RZ, 0xc0, !PT ;  /* 0xffff000075757812 */ /* 0x000fe200078ec0ff */
[C---:B------:R-:W-:Y:S01]  /*6ce0*/  IMAD.U32 R116, R115.reuse, 0x10000, RZ ;  /* 0x0001000073747824 */ /* 0x040fe200078e00ff */
[----:B------:R-:W-:Y:S02]  /*6cf0*/  LOP3.LUT R115, R115, 0xffff0000, RZ, 0xc0, !PT ;  /* 0xffff000073737812 */ /* 0x000fe400078ec0ff */
[C---:B0-----:R-:W-:Y:S01]  /*6d00*/  LOP3.LUT R57, R6.reuse, 0xffff0000, RZ, 0xc0, !PT ;  /* 0xffff000006397812 */ /* 0x041fe200078ec0ff */
[----:B------:R-:W-:Y:S01]  /*6d10*/  IMAD.U32 R56, R6, 0x10000, RZ ;  /* 0x0001000006387824 */ /* 0x000fe200078e00ff */
[C---:B------:R-:W-:Y:S01]  /*6d20*/  LOP3.LUT R59, R7.reuse, 0xffff0000, RZ, 0xc0, !PT ;  /* 0xffff0000073b7812 */ /* 0x040fe200078ec0ff */
[----:B------:R-:W-:-:S02]  /*6d30*/  IMAD.U32 R58, R7, 0x10000, RZ ;  /* 0x00010000073a7824 */ /* 0x000fc400078e00ff */
[C---:B------:R-:W-:Y:S01]  /*6d40*/  FMUL.FTZ R121, R57.reuse, R119 ;  /* 0x0000007739797220 */ /* 0x040fe20000410000 */
[-C--:B------:R-:W-:Y:S01]  /*6d50*/  FMUL.FTZ R120, R57, R116.reuse ;  /* 0x0000007439787220 */ /* 0x080fe20000410000 */
[C---:B------:R-:W-:Y:S01]  /*6d60*/  FMUL.FTZ R57, R59.reuse, R117 ;  /* 0x000000753b397220 */ /* 0x040fe20000410000 */
[----:B------:R-:W-:Y:S02]  /*6d70*/  IMAD.U32 R6, R4, 0x10000, RZ ;  /* 0x0001000004067824 */ /* 0x000fe400078e00ff */
[C---:B------:R-:W-:Y:S01]  /*6d80*/  FFMA.FTZ R121, R56.reuse, R116, -R121 ;  /* 0x0000007438797223 */ /* 0x040fe20000010879 */
[----:B------:R-:W-:Y:S01]  /*6d90*/  FFMA.FTZ R120, R56, R119, R120 ;  /* 0x0000007738787223 */ /* 0x000fe20000010078 */
[-C--:B------:R-:W-:Y:S01]  /*6da0*/  FMUL.FTZ R119, R59, R115.reuse ;  /* 0x000000733b777220 */ /* 0x080fe20000410000 */
[----:B------:R-:W-:Y:S01]  /*6db0*/  FFMA.FTZ R116, R58, R115, -R57 ;  /* 0x000000733a747223 */ /* 0x000fe20000010839 */
[C---:B------:R-:W-:Y:S01]  /*6dc0*/  IMAD.U32 R7, R5.reuse, 0x10000, RZ ;  /* 0x0001000005077824 */ /* 0x040fe200078e00ff */
[----:B------:R-:W-:Y:S01]  /*6dd0*/  LOP3.LUT R4, R4, 0xffff0000, RZ, 0xc0, !PT ;  /* 0xffff000004047812 */ /* 0x000fe200078ec0ff */
        /* <DEDUP_REMOVED lines=8> */
[----:B------:R-:W-:-:S02]  /*6e60*/  FMUL.FTZ R58, R5, R118 ;  /* 0x00000076053a7220 */ /* 0x000fc40000410000 */
[-C--:B------:R-:W-:Y:S01]  /*6e70*/  FMUL.FTZ R117, R5, R114.reuse ;  /* 0x0000007205757220 */ /* 0x080fe20000410000 */
[C---:B------:R-:W-:Y:S01]  /*6e80*/  FFMA.FTZ R4, R6.reuse, R57, -R115 ;  /* 0x0000003906047223 */ /* 0x040fe20000010873 */
[----:B------:R-:W-:Y:S01]  /*6e90*/  FFMA.FTZ R59, R6, R59, R56 ;  /* 0x0000003b063b7223 */ /* 0x000fe20000010038 */
[C---:B------:R-:W-:Y:S01]  /*6ea0*/  FFMA.FTZ R5, R7.reuse, R114, -R58 ;  /* 0x0000007207057223 */ /* 0x040fe2000001083a */
[----:B------:R-:W-:Y:S01]  /*6eb0*/  FFMA.FTZ R118, R7, R118, R117 ;  /* 0x0000007607767223 */ /* 0x000fe20000010075 */
[----:B------:R-:W-:Y:S02]  /*6ec0*/  F2FP.BF16.F32.PACK_AB R6, R120, R121 ;  /* 0x000000797806723e */ /* 0x000fe400000010ff */
[----:B------:R-:W-:Y:S02]  /*6ed0*/  F2FP.BF16.F32.PACK_AB R7, R119, R116 ;  /* 0x000000747707723e */ /* 0x000fe400000010ff */
[----:B------:R-:W-:Y:S02]  /*6ee0*/  F2FP.BF16.F32.PACK_AB R4, R59, R4 ;  /* 0x000000043b04723e */ /* 0x000fe400000010ff */
[----:B------:R-:W-:-:S05]  /*6ef0*/  F2FP.BF16.F32.PACK_AB R5, R118, R5 ;  /* 0x000000057605723e */ /* 0x000fca00000010ff */
[----:B------:R0:W-:Y:S02]  /*6f00*/  STS.128 [R60+0x12400], R4 ;  /* 0x012400043c007388 */ /* 0x0001e40000000c00 */
.L_x_1514:
[----:B------:R-:W-:Y:S05]  /*6f10*/  BSYNC B2 ;  /* 0x0000000000027941 */ /* 0x000fea0003800000 */
.L_x_1513:
[----:B------:R-:W-:Y:S04]  /*6f20*/  BSSY B2, `(.L_x_1515) ;  /* 0x0000030000027945 */ /* 0x000fe80003800000 */
[----:B------:R-:W-:Y:S05]  /*6f30*/  @P1 BRA `(.L_x_1516) ;  /* 0x0000000000b81947 */ /* 0x000fea0003800000 */
[----:B0-----:R-:W0:Y:S01]  /*6f40*/  LDS.128 R4, [R0] ;  /* 0x0000000000047984 */ /* 0x001e220000000c00 */
[--C-:B------:R-:W-:Y:S02]  /*6f50*/  SHF.R.U64 R57, R52, 0x10, R53.reuse ;  /* 0x0000001034397819 */ /* 0x100fe40000001235 */
[----:B------:R-:W-:Y:S02]  /*6f60*/  SHF.R.U32.HI R52, RZ, 0x10, R53 ;  /* 0x00000010ff347819 */ /* 0x000fe40000011635 */
[--C-:B------:R-:W-:Y:S02]  /*6f70*/  SHF.R.U64 R53, R54, 0x10, R55.reuse ;  /* 0x0000001036357819 */ /* 0x100fe40000001237 */
[----:B------:R-:W-:Y:S02]  /*6f80*/  SHF.R.U32.HI R54, RZ, 0x10, R55 ;  /* 0x00000010ff367819 */ /* 0x000fe40000011637 */
[----:B------:R-:W-:Y:S02]  /*6f90*/  PRMT R103, R103, 0x5410, R52 ;  /* 0x0000541067677816 */ /* 0x000fe40000000034 */
[----:B------:R-:W-:-:S02]  /*6fa0*/  PRMT R105, R105, 0x5410, R54 ;  /* 0x0000541069697816 */ /* 0x000fc40000000036 */
[----:B------:R-:W-:Y:S01]  /*6fb0*/  PRMT R104, R104, 0x5410, R53 ;  /* 0x0000541068687816 */ /* 0x000fe20000000035 */
[----:B------:R-:W-:Y:S01]  /*6fc0*/  IMAD.U32 R56, R103, 0x10000, RZ ;  /* 0x0001000067387824 */ /* 0x000fe200078e00ff */
[----:B------:R-:W-:Y:S01]  /*6fd0*/  PRMT R102, R102, 0x5410, R57 ;  /* 0x0000541066667816 */ /* 0x000fe20000000039 */
[C---:B------:R-:W-:Y:S01]  /*6fe0*/  IMAD.U32 R57, R105.reuse, 0x10000, RZ ;  /* 0x0001000069397824 */ /* 0x040fe200078e00ff */
[----:B------:R-:W-:Y:S02]  /*6ff0*/  LOP3.LUT R105, R105, 0xffff0000, RZ, 0xc0, !PT ;  /* 0xffff000069697812 */ /* 0x000fe400078ec0ff */
[----:B------:R-:W-:Y:S02]  /*7000*/  LOP3.LUT R103, R103, 0xffff0000, RZ, 0xc0, !PT ;  /* 0xffff000067677812 */ /* 0x000fe400078ec0ff */
[C---:B0-----:R-:W-:Y:S01]  /*7010*/  LOP3.LUT R53, R6.reuse, 0xffff0000, RZ, 0xc0, !PT ;  /* 0xffff000006357812 */ /* 0x041fe200078ec0ff */
[----:B------:R-:W-:Y:S01]  /*7020*/  IMAD.U32 R52, R6, 0x10000, RZ ;  /* 0x0001000006347824 */ /* 0x000fe200078e00ff */
[C---:B------:R-:W-:Y:S01]  /*7030*/  LOP3.LUT R55, R7.reuse, 0xffff0000, RZ, 0xc0, !PT ;  /* 0xffff000007377812 */ /* 0x040fe200078ec0ff */
[----:B------:R-:W-:-:S02]  /*7040*/  IMAD.U32 R54, R7, 0x10000, RZ ;  /* 0x0001000007367824 */ /* 0x000fc400078e00ff */
[CC--:B------:R-:W-:Y:S01]  /*7050*/  FMUL.FTZ R58, R53.reuse, R56.reuse ;  /* 0x00000038353a7220 */ /* 0x0c0fe20000410000 */
[----:B------:R-:W-:Y:S01]  /*7060*/  FMUL.FTZ R59, R53, R57 ;  /* 0x00000039353b7220 */ /* 0x000fe20000410000 */
[C---:B------:R-:W-:Y:S01]  /*7070*/  FMUL.FTZ R53, R55.reuse, R105 ;  /* 0x0000006937357220 */ /* 0x040fe20000410000 */
[----:B------:R-:W-:Y:S02]  /*7080*/  IMAD.U32 R6, R4, 0x10000, RZ ;  /* 0x0001000004067824 */ /* 0x000fe400078e00ff */
        /* <DEDUP_REMOVED lines=9> */
[----:B------:R-:W-:Y:S01]  /*7120*/  FFMA.FTZ R56, R52, R56, -R59 ;  /* 0x0000003834387223 */ /* 0x000fe2000001083b */
[----:B------:R-:W-:Y:S01]  /*7130*/  LOP3.LUT R102, R102, 0xffff0000, RZ, 0xc0, !PT ;  /* 0xffff000066667812 */ /* 0x000fe200078ec0ff */
        /* <DEDUP_REMOVED lines=14> */
.L_x_1516:
[----:B------:R-:W-:Y:S05]  /*7220*/  BSYNC B2 ;  /* 0x0000000000027941 */ /* 0x000fea0003800000 */
.L_x_1515:
[----:B------:R-:W-:Y:S04]  /*7230*/  BSSY B2, `(.L_x_1517) ;  /* 0x0000030000027945 */ /* 0x000fe80003800000 */
[----:B------:R-:W-:Y:S05]  /*7240*/  @P2 BRA `(.L_x_1518) ;  /* 0x0000000000b82947 */ /* 0x000fea0003800000 */
[----:B01----:R-:W0:Y:S01]  /*7250*/  LDS.128 R4, [R60+0x16400] ;  /* 0x016400003c047984 */ /* 0x003e220000000c00 */
        /* <DEDUP_REMOVED lines=45> */
.L_x_1518:
[----:B------:R-:W-:Y:S05]  /*7530*/  BSYNC B2 ;  /* 0x0000000000027941 */ /* 0x000fea0003800000 */
.L_x_1517:
[----:B------:R-:W-:Y:S04]  /*7540*/  BSSY B2, `(.L_x_1519) ;  /* 0x0000030000027945 */ /* 0x000fe80003800000 */
[----:B------:R-:W-:Y:S05]  /*7550*/  @P3 BRA `(.L_x_1520) ;  /* 0x0000000000b83947 */ /* 0x000fea0003800000 */
[----:B012---:R-:W0:Y:S01]  /*7560*/  LDS.128 R4, [R0+0x4000] ;  /* 0x0040000000047984 */ /* 0x007e220000000c00 */
        /* <DEDUP_REMOVED lines=45> */
.L_x_1520:
[----:B------:R-:W-:Y:S05]  /*7840*/  BSYNC B2 ;  /* 0x0000000000027941 */ /* 0x000fea0003800000 */
.L_x_1519:
[----:B------:R-:W-:Y:S04]  /*7850*/  BSSY B2, `(.L_x_1521) ;  /* 0x0000030000027945 */ /* 0x000fe80003800000 */
[----:B------:R-:W-:Y:S05]  /*7860*/  @P4 BRA `(.L_x_1522) ;  /* 0x0000000000b84947 */ /* 0x000fea0003800000 */
[----:B0123--:R-:W0:Y:S01]  /*7870*/  LDS.128 R4, [R60+0x1a400] ;  /* 0x01a400003c047984 */ /* 0x00fe220000000c00 */
        /* <DEDUP_REMOVED lines=45> */
.L_x_1522:
[----:B------:R-:W-:Y:S05]  /*7b50*/  BSYNC B2 ;  /* 0x0000000000027941 */ /* 0x000fea0003800000 */
.L_x_1521:
[----:B------:R-:W-:Y:S05]  /*7b60*/  @P5 BRA `(.L_x_1512) ;  /* 0x0000000000b85947 */ /* 0x000fea0003800000 */
[----:B01234-:R-:W0:Y:S01]  /*7b70*/  LDS.128 R4, [R0+0x8000] ;  /* 0x0080000000047984 */ /* 0x01fe220000000c00 */
[--C-:B------:R-:W-:Y:S02]  /*7b80*/  SHF.R.U64 R30, R30, 0x10, R31.reuse ;  /* 0x000000101e1e7819 */ /* 0x100fe4000000121f */
[----:B------:R-:W-:Y:S02]  /*7b90*/  SHF.R.U32.HI R37, RZ, 0x10, R31 ;  /* 0x00000010ff257819 */ /* 0x000fe4000001161f */
[--C-:B------:R-:W-:Y:S02]  /*7ba0*/  SHF.R.U64 R31, R28, 0x10, R29.reuse ;  /* 0x000000101c1f7819 */ /* 0x100fe4000000121d */
[----:B------:R-:W-:Y:S02]  /*7bb0*/  SHF.R.U32.HI R28, RZ, 0x10, R29 ;  /* 0x00000010ff1c7819 */ /* 0x000fe4000001161d */
[----:B------:R-:W-:Y:S02]  /*7bc0*/  PRMT R80, R80, 0x5410, R37 ;  /* 0x0000541050507816 */ /* 0x000fe40000000025 */
[----:B------:R-:W-:-:S02]  /*7bd0*/  PRMT R83, R83, 0x5410, R28 ;  /* 0x0000541053537816 */ /* 0x000fc4000000001c */
[----:B------:R-:W-:Y:S01]  /*7be0*/  PRMT R82, R82, 0x5410, R31 ;  /* 0x0000541052527816 */ /* 0x000fe2000000001f */
[C---:B------:R-:W-:Y:S01]  /*7bf0*/  IMAD.U32 R36, R80.reuse, 0x10000, RZ ;  /* 0x0001000050247824 */ /* 0x040fe200078e00ff */
[----:B------:R-:W-:Y:S01]  /*7c00*/  LOP3.LUT R80, R80, 0xffff0000, RZ, 0xc0, !PT ;  /* 0xffff000050507812 */ /* 0x000fe200078ec0ff */
[C---:B------:R-:W-:Y:S01]  /*7c10*/  IMAD.U32 R37, R83.reuse, 0x10000, RZ ;  /* 0x0001000053257824 */ /* 0x040fe200078e00ff */
[----:B------:R-:W-:Y:S02]  /*7c20*/  LOP3.LUT R83, R83, 0xffff0000, RZ, 0xc0, !PT ;  /* 0xffff000053537812 */ /* 0x000fe400078ec0ff */
[----:B------:R-:W-:Y:S02]  /*7c30*/  PRMT R81, R81, 0x5410, R30 ;  /* 0x0000541051517816 */ /* 0x000fe4000000001e */
[C---:B0-----:R-:W-:Y:S01]  /*7c40*/  LOP3.LUT R29, R6.reuse, 0xffff0000, RZ, 0xc0, !PT ;  /* 0xffff0000061d7812 */ /* 0x041fe200078ec0ff */
[----:B------:R-:W-:Y:S01]  /*7c50*/  IMAD.U32 R28, R6, 0x10000, RZ ;  /* 0x00010000061c7824 */ /* 0x000fe200078e00ff */
[C---:B------:R-:W-:Y:S01]  /*7c60*/  LOP3.LUT R31, R7.reuse, 0xffff0000, RZ, 0xc0, !PT ;  /* 0xffff0000071f7812 */ /* 0x040fe200078ec0ff */
[----:B------:R-:W-:-:S02]  /*7c70*/  IMAD.U32 R30, R7, 0x10000, RZ ;  /* 0x00010000071e7824 */ /* 0x000fc400078e00ff */
[C---:B------:R-:W-:Y:S01]  /*7c80*/  FMUL.FTZ R44, R29.reuse, R36 ;  /* 0x000000241d2c7220 */ /* 0x040fe20000410000 */
[----:B------:R-:W-:Y:S01]  /*7c90*/  FMUL.FTZ R39, R29, R37 ;  /* 0x000000251d277220 */ /* 0x000fe20000410000 */
[C---:B------:R-:W-:Y:S01]  /*7ca0*/  FMUL.FTZ R29, R31.reuse, R83 ;  /* 0x000000531f1d7220 */ /* 0x040fe20000410000 */
[----:B------:R-:W-:Y:S02]  /*7cb0*/  IMAD.U32 R6, R4, 0x10000, RZ ;  /* 0x0001000004067824 */ /* 0x000fe400078e00ff */
[C---:B------:R-:W-:Y:S01]  /*7cc0*/  FFMA.FTZ R45, R28.reuse, R37, R44 ;  /* 0x000000251c2d7223 */ /* 0x040fe2000001002c */
[----:B------:R-:W-:Y:S01]  /*7cd0*/  FMUL.FTZ R37, R31, R80 ;  /* 0x000000501f257220 */ /* 0x000fe20000410000 */
[C---:B------:R-:W-:Y:S02]  /*7ce0*/  IMAD.U32 R7, R5.reuse, 0x10000, RZ ;  /* 0x0001000005077824 */ /* 0x040fe400078e00ff */
[----:B------:R-:W-:Y:S01]  /*7cf0*/  FFMA.FTZ R38, R28, R36, -R39 ;  /* 0x000000241c267223 */ /* 0x000fe20000010827 */
[----:B------:R-:W-:Y:S01]  /*7d00*/  IMAD.U32 R31, R82, 0x10000, RZ ;  /* 0x00010000521f7824 */ /* 0x000fe200078e00ff */
[----:B------:R-:W-:Y:S01]  /*7d10*/  LOP3.LUT R4, R4, 0xffff0000, RZ, 0xc0, !PT ;  /* 0xffff000004047812 */ /* 0x000fe200078ec0ff */
[----:B------:R-:W-:Y:S01]  /*7d20*/  FFMA.FTZ R80, R30, R80, -R29 ;  /* 0x000000501e507223 */ /* 0x000fe2000001081d */
[----:B------:R-:W-:Y:S01]  /*7d30*/  LOP3.LUT R5, R5, 0xffff0000, RZ, 0xc0, !PT ;  /* 0xffff000005057812 */ /* 0x000fe200078ec0ff */
[C---:B------:R-:W-:Y:S01]  /*7d40*/  IMAD.U32 R29, R81.reuse, 0x10000, RZ ;  /* 0x00010000511d7824 */ /* 0x040fe200078e00ff */
        /* <DEDUP_REMOVED lines=16> */
.L_x_1512:
[----:B------:R-:W-:Y:S05]  /*7e50*/  BSYNC B1 ;  /* 0x0000000000017941 */ /* 0x000fea0003800000 */
.L_x_1511:
[----:B01234-:R-:W-:-:S05]  /*7e60*/  VIADD R4, R16, 0x40 ;  /* 0x0000004010047836 */ /* 0x01ffca0000000000 */
[----:B------:R-:W-:-:S13]  /*7e70*/  ISETP.GE.AND P0, PT, R4, R69, PT ;  /* 0x000000450400720c */ /* 0x000fda0003f06270 */
[----:B------:R-:W-:Y:S05]  /*7e80*/  @P0 BRA `(.L_x_1523) ;  /* 0x0000004c00a00947 */ /* 0x000fea0003800000 */
[----:B------:R-:W0:Y:S01]  /*7e90*/  LDC R4, c[0x0][0x3f4] ;  /* 0x0000fd00ff047b82 */ /* 0x000e220000000800 */
        /* <DEDUP_REMOVED lines=9> */
[----:B------:R-:W-:Y:S02]  /*7f30*/  SHF.R.U64 R31, R40, 0x10, R41 ;  /* 0x00000010281f7819 */ /* 0x000fe40000001229 */
[----:B------:R-:W-:Y:S02]  /*7f40*/  SHF.R.U64 R29, R42, 0x10, R43 ;  /* 0x000000102a1d7819 */ /* 0x000fe4000000122b */
[----:B------:R-:W-:Y:S02]  /*7f50*/  SHF.R.U32.HI R40, RZ, 0x10, R41 ;  /* 0x00000010ff287819 */ /* 0x000fe40000011629 */
        /* <DEDUP_REMOVED lines=42> */
.L_x_1525:
[----:B------:R-:W-:Y:S05]  /*8200*/  BSYNC B1 ;  /* 0x0000000000017941 */ /* 0x000fea0003800000 */
.L_x_1524:
[----:B------:R-:W-:Y:S04]  /*8210*/  BSSY B1, `(.L_x_1526) ;  /* 0x0000030000017945 */ /* 0x000fe80003800000 */
[----:B------:R-:W-:Y:S05]  /*8220*/  @P1 BRA `(.L_x_1527) ;  /* 0x0000000000b81947 */ /* 0x000fea0003800000 */
[----:B0-----:R-:W0:Y:S01]  /*8230*/  LDS.128 R4, [R0+0x2000] ;  /* 0x0020000000047984 */ /* 0x001e220000000c00 */
        /* <DEDUP_REMOVED lines=45> */
.L_x_1527:
[----:B------:R-:W-:Y:S05]  /*8510*/  BSYNC B1 ;  /* 0x0000000000017941 */ /* 0x000fea0003800000 */
.L_x_1526:
        /* <DEDUP_REMOVED lines=48> */
.L_x_1529:
[----:B------:R-:W-:Y:S05]  /*8820*/  BSYNC B1 ;  /* 0x0000000000017941 */ /* 0x000fea0003800000 */
.L_x_1528:
        /* <DEDUP_REMOVED lines=48> */
.L_x_1531:
[----:B------:R-:W-:Y:S05]  /*8b30*/  BSYNC B1 ;  /* 0x0000000000017941 */ /* 0x000fea0003800000 */
.L_x_1530:
[----:B------:R-:W-:Y:S04]  /*8b40*/  BSSY B1, `(.L_x_1532) ;  /* 0x0000030000017945 */ /* 0x000fe80003800000 */
[----:B------:R-:W-:Y:S05]  /*8b50*/  @P4 BRA `(.L_x_1533) ;  /* 0x0000000000b84947 */ /* 0x000fea0003800000 */
[----:B0123--:R-:W0:Y:S01]  /*8b60*/  LDS.128 R4, [R60+0x1c400] ;  /* 0x01c400003c047984 */ /* 0x00fe220000000c00 */
        /* <DEDUP_REMOVED lines=16> */
[C---:B------:R-:W-:Y:S01]  /*8c70*/  FMUL.FTZ R20, R11.reuse, R14 ;  /* 0x0000000e0b147220 */ /* 0x040fe20000410000 */
[-C--:B------:R-:W-:Y:S01]  /*8c80*/  FMUL.FTZ R21, R11, R15.reuse ;  /* 0x0000000f0b157220 */ /* 0x080fe20000410000 */
[----:B------:R-:W-:Y:S01]  /*8c90*/  FMUL.FTZ R11, R13, R68 ;  /* 0x000000440d0b7220 */ /* 0x000fe20000410000 */
[----:B------:R-:W-:Y:S02]  /*8ca0*/  IMAD.U32 R6, R4, 0x10000, RZ ;  /* 0x0001000004067824 */ /* 0x000fe400078e00ff */
[C---:B------:R-:W-:Y:S01]  /*8cb0*/  FFMA.FTZ R25, R10.reuse, R15, R20 ;  /* 0x0000000f0a197223 */ /* 0x040fe20000010014 */
[----:B------:R-:W-:Y:S02]  /*8cc0*/  IMAD.U32 R7, R5, 0x10000, RZ ;  /* 0x0001000005077824 */ /* 0x000fe400078e00ff */
[----:B------:R-:W-:Y:S01]  /*8cd0*/  FFMA.FTZ R24, R10, R14, -R21 ;  /* 0x0000000e0a187223 */ /* 0x000fe20000010815 */
[-C--:B------:R-:W-:Y:S01]  /*8ce0*/  FMUL.FTZ R15, R13, R66.reuse ;  /* 0x000000420d0f7220 */ /* 0x080fe20000410000 */
[----:B------:R-:W-:Y:S01]  /*8cf0*/  LOP3.LUT R4, R4, 0xffff0000, RZ, 0xc0, !PT ;  /* 0xffff000004047812 */ /* 0x000fe200078ec0ff */
[C---:B------:R-:W-:Y:S01]  /*8d00*/  FFMA.FTZ R66, R12.reuse, R66, -R11 ;  /* 0x000000420c427223 */ /* 0x040fe2000001080b */
[----:B------:R-:W-:Y:S01]  /*8d10*/  LOP3.LUT R5, R5, 0xffff0000, RZ, 0xc0, !PT ;  /* 0xffff000005057812 */ /* 0x000fe200078ec0ff */
[C---:B------:R-:W-:Y:S01]  /*8d20*/  IMAD.U32 R13, R67.reuse, 0x10000, RZ ;  /* 0x00010000430d7824 */ /* 0x040fe200078e00ff */
[----:B------:R-:W-:Y:S01]  /*8d30*/  LOP3.LUT R14, R67, 0xffff0000, RZ, 0xc0, !PT ;  /* 0xffff0000430e7812 */ /* 0x000fe200078ec0ff */
[C---:B------:R-:W-:Y:S01]  /*8d40*/  IMAD.U32 R11, R65.reuse, 0x10000, RZ ;  /* 0x00010000410b7824 */ /* 0x040fe200078e00ff */
        /* <DEDUP_REMOVED lines=15> */
.L_x_1533:
[----:B------:R-:W-:Y:S05]  /*8e40*/  BSYNC B1 ;  /* 0x0000000000017941 */ /* 0x000fea0003800000 */
.L_x_1532:
[----:B------:R-:W-:Y:S05]  /*8e50*/  @P5 BRA `(.L_x_1523) ;  /* 0x0000003c00ac5947 */ /* 0x000fea0003800000 */
[----:B01234-:R-:W0:Y:S01]  /*8e60*/  LDS.128 R4, [R0+0xa000] ;  /* 0x00a0000000047984 */ /* 0x01fe220000000c00 */
[----:B------:R-:W-:Y:S02]  /*8e70*/  SHF.R.U64 R10, R2, 0x10, R3 ;  /* 0x00000010020a7819 */ /* 0x000fe40000001203 */
[--C-:B------:R-:W-:Y:S02]  /*8e80*/  SHF.R.U64 R2, R8, 0x10, R9.reuse ;  /* 0x0000001008027819 */ /* 0x100fe40000001209 */
[----:B------:R-:W-:Y:S02]  /*8e90*/  SHF.R.U32.HI R9, RZ, 0x10, R9 ;  /* 0x00000010ff097819 */ /* 0x000fe40000011609 */
        /* <DEDUP_REMOVED lines=8> */
[----:B------:R-:W-:Y:S01]  /*8f20*/  PRMT R63, R63, 0x5410, R2 ;  /* 0x000054103f3f7816 */ /* 0x000fe20000000002 */
        /* <DEDUP_REMOVED lines=8> */
[----:B------:R-:W-:Y:S01]  /*8fb0*/  FMUL.FTZ R10, R7, R64 ;  /* 0x00000040070a7220 */ /* 0x000fe20000410000 */
[----:B------:R-:W-:-:S02]  /*8fc0*/  IMAD.U32 R4, R5, 0x10000, RZ ;  /* 0x0001000005047824 */ /* 0x000fc400078e00ff */
[C---:B------:R-:W-:Y:S01]  /*8fd0*/  FFMA.FTZ R15, R8.reuse, R11, -R15 ;  /* 0x0000000b080f7223 */ /* 0x040fe2000001080f */
[----:B------:R-:W-:Y:S01]  /*8fe0*/  FFMA.FTZ R12, R8, R13, R6 ;  /* 0x0000000d080c7223 */ /* 0x000fe20000010006 */
[-C--:B------:R-:W-:Y:S01]  /*8ff0*/  FMUL.FTZ R8, R7, R62.reuse ;  /* 0x0000003e07087220 */ /* 0x080fe20000410000 */
        /* <DEDUP_REMOVED lines=19> */
[----:B------:R0:W-:Y:S01]  /*9130*/  STS.128 [R0+0xa000], R4 ;  /* 0x00a0000400007388 */ /* 0x0001e20000000c00 */
[----:B------:R-:W-:Y:S05]  /*9140*/  BRA `(.L_x_1523) ;  /* 0x0000003800f07947 */ /* 0x000fea0003800000 */
.L_x_1503:
[----:B------:R-:W0:Y:S01]  /*9150*/  LDC R28, c[0x0][0x448] ;  /* 0x00011200ff1c7b82 */ /* 0x000e220000000800 */
[----:B------:R-:W-:Y:S01]  /*9160*/  IMAD R7, R201, 0x40, R10 ;  /* 0x00000040c9077824 */ /* 0x000fe200078e020a */
[----:B------:R-:W-:Y:S01]  /*9170*/  ULDC.64 UR4, c[0x0][0x3f8] ;  /* 0x0000fe0000047ab9 */ /* 0x000fe20000000a00 */
[----:B------:R-:W-:Y:S01]  /*9180*/  ULDC.64 UR6, c[0x0][0x408] ;  /* 0x0001020000067ab9 */ /* 0x000fe20000000a00 */
[----:B------:R-:W-:Y:S02]  /*9190*/  IMAD.MOV.U32 R4, RZ, RZ, R26 ;  /* 0x000000ffff047224 */ /* 0x000fe400078e001a */
[----:B------:R-:W-:Y:S02]  /*91a0*/  IMAD.MOV.U32 R5, RZ, RZ, R29 ;  /* 0x000000ffff057224 */ /* 0x000fe400078e001d */
[----:B------:R-:W-:Y:S02]  /*91b0*/  IMAD.MOV.U32 R2, RZ, RZ, R24 ;  /* 0x000000ffff027224 */ /* 0x000fe400078e0018 */
[----:B------:R-:W-:-:S02]  /*91c0*/  IMAD.IADD R71, R74, 0x1, R79 ;  /* 0x000000014a477824 */ /* 0x000fc400078e024f */
[----:B------:R-:W-:Y:S02]  /*91d0*/  IMAD.IADD R20, R74, 0x1, R73 ;  /* 0x000000014a147824 */ /* 0x000fe400078e0249 */
[----:B------:R-:W-:Y:S01]  /*91e0*/  IMAD.SHL.U32 R77, R201, 0x8, RZ ;  /* 0x00000008c94d7824 */ /* 0x000fe200078e00ff */
[----:B------:R-:W-:Y:S02]  /*91f0*/  SHF.R.S32.HI R74, RZ, 0x1f, R71 ;  /* 0x0000001fff4a7819 */ /* 0x000fe40000011447 */
[----:B------:R-:W-:Y:S02]  /*9200*/  SHF.R.S32.HI R21, RZ, 0x1f, R20 ;  /* 0x0000001fff157819 */ /* 0x000fe40000011414 */
[----:B------:R-:W-:Y:S02]  /*9210*/  LEA.HI R75, R74, R71, RZ, 0x3 ;  /* 0x000000474a4b7211 */ /* 0x000fe400078f18ff */
[----:B------:R-:W-:Y:S02]  /*9220*/  LEA.HI R69, R21, R20, RZ, 0x3 ;  /* 0x0000001415457211 */ /* 0x000fe400078f18ff */
[----:B------:R-:W-:-:S02]  /*9230*/  SHF.R.S32.HI R73, RZ, 0x3, R75 ;  /* 0x00000003ff497819 */ /* 0x000fc4000001144b */
[----:B0-----:R-:W-:Y:S02]  /*9240*/  ISETP.NE.AND P0, PT, R28, 0x1, PT ;  /* 0x000000011c00780c */ /* 0x001fe40003f05270 */
[----:B------:R-:W-:-:S11]  /*9250*/  SHF.R.S32.HI R68, RZ, 0x3, R69 ;  /* 0x00000003ff447819 */ /* 0x000fd60000011445 */
        /* <DEDUP_REMOVED lines=11> */
[----:B------:R-:W-:-:S04]  /*9310*/  IMAD.WIDE.U32 R2, R7, UR6, R2 ;  /* 0x0000000607027c25 */ /* 0x000fc8000f8e0002 */
[----:B------:R-:W-:Y:S01]  /*9320*/  IMAD R7, R7, UR7, R0 ;  /* 0x0000000707077c24 */ /* 0x000fe2000f8e0200 */
[----:B------:R-:W-:Y:S01]  /*9330*/  ULDC.64 UR6, c[0x0][0x400] ;  /* 0x0001000000067ab9 */ /* 0x000fe20000000a00 */
[----:B------:R-:W-:Y:S01]  /*9340*/  IMAD.IADD R5, R5, 0x1, R9 ;  /* 0x0000000105057824 */ /* 0x000fe200078e0209 */
[----:B------:R-:W-:Y:S01]  /*9350*/  LEA R0, P0, R4, UR4, 0x1 ;  /* 0x0000000404007c11 */ /* 0x000fe2000f8008ff */
[----:B------:R-:W-:Y:S01]  /*9360*/  IMAD.IADD R9, R3, 0x1, R7 ;  /* 0x0000000103097824 */ /* 0x000fe200078e0207 */
[----:B------:R-:W-:Y:S01]  /*9370*/  LEA R8, P1, R2, UR6, 0x1 ;  /* 0x0000000602087c11 */ /* 0x000fe2000f8208ff */
[----:B------:R-:W-:Y:S01]  /*9380*/  UMOV UR4, 0xffffffff ;  /* 0xffffffff00047882 */ /* 0x000fe20000000000 */
[----:B------:R-:W-:Y:S02]  /*9390*/  LEA.HI.X R4, R4, UR5, R5, 0x1, P0 ;  /* 0x0000000504047c11 */ /* 0x000fe400080f0c05 */
[----:B------:R-:W-:Y:S01]  /*93a0*/  LEA.HI.X R9, R2, UR7, R9, 0x1, P1 ;  /* 0x0000000702097c11 */ /* 0x000fe200088f0c09 */
[----:B------:R-:W-:Y:S08]  /*93b0*/  BRA.DIV UR4, `(.L_x_1534) ;  /* 0x000001e604cc7947 */ /* 0x000ff0000b800000 */
[----:B------:R-:W0:Y:S04]  /*93c0*/  SHFL.IDX PT, R3, R4, RZ, 0x1c1f ;  /* 0x001c1fff04037589 */ /* 0x000e2800000e0000 */
[----:B------:R-:W1:Y:S04]  /*93d0*/  SHFL.IDX PT, R2, R0, RZ, 0x1c1f ;  /* 0x001c1fff00027589 */ /* 0x000e6800000e0000 */
[----:B------:R2:W3:Y:S04]  /*93e0*/  SHFL.IDX PT, R5, R9, RZ, 0x1c1f ;  /* 0x001c1fff09057589 */ /* 0x0004e800000e0000 */
[----:B------:R2:W4:Y:S01]  /*93f0*/  SHFL.IDX PT, R14, R8, RZ, 0x1c1f ;  /* 0x001c1fff080e7589 */ /* 0x00052200000e0000 */
[----:B0-----:R-:W-:-:S02]  /*9400*/  IMAD.MOV.U32 R13, RZ, RZ, R3 ;  /* 0x000000ffff0d7224 */ /* 0x001fc400078e0003 */
[----:B-12---:R-:W-:-:S07]  /*9410*/  IMAD.MOV.U32 R12, RZ, RZ, R2 ;  /* 0x000000ffff0c7224 */ /* 0x006fce00078e0002 */
.L_x_1847:
[----:B------:R-:W-:Y:S01]  /*9420*/  IMAD R83, R19, R28, RZ ;  /* 0x0000001c13537224 */ /* 0x000fe200078e02ff */
[----:B------:R-:W-:Y:S01]  /*9430*/  BSSY B1, `(.L_x_1535) ;  /* 0x0000031000017945 */ /* 0x000fe20003800000 */
[----:B----4-:R-:W-:Y:S01]  /*9440*/  IMAD.MOV.U32 R50, RZ, RZ, R14 ;  /* 0x000000ffff327224 */ /* 0x010fe200078e000e */
[----:B------:R-:W-:Y:S01]  /*9450*/  CS2R R46, SRZ ;  /* 0x00000000002e7805 */ /* 0x000fe2000001ff00 */
[----:B---3--:R-:W-:Y:S01]  /*9460*/  IMAD.MOV.U32 R51, RZ, RZ, R5 ;  /* 0x000000ffff337224 */ /* 0x008fe200078e0005 */
[----:B------:R-:W-:Y:S02]  /*9470*/  ISETP.GE.AND P0, PT, R10, R83, PT ;  /* 0x000000530a00720c */ /* 0x000fe40003f06270 */
        /* <DEDUP_REMOVED lines=15> */
[----:B------:R-:W-:Y:S02]  /*9570*/  ISETP.GE.AND P0, PT, R77, UR4, PT ;  /* 0x000000044d007c0c */ /* 0x000fe4000bf06270 */
[----:B------:R-:W-:Y:S02]  /*9580*/  CS2R R38, SRZ ;  /* 0x0000000000267805 */ /* 0x000fe4000001ff00 */
[----:B------:R-:W-:Y:S02]  /*9590*/  ISETP.GE.AND P1, PT, R2, UR4, PT ;  /* 0x0000000402007c0c */ /* 0x000fe4000bf26270 */
[----:B------:R-:W-:Y:S02]  /*95a0*/  CS2R R36, SRZ ;  /* 0x0000000000247805 */ /* 0x000fe4000001ff00 */
[----:B------:R-:W-:-:S02]  /*95b0*/  ISETP.GE.AND P2, PT, R3, UR4, PT ;  /* 0x0000000403007c0c */ /* 0x000fc4000bf46270 */
[----:B------:R-:W-:Y:S02]  /*95c0*/  CS2R R26, SRZ ;  /* 0x00000000001a7805 */ /* 0x000fe4000001ff00 */
[----:B------:R-:W-:Y:S02]  /*95d0*/  CS2R R24, SRZ ;  /* 0x0000000000187805 */ /* 0x000fe4000001ff00 */
[----:B------:R-:W-:Y:S02]  /*95e0*/  CS2R R42, SRZ ;  /* 0x00000000002a7805 */ /* 0x000fe4000001ff00 */
[----:B------:R-:W-:Y:S01]  /*95f0*/  CS2R R40, SRZ ;  /* 0x0000000000287805 */ /* 0x000fe2000001ff00 */
[----:B------:R-:W-:-:S04]  /*9600*/  @!P0 IMAD.WIDE R2, R77, 0x2, R12 ;  /* 0x000000024d028825 */ /* 0x000fc800078e020c */
[----:B------:R-:W-:Y:S01]  /*9610*/  @!P1 IMAD.SHL.U32 R5, R73, 0x8, RZ ;  /* 0x0000000849059824 */ /* 0x000fe200078e00ff */
[----:B------:R0:W5:Y:S01]  /*9620*/  @!P0 LD.E.128 R36, desc[UR60][R2.64] ;  /* 0x0000003c02248980 */ /* 0x000162000c101d00 */
[----:B------:R-:W-:Y:S01]  /*9630*/  @!P2 IMAD.SHL.U32 R49, R68, 0x8, RZ ;  /* 0x000000084431a824 */ /* 0x000fe200078e00ff */
[----:B------:R-:W-:Y:S02]  /*9640*/  CS2R R30, SRZ ;  /* 0x00000000001e7805 */ /* 0x000fe4000001ff00 */
[----:B------:R-:W-:Y:S01]  /*9650*/  CS2R R28, SRZ ;  /* 0x00000000001c7805 */ /* 0x000fe2000001ff00 */
[--C-:B------:R-:W-:Y:S01]  /*9660*/  @!P1 IMAD.WIDE R6, R5, 0x2, R12.reuse ;  /* 0x0000000205069825 */ /* 0x100fe200078e020c */
[----:B------:R-:W-:Y:S02]  /*9670*/  CS2R R46, SRZ ;  /* 0x00000000002e7805 */ /* 0x000fe4000001ff00 */
[----:B------:R-:W-:Y:S02]  /*9680*/  CS2R R44, SRZ ;  /* 0x00000000002c7805 */ /* 0x000fe4000001ff00 */
[----:B------:R-:W-:Y:S01]  /*9690*/  CS2R R34, SRZ ;  /* 0x0000000000227805 */ /* 0x000fe2000001ff00 */
[----:B------:R-:W-:Y:S01]  /*96a0*/  @!P2 IMAD.WIDE R14, R49, 0x2, R12 ;  /* 0x00000002310ea825 */ /* 0x000fe200078e020c */
[----:B------:R-:W-:Y:S01]  /*96b0*/  CS2R R32, SRZ ;  /* 0x0000000000207805 */ /* 0x000fe2000001ff00 */
[----:B------:R1:W5:Y:S02]  /*96c0*/  @!P1 LD.E.128 R40, desc[UR60][R6.64] ;  /* 0x0000003c06289980 */ /* 0x000364000c101d00 */
[----:B------:R-:W-:-:S02]  /*96d0*/  @!P1 IMAD.WIDE R12, R5, 0x2, R50 ;  /* 0x00000002050c9825 */ /* 0x000fc400078e0232 */
[----:B------:R1:W5:Y:S02]  /*96e0*/  @!P2 LD.E.128 R44, desc[UR60][R14.64] ;  /* 0x0000003c0e2ca980 */ /* 0x000364000c101d00 */
[--C-:B------:R-:W-:Y:S02]  /*96f0*/  @!P2 IMAD.WIDE R48, R49, 0x2, R50.reuse ;  /* 0x000000023130a825 */ /* 0x100fe400078e0232 */
[----:B------:R1:W5:Y:S02]  /*9700*/  @!P1 LD.E.128 R28, desc[UR60][R12.64] ;  /* 0x0000003c0c1c9980 */ /* 0x000364000c101d00 */
[----:B0-----:R-:W-:Y:S02]  /*9710*/  @!P0 IMAD.WIDE R2, R77, 0x2, R50 ;  /* 0x000000024d028825 */ /* 0x001fe400078e0232 */
[----:B------:R1:W5:Y:S04]  /*9720*/  @!P2 LD.E.128 R32, desc[UR60][R48.64] ;  /* 0x0000003c3020a980 */ /* 0x000368000c101d00 */
[----:B------:R1:W5:Y:S02]  /*9730*/  @!P0 LD.E.128 R24, desc[UR60][R2.64] ;  /* 0x0000003c02188980 */ /* 0x000364000c101d00 */
.L_x_1536:
[----:B------:R-:W-:Y:S05]  /*9740*/  BSYNC B1 ;  /* 0x0000000000017941 */ /* 0x000fea0003800000 */
.L_x_1535:
[----:B-1---5:R-:W-:Y:S01]  /*9750*/  IMAD.MOV.U32 R6, RZ, RZ, R45 ;  /* 0x000000ffff067224 */ /* 0x022fe200078e002d */
[----:B------:R-:W-:Y:S01]  /*9760*/  UMOV UR4, 0xffffffff ;  /* 0xffffffff00047882 */ /* 0x000fe20000000000 */
[----:B------:R-:W-:Y:S02]  /*9770*/  IMAD.MOV.U32 R2, RZ, RZ, R46 ;  /* 0x000000ffff027224 */ /* 0x000fe400078e002e */
        /* <DEDUP_REMOVED lines=48> */
[----:B------:R0:W1:Y:S04]  /*9a80*/  SHFL.IDX PT, R3, R4, 0x1, 0x1c1f ;  /* 0x003c1f0004037f89 */ /* 0x00006800000e0000 */
[----:B------:R0:W2:Y:S04]  /*9a90*/  SHFL.IDX PT, R2, R0, 0x1, 0x1c1f ;  /* 0x003c1f0000027f89 */ /* 0x0000a800000e0000 */
[----:B------:R0:W3:Y:S04]  /*9aa0*/  SHFL.IDX PT, R5, R9, 0x1, 0x1c1f ;  /* 0x003c1f0009057f89 */ /* 0x0000e800000e0000 */
[----:B------:R0:W4:Y:S02]  /*9ab0*/  SHFL.IDX PT, R14, R8, 0x1, 0x1c1f ;  /* 0x003c1f00080e7f89 */ /* 0x00012400000e0000 */
.L_x_1853:
[----:B------:R-:W-:Y:S01]  /*9ac0*/  VIADD R10, R10, 0x40 ;  /* 0x000000400a0a7836 */ /* 0x000fe20000000000 */
[----:B------:R-:W-:Y:S01]  /*9ad0*/  BSSY B1, `(.L_x_1538) ;  /* 0x0000030000017945 */ /* 0x000fe20003800000 */
[----:B----4-:R-:W-:Y:S01]  /*9ae0*/  IMAD.MOV.U32 R60, RZ, RZ, R14 ;  /* 0x000000ffff3c7224 */ /* 0x010fe200078e000e */
[----:B0-----:R-:W-:Y:S01]  /*9af0*/  CS2R R8, SRZ ;  /* 0x0000000000087805 */ /* 0x001fe2000001ff00 */
        /* <DEDUP_REMOVED lines=19> */
[----:B------:R-:W-:Y:S02]  /*9c30*/  ISETP.GE.AND P2, PT, R4, UR4, PT ;  /* 0x0000000404007c0c */ /* 0x000fe4000bf46270 */
[----:B------:R-:W-:-:S02]  /*9c40*/  CS2R R4, SRZ ;  /* 0x0000000000047805 */ /* 0x000fc4000001ff00 */
[----:B------:R-:W-:Y:S02]  /*9c50*/  CS2R R50, SRZ ;  /* 0x0000000000327805 */ /* 0x000fe4000001ff00 */
[----:B------:R-:W-:Y:S01]  /*9c60*/  CS2R R48, SRZ ;  /* 0x0000000000307805 */ /* 0x000fe2000001ff00 */
[----:B-12---:R-:W-:-:S04]  /*9c70*/  @!P0 IMAD.WIDE R8, R77, 0x2, R2 ;  /* 0x000000024d088825 */ /* 0x006fc800078e0202 */
[----:B------:R-:W-:Y:S01]  /*9c80*/  @!P1 IMAD.SHL.U32 R65, R73, 0x8, RZ ;  /* 0x0000000849419824 */ /* 0x000fe200078e00ff */
[----:B------:R0:W5:Y:S01]  /*9c90*/  @!P0 LD.E.128 R4, desc[UR60][R8.64] ;  /* 0x0000003c08048980 */ /* 0x000162000c101d00 */
        /* <DEDUP_REMOVED lines=9> */
[----:B------:R-:W-:Y:S01]  /*9d30*/  CS2R R10, SRZ ;  /* 0x00000000000a7805 */ /* 0x000fe2000001ff00 */
[--C-:B------:R-:W-:Y:S01]  /*9d40*/  @!P1 IMAD.WIDE R64, R65, 0x2, R60.reuse ;  /* 0x0000000241409825 */ /* 0x100fe200078e023c */
[----:B0-----:R-:W-:Y:S01]  /*9d50*/  CS2R R8, SRZ ;  /* 0x0000000000087805 */ /* 0x001fe2000001ff00 */
[----:B------:R0:W5:Y:S02]  /*9d60*/  @!P1 LD.E.128 R52, desc[UR60][R62.64] ;  /* 0x0000003c3e349980 */ /* 0x000164000c101d00 */
[--C-:B------:R-:W-:Y:S02]  /*9d70*/  @!P2 IMAD.WIDE R66, R67, 0x2, R60.reuse ;  /* 0x000000024342a825 */ /* 0x100fe400078e023c */
[----:B------:R0:W5:Y:S02]  /*9d80*/  @!P1 LD.E.128 R12, desc[UR60][R64.64] ;  /* 0x0000003c400c9980 */ /* 0x000164000c101d00 */
[----:B------:R-:W-:-:S02]  /*9d90*/  @!P0 IMAD.WIDE R60, R77, 0x2, R60 ;  /* 0x000000024d3c8825 */ /* 0x000fc400078e023c */
[----:B------:R0:W5:Y:S04]  /*9da0*/  @!P2 LD.E.128 R56, desc[UR60][R2.64] ;  /* 0x0000003c0238a980 */ /* 0x000168000c101d00 */
[----:B------:R0:W5:Y:S04]  /*9db0*/  @!P0 LD.E.128 R48, desc[UR60][R60.64] ;  /* 0x0000003c3c308980 */ /* 0x000168000c101d00 */
[----:B------:R0:W5:Y:S02]  /*9dc0*/  @!P2 LD.E.128 R8, desc[UR60][R66.64] ;  /* 0x0000003c4208a980 */ /* 0x000164000c101d00 */
.L_x_1539:
[----:B------:R-:W-:Y:S05]  /*9dd0*/  BSYNC B1 ;  /* 0x0000000000017941 */ /* 0x000fea0003800000 */
.L_x_1538:
[----:B------:R-:W-:Y:S01]  /*9de0*/  R2UR UR5, R228 ;  /* 0x00000000e40572ca */ /* 0x000fe200000e0000 */
[----:B0----5:R-:W-:Y:S01]  /*9df0*/  IMAD.MOV.U32 R62, RZ, RZ, R14 ;  /* 0x000000ffff3e7224 */ /* 0x021fe200078e000e */
[----:B------:R-:W-:Y:S01]  /*9e00*/  R2UR UR6, R192 ;  /* 0x00000000c00672ca */ /* 0x000fe200000e0000 */
        /* <DEDUP_REMOVED lines=9> */
[----:B------:R-:W-:Y:S01]  /*9ea0*/  ULEA.HI UR4, UR5, UR5, URZ, 0x1 ;  /* 0x0000000505047291 */ /* 0x000fe2000f8f083f */
[----:B------:R-:W-:Y:S01]  /*9eb0*/  IMAD.MOV.U32 R64, RZ, RZ, R51 ;  /* 0x000000ffff407224 */ /* 0x000fe200078e0033 */
[----:B------:R-:W-:Y:S01]  /*9ec0*/  PRMT R104, R63, 0x7610, R104 ;  /* 0x000076103f687816 */ /* 0x000fe20000000068 */
[----:B------:R-:W-:Y:S01]  /*9ed0*/  IMAD.U32 R60, RZ, RZ, UR6 ;  /* 0x00000006ff3c7e24 */ /* 0x000fe2000f8e00ff */
[----:B------:R-:W-:Y:S01]  /*9ee0*/  ULOP3.LUT UR4, UR4, 0xfffffffe, URZ, 0xc0, !UPT ;  /* 0xfffffffe04047892 */ /* 0x000fe2000f8ec03f */
[----:B------:R-:W-:Y:S01]  /*9ef0*/  IMAD.MOV.U32 R0, RZ, RZ, R6 ;  /* 0x000000ffff007224 */ /* 0x000fe200078e0006 */
[----:B------:R-:W-:Y:S01]  /*9f00*/  PRMT R86, R61, 0x7610, R86 ;  /* 0x000076103d567816 */ /* 0x000fe20000000056 */
[----:B--2---:R-:W-:Y:S01]  /*9f10*/  IMAD.MOV.U32 R2, RZ, RZ, R7 ;  /* 0x000000ffff027224 */ /* 0x004fe200078e0007 */
[----:B------:R-:W-:Y:S01]  /*9f20*/  UIADD3 UR4, UR5, -UR4, URZ ;  /* 0x8000000405047290 */ /* 0x000fe2000fffe03f */
[----:B------:R-:W-:Y:S01]  /*9f30*/  VIADDMNMX R83, R83, -R60, 0x80, PT ;  /* 0x0000008053537446 */ /* 0x000fe2000380093c */
[----:B-1----:R-:W-:Y:S01]  /*9f40*/  IMAD.MOV.U32 R3, RZ, RZ, R4 ;  /* 0x000000ffff037224 */ /* 0x002fe200078e0004 */
        /* <DEDUP_REMOVED lines=30> */
[----:B------:R-:W-:-:S02]  /*a130*/  ISETP.GE.AND P1, PT, R16, R83, PT ;  /* 0x000000531000720c */ /* 0x000fc40003f26270 */
[----:B------:R-:W-:Y:S02]  /*a140*/  PRMT R90, R61, 0x7610, R90 ;  /* 0x000076103d5a7816 */ /* 0x000fe4000000005a */
[----:B------:R-:W-:Y:S01]  /*a150*/  PRMT R80, R64, 0x7610, R80 ;  /* 0x0000761040507816 */ /* 0x000fe20000000050 */
[----:B0-----:R-:W-:Y:S08]  /*a160*/  @!P0 BRA `(.L_x_1540) ;  /* 0x000001dc00348947 */ /* 0x001ff00003800000 */
.L_x_1854:
[----:B------:R-:W-:Y:S01]  /*a170*/  BSSY B1, `(.L_x_1541) ;  /* 0x000015c000017945 */ /* 0x000fe20003800000 */
[----:B------:R-:W-:Y:S02]  /*a180*/  PRMT R81, R62, 0x7610, R81 ;  /* 0x000076103e517816 */ /* 0x000fe40000000051 */
[----:B------:R-:W-:Y:S01]  /*a190*/  PRMT R82, R63, 0x7610, R82 ;  /* 0x000076103f527816 */ /* 0x000fe20000000052 */
[----:B------:R-:W-:Y:S06]  /*a1a0*/  @P1 BRA `(.L_x_1542) ;  /* 0x0000001400601947 */ /* 0x000fec0003800000 */
[----:B------:R-:W1:Y:S01]  /*a1b0*/  LDC R108, c[0x0][0x3f4] ;  /* 0x0000fd00ff6c7b82 */ /* 0x000e620000000800 */
[C---:B0-----:R-:W-:Y:S01]  /*a1c0*/  VIADD R61, R77.reuse, 0x20 ;  /* 0x000000204d3d7836 */ /* 0x041fe20000000000 */
[----:B------:R-:W-:Y:S01]  /*a1d0*/  BSSY B2, `(.L_x_1543) ;  /* 0x0000071000027945 */ /* 0x000fe20003800000 */
[C---:B------:R-:W-:Y:S01]  /*a1e0*/  VIADD R63, R77.reuse, 0x40 ;  /* 0x000000404d3f7836 */ /* 0x040fe20000000000 */
[-C--:B-1----:R-:W-:Y:S02]  /*a1f0*/  ISETP.GE.AND P0, PT, R77, R108.reuse, PT ;  /* 0x0000006c4d00720c */ /* 0x082fe40003f06270 */
[-C--:B------:R-:W-:Y:S02]  /*a200*/  ISETP.GE.AND P1, PT, R61, R108.reuse, PT ;  /* 0x0000006c3d00720c */ /* 0x080fe40003f26270 */
[----:B------:R-:W-:-:S09]  /*a210*/  ISETP.GE.AND P2, PT, R63, R108, PT ;  /* 0x0000006c3f00720c */ /* 0x000fd20003f46270 */
[----:B------:R-:W-:Y:S05]  /*a220*/  @P0 BRA `(.L_x_1544) ;  /* 0x0000000400ac0947 */ /* 0x000fea0003800000 */
[----:B------:R-:W-:Y:S02]  /*a230*/  LEA.HI R60, R108, R201, RZ, 0x1d ;  /* 0x000000c96c3c7211 */ /* 0x000fe400078fe8ff */
[----:B------:R-:W-:Y:S02]  /*a240*/  LOP3.LUT R61, R200, 0x38, R77, 0xf8, !PT ;  /* 0x00000038c83d7812 */ /* 0x000fe400078ef84d */
[----:B------:R-:W-:Y:S02]  /*a250*/  SHF.R.S32.HI R63, RZ, 0x1f, R60 ;  /* 0x0000001fff3f7819 */ /* 0x000fe4000001143c */
[----:B------:R-:W-:Y:S02]  /*a260*/  LOP3.LUT R61, R61, R70, RZ, 0x3c, !PT ;  /* 0x000000463d3d7212 */ /* 0x000fe400078e3cff */
[----:B------:R-:W-:Y:S01]  /*a270*/  LEA.HI R62, R63, R60, RZ, 0x3 ;  /* 0x0000003c3f3e7211 */ /* 0x000fe200078f18ff */
[----:B------:R-:W-:Y:S01]  /*a280*/  IMAD.SHL.U32 R63, R60, 0x8, RZ ;  /* 0x000000083c3f7824 */ /* 0x000fe200078e00ff */
[----:B------:R-:W-:Y:S01]  /*a290*/  SHF.R.U64 R126, R36, 0x10, R37 ;  /* 0x00000010247e7819 */ /* 0x000fe20000001225 */
[----:B------:R-:W-:Y:S01]  /*a2a0*/  IMAD R61, R204, 0x200, R61 ;  /* 0x00000200cc3d7824 */ /* 0x000fe200078e023d */
[----:B------:R-:W-:Y:S01]  /*a2b0*/  SHF.R.U64 R36, R24, 0x10, R25 ;  /* 0x0000001018247819 */ /* 0x000fe20000001219 */
[----:B------:R-:W-:Y:S01]  /*a2c0*/  IMAD.SHL.U32 R62, R62, 0x400, RZ ;  /* 0x000004003e3e7824 */ /* 0x000fe200078e00ff */
[----:B------:R-:W-:-:S02]  /*a2d0*/  LOP3.LUT R63, R200, 0x38, R63, 0xf8, !PT ;  /* 0x00000038c83f7812 */ /* 0x000fc400078ef83f */
[----:B------:R-:W-:Y:S02]  /*a2e0*/  LEA R117, R61, UR37, 0x1 ;  /* 0x000000253d757c11 */ /* 0x000fe4000f8e08ff */
[----:B------:R-:W-:Y:S02]  /*a2f0*/  LOP3.LUT R65, R62, 0x7fffe000, RZ, 0xc0, !PT ;  /* 0x7fffe0003e417812 */ /* 0x000fe400078ec0ff */
[----:B------:R-:W-:Y:S02]  /*a300*/  LOP3.LUT R60, R63, R70, RZ, 0x3c, !PT ;  /* 0x000000463f3c7212 */ /* 0x000fe400078e3cff */
[----:B------:R-:W-:Y:S01]  /*a310*/  SHF.R.U32.HI R131, RZ, 0x10, R37 ;  /* 0x00000010ff837819 */ /* 0x000fe20000011625 */
[----:B------:R-:W-:Y:S01]  /*a320*/  IMAD R65, R204, 0x200, R65 ;  /* 0x00000200cc417824 */ /* 0x000fe200078e0241 */
[----:B------:R-:W-:Y:S02]  /*a330*/  SHF.R.U64 R37, R38, 0x10, R39 ;  /* 0x0000001026257819 */ /* 0x000fe40000001227 */
[----:B------:R-:W-:Y:S01]  /*a340*/  SHF.R.U32.HI R127, RZ, 0x10, R25 ;  /* 0x00000010ff7f7819 */ /* 0x000fe20000011619 */
[----:B------:R-:W-:Y:S01]  /*a350*/  IMAD.IADD R65, R65, 0x1, R60 ;  /* 0x0000000141417824 */ /* 0x000fe200078e023c */
[----:B------:R-:W-:Y:S01]  /*a360*/  PRMT R123, R123, 0x5410, R36 ;  /* 0x000054107b7b7816 */ /* 0x000fe20000000024 */
[----:B------:R-:W0:Y:S01]  /*a370*/  LDS.128 R60, [R117+0x12400] ;  /* 0x01240000753c7984 */ /* 0x000e220000000c00 */
[----:B------:R-:W-:-:S02]  /*a380*/  SHF.R.U64 R26, R26, 0x10, R27 ;  /* 0x000000101a1a7819 */ /* 0x000fc4000000121b */
[----:B------:R-:W-:Y:S02]  /*a390*/  LEA R118, R65, UR37, 0x1 ;  /* 0x0000002541767c11 */ /* 0x000fe4000f8e08ff */
[----:B------:R-:W-:Y:S02]  /*a3a0*/  SHF.R.U32.HI R129, RZ, 0x10, R27 ;  /* 0x00000010ff817819 */ /* 0x000fe4000001161b */
[----:B------:R-:W-:Y:S01]  /*a3b0*/  PRMT R125, R119, 0x5410, R126 ;  /* 0x00005410777d7816 */ /* 0x000fe2000000007e */
[----:B------:R-:W1:Y:S01]  /*a3c0*/  LDS.128 R64, [R118+0x12400] ;  /* 0x0124000076407984 */ /* 0x000e620000000c00 */
[----:B------:R-:W-:Y:S02]  /*a3d0*/  PRMT R25, R78, 0x5432, R37 ;  /* 0x000054324e197816 */ /* 0x000fe40000000025 */
[----:B------:R-:W-:Y:S01]  /*a3e0*/  PRMT R127, R124, 0x5410, R127 ;  /* 0x000054107c7f7816 */ /* 0x000fe2000000007f */
[----:B------:R-:W-:Y:S01]  /*a3f0*/  IMAD.U32 R124, R123, 0x10000, RZ ;  /* 0x000100007b7c7824 */ /* 0x000fe200078e00ff */
[----:B------:R-:W-:Y:S01]  /*a400*/  PRMT R129, R122, 0x5410, R129 ;  /* 0x000054107a817816 */ /* 0x000fe20000000081 */
[----:B------:R-:W-:Y:S01]  /*a410*/  IMAD.U32 R122, R125, 0x10000, RZ ;  /* 0x000100007d7a7824 */ /* 0x000fe200078e00ff */
[----:B------:R-:W-:Y:S01]  /*a420*/  SHF.R.U32.HI R38, RZ, 0x10, R39 ;  /* 0x00000010ff267819 */ /* 0x000fe20000011627 */
[----:B------:R-:W-:Y:S01]  /*a430*/  IMAD.U32 R128, R127, 0x10000, RZ ;  /* 0x000100007f807824 */ /* 0x000fe200078e00ff */
[----:B------:R-:W-:-:S02]  /*a440*/  PRMT R126, R120, 0x5410, R131 ;  /* 0x00005410787e7816 */ /* 0x000fc40000000083 */
[----:B------:R-:W-:Y:S02]  /*a450*/  PRMT R24, R79, 0x5432, R38 ;  /* 0x000054324f187816 */ /* 0x000fe40000000026 */
[----:B------:R-:W-:Y:S02]  /*a460*/  PRMT R121, R121, 0x5410, R26 ;  /* 0x0000541079797816 */ /* 0x000fe4000000001a */
[----:B------:R-:W-:Y:S02]  /*a470*/  LOP3.LUT R123, R123, 0xffff0000, RZ, 0xc0, !PT ;  /* 0xffff00007b7b7812 */ /* 0x000fe400078ec0ff */
        /* <DEDUP_REMOVED lines=19> */
[----:B------:R-:W-:Y:S02]  /*a5b0*/  IMAD.U32 R122, R126, 0x10000, RZ ;  /* 0x000100007e7a7824 */ /* 0x000fe400078e00ff */
[----:B------:R-:W-:Y:S01]  /*a5c0*/  FFMA.FTZ R132, R27, R124, R132 ;  /* 0x0000007c1b847223 */ /* 0x000fe20000010084 */
[----:B------:R-:W-:Y:S01]  /*a5d0*/  IMAD.U32 R61, R129, 0x10000, RZ ;  /* 0x00010000813d7824 */ /* 0x000fe200078e00ff */
[----:B------:R-:W-:Y:S01]  /*a5e0*/  LOP3.LUT R67, R67, 0xffff0000, RZ, 0xc0, !PT ;  /* 0xffff000043437812 */ /* 0x000fe200078ec0ff */
[----:B------:R-:W-:Y:S02]  /*a5f0*/  IMAD.U32 R27, R24, 0x10000, RZ ;  /* 0x00010000181b7824 */ /* 0x000fe400078e00ff */
[-C--:B------:R-:W-:Y:S01]  /*a600*/  FMUL.FTZ R124, R119, R122.reuse ;  /* 0x0000007a777c7220 */ /* 0x080fe20000410000 */
[C---:B------:R-:W-:Y:S01]  /*a610*/  FFMA.FTZ R134, R37.reuse, R122, -R134 ;  /* 0x0000007a25867223 */ /* 0x040fe20000010886 */
[C---:B------:R-:W-:Y:S01]  /*a620*/  FMUL.FTZ R122, R120.reuse, R61 ;  /* 0x0000003d787a7220 */ /* 0x040fe20000410000 */
[----:B------:R-:W-:Y:S01]  /*a630*/  FMUL.FTZ R120, R120, R27 ;  /* 0x0000001b78787220 */ /* 0x000fe20000410000 */
[----:B------:R-:W-:Y:S01]  /*a640*/  FFMA.FTZ R124, R37, R128, R124 ;  /* 0x00000080257c7223 */ /* 0x000fe2000001007c */
[----:B------:R-:W-:Y:S01]  /*a650*/  FMUL.FTZ R37, R63, R123 ;  /* 0x0000007b3f257220 */ /* 0x000fe20000410000 */
[C---:B------:R-:W-:Y:S01]  /*a660*/  FFMA.FTZ R122, R39.reuse, R27, -R122 ;  /* 0x0000001b277a7223 */ /* 0x040fe2000001087a */
[----:B------:R-:W-:Y:S01]  /*a670*/  FFMA.FTZ R120, R39, R61, R120 ;  /* 0x0000003d27787223 */ /* 0x000fe20000010078 */
[----:B------:R-:W-:Y:S01]  /*a680*/  IMAD.U32 R65, R66, 0x10000, RZ ;  /* 0x0001000042417824 */ /* 0x000fe200078e00ff */
[----:B------:R-:W-:Y:S01]  /*a690*/  LOP3.LUT R27, R126, 0xffff0000, RZ, 0xc0, !PT ;  /* 0xffff00007e1b7812 */ /* 0x000fe200078ec0ff */
[----:B------:R-:W-:-:S02]  /*a6a0*/  IMAD.U32 R39, R121, 0x10000, RZ ;  /* 0x0001000079277824 */ /* 0x000fc400078e00ff */
[-C--:B------:R-:W-:Y:S01]  /*a6b0*/  FMUL.FTZ R63, R63, R125.reuse ;  /* 0x0000007d3f3f7220 */ /* 0x080fe20000410000 */
[----:B------:R-:W-:Y:S01]  /*a6c0*/  LOP3.LUT R66, R66, 0xffff0000, RZ, 0xc0, !PT ;  /* 0xffff000042427812 */ /* 0x000fe200078ec0ff */
[----:B------:R-:W-:Y:S01]  /*a6d0*/  FFMA.FTZ R125, R36, R125, -R37 ;  /* 0x0000007d247d7223 */ /* 0x000fe20000010825 */
[C---:B------:R-:W-:Y:S01]  /*a6e0*/  FMUL.FTZ R61, R64.reuse, R127 ;  /* 0x0000007f403d7220 */ /* 0x040fe20000410000 */
[----:B------:R-:W-:Y:S01]  /*a6f0*/  LOP3.LUT R121, R121, 0xffff0000, RZ, 0xc0, !PT ;  /* 0xffff000079797812 */ /* 0x000fe200078ec0ff */
[----:B------:R-:W-:Y:S02]  /*a700*/  IMAD.U32 R37, R25, 0x10000, RZ ;  /* 0x0001000019257824 */ /* 0x000fe400078e00ff */
[----:B------:R-:W-:Y:S01]  /*a710*/  FMUL.FTZ R119, R65, R39 ;  /* 0x0000002741777220 */ /* 0x000fe20000410000 */
[----:B------:R-:W-:Y:S01]  /*a720*/  LOP3.LUT R129, R129, 0xffff0000, RZ, 0xc0, !PT ;  /* 0xffff000081817812 */ /* 0x000fe200078ec0ff */
[-C--:B------:R-:W-:Y:S01]  /*a730*/  FMUL.FTZ R64, R64, R27.reuse ;  /* 0x0000001b40407220 */ /* 0x080fe20000410000 */
[----:B------:R-:W-:Y:S01]  /*a740*/  LOP3.LUT R25, R25, 0xffff0000, RZ, 0xc0, !PT ;  /* 0xffff000019197812 */ /* 0x000fe200078ec0ff */
[----:B------:R-:W-:Y:S01]  /*a750*/  FFMA.FTZ R61, R60, R27, -R61 ;  /* 0x0000001b3c3d7223 */ /* 0x000fe2000001083d */
[----:B------:R-:W-:Y:S01]  /*a760*/  LOP3.LUT R24, R24, 0xffff0000, RZ, 0xc0, !PT ;  /* 0xffff000018187812 */ /* 0x000fe200078ec0ff */
[-C--:B------:R-:W-:Y:S01]  /*a770*/  FMUL.FTZ R65, R65, R37.reuse ;  /* 0x0000002541417220 */ /* 0x080fe20000410000 */
[----:B------:R-:W-:Y:S01]  /*a780*/  FFMA.FTZ R119, R38, R37, -R119 ;  /* 0x0000002526777223 */ /* 0x000fe20000010877 */
[----:B------:R-:W-:Y:S01]  /*a790*/  FMUL.FTZ R27, R66, R121 ;  /* 0x00000079421b7220 */ /* 0x000fe20000410000 */
[----:B------:R-:W-:Y:S01]  /*a7a0*/  FFMA.FTZ R63, R36, R123, R63 ;  /* 0x0000007b243f7223 */ /* 0x000fe2000001003f */
[C---:B------:R-:W-:Y:S01]  /*a7b0*/  FMUL.FTZ R37, R67.reuse, R129 ;  /* 0x0000008143257220 */ /* 0x040fe20000410000 */
[----:B------:R-:W-:Y:S01]  /*a7c0*/  FMUL.FTZ R66, R66, R25 ;  /* 0x0000001942427220 */ /* 0x000fe20000410000 */
[-C--:B------:R-:W-:Y:S01]  /*a7d0*/  FMUL.FTZ R36, R67, R24.reuse ;  /* 0x0000001843247220 */ /* 0x080fe20000410000 */
[----:B------:R-:W-:Y:S01]  /*a7e0*/  FFMA.FTZ R127, R60, R127, R64 ;  /* 0x0000007f3c7f7223 */ /* 0x000fe20000010040 */
[----:B------:R-:W-:Y:S01]  /*a7f0*/  FFMA.FTZ R60, R26, R25, -R27 ;  /* 0x000000191a3c7223 */ /* 0x000fe2000001081b */
[----:B------:R-:W-:Y:S01]  /*a800*/  FFMA.FTZ R38, R38, R39, R65 ;  /* 0x0000002726267223 */ /* 0x000fe20000010041 */
        /* <DEDUP_REMOVED lines=9> */
[----:B------:R0:W-:Y:S01]  /*a8a0*/  STS.128 [R117+0x12400], R24 ;  /* 0x0124001875007388 */ /* 0x0001e20000000c00 */
[----:B------:R-:W-:-:S02]  /*a8b0*/  F2FP.BF16.F32.PACK_AB R38, R121, R38 ;  /* 0x000000267926723e */ /* 0x000fc400000010ff */
[----:B------:R-:W-:-:S05]  /*a8c0*/  F2FP.BF16.F32.PACK_AB R39, R39, R120 ;  /* 0x000000782727723e */ /* 0x000fca00000010ff */
[----:B------:R0:W-:Y:S02]  /*a8d0*/  STS.128 [R118+0x12400], R36 ;  /* 0x0124002476007388 */ /* 0x0001e40000000c00 */
.L_x_1544:
[----:B------:R-:W-:Y:S05]  /*a8e0*/  BSYNC B2 ;  /* 0x0000000000027941 */ /* 0x000fea0003800000 */
.L_x_1543:
[----:B------:R-:W-:Y:S04]  /*a8f0*/  BSSY B2, `(.L_x_1545) ;  /* 0x0000072000027945 */ /* 0x000fe80003800000 */
[----:B------:R-:W-:Y:S05]  /*a900*/  @P1 BRA `(.L_x_1546) ;  /* 0x0000000400c01947 */ /* 0x000fea0003800000 */
[----:B0-----:R-:W-:Y:S02]  /*a910*/  LEA.HI R24, R108, R73, RZ, 0x1d ;  /* 0x000000496c187211 */ /* 0x001fe400078fe8ff */
[----:B------:R-:W-:Y:S02]  /*a920*/  LEA.HI R26, R74, R71, RZ, 0x6 ;  /* 0x000000474a1a7211 */ /* 0x000fe400078f30ff */
[----:B------:R-:W-:Y:S02]  /*a930*/  SHF.R.S32.HI R25, RZ, 0x1f, R24 ;  /* 0x0000001fff197819 */ /* 0x000fe40000011418 */
[----:B------:R-:W-:Y:S01]  /*a940*/  LOP3.LUT R27, R200, 0x38, R75, 0xf8, !PT ;  /* 0x00000038c81b7812 */ /* 0x000fe200078ef84b */
[----:B------:R-:W-:Y:S01]  /*a950*/  IMAD.SHL.U32 R36, R26, 0x80, RZ ;  /* 0x000000801a247824 */ /* 0x000fe200078e00ff */
[----:B------:R-:W-:Y:S01]  /*a960*/  LEA.HI R26, R25, R24, RZ, 0x3 ;  /* 0x00000018191a7211 */ /* 0x000fe200078f18ff */
[----:B------:R-:W-:Y:S01]  /*a970*/  IMAD.SHL.U32 R25, R24, 0x8, RZ ;  /* 0x0000000818197824 */ /* 0x000fe200078e00ff */
[----:B------:R-:W-:-:S02]  /*a980*/  LOP3.LUT R24, R27, R70, RZ, 0x3c, !PT ;  /* 0x000000461b187212 */ /* 0x000fc400078e3cff */
[----:B------:R-:W-:Y:S01]  /*a990*/  LOP3.LUT R37, R36, 0xffffe000, RZ, 0xc0, !PT ;  /* 0xffffe00024257812 */ /* 0x000fe200078ec0ff */
[----:B------:R-:W-:Y:S01]  /*a9a0*/  IMAD.SHL.U32 R26, R26, 0x400, RZ ;  /* 0x000004001a1a7824 */ /* 0x000fe200078e00ff */
[----:B------:R-:W-:Y:S02]  /*a9b0*/  LOP3.LUT R25, R200, 0x38, R25, 0xf8, !PT ;  /* 0x00000038c8197812 */ /* 0x000fe400078ef819 */
[----:B------:R-:W-:Y:S01]  /*a9c0*/  R2UR UR4, R206 ;  /* 0x00000000ce0472ca */ /* 0x000fe200000e0000 */
[----:B------:R-:W-:Y:S01]  /*a9d0*/  IMAD R37, R204, 0x200, R37 ;  /* 0x00000200cc257824 */ /* 0x000fe200078e0225 */
[----:B------:R-:W-:Y:S02]  /*a9e0*/  LOP3.LUT R27, R26, 0x7fffe000, RZ, 0xc0, !PT ;  /* 0x7fffe0001a1b7812 */ /* 0x000fe400078ec0ff */
[----:B------:R-:W-:Y:S01]  /*a9f0*/  SHF.R.U64 R62, R40, 0x10, R41 ;  /* 0x00000010283e7819 */ /* 0x000fe20000001229 */
[----:B------:R-:W-:Y:S01]  /*aa00*/  IMAD.IADD R37, R37, 0x1, R24 ;  /* 0x0000000125257824 */ /* 0x000fe200078e0218 */
[----:B------:R-:W-:Y:S01]  /*aa10*/  LOP3.LUT R24, R25, R70, RZ, 0x3c, !PT ;  /* 0x0000004619187212 */ /* 0x000fe200078e3cff */
[----:B------:R-:W-:Y:S01]  /*aa20*/  IMAD R27, R204, 0x200, R27 ;  /* 0x00000200cc1b7824 */ /* 0x000fe200078e021b */
[----:B------:R-:W-:-:S02]  /*aa30*/  SHF.R.U64 R40, R28, 0x10, R29 ;  /* 0x000000101c287819 */ /* 0x000fc4000000121d */
[----:B------:R-:W-:Y:S01]  /*aa40*/  SHF.R.U32.HI R29, RZ, 0x10, R29 ;  /* 0x00000010ff1d7819 */ /* 0x000fe2000001161d */
[----:B------:R-:W-:Y:S01]  /*aa50*/  IMAD.IADD R61, R27, 0x1, R24 ;  /* 0x000000011b3d7824 */ /* 0x000fe200078e0218 */
[----:B------:R-:W-:Y:S02]  /*aa60*/  PRMT R111, R111, 0x5410, R62 ;  /* 0x000054106f6f7816 */ /* 0x000fe4000000003e */
[----:B------:R-:W-:Y:S02]  /*aa70*/  LEA R60, R37, UR4, 0x1 ;  /* 0x00000004253c7c11 */ /* 0x000fe4000f8e08ff */
[----:B------:R-:W-:Y:S01]  /*aa80*/  LEA R61, R61, UR37, 0x1 ;  /* 0x000000253d3d7c11 */ /* 0x000fe2000f8e08ff */
[----:B------:R-:W-:Y:S01]  /*aa90*/  IMAD.U32 R63, R111, 0x10000, RZ ;  /* 0x000100006f3f7824 */ /* 0x000fe200078e00ff */
[----:B------:R-:W-:Y:S01]  /*aaa0*/  PRMT R115, R115, 0x5410, R40 ;  /* 0x0000541073737816 */ /* 0x000fe20000000028 */
[----:B------:R-:W0:Y:S01]  /*aab0*/  LDS.128 R24, [R60] ;  /* 0x000000003c187984 */ /* 0x000e220000000c00 */
[----:B------:R-:W-:-:S02]  /*aac0*/  SHF.R.U32.HI R41, RZ, 0x10, R41 ;  /* 0x00000010ff297819 */ /* 0x000fc40000011629 */
[----:B------:R-:W-:Y:S01]  /*aad0*/  SHF.R.U64 R28, R30, 0x10, R31 ;  /* 0x000000101e1c7819 */ /* 0x000fe2000000121f */
[----:B------:R-:W1:Y:S01]  /*aae0*/  LDS.128 R36, [R61+0x12400] ;  /* 0x012400003d247984 */ /* 0x000e620000000c00 */
[----:B------:R-:W-:Y:S01]  /*aaf0*/  PRMT R116, R116, 0x5410, R29 ;  /* 0x0000541074747816 */ /* 0x000fe2000000001d */
[----:B------:R-:W-:Y:S01]  /*ab00*/  IMAD.U32 R65, R115, 0x10000, RZ ;  /* 0x0001000073417824 */ /* 0x000fe200078e00ff */
[----:B------:R-:W-:Y:S02]  /*ab10*/  SHF.R.U64 R42, R42, 0x10, R43 ;  /* 0x000000102a2a7819 */ /* 0x000fe4000000122b */
[----:B------:R-:W-:Y:S01]  /*ab20*/  SHF.R.U32.HI R31, RZ, 0x10, R31 ;  /* 0x00000010ff1f7819 */ /* 0x000fe2000001161f */
[----:B------:R-:W-:Y:S01]  /*ab30*/  IMAD.U32 R62, R116, 0x10000, RZ ;  /* 0x00010000743e7824 */ /* 0x000fe200078e00ff */
[----:B------:R-:W-:Y:S02]  /*ab40*/  SHF.R.U32.HI R43, RZ, 0x10, R43 ;  /* 0x00000010ff2b7819 */ /* 0x000fe4000001162b */
[----:B------:R-:W-:-:S02]  /*ab50*/  PRMT R112, R112, 0x5410, R41 ;  /* 0x0000541070707816 */ /* 0x000fc40000000029 */
[----:B------:R-:W-:Y:S02]  /*ab60*/  PRMT R113, R113, 0x5410, R28 ;  /* 0x0000541071717816 */ /* 0x000fe4000000001c */
[----:B------:R-:W-:Y:S02]  /*ab70*/  PRMT R114, R114, 0x5410, R31 ;  /* 0x0000541072727816 */ /* 0x000fe4000000001f */
[----:B------:R-:W-:Y:S02]  /*ab80*/  PRMT R110, R110, 0x5410, R43 ;  /* 0x000054106e6e7816 */ /* 0x000fe4000000002b */
[----:B------:R-:W-:Y:S01]  /*ab90*/  LOP3.LUT R115, R115, 0xffff0000, RZ, 0xc0, !PT ;  /* 0xffff000073737812 */ /* 0x000fe200078ec0ff */
[----:B------:R-:W-:Y:S01]  /*aba0*/  IMAD.U32 R64, R114, 0x10000, RZ ;  /* 0x0001000072407824 */ /* 0x000fe200078e00ff */
[----:B------:R-:W-:Y:S02]  /*abb0*/  LOP3.LUT R111, R111, 0xffff0000, RZ, 0xc0, !PT ;  /* 0xffff00006f6f7812 */ /* 0x000fe400078ec0ff */
[----:B------:R-:W-:-:S02]  /*abc0*/  LOP3.LUT R116, R116, 0xffff0000, RZ, 0xc0, !PT ;  /* 0xffff000074747812 */ /* 0x000fc400078ec0ff */
[----:B------:R-:W-:Y:S02]  /*abd0*/  PRMT R109, R109, 0x5410, R42 ;  /* 0x000054106d6d7816 */ /* 0x000fe4000000002a */
[----:B------:R-:W-:Y:S01]  /*abe0*/  LOP3.LUT R114, R114, 0xffff0000, RZ, 0xc0, !PT ;  /* 0xffff000072727812 */ /* 0x000fe200078ec0ff */
[C---:B0-----:R-:W-:Y:S01]  /*abf0*/  IMAD.U32 R28, R24.reuse, 0x10000, RZ ;  /* 0x00010000181c7824 */ /* 0x041fe200078e00ff */
        /* <DEDUP_REMOVED lines=9> */
[----:B------:R-:W-:-:S02]  /*ac90*/  IMAD.U32 R40, R112, 0x10000, RZ ;  /* 0x0001000070287824 */ /* 0x000fc400078e00ff */
[----:B------:R-:W-:Y:S01]  /*aca0*/  FMUL.FTZ R66, R41, R62 ;  /* 0x0000003e29427220 */ /* 0x000fe20000410000 */
[----:B------:R-:W-:Y:S02]  /*acb0*/  IMAD.U32 R43, R39, 0x10000, RZ ;  /* 0x00010000272b7824 */ /* 0x000fe400078e00ff */
[C---:B------:R-:W-:Y:S01]  /*acc0*/  FFMA.FTZ R67, R28.reuse, R63, -R67 ;  /* 0x0000003f1c437223 */ /* 0x040fe20000010843 */
[----:B------:R-:W-:Y:S01]  /*acd0*/  FFMA.FTZ R117, R28, R65, R117 ;  /* 0x000000411c757223 */ /* 0x000fe20000010075 */
[----:B------:R-:W-:Y:S02]  /*ace0*/  IMAD.U32 R28, R110, 0x10000, RZ ;  /* 0x000100006e1c7824 */ /* 0x000fe400078e00ff */
[-C--:B------:R-:W-:Y:S01]  /*acf0*/  FMUL.FTZ R118, R41, R40.reuse ;  /* 0x0000002829767220 */ /* 0x080fe20000410000 */
[----:B------:R-:W-:Y:S01]  /*ad00*/  FFMA.FTZ R66, R29, R40, -R66 ;  /* 0x000000281d427223 */ /* 0x000fe20000010842 */
[----:B------:R-:W-:Y:S01]  /*ad10*/  FMUL.FTZ R40, R43, R64 ;  /* 0x000000402b287220 */ /* 0x000fe20000410000 */
[----:B------:R-:W-:-:S02]  /*ad20*/  IMAD.U32 R31, R27, 0x10000, RZ ;  /* 0x000100001b1f7824 */ /* 0x000fc400078e00ff */
[----:B------:R-:W-:Y:S01]  /*ad30*/  FMUL.FTZ R43, R43, R28 ;  /* 0x0000001c2b2b7220 */ /* 0x000fe20000410000 */
[----:B------:R-:W-:Y:S01]  /*ad40*/  FFMA.FTZ R118, R29, R62, R118 ;  /* 0x0000003e1d767223 */ /* 0x000fe20000010076 */
[----:B------:R-:W-:Y:S01]  /*ad50*/  LOP3.LUT R112, R112, 0xffff0000, RZ, 0xc0, !PT ;  /* 0xffff000070707812 */ /* 0x000fe200078ec0ff */
[C---:B------:R-:W-:Y:S01]  /*ad60*/  FMUL.FTZ R29, R36.reuse, R115 ;  /* 0x00000073241d7220 */ /* 0x040fe20000410000 */
[C---:B------:R-:W-:Y:S01]  /*ad70*/  FFMA.FTZ R62, R31.reuse, R28, -R40 ;  /* 0x0000001c1f3e7223 */ /* 0x040fe20000010828 */
[----:B------:R-:W-:Y:S01]  /*ad80*/  FFMA.FTZ R64, R31, R64, R43 ;  /* 0x000000401f407223 */ /* 0x000fe2000001002b */
[-C--:B------:R-:W-:Y:S01]  /*ad90*/  FMUL.FTZ R41, R36, R111.reuse ;  /* 0x0000006f24297220 */ /* 0x080fe20000410000 */
[----:B------:R-:W-:Y:S02]  /*ada0*/  IMAD.U32 R42, R38, 0x10000, RZ ;  /* 0x00010000262a7824 */ /* 0x000fe400078e00ff */
[----:B------:R-:W-:Y:S01]  /*adb0*/  FFMA.FTZ R28, R24, R111, -R29 ;  /* 0x0000006f181c7223 */ /* 0x000fe2000001081d */
[----:B------:R-:W-:-:S02]  /*adc0*/  IMAD.U32 R31, R113, 0x10000, RZ ;  /* 0x00010000711f7824 */ /* 0x000fc400078e00ff */
[C---:B------:R-:W-:Y:S01]  /*add0*/  FMUL.FTZ R40, R37.reuse, R116 ;  /* 0x0000007425287220 */ /* 0x040fe20000410000 */
[-C--:B------:R-:W-:Y:S01]  /*ade0*/  FMUL.FTZ R43, R37, R112.reuse ;  /* 0x00000070252b7220 */ /* 0x080fe20000410000 */
[----:B------:R-:W-:Y:S02]  /*adf0*/  IMAD.U32 R29, R109, 0x10000, RZ ;  /* 0x000100006d1d7824 */ /* 0x000fe400078e00ff */
[----:B------:R-:W-:Y:S01]  /*ae00*/  FFMA.FTZ R36, R24, R115, R41 ;  /* 0x0000007318247223 */ /* 0x000fe20000010029 */
[----:B------:R-:W-:Y:S02]  /*ae10*/  IMAD.U32 R30, R26, 0x10000, RZ ;  /* 0x000100001a1e7824 */ /* 0x000fe400078e00ff */
[----:B------:R-:W-:Y:S01]  /*ae20*/  FMUL.FTZ R41, R42, R31 ;  /* 0x0000001f2a297220 */ /* 0x000fe20000410000 */
[C---:B------:R-:W-:Y:S01]  /*ae30*/  FFMA.FTZ R37, R25.reuse, R112, -R40 ;  /* 0x0000007019257223 */ /* 0x040fe20000010828 */
[----:B------:R-:W-:Y:S01]  /*ae40*/  FFMA.FTZ R43, R25, R116, R43 ;  /* 0x00000074192b7223 */ /* 0x000fe2000001002b */
        /* <DEDUP_REMOVED lines=8> */
[----:B------:R-:W-:Y:S01]  /*aed0*/  LOP3.LUT R110, R110, 0xffff0000, RZ, 0xc0, !PT ;  /* 0xffff00006e6e7812 */ /* 0x000fe200078ec0ff */
[----:B------:R-:W-:Y:S01]  /*aee0*/  FMUL.FTZ R25, R38, R113 ;  /* 0x0000007126197220 */ /* 0x000fe20000410000 */
[----:B------:R-:W-:Y:S01]  /*aef0*/  LOP3.LUT R26, R26, 0xffff0000, RZ, 0xc0, !PT ;  /* 0xffff00001a1a7812 */ /* 0x000fe200078ec0ff */
[-C--:B------:R-:W-:Y:S01]  /*af00*/  FMUL.FTZ R24, R38, R109.reuse ;  /* 0x0000006d26187220 */ /* 0x080fe20000410000 */
[----:B------:R-:W-:Y:S01]  /*af10*/  LOP3.LUT R27, R27, 0xffff0000, RZ, 0xc0, !PT ;  /* 0xffff00001b1b7812 */ /* 0x000fe200078ec0ff */
[----:B------:R-:W-:Y:S01]  /*af20*/  FMUL.FTZ R39, R39, R110 ;  /* 0x0000006e27277220 */ /* 0x000fe20000410000 */
[----:B------:R-:W-:Y:S01]  /*af30*/  F2FP.BF16.F32.PACK_AB R29, R43, R118 ;  /* 0x000000762b1d723e */ /* 0x000fe200000010ff */
[C---:B------:R-:W-:Y:S01]  /*af40*/  FFMA.FTZ R38, R26.reuse, R109, -R25 ;  /* 0x0000006d1a267223 */ /* 0x040fe20000010819 */
[----:B------:R-:W-:Y:S01]  /*af50*/  FFMA.FTZ R113, R26, R113, R24 ;  /* 0x000000711a717223 */ /* 0x000fe20000010018 */
[C---:B------:R-:W-:Y:S01]  /*af60*/  FFMA.FTZ R31, R27.reuse, R110, -R40 ;  /* 0x0000006e1b1f7223 */ /* 0x040fe20000010828 */
        /* <DEDUP_REMOVED lines=8> */
[----:B------:R-:W-:-:S05]  /*aff0*/  F2FP.BF16.F32.PACK_AB R31, R39, R64 ;  /* 0x00000040271f723e */ /* 0x000fca00000010ff */
[----:B------:R1:W-:Y:S02]  /*b000*/  STS.128 [R61+0x12400], R28 ;  /* 0x0124001c3d007388 */ /* 0x0003e40000000c00 */
.L_x_1546:
[----:B------:R-:W-:Y:S05]  /*b010*/  BSYNC B2 ;  /* 0x0000000000027941 */ /* 0x000fea0003800000 */
.L_x_1545:
[----:B------:R-:W-:Y:S05]  /*b020*/  @P2 BRA `(.L_x_1542) ;  /* 0x0000000400c02947 */ /* 0x000fea0003800000 */
[----:B------:R-:W-:Y:S02]  /*b030*/  LEA.HI R108, R108, R68, RZ, 0x1d ;  /* 0x000000446c6c7211 */ /* 0x000fe400078fe8ff */
[----:B01----:R-:W-:Y:S02]  /*b040*/  LEA.HI R24, R21, R20, RZ, 0x6 ;  /* 0x0000001415187211 */ /* 0x003fe400078f30ff */
[----:B------:R-:W-:Y:S02]  /*b050*/  SHF.R.S32.HI R25, RZ, 0x1f, R108 ;  /* 0x0000001fff197819 */ /* 0x000fe4000001146c */
[----:B------:R-:W-:Y:S01]  /*b060*/  LOP3.LUT R27, R200, 0x38, R69, 0xf8, !PT ;  /* 0x00000038c81b7812 */ /* 0x000fe200078ef845 */
[----:B------:R-:W-:Y:S01]  /*b070*/  IMAD.SHL.U32 R26, R24, 0x80, RZ ;  /* 0x00000080181a7824 */ /* 0x000fe200078e00ff */
[----:B------:R-:W-:Y:S01]  /*b080*/  LEA.HI R24, R25, R108, RZ, 0x3 ;  /* 0x0000006c19187211 */ /* 0x000fe200078f18ff */
[----:B------:R-:W-:Y:S01]  /*b090*/  IMAD.SHL.U32 R25, R108, 0x8, RZ ;  /* 0x000000086c197824 */ /* 0x000fe200078e00ff */
[----:B------:R-:W-:-:S02]  /*b0a0*/  R2UR UR4, R206 ;  /* 0x00000000ce0472ca */ /* 0x000fc400000e0000 */
[----:B------:R-:W-:Y:S01]  /*b0b0*/  LOP3.LUT R29, R26, 0xffffe000, RZ, 0xc0, !PT ;  /* 0xffffe0001a1d7812 */ /* 0x000fe200078ec0ff */
[----:B------:R-:W-:Y:S01]  /*b0c0*/  IMAD.SHL.U32 R24, R24, 0x400, RZ ;  /* 0x0000040018187824 */ /* 0x000fe200078e00ff */
[-C--:B------:R-:W-:Y:S02]  /*b0d0*/  LOP3.LUT R26, R27, R70.reuse, RZ, 0x3c, !PT ;  /* 0x000000461b1a7212 */ /* 0x080fe400078e3cff */
[----:B------:R-:W-:Y:S01]  /*b0e0*/  LOP3.LUT R25, R200, 0x38, R25, 0xf8, !PT ;  /* 0x00000038c8197812 */ /* 0x000fe200078ef819 */
[----:B------:R-:W-:Y:S01]  /*b0f0*/  IMAD R29, R204, 0x200, R29 ;  /* 0x00000200cc1d7824 */ /* 0x000fe200078e021d */
[----:B------:R-:W-:Y:S02]  /*b100*/  LOP3.LUT R27, R24, 0x7fffe000, RZ, 0xc0, !PT ;  /* 0x7fffe000181b7812 */ /* 0x000fe400078ec0ff */
[----:B------:R-:W-:Y:S01]  /*b110*/  LOP3.LUT R70, R25, R70, RZ, 0x3c, !PT ;  /* 0x0000004619467212 */ /* 0x000fe200078e3cff */
[----:B------:R-:W-:Y:S01]  /*b120*/  IMAD.IADD R26, R29, 0x1, R26 ;  /* 0x000000011d1a7824 */ /* 0x000fe200078e021a */
[----:B------:R-:W-:Y:S01]  /*b130*/  SHF.R.U64 R39, R32, 0x10, R33 ;  /* 0x0000001020277819 */ /* 0x000fe20000001221 */
[----:B------:R-:W-:Y:S01]  /*b140*/  IMAD R27, R204, 0x200, R27 ;  /* 0x00000200cc1b7824 */ /* 0x000fe200078e021b */
[----:B------:R-:W-:-:S02]  /*b150*/  SHF.R.U64 R43, R44, 0x10, R45 ;  /* 0x000000102c2b7819 */ /* 0x000fc4000000122d */
[----:B------:R-:W-:Y:S01]  /*b160*/  LEA R36, R26, UR4, 0x1 ;  /* 0x000000041a247c11 */ /* 0x000fe2000f8e08ff */
[----:B------:R-:W-:Y:S01]  /*b170*/  IMAD.IADD R37, R27, 0x1, R70 ;  /* 0x000000011b257824 */ /* 0x000fe200078e0246 */
[----:B------:R-:W-:Y:S02]  /*b180*/  PRMT R98, R98, 0x5410, R39 ;  /* 0x0000541062627816 */ /* 0x000fe40000000027 */
[----:B------:R-:W-:Y:S01]  /*b190*/  SHF.R.U32.HI R44, RZ, 0x10, R45 ;  /* 0x00000010ff2c7819 */ /* 0x000fe2000001162d */
[----:B------:R-:W0:Y:S01]  /*b1a0*/  LDS.128 R24, [R36] ;  /* 0x0000000024187984 */ /* 0x000e220000000c00 */
[----:B------:R-:W-:Y:S01]  /*b1b0*/  LEA R37, R37, UR37, 0x1 ;  /* 0x0000002525257c11 */ /* 0x000fe2000f8e08ff */
[----:B------:R-:W-:Y:S01]  /*b1c0*/  IMAD.U32 R45, R98, 0x10000, RZ ;  /* 0x00010000622d7824 */ /* 0x000fe200078e00ff */
[----:B------:R-:W-:Y:S02]  /*b1d0*/  SHF.R.U32.HI R32, RZ, 0x10, R33 ;  /* 0x00000010ff207819 */ /* 0x000fe40000011621 */
[----:B------:R-:W-:Y:S01]  /*b1e0*/  PRMT R94, R94, 0x5410, R43 ;  /* 0x000054105e5e7816 */ /* 0x000fe2000000002b */
[----:B------:R-:W1:Y:S01]  /*b1f0*/  LDS.128 R28, [R37+0x12400] ;  /* 0x01240000251c7984 */ /* 0x000e620000000c00 */
[----:B------:R-:W-:-:S02]  /*b200*/  PRMT R99, R99, 0x5410, R32 ;  /* 0x0000541063637816 */ /* 0x000fc40000000020 */
[----:B------:R-:W-:Y:S01]  /*b210*/  SHF.R.U64 R33, R34, 0x10, R35 ;  /* 0x0000001022217819 */ /* 0x000fe20000001223 */
[----:B------:R-:W-:Y:S01]  /*b220*/  IMAD.U32 R43, R94, 0x10000, RZ ;  /* 0x000100005e2b7824 */ /* 0x000fe200078e00ff */
[----:B------:R-:W-:Y:S02]  /*b230*/  SHF.R.U64 R41, R46, 0x10, R47 ;  /* 0x000000102e297819 */ /* 0x000fe4000000122f */
[----:B------:R-:W-:Y:S02]  /*b240*/  SHF.R.U32.HI R34, RZ, 0x10, R35 ;  /* 0x00000010ff227819 */ /* 0x000fe40000011623 */
[----:B------:R-:W-:Y:S02]  /*b250*/  SHF.R.U32.HI R46, RZ, 0x10, R47 ;  /* 0x00000010ff2e7819 */ /* 0x000fe4000001162f */
[----:B------:R-:W-:Y:S02]  /*b260*/  LOP3.LUT R47, R98, 0xffff0000, RZ, 0xc0, !PT ;  /* 0xffff0000622f7812 */ /* 0x000fe400078ec0ff */
[----:B------:R-:W-:-:S02]  /*b270*/  PRMT R95, R95, 0x5410, R44 ;  /* 0x000054105f5f7816 */ /* 0x000fc4000000002c */
[----:B------:R-:W-:Y:S02]  /*b280*/  PRMT R97, R97, 0x5410, R34 ;  /* 0x0000541061617816 */ /* 0x000fe40000000022 */
[----:B------:R-:W-:Y:S02]  /*b290*/  PRMT R96, R96, 0x5410, R33 ;  /* 0x0000541060607816 */ /* 0x000fe40000000021 */
[----:B------:R-:W-:Y:S01]  /*b2a0*/  PRMT R92, R92, 0x5410, R41 ;  /* 0x000054105c5c7816 */ /* 0x000fe20000000029 */
[----:B------:R-:W-:Y:S01]  /*b2b0*/  IMAD.U32 R42, R97, 0x10000, RZ ;  /* 0x00010000612a7824 */ /* 0x000fe200078e00ff */
[----:B------:R-:W-:Y:S01]  /*b2c0*/  PRMT R93, R93, 0x5410, R46 ;  /* 0x000054105d5d7816 */ /* 0x000fe2000000002e */
[C---:B0-----:R-:W-:Y:S01]  /*b2d0*/  IMAD.U32 R32, R24.reuse, 0x10000, RZ ;  /* 0x0001000018207824 */ /* 0x041fe200078e00ff */
        /* <DEDUP_REMOVED lines=13> */
[----:B------:R-:W-:Y:S01]  /*b3b0*/  FFMA.FTZ R61, R32, R43, -R61 ;  /* 0x0000002b203d7223 */ /* 0x000fe2000001083d */
[----:B------:R-:W-:Y:S01]  /*b3c0*/  LOP3.LUT R43, R94, 0xffff0000, RZ, 0xc0, !PT ;  /* 0xffff00005e2b7812 */ /* 0x000fe200078ec0ff */
[----:B------:R-:W-:Y:S01]  /*b3d0*/  FFMA.FTZ R63, R32, R45, R63 ;  /* 0x0000002d203f7223 */ /* 0x000fe2000001003f */
[----:B------:R-:W-:Y:S02]  /*b3e0*/  IMAD.U32 R32, R95, 0x10000, RZ ;  /* 0x000100005f207824 */ /* 0x000fe400078e00ff */
[----:B------:R-:W-:Y:S02]  /*b3f0*/  IMAD.U32 R41, R31, 0x10000, RZ ;  /* 0x000100001f297824 */ /* 0x000fe400078e00ff */
[-C--:B------:R-:W-:Y:S01]  /*b400*/  FMUL.FTZ R45, R28, R43.reuse ;  /* 0x0000002b1c2d7220 */ /* 0x080fe20000410000 */
[C---:B------:R-:W-:Y:S01]  /*b410*/  FMUL.FTZ R28, R39.reuse, R38 ;  /* 0x00000026271c7220 */ /* 0x040fe20000410000 */
[C---:B------:R-:W-:Y:S01]  /*b420*/  FFMA.FTZ R44, R24.reuse, R43, -R65 ;  /* 0x0000002b182c7223 */ /* 0x040fe20000010841 */
[-C--:B------:R-:W-:Y:S01]  /*b430*/  FMUL.FTZ R39, R39, R32.reuse ;  /* 0x0000002027277220 */ /* 0x080fe20000410000 */
[----:B------:R-:W-:Y:S01]  /*b440*/  FFMA.FTZ R46, R24, R47, R45 ;  /* 0x0000002f182e7223 */ /* 0x000fe2000001002d */
[----:B------:R-:W-:Y:S01]  /*b450*/  FFMA.FTZ R43, R33, R32, -R28 ;  /* 0x00000020212b7223 */ /* 0x000fe2000001081c */
[----:B------:R-:W-:-:S02]  /*b460*/  IMAD.U32 R28, R93, 0x10000, RZ ;  /* 0x000100005d1c7824 */ /* 0x000fc400078e00ff */
[----:B------:R-:W-:Y:S01]  /*b470*/  FMUL.FTZ R60, R41, R42 ;  /* 0x0000002a293c7220 */ /* 0x000fe20000410000 */
[----:B------:R-:W-:Y:S01]  /*b480*/  LOP3.LUT R32, R99, 0xffff0000, RZ, 0xc0, !PT ;  /* 0xffff000063207812 */ /* 0x000fe200078ec0ff */
[----:B------:R-:W-:Y:S01]  /*b490*/  FFMA.FTZ R38, R33, R38, R39 ;  /* 0x0000002621267223 */ /* 0x000fe20000010027 */
[----:B------:R-:W-:Y:S01]  /*b4a0*/  LOP3.LUT R24, R95, 0xffff0000, RZ, 0xc0, !PT ;  /* 0xffff00005f187812 */ /* 0x000fe200078ec0ff */
[-C--:B------:R-:W-:Y:S01]  /*b4b0*/  FMUL.FTZ R62, R41, R28.reuse ;  /* 0x0000001c293e7220 */ /* 0x080fe20000410000 */
[----:B------:R-:W-:Y:S01]  /*b4c0*/  FFMA.FTZ R60, R35, R28, -R60 ;  /* 0x0000001c233c7223 */ /* 0x000fe2000001083c */
[C---:B------:R-:W-:Y:S01]  /*b4d0*/  FMUL.FTZ R28, R29.reuse, R32 ;  /* 0x000000201d1c7220 */ /* 0x040fe20000410000 */
[----:B------:R-:W-:Y:S02]  /*b4e0*/  IMAD.U32 R40, R30, 0x10000, RZ ;  /* 0x000100001e287824 */ /* 0x000fe400078e00ff */
[----:B------:R-:W-:Y:S01]  /*b4f0*/  FMUL.FTZ R29, R29, R24 ;  /* 0x000000181d1d7220 */ /* 0x000fe20000410000 */
[----:B------:R-:W-:-:S02]  /*b500*/  IMAD.U32 R39, R96, 0x10000, RZ ;  /* 0x0001000060277824 */ /* 0x000fc400078e00ff */
[----:B------:R-:W-:Y:S01]  /*b510*/  FFMA.FTZ R62, R35, R42, R62 ;  /* 0x0000002a233e7223 */ /* 0x000fe2000001003e */
[----:B------:R-:W-:Y:S02]  /*b520*/  IMAD.U32 R33, R92, 0x10000, RZ ;  /* 0x000100005c217824 */ /* 0x000fe400078e00ff */
[C---:B------:R-:W-:Y:S01]  /*b530*/  FFMA.FTZ R42, R25.reuse, R24, -R28 ;  /* 0x00000018192a7223 */ /* 0x040fe2000001081c */
[----:B------:R-:W-:Y:S01]  /*b540*/  FFMA.FTZ R35, R25, R32, R29 ;  /* 0x0000002019237223 */ /* 0x000fe2000001001d */
[----:B------:R-:W-:Y:S01]  /*b550*/  IMAD.U32 R34, R26, 0x10000, RZ ;  /* 0x000100001a227824 */ /* 0x000fe200078e00ff */
[----:B------:R-:W-:Y:S01]  /*b560*/  LOP3.LUT R30, R30, 0xffff0000, RZ, 0xc0, !PT ;  /* 0xffff00001e1e7812 */ /* 0x000fe200078ec0ff */
[C---:B------:R-:W-:Y:S01]  /*b570*/  FMUL.FTZ R41, R40.reuse, R39 ;  /* 0x0000002728297220 */ /* 0x040fe20000410000 */
        /* <DEDUP_REMOVED lines=11> */
[----:B------:R-:W-:-:S02]  /*b630*/  FMUL.FTZ R32, R30, R25 ;  /* 0x000000191e207220 */ /* 0x000fc40000410000 */
[-C--:B------:R-:W-:Y:S01]  /*b640*/  FMUL.FTZ R39, R31, R24.reuse ;  /* 0x000000181f277220 */ /* 0x080fe20000410000 */
[C---:B------:R-:W-:Y:S01]  /*b650*/  FFMA.FTZ R31, R27.reuse, R24, -R34 ;  /* 0x000000181b1f7223 */ /* 0x040fe20000010822 */
[C---:B------:R-:W-:Y:S01]  /*b660*/  FFMA.FTZ R30, R26.reuse, R25, -R33 ;  /* 0x000000191a1e7223 */ /* 0x040fe20000010821 */
        /* <DEDUP_REMOVED lines=12> */
.L_x_1542:
[----:B------:R-:W-:Y:S05]  /*b730*/  BSYNC B1 ;  /* 0x0000000000017941 */ /* 0x000fea0003800000 */
.L_x_1541:
[----:B012---:R-:W-:-:S05]  /*b740*/  VIADD R24, R16, 0x40 ;  /* 0x0000004010187836 */ /* 0x007fca0000000000 */
[----:B------:R-:W-:-:S13]  /*b750*/  ISETP.GE.AND P0, PT, R24, R83, PT ;  /* 0x000000531800720c */ /* 0x000fda0003f06270 */
[----:B------:R-:W-:Y:S05]  /*b760*/  @P0 BRA `(.L_x_1523) ;  /* 0x0000001400680947 */ /* 0x000fea0003800000 */
[----:B------:R-:W0:Y:S01]  /*b770*/  LDC R32, c[0x0][0x3f4] ;  /* 0x0000fd00ff207b82 */ /* 0x000e220000000800 */
[----:B------:R-:W-:Y:S01]  /*b780*/  SHF.R.S32.HI R29, RZ, 0x1f, R24 ;  /* 0x0000001fff1d7819 */ /* 0x000fe20000011418 */
[----:B------:R-:W-:Y:S01]  /*b790*/  IMAD.SHL.U32 R34, R24, 0x40, RZ ;  /* 0x0000004018227824 */ /* 0x000fe200078e00ff */
[----:B------:R-:W-:Y:S01]  /*b7a0*/  BSSY B1, `(.L_x_1547) ;  /* 0x0000076000017945 */ /* 0x000fe20003800000 */
[----:B------:R-:W-:Y:S01]  /*b7b0*/  VIADD R25, R77, 0x20 ;  /* 0x000000204d197836 */ /* 0x000fe20000000000 */
[----:B------:R-:W-:Y:S01]  /*b7c0*/  LEA.HI R29, R29, R24, RZ, 0x3 ;  /* 0x000000181d1d7211 */ /* 0x000fe200078f18ff */
[----:B------:R-:W-:Y:S01]  /*b7d0*/  VIADD R27, R77, 0x40 ;  /* 0x000000404d1b7836 */ /* 0x000fe20000000000 */
[----:B------:R-:W-:-:S03]  /*b7e0*/  LOP3.LUT R34, R34, 0x1c0, RZ, 0xc0, !PT ;  /* 0x000001c022227812 */ /* 0x000fc600078ec0ff */
[----:B------:R-:W-:Y:S01]  /*b7f0*/  IMAD.SHL.U32 R29, R29, 0x40, RZ ;  /* 0x000000401d1d7824 */ /* 0x000fe200078e00ff */
[----:B------:R-:W-:-:S04]  /*b800*/  SHF.R.U32.HI R33, RZ, 0x3, R34 ;  /* 0x00000003ff217819 */ /* 0x000fc80000011622 */
[----:B------:R-:W-:Y:S02]  /*b810*/  LOP3.LUT R36, R29, 0xfffffe00, RZ, 0xc0, !PT ;  /* 0xfffffe001d247812 */ /* 0x000fe400078ec0ff */
[-C--:B0-----:R-:W-:Y:S02]  /*b820*/  ISETP.GE.AND P0, PT, R77, R32.reuse, PT ;  /* 0x000000204d00720c */ /* 0x081fe40003f06270 */
[-C--:B------:R-:W-:Y:S02]  /*b830*/  ISETP.GE.AND P1, PT, R25, R32.reuse, PT ;  /* 0x000000201900720c */ /* 0x080fe40003f26270 */
[----:B------:R-:W-:-:S09]  /*b840*/  ISETP.GE.AND P2, PT, R27, R32, PT ;  /* 0x000000201b00720c */ /* 0x000fd20003f46270 */
[----:B------:R-:W-:Y:S05]  /*b850*/  @P0 BRA `(.L_x_1548) ;  /* 0x0000000400a80947 */ /* 0x000fea0003800000 */
[----:B------:R-:W-:Y:S02]  /*b860*/  LEA.HI R24, R32, R201, RZ, 0x1d ;  /* 0x000000c920187211 */ /* 0x000fe400078fe8ff */
[----:B------:R-:W-:Y:S02]  /*b870*/  R2UR UR4, R206 ;  /* 0x00000000ce0472ca */ /* 0x000fe400000e0000 */
[----:B------:R-:W-:Y:S01]  /*b880*/  SHF.R.S32.HI R27, RZ, 0x1f, R24 ;  /* 0x0000001fff1b7819 */ /* 0x000fe20000011418 */
[----:B------:R-:W-:Y:S01]  /*b890*/  IMAD.SHL.U32 R25, R24, 0x8, RZ ;  /* 0x0000000818197824 */ /* 0x000fe200078e00ff */
[C---:B------:R-:W-:Y:S02]  /*b8a0*/  LOP3.LUT R77, R34.reuse, 0x38, R77, 0xf8, !PT ;  /* 0x00000038224d7812 */ /* 0x040fe400078ef84d */
[----:B------:R-:W-:Y:S02]  /*b8b0*/  LEA.HI R27, R27, R24, RZ, 0x3 ;  /* 0x000000181b1b7211 */ /* 0x000fe400078f18ff */
[----:B------:R-:W-:-:S02]  /*b8c0*/  LOP3.LUT R24, R34, 0x38, R25, 0xf8, !PT ;  /* 0x0000003822187812 */ /* 0x000fc400078ef819 */
[----:B------:R-:W-:Y:S01]  /*b8d0*/  LOP3.LUT R77, R36, R77, R33, 0xf6, !PT ;  /* 0x0000004d244d7212 */ /* 0x000fe200078ef621 */
[----:B------:R-:W-:Y:S01]  /*b8e0*/  IMAD.SHL.U32 R27, R27, 0x400, RZ ;  /* 0x000004001b1b7824 */ /* 0x000fe200078e00ff */
[----:B------:R-:W-:Y:S02]  /*b8f0*/  LOP3.LUT R25, R24, R33, RZ, 0x3c, !PT ;  /* 0x0000002118197212 */ /* 0x000fe400078e3cff */
[----:B------:R-:W-:Y:S02]  /*b900*/  LEA R77, R77, UR4, 0x1 ;  /* 0x000000044d4d7c11 */ /* 0x000fe4000f8e08ff */
[----:B------:R-:W-:Y:S02]  /*b910*/  LOP3.LUT R27, R27, 0x7fffe000, RZ, 0xc0, !PT ;  /* 0x7fffe0001b1b7812 */ /* 0x000fe400078ec0ff */
[----:B------:R-:W-:Y:S02]  /*b920*/  SHF.R.U64 R39, R4, 0x10, R5 ;  /* 0x0000001004277819 */ /* 0x000fe40000001205 */
[----:B------:R-:W-:-:S02]  /*b930*/  IADD3 R28, R25, R27, R36 ;  /* 0x0000001b191c7210 */ /* 0x000fc40007ffe024 */
[----:B------:R-:W0:Y:S01]  /*b940*/  LDS.128 R24, [R77] ;  /* 0x000000004d187984 */ /* 0x000e220000000c00 */
[----:B------:R-:W-:Y:S02]  /*b950*/  SHF.R.U64 R37, R6, 0x10, R7 ;  /* 0x0000001006257819 */ /* 0x000fe40000001207 */
[----:B------:R-:W-:Y:S02]  /*b960*/  LEA R35, R28, UR37, 0x1 ;  /* 0x000000251c237c11 */ /* 0x000fe4000f8e08ff */
[----:B------:R-:W-:Y:S02]  /*b970*/  SHF.R.U32.HI R4, RZ, 0x10, R5 ;  /* 0x00000010ff047819 */ /* 0x000fe40000011605 */
[----:B------:R-:W-:Y:S01]  /*b980*/  SHF.R.U32.HI R6, RZ, 0x10, R7 ;  /* 0x00000010ff067819 */ /* 0x000fe20000011607 */
[----:B------:R-:W1:Y:S01]  /*b990*/  LDS.128 R28, [R35+0x12400] ;  /* 0x01240000231c7984 */ /* 0x000e620000000c00 */
[----:B------:R-:W-:Y:S02]  /*b9a0*/  SHF.R.U64 R7, R48, 0x10, R49 ;  /* 0x0000001030077819 */ /* 0x000fe40000001231 */
[----:B------:R-:W-:-:S02]  /*b9b0*/  SHF.R.U64 R5, R50, 0x10, R51 ;  /* 0x0000001032057819 */ /* 0x000fc40000001233 */
[----:B------:R-:W-:Y:S02]  /*b9c0*/  PRMT R103, R103, 0x5410, R4 ;  /* 0x0000541067677816 */ /* 0x000fe40000000004 */
[----:B------:R-:W-:Y:S02]  /*b9d0*/  PRMT R106, R106, 0x5410, R7 ;  /* 0x000054106a6a7816 */ /* 0x000fe40000000007 */
[----:B------:R-:W-:Y:S02]  /*b9e0*/  PRMT R104, R104, 0x5410, R5 ;  /* 0x0000541068687816 */ /* 0x000fe40000000005 */
[----:B------:R-:W-:Y:S01]  /*b9f0*/  PRMT R101, R101, 0x5410, R6 ;  /* 0x0000541065657816 */ /* 0x000fe20000000006 */
[----:B------:R-:W-:Y:S01]  /*ba00*/  IMAD.U32 R42, R106, 0x10000, RZ ;  /* 0x000100006a2a7824 */ /* 0x000fe200078e00ff */
[----:B------:R-:W-:Y:S02]  /*ba10*/  PRMT R102, R102, 0x5410, R39 ;  /* 0x0000541066667816 */ /* 0x000fe40000000027 */
[----:B------:R-:W-:-:S02]  /*ba20*/  PRMT R100, R100, 0x5410, R37 ;  /* 0x0000541064647816 */ /* 0x000fc40000000025 */
[----:B------:R-:W-:Y:S01]  /*ba30*/  SHF.R.U32.HI R48, RZ, 0x10, R49 ;  /* 0x00000010ff307819 */ /* 0x000fe20000011631 */
[----:B------:R-:W-:Y:S01]  /*ba40*/  IMAD.U32 R41, R102, 0x10000, RZ ;  /* 0x0001000066297824 */ /* 0x000fe200078e00ff */
[----:B------:R-:W-:Y:S02]  /*ba50*/  SHF.R.U32.HI R50, RZ, 0x10, R51 ;  /* 0x00000010ff327819 */ /* 0x000fe40000011633 */
[----:B------:R-:W-:Y:S02]  /*ba60*/  PRMT R107, R107, 0x5410, R48 ;  /* 0x000054106b6b7816 */ /* 0x000fe40000000030 */
[----:B------:R-:W-:Y:S02]  /*ba70*/  PRMT R105, R105, 0x5410, R50 ;  /* 0x0000541069697816 */ /* 0x000fe40000000032 */
[----:B------:R-:W-:Y:S01]  /*ba80*/  LOP3.LUT R106, R106, 0xffff0000, RZ, 0xc0, !PT ;  /* 0xffff00006a6a7812 */ /* 0x000fe200078ec0ff */
[----:B------:R-:W-:Y:S01]  /*ba90*/  IMAD.U32 R43, R107, 0x10000, RZ ;  /* 0x000100006b2b7824 */ /* 0x000fe200078e00ff */
[----:B------:R-:W-:-:S02]  /*baa0*/  LOP3.LUT R102, R102, 0xffff0000, RZ, 0xc0, !PT ;  /* 0xffff000066667812 */ /* 0x000fc400078ec0ff */
        /* <DEDUP_REMOVED lines=18> */
[----:B------:R-:W-:Y:S02]  /*bbd0*/  IMAD.U32 R40, R31, 0x10000, RZ ;  /* 0x000100001f287824 */ /* 0x000fe400078e00ff */
[----:B------:R-:W-:Y:S01]  /*bbe0*/  FFMA.FTZ R47, R4, R42, R47 ;  /* 0x0000002a042f7223 */ /* 0x000fe2000001002f */
[----:B------:R-:W-:Y:S02]  /*bbf0*/  IMAD.U32 R41, R105, 0x10000, RZ ;  /* 0x0001000069297824 */ /* 0x000fe400078e00ff */
[----:B------:R-:W-:Y:S01]  /*bc00*/  FMUL.FTZ R51, R38, R27 ;  /* 0x0000001b26337220 */ /* 0x000fe20000410000 */
[----:B------:R-:W-:Y:S01]  /*bc10*/  IMAD.U32 R4, R101, 0x10000, RZ ;  /* 0x0001000065047824 */ /* 0x000fe200078e00ff */
[----:B------:R-:W-:Y:S01]  /*bc20*/  LOP3.LUT R103, R103, 0xffff0000, RZ, 0xc0, !PT ;  /* 0xffff000067677812 */ /* 0x000fe200078ec0ff */
[----:B------:R-:W-:Y:S01]  /*bc30*/  FMUL.FTZ R38, R40, R41 ;  /* 0x0000002928267220 */ /* 0x000fe20000410000 */
[----:B------:R-:W-:Y:S01]  /*bc40*/  FFMA.FTZ R51, R6, R43, R51 ;  /* 0x0000002b06337223 */ /* 0x000fe20000010033 */
[-C--:B------:R-:W-:Y:S01]  /*bc50*/  FMUL.FTZ R40, R40, R4.reuse ;  /* 0x0000000428287220 */ /* 0x080fe20000410000 */
[----:B------:R-:W-:Y:S01]  /*bc60*/  FFMA.FTZ R49, R6, R27, -R49 ;  /* 0x0000001b06317223 */ /* 0x000fe20000010831 */
[C---:B------:R-:W-:Y:S01]  /*bc70*/  FFMA.FTZ R43, R37.reuse, R4, -R38 ;  /* 0x00000004252b7223 */ /* 0x040fe20000010826 */
[C---:B------:R-:W-:Y:S01]  /*bc80*/  FMUL.FTZ R4, R28.reuse, R106 ;  /* 0x0000006a1c047220 */ /* 0x040fe20000410000 */
[----:B------:R-:W-:Y:S01]  /*bc90*/  FFMA.FTZ R37, R37, R41, R40 ;  /* 0x0000002925257223 */ /* 0x000fe20000010028 */
[----:B------:R-:W-:Y:S01]  /*bca0*/  FMUL.FTZ R28, R28, R102 ;  /* 0x000000661c1c7220 */ /* 0x000fe20000410000 */
[----:B------:R-:W-:-:S02]  /*bcb0*/  IMAD.U32 R39, R30, 0x10000, RZ ;  /* 0x000100001e277824 */ /* 0x000fc400078e00ff */
[----:B------:R-:W-:Y:S01]  /*bcc0*/  FFMA.FTZ R102, R5, R102, -R4 ;  /* 0x0000006605667223 */ /* 0x000fe20000010804 */
[----:B------:R-:W-:Y:S02]  /*bcd0*/  IMAD.U32 R6, R104, 0x10000, RZ ;  /* 0x0001000068067824 */ /* 0x000fe400078e00ff */
[C---:B------:R-:W-:Y:S01]  /*bce0*/  FMUL.FTZ R27, R29.reuse, R107 ;  /* 0x0000006b1d1b7220 */ /* 0x040fe20000410000 */
[-C--:B------:R-:W-:Y:S01]  /*bcf0*/  FMUL.FTZ R40, R29, R103.reuse ;  /* 0x000000671d287220 */ /* 0x080fe20000410000 */
[----:B------:R-:W-:Y:S01]  /*bd00*/  IMAD.U32 R4, R100, 0x10000, RZ ;  /* 0x0001000064047824 */ /* 0x000fe200078e00ff */
[----:B------:R-:W-:Y:S01]  /*bd10*/  LOP3.LUT R30, R30, 0xffff0000, RZ, 0xc0, !PT ;  /* 0xffff00001e1e7812 */ /* 0x000fe200078ec0ff */
[----:B------:R-:W-:Y:S01]  /*bd20*/  FMUL.FTZ R42, R39, R6 ;  /* 0x00000006272a7220 */ /* 0x000fe20000410000 */
[----:B------:R-:W-:Y:S01]  /*bd30*/  LOP3.LUT R100, R100, 0xffff0000, RZ, 0xc0, !PT ;  /* 0xffff000064647812 */ /* 0x000fe200078ec0ff */
[C---:B------:R-:W-:Y:S01]  /*bd40*/  FFMA.FTZ R38, R24.reuse, R103, -R27 ;  /* 0x0000006718267223 */ /* 0x040fe2000001081b */
[----:B------:R-:W-:Y:S01]  /*bd50*/  LOP3.LUT R31, R31, 0xffff0000, RZ, 0xc0, !PT ;  /* 0xffff00001f1f7812 */ /* 0x000fe200078ec0ff */
[----:B------:R-:W-:Y:S01]  /*bd60*/  FFMA.FTZ R40, R24, R107, R40 ;  /* 0x0000006b18287223 */ /* 0x000fe20000010028 */
[----:B------:R-:W-:Y:S01]  /*bd70*/  LOP3.LUT R104, R104, 0xffff0000, RZ, 0xc0, !PT ;  /* 0xffff000068687812 */ /* 0x000fe200078ec0ff */
[----:B------:R-:W-:Y:S01]  /*bd80*/  FMUL.FTZ R24, R39, R4 ;  /* 0x0000000427187220 */ /* 0x000fe20000410000 */
[----:B------:R-:W-:Y:S01]  /*bd90*/  LOP3.LUT R105, R105, 0xffff0000, RZ, 0xc0, !PT ;  /* 0xffff000069697812 */ /* 0x000fe200078ec0ff */
[----:B------:R-:W-:Y:S01]  /*bda0*/  FFMA.FTZ R28, R5, R106, R28 ;  /* 0x0000006a051c7223 */ /* 0x000fe2000001001c */
[----:B------:R-:W-:Y:S01]  /*bdb0*/  LOP3.LUT R101, R101, 0xffff0000, RZ, 0xc0, !PT ;  /* 0xffff000065657812 */ /* 0x000fe200078ec0ff */
[C---:B------:R-:W-:Y:S01]  /*bdc0*/  FFMA.FTZ R42, R7.reuse, R4, -R42 ;  /* 0x00000004072a7223 */ /* 0x040fe2000001082a */
[C---:B------:R-:W-:Y:S01]  /*bdd0*/  FMUL.FTZ R5, R30.reuse, R100 ;  /* 0x000000641e057220 */ /* 0x040fe20000410000 */
[----:B------:R-:W-:Y:S01]  /*bde0*/  FFMA.FTZ R7, R7, R6, R24 ;  /* 0x0000000607077223 */ /* 0x000fe20000010018 */
[-C--:B------:R-:W-:Y:S01]  /*bdf0*/  FMUL.FTZ R4, R30, R104.reuse ;  /* 0x000000681e047220 */ /* 0x080fe20000410000 */
[C---:B------:R-:W-:Y:S01]  /*be00*/  FMUL.FTZ R29, R31.reuse, R105 ;  /* 0x000000691f1d7220 */ /* 0x040fe20000410000 */
[-C--:B------:R-:W-:Y:S01]  /*be10*/  FMUL.FTZ R6, R31, R101.reuse ;  /* 0x000000651f067220 */ /* 0x080fe20000410000 */
[C---:B------:R-:W-:Y:S01]  /*be20*/  FFMA.FTZ R104, R25.reuse, R104, R5 ;  /* 0x0000006819687223 */ /* 0x040fe20000010005 */
[----:B------:R-:W-:Y:S01]  /*be30*/  FFMA.FTZ R27, R25, R100, -R4 ;  /* 0x00000064191b7223 */ /* 0x000fe20000010804 */
[C---:B------:R-:W-:Y:S01]  /*be40*/  FFMA.FTZ R30, R26.reuse, R101, -R29 ;  /* 0x000000651a1e7223 */ /* 0x040fe2000001081d */
[----:B------:R-:W-:Y:S01]  /*be50*/  FFMA.FTZ R44, R26, R105, R6 ;  /* 0x000000691a2c7223 */ /* 0x000fe20000010006 */
[----:B------:R-:W-:-:S02]  /*be60*/  F2FP.BF16.F32.PACK_AB R4, R102, R45 ;  /* 0x0000002d6604723e */ /* 0x000fc400000010ff */
[----:B------:R-:W-:Y:S02]  /*be70*/  F2FP.BF16.F32.PACK_AB R26, R104, R7 ;  /* 0x00000007681a723e */ /* 0x000fe400000010ff */
        /* <DEDUP_REMOVED lines=8> */
.L_x_1548:
[----:B------:R-:W-:Y:S05]  /*bf00*/  BSYNC B1 ;  /* 0x0000000000017941 */ /* 0x000fea0003800000 */
.L_x_1547:
[----:B------:R-:W-:Y:S04]  /*bf10*/  BSSY B1, `(.L_x_1549) ;  /* 0x0000070000017945 */ /* 0x000fe80003800000 */
[----:B------:R-:W-:Y:S05]  /*bf20*/  @P1 BRA `(.L_x_1550) ;  /* 0x0000000400b81947 */ /* 0x000fea0003800000 */
[----:B------:R-:W-:Y:S02]  /*bf30*/  LEA.HI R73, R32, R73, RZ, 0x1d ;  /* 0x0000004920497211 */ /* 0x000fe400078fe8ff */
[----:B------:R-:W-:Y:S02]  /*bf40*/  LEA.HI R71, R74, R71, RZ, 0x6 ;  /* 0x000000474a477211 */ /* 0x000fe400078f30ff */
[----:B0-----:R-:W-:Y:S01]  /*bf50*/  SHF.R.S32.HI R4, RZ, 0x1f, R73 ;  /* 0x0000001fff047819 */ /* 0x001fe20000011449 */
[----:B------:R-:W-:Y:S01]  /*bf60*/  IMAD.SHL.U32 R5, R73, 0x8, RZ ;  /* 0x0000000849057824 */ /* 0x000fe200078e00ff */
[----:B------:R-:W-:Y:S01]  /*bf70*/  R2UR UR4, R206 ;  /* 0x00000000ce0472ca */ /* 0x000fe200000e0000 */
[----:B------:R-:W-:Y:S01]  /*bf80*/  IMAD.SHL.U32 R71, R71, 0x80, RZ ;  /* 0x0000008047477824 */ /* 0x000fe200078e00ff */
[----:B------:R-:W-:Y:S02]  /*bf90*/  LEA.HI R73, R4, R73, RZ, 0x3 ;  /* 0x0000004904497211 */ /* 0x000fe400078f18ff */
[----:B------:R-:W-:-:S02]  /*bfa0*/  LOP3.LUT R4, R34, 0x38, R5, 0xf8, !PT ;  /* 0x0000003822047812 */ /* 0x000fc400078ef805 */
[----:B------:R-:W-:Y:S01]  /*bfb0*/  LOP3.LUT R6, R34, 0x38, R75, 0xf8, !PT ;  /* 0x0000003822067812 */ /* 0x000fe200078ef84b */
[----:B------:R-:W-:Y:S01]  /*bfc0*/  IMAD.SHL.U32 R73, R73, 0x400, RZ ;  /* 0x0000040049497824 */ /* 0x000fe200078e00ff */
[-C--:B------:R-:W-:Y:S02]  /*bfd0*/  LOP3.LUT R5, R4, R33.reuse, RZ, 0x3c, !PT ;  /* 0x0000002104057212 */ /* 0x080fe400078e3cff */
[----:B------:R-:W-:Y:S02]  /*bfe0*/  LOP3.LUT R6, R6, R33, RZ, 0x3c, !PT ;  /* 0x0000002106067212 */ /* 0x000fe400078e3cff */
[----:B------:R-:W-:Y:S02]  /*bff0*/  LOP3.LUT R24, R73, 0x7fffe000, RZ, 0xc0, !PT ;  /* 0x7fffe00049187812 */ /* 0x000fe400078ec0ff */
[----:B------:R-:W-:Y:S02]  /*c000*/  LOP3.LUT R71, R71, 0xffffe000, RZ, 0xc0, !PT ;  /* 0xffffe00047477812 */ /* 0x000fe400078ec0ff */
[----:B------:R-:W-:-:S02]  /*c010*/  IADD3 R24, R5, R24, R36 ;  /* 0x0000001805187210 */ /* 0x000fc40007ffe024 */
[----:B------:R-:W-:Y:S02]  /*c020*/  IADD3 R6, R6, R71, R36 ;  /* 0x0000004706067210 */ /* 0x000fe40007ffe024 */
[----:B------:R-:W-:Y:S02]  /*c030*/  LEA R28, R24, UR37, 0x1 ;  /* 0x00000025181c7c11 */ /* 0x000fe4000f8e08ff */
[----:B------:R-:W-:Y:S02]  /*c040*/  LEA R47, R6, UR4, 0x1 ;  /* 0x00000004062f7c11 */ /* 0x000fe4000f8e08ff */
[----:B------:R-:W-:Y:S01]  /*c050*/  SHF.R.U64 R35, R52, 0x10, R53 ;  /* 0x0000001034237819 */ /* 0x000fe20000001235 */
[----:B------:R-:W0:Y:S01]  /*c060*/  LDS.128 R24, [R28+0x12400] ;  /* 0x012400001c187984 */ /* 0x000e220000000c00 */
[--C-:B------:R-:W-:Y:S02]  /*c070*/  SHF.R.U64 R29, R12, 0x10, R13.reuse ;  /* 0x000000100c1d7819 */ /* 0x100fe4000000120d */
[----:B------:R-:W-:Y:S01]  /*c080*/  SHF.R.U32.HI R12, RZ, 0x10, R13 ;  /* 0x00000010ff0c7819 */ /* 0x000fe2000001160d */
[----:B------:R-:W1:Y:S01]  /*c090*/  LDS.128 R4, [R47] ;  /* 0x000000002f047984 */ /* 0x000e620000000c00 */
[----:B------:R-:W-:-:S02]  /*c0a0*/  PRMT R88, R88, 0x5410, R35 ;  /* 0x0000541058587816 */ /* 0x000fc40000000023 */
[----:B------:R-:W-:Y:S02]  /*c0b0*/  PRMT R86, R86, 0x5410, R29 ;  /* 0x0000541056567816 */ /* 0x000fe4000000001d */
[----:B------:R-:W-:Y:S01]  /*c0c0*/  SHF.R.U32.HI R52, RZ, 0x10, R53 ;  /* 0x00000010ff347819 */ /* 0x000fe20000011635 */
[----:B------:R-:W-:Y:S01]  /*c0d0*/  IMAD.U32 R37, R88, 0x10000, RZ ;  /* 0x0001000058257824 */ /* 0x000fe200078e00ff */
[----:B------:R-:W-:Y:S01]  /*c0e0*/  SHF.R.U64 R13, R14, 0x10, R15 ;  /* 0x000000100e0d7819 */ /* 0x000fe2000000120f */
[----:B------:R-:W-:Y:S01]  /*c0f0*/  IMAD.U32 R38, R86, 0x10000, RZ ;  /* 0x0001000056267824 */ /* 0x000fe200078e00ff */
[----:B------:R-:W-:Y:S02]  /*c100*/  SHF.R.U64 R31, R54, 0x10, R55 ;  /* 0x00000010361f7819 */ /* 0x000fe40000001237 */
[----:B------:R-:W-:Y:S02]  /*c110*/  SHF.R.U32.HI R14, RZ, 0x10, R15 ;  /* 0x00000010ff0e7819 */ /* 0x000fe4000001160f */
[----:B------:R-:W-:-:S02]  /*c120*/  PRMT R87, R87, 0x5410, R12 ;  /* 0x0000541057577816 */ /* 0x000fc4000000000c */
[----:B------:R-:W-:Y:S02]  /*c130*/  SHF.R.U32.HI R54, RZ, 0x10, R55 ;  /* 0x00000010ff367819 */ /* 0x000fe40000011637 */
[----:B------:R-:W-:Y:S01]  /*c140*/  PRMT R89, R89, 0x5410, R52 ;  /* 0x0000541059597816 */ /* 0x000fe20000000034 */
[----:B------:R-:W-:Y:S01]  /*c150*/  IMAD.U32 R39, R87, 0x10000, RZ ;  /* 0x0001000057277824 */ /* 0x000fe200078e00ff */
        /* <DEDUP_REMOVED lines=9> */
[----:B-1----:R-:W-:-:S02]  /*c1f0*/  IMAD.U32 R12, R4, 0x10000, RZ ;  /* 0x00010000040c7824 */ /* 0x002fc400078e00ff */
[CC--:B------:R-:W-:Y:S01]  /*c200*/  FMUL.FTZ R41, R29.reuse, R38.reuse ;  /* 0x000000261d297220 */ /* 0x0c0fe20000410000 */
[----:B------:R-:W-:Y:S01]  /*c210*/  FMUL.FTZ R43, R29, R37 ;  /* 0x000000251d2b7220 */ /* 0x000fe20000410000 */
[----:B------:R-:W-:Y:S02]  /*c220*/  IMAD.U32 R29, R89, 0x10000, RZ ;  /* 0x00010000591d7824 */ /* 0x000fe400078e00ff */
[----:B------:R-:W-:Y:S01]  /*c230*/  FMUL.FTZ R42, R30, R39 ;  /* 0x000000271e2a7220 */ /* 0x000fe20000410000 */
[----:B------:R-:W-:Y:S02]  /*c240*/  IMAD.U32 R13, R5, 0x10000, RZ ;  /* 0x00010000050d7824 */ /* 0x000fe400078e00ff */
[C---:B------:R-:W-:Y:S01]  /*c250*/  FFMA.FTZ R41, R12.reuse, R37, -R41 ;  /* 0x000000250c297223 */ /* 0x040fe20000010829 */
[----:B------:R-:W-:Y:S02]  /*c260*/  IMAD.U32 R35, R27, 0x10000, RZ ;  /* 0x000100001b237824 */ /* 0x000fe400078e00ff */
[----:B------:R-:W-:Y:S01]  /*c270*/  FFMA.FTZ R43, R12, R38, R43 ;  /* 0x000000260c2b7223 */ /* 0x000fe2000001002b */
[----:B------:R-:W-:-:S02]  /*c280*/  IMAD.U32 R12, R91, 0x10000, RZ ;  /* 0x000100005b0c7824 */ /* 0x000fc400078e00ff */
[-C--:B------:R-:W-:Y:S01]  /*c290*/  FMUL.FTZ R30, R30, R29.reuse ;  /* 0x0000001d1e1e7220 */ /* 0x080fe20000410000 */
[----:B------:R-:W-:Y:S01]  /*c2a0*/  FFMA.FTZ R42, R13, R29, -R42 ;  /* 0x0000001d0d2a7223 */ /* 0x000fe2000001082a */
[----:B------:R-:W-:Y:S01]  /*c2b0*/  FMUL.FTZ R38, R35, R40 ;  /* 0x0000002823267220 */ /* 0x000fe20000410000 */
[----:B------:R-:W-:Y:S01]  /*c2c0*/  IMAD.U32 R15, R7, 0x10000, RZ ;  /* 0x00010000070f7824 */ /* 0x000fe200078e00ff */
[----:B------:R-:W-:Y:S01]  /*c2d0*/  LOP3.LUT R29, R86, 0xffff0000, RZ, 0xc0, !PT ;  /* 0xffff0000561d7812 */ /* 0x000fe200078ec0ff */
[-C--:B------:R-:W-:Y:S01]  /*c2e0*/  FMUL.FTZ R35, R35, R12.reuse ;  /* 0x0000000c23237220 */ /* 0x080fe20000410000 */
[----:B------:R-:W-:Y:S01]  /*c2f0*/  FFMA.FTZ R39, R13, R39, R30 ;  /* 0x000000270d277223 */ /* 0x000fe2000001001e */
[----:B------:R-:W-:Y:S01]  /*c300*/  LOP3.LUT R13, R88, 0xffff0000, RZ, 0xc0, !PT ;  /* 0xffff0000580d7812 */ /* 0x000fe200078ec0ff */
[C---:B------:R-:W-:Y:S01]  /*c310*/  FFMA.FTZ R44, R15.reuse, R12, -R38 ;  /* 0x0000000c0f2c7223 */ /* 0x040fe20000010826 */
[----:B------:R-:W-:Y:S01]  /*c320*/  LOP3.LUT R4, R4, 0xffff0000, RZ, 0xc0, !PT ;  /* 0xffff000004047812 */ /* 0x000fe200078ec0ff */
[----:B------:R-:W-:Y:S01]  /*c330*/  FFMA.FTZ R45, R15, R40, R35 ;  /* 0x000000280f2d7223 */ /* 0x000fe20000010023 */
[C---:B------:R-:W-:Y:S01]  /*c340*/  FMUL.FTZ R15, R24.reuse, R29 ;  /* 0x0000001d180f7220 */ /* 0x040fe20000410000 */
[-C--:B------:R-:W-:Y:S01]  /*c350*/  FMUL.FTZ R35, R24, R13.reuse ;  /* 0x0000000d18237220 */ /* 0x080fe20000410000 */
[----:B------:R-:W-:Y:S01]  /*c360*/  IMAD.U32 R31, R26, 0x10000, RZ ;  /* 0x000100001a1f7824 */ /* 0x000fe200078e00ff */
[----:B------:R-:W-:Y:S01]  /*c370*/  LOP3.LUT R12, R89, 0xffff0000, RZ, 0xc0, !PT ;  /* 0xffff0000590c7812 */ /* 0x000fe200078ec0ff */
[----:B------:R-:W-:Y:S01]  /*c380*/  FFMA.FTZ R24, R4, R13, -R15 ;  /* 0x0000000d04187223 */ /* 0x000fe2000001080f */
[----:B------:R-:W-:Y:S01]  /*c390*/  LOP3.LUT R30, R87, 0xffff0000, RZ, 0xc0, !PT ;  /* 0xffff0000571e7812 */ /* 0x000fe200078ec0ff */
[----:B------:R-:W-:-:S02]  /*c3a0*/  IMAD.U32 R15, R84, 0x10000, RZ ;  /* 0x00010000540f7824 */ /* 0x000fc400078e00ff */
[----:B------:R-:W-:Y:S01]  /*c3b0*/  FFMA.FTZ R38, R4, R29, R35 ;  /* 0x0000001d04267223 */ /* 0x000fe20000010023 */
[----:B------:R-:W-:Y:S01]  /*c3c0*/  LOP3.LUT R5, R5, 0xffff0000, RZ, 0xc0, !PT ;  /* 0xffff000005057812 */ /* 0x000fe200078ec0ff */
[----:B------:R-:W-:Y:S02]  /*c3d0*/  IMAD.U32 R14, R6, 0x10000, RZ ;  /* 0x00010000060e7824 */ /* 0x000fe400078e00ff */
[----:B------:R-:W-:Y:S01]  /*c3e0*/  FMUL.FTZ R29, R31, R15 ;  /* 0x0000000f1f1d7220 */ /* 0x000fe20000410000 */
[----:B------:R-:W-:Y:S02]  /*c3f0*/  IMAD.U32 R13, R90, 0x10000, RZ ;  /* 0x000100005a0d7824 */ /* 0x000fe400078e00ff */
[C---:B------:R-:W-:Y:S01]  /*c400*/  FMUL.FTZ R40, R25.reuse, R30 ;  /* 0x0000001e19287220 */ /* 0x040fe20000410000 */
[-C--:B------:R-:W-:Y:S01]  /*c410*/  FMUL.FTZ R37, R25, R12.reuse ;  /* 0x0000000c19257220 */ /* 0x080fe20000410000 */
[----:B------:R-:W-:Y:S01]  /*c420*/  LOP3.LUT R26, R26, 0xffff0000, RZ, 0xc0, !PT ;  /* 0xffff00001a1a7812 */ /* 0x000fe200078ec0ff */
[-C--:B------:R-:W-:Y:S01]  /*c430*/  FMUL.FTZ R31, R31, R13.reuse ;  /* 0x0000000d1f1f7220 */ /* 0x080fe20000410000 */
[----:B------:R-:W-:Y:S01]  /*c440*/  FFMA.FTZ R29, R14, R13, -R29 ;  /* 0x0000000d0e1d7223 */ /* 0x000fe2000001081d */
[C---:B------:R-:W-:Y:S01]  /*c450*/  FFMA.FTZ R25, R5.reuse, R12, -R40 ;  /* 0x0000000c05197223 */ /* 0x040fe20000010828 */
[----:B------:R-:W-:Y:S01]  /*c460*/  FFMA.FTZ R30, R5, R30, R37 ;  /* 0x0000001e051e7223 */ /* 0x000fe20000010025 */
[----:B------:R-:W-:Y:S01]  /*c470*/  LOP3.LUT R13, R84, 0xffff0000, RZ, 0xc0, !PT ;  /* 0xffff0000540d7812 */ /* 0x000fe200078ec0ff */
[----:B------:R-:W-:Y:S01]  /*c480*/  FFMA.FTZ R14, R14, R15, R31 ;  /* 0x0000000f0e0e7223 */ /* 0x000fe2000001001f */
[----:B------:R-:W-:-:S02]  /*c490*/  LOP3.LUT R27, R27, 0xffff0000, RZ, 0xc0, !PT ;  /* 0xffff00001b1b7812 */ /* 0x000fc400078ec0ff */
[----:B------:R-:W-:Y:S01]  /*c4a0*/  LOP3.LUT R5, R90, 0xffff0000, RZ, 0xc0, !PT ;  /* 0xffff00005a057812 */ /* 0x000fe200078ec0ff */
[C---:B------:R-:W-:Y:S01]  /*c4b0*/  FMUL.FTZ R15, R26.reuse, R13 ;  /* 0x0000000d1a0f7220 */ /* 0x040fe20000410000 */
[----:B------:R-:W-:Y:S02]  /*c4c0*/  LOP3.LUT R12, R85, 0xffff0000, RZ, 0xc0, !PT ;  /* 0xffff0000550c7812 */ /* 0x000fe400078ec0ff */
[----:B------:R-:W-:Y:S01]  /*c4d0*/  LOP3.LUT R4, R91, 0xffff0000, RZ, 0xc0, !PT ;  /* 0xffff00005b047812 */ /* 0x000fe200078ec0ff */
[-C--:B------:R-:W-:Y:S01]  /*c4e0*/  FMUL.FTZ R40, R26, R5.reuse ;  /* 0x000000051a287220 */ /* 0x080fe20000410000 */
[----:B------:R-:W-:Y:S01]  /*c4f0*/  LOP3.LUT R6, R6, 0xffff0000, RZ, 0xc0, !PT ;  /* 0xffff000006067812 */ /* 0x000fe200078ec0ff */
[----:B------:R-:W-:Y:S01]  /*c500*/  FMUL.FTZ R46, R27, R12 ;  /* 0x0000000c1b2e7220 */ /* 0x000fe20000410000 */
[----:B------:R-:W-:Y:S01]  /*c510*/  LOP3.LUT R7, R7, 0xffff0000, RZ, 0xc0, !PT ;  /* 0xffff000007077812 */ /* 0x000fe200078ec0ff */
[-C--:B------:R-:W-:Y:S02]  /*c520*/  FMUL.FTZ R31, R27, R4.reuse ;  /* 0x000000041b1f7220 */ /* 0x080fe40000410000 */
        /* <DEDUP_REMOVED lines=14> */
.L_x_1550:
[----:B------:R-:W-:Y:S05]  /*c610*/  BSYNC B1 ;  /* 0x0000000000017941 */ /* 0x000fea0003800000 */
.L_x_1549:
[----:B------:R-:W-:Y:S05]  /*c620*/  @P2 BRA `(.L_x_1523) ;  /* 0x0000000400b82947 */ /* 0x000fea0003800000 */
[----:B------:R-:W-:Y:S02]  /*c630*/  LEA.HI R32, R32, R68, RZ, 0x1d ;  /* 0x0000004420207211 */ /* 0x000fe400078fe8ff */
[----:B------:R-:W-:Y:S02]  /*c640*/  LEA.HI R20, R21, R20, RZ, 0x6 ;  /* 0x0000001415147211 */ /* 0x000fe400078f30ff */
[----:B01----:R-:W-:Y:S01]  /*c650*/  SHF.R.S32.HI R7, RZ, 0x1f, R32 ;  /* 0x0000001fff077819 */ /* 0x003fe20000011420 */
[----:B------:R-:W-:Y:S01]  /*c660*/  IMAD.SHL.U32 R5, R32, 0x8, RZ ;  /* 0x0000000820057824 */ /* 0x000fe200078e00ff */
[----:B------:R-:W-:Y:S01]  /*c670*/  LOP3.LUT R4, R34, 0x38, R69, 0xf8, !PT ;  /* 0x0000003822047812 */ /* 0x000fe200078ef845 */
[----:B------:R-:W-:Y:S01]  /*c680*/  IMAD.SHL.U32 R20, R20, 0x80, RZ ;  /* 0x0000008014147824 */ /* 0x000fe200078e00ff */
[----:B------:R-:W-:Y:S02]  /*c690*/  LEA.HI R7, R7, R32, RZ, 0x3 ;  /* 0x0000002007077211 */ /* 0x000fe400078f18ff */
[----:B------:R-:W-:-:S02]  /*c6a0*/  LOP3.LUT R34, R34, 0x38, R5, 0xf8, !PT ;  /* 0x0000003822227812 */ /* 0x000fc400078ef805 */
[----:B------:R-:W-:Y:S01]  /*c6b0*/  R2UR UR4, R206 ;  /* 0x00000000ce0472ca */ /* 0x000fe200000e0000 */
        /* <DEDUP_REMOVED lines=11> */
[----:B------:R-:W-:Y:S02]  /*c770*/  SHF.R.U64 R24, R56, 0x10, R57 ;  /* 0x0000001038187819 */ /* 0x000fe40000001239 */
        /* <DEDUP_REMOVED lines=8> */
[----:B------:R-:W-:Y:S02]  /*c800*/  PRMT R78, R78, 0x5410, R9 ;  /* 0x000054104e4e7816 */ /* 0x000fe40000000009 */
[----:B------:R-:W-:Y:S02]  /*c810*/  SHF.R.U32.HI R29, RZ, 0x10, R11 ;  /* 0x00000010ff1d7819 */ /* 0x000fe4000001160b */
[--C-:B------:R-:W-:Y:S01]  /*c820*/  SHF.R.U64 R20, R58, 0x10, R59.reuse ;  /* 0x000000103a147819 */ /* 0x100fe2000000123b */
[----:B------:R-:W-:Y:S01]  /*c830*/  IMAD.U32 R28, R78, 0x10000, RZ ;  /* 0x000100004e1c7824 */ /* 0x000fe200078e00ff */
[----:B------:R-:W-:-:S02]  /*c840*/  SHF.R.U32.HI R59, RZ, 0x10, R59 ;  /* 0x00000010ff3b7819 */ /* 0x000fc4000001163b */
[----:B------:R-:W-:Y:S02]  /*c850*/  PRMT R80, R80, 0x5410, R57 ;  /* 0x0000541050507816 */ /* 0x000fe40000000039 */
[----:B------:R-:W-:Y:S02]  /*c860*/  PRMT R27, R0, 0x5410, R27 ;  /* 0x00005410001b7816 */ /* 0x000fe4000000001b */
[----:B------:R-:W-:Y:S01]  /*c870*/  PRMT R29, R2, 0x5410, R29 ;  /* 0x00005410021d7816 */ /* 0x000fe2000000001d */
[----:B------:R-:W-:Y:S01]  /*c880*/  IMAD.U32 R24, R80, 0x10000, RZ ;  /* 0x0001000050187824 */ /* 0x000fe200078e00ff */
[----:B------:R-:W-:Y:S02]  /*c890*/  PRMT R82, R82, 0x5410, R59 ;  /* 0x0000541052527816 */ /* 0x000fe4000000003b */
[----:B------:R-:W-:Y:S02]  /*c8a0*/  PRMT R81, R81, 0x5410, R20 ;  /* 0x0000541051517816 */ /* 0x000fe40000000014 */
[----:B------:R-:W-:-:S02]  /*c8b0*/  LOP3.LUT R25, R25, 0xffff0000, RZ, 0xc0, !PT ;  /* 0xffff000019197812 */ /* 0x000fc400078ec0ff */
[----:B------:R-:W-:Y:S01]  /*c8c0*/  LOP3.LUT R79, R79, 0xffff0000, RZ, 0xc0, !PT ;  /* 0xffff00004f4f7812 */ /* 0x000fe200078ec0ff */
[C---:B0-----:R-:W-:Y:S01]  /*c8d0*/  IMAD.U32 R9, R12.reuse, 0x10000, RZ ;  /* 0x000100000c097824 */ /* 0x041fe200078e00ff */
[----:B------:R-:W-:Y:S01]  /*c8e0*/  LOP3.LUT R10, R12, 0xffff0000, RZ, 0xc0, !PT ;  /* 0xffff00000c0a7812 */ /* 0x000fe200078ec0ff */
[C---:B------:R-:W-:Y:S01]  /*c8f0*/  IMAD.U32 R11, R13.reuse, 0x10000, RZ ;  /* 0x000100000d0b7824 */ /* 0x040fe200078e00ff */
[----:B------:R-:W-:Y:S01]  /*c900*/  LOP3.LUT R12, R13, 0xffff0000, RZ, 0xc0, !PT ;  /* 0xffff00000d0c7812 */ /* 0x000fe200078ec0ff */
[----:B-1----:R-:W-:Y:S02]  /*c910*/  IMAD.U32 R0, R4, 0x10000, RZ ;  /* 0x0001000004007824 */ /* 0x002fe400078e00ff */
[C---:B------:R-:W-:Y:S01]  /*c920*/  FMUL.FTZ R31, R9.reuse, R26 ;  /* 0x0000001a091f7220 */ /* 0x040fe20000410000 */
[-C--:B------:R-:W-:Y:S01]  /*c930*/  FMUL.FTZ R9, R9, R21.reuse ;  /* 0x0000001509097220 */ /* 0x080fe20000410000 */
[----:B------:R-:W-:Y:S02]  /*c940*/  IMAD.U32 R20, R15, 0x10000, RZ ;  /* 0x000100000f147824 */ /* 0x000fe400078e00ff */
[----:B------:R-:W-:Y:S01]  /*c950*/  FMUL.FTZ R30, R11, R28 ;  /* 0x0000001c0b1e7220 */ /* 0x000fe20000410000 */
[----:B------:R-:W-:Y:S01]  /*c960*/  FFMA.FTZ R31, R0, R21, -R31 ;  /* 0x00000015001f7223 */ /* 0x000fe2000001081f */
[----:B------:R-:W-:-:S02]  /*c970*/  IMAD.U32 R21, R29, 0x10000, RZ ;  /* 0x000100001d157824 */ /* 0x000fc400078e00ff */
[----:B------:R-:W-:Y:S01]  /*c980*/  FFMA.FTZ R26, R0, R26, R9 ;  /* 0x0000001a001a7223 */ /* 0x000fe20000010009 */
[----:B------:R-:W-:Y:S02]  /*c990*/  IMAD.U32 R3, R5, 0x10000, RZ ;  /* 0x0001000005037824 */ /* 0x000fe400078e00ff */
[-C--:B------:R-:W-:Y:S01]  /*c9a0*/  FMUL.FTZ R0, R11, R24.reuse ;  /* 0x000000180b007220 */ /* 0x080fe20000410000 */
[----:B------:R-:W-:Y:S02]  /*c9b0*/  IMAD.U32 R9, R82, 0x10000, RZ ;  /* 0x0001000052097824 */ /* 0x000fe400078e00ff */
[C---:B------:R-:W-:Y:S01]  /*c9c0*/  FMUL.FTZ R11, R20.reuse, R21 ;  /* 0x00000015140b7220 */ /* 0x040fe20000410000 */
[----:B------:R-:W-:Y:S02]  /*c9d0*/  IMAD.U32 R8, R7, 0x10000, RZ ;  /* 0x0001000007087824 */ /* 0x000fe400078e00ff */
[C---:B------:R-:W-:Y:S01]  /*c9e0*/  FFMA.FTZ R30, R3.reuse, R24, -R30 ;  /* 0x00000018031e7223 */ /* 0x040fe2000001081e */
[-C--:B------:R-:W-:Y:S01]  /*c9f0*/  FMUL.FTZ R24, R20, R9.reuse ;  /* 0x0000000914187220 */ /* 0x080fe20000410000 */
[----:B------:R-:W-:Y:S01]  /*ca00*/  LOP3.LUT R2, R4, 0xffff0000, RZ, 0xc0, !PT ;  /* 0xffff000004027812 */ /* 0x000fe200078ec0ff */
[----:B------:R-:W-:Y:S01]  /*ca10*/  FFMA.FTZ R20, R8, R9, -R11 ;  /* 0x0000000908147223 */ /* 0x000fe2000001080b */
[----:B------:R-:W-:Y:S01]  /*ca20*/  FFMA.FTZ R28, R3, R28, R0 ;  /* 0x0000001c031c7223 */ /* 0x000fe20000010000 */
[----:B------:R-:W-:Y:S01]  /*ca30*/  FMUL.FTZ R11, R10, R25 ;  /* 0x000000190a0b7220 */ /* 0x000fe20000410000 */
[----:B------:R-:W-:Y:S01]  /*ca40*/  LOP3.LUT R9, R78, 0xffff0000, RZ, 0xc0, !PT ;  /* 0xffff00004e097812 */ /* 0x000fe200078ec0ff */
[----:B------:R-:W-:Y:S01]  /*ca50*/  FFMA.FTZ R24, R8, R21, R24 ;  /* 0x0000001508187223 */ /* 0x000fe20000010018 */
[----:B------:R-:W-:Y:S01]  /*ca60*/  LOP3.LUT R3, R80, 0xffff0000, RZ, 0xc0, !PT ;  /* 0xffff000050037812 */ /* 0x000fe200078ec0ff */
[----:B------:R-:W-:Y:S01]  /*ca70*/  FMUL.FTZ R21, R10, R79 ;  /* 0x0000004f0a157220 */ /* 0x000fe20000410000 */
[----:B------:R-:W-:-:S02]  /*ca80*/  IMAD.U32 R13, R14, 0x10000, RZ ;  /* 0x000100000e0d7824 */ /* 0x000fc400078e00ff */
[----:B------:R-:W-:Y:S01]  /*ca90*/  FFMA.FTZ R10, R2, R79, -R11 ;  /* 0x0000004f020a7223 */ /* 0x000fe2000001080b */
[----:B------:R-:W-:Y:S01]  /*caa0*/  IMAD.U32 R8, R27, 0x10000, RZ ;  /* 0x000100001b087824 */ /* 0x000fe200078e00ff */
[----:B------:R-:W-:Y:S01]  /*cab0*/  LOP3.LUT R4, R5, 0xffff0000, RZ, 0xc0, !PT ;  /* 0xffff000005047812 */ /* 0x000fe200078ec0ff */
[C---:B------:R-:W-:Y:S01]  /*cac0*/  FMUL.FTZ R11, R12.reuse, R9 ;  /* 0x000000090c0b7220 */ /* 0x040fe20000410000 */
[----:B------:R-:W-:Y:S01]  /*cad0*/  FMUL.FTZ R12, R12, R3 ;  /* 0x000000030c0c7220 */ /* 0x000fe20000410000 */
[----:B------:R-:W-:Y:S01]  /*cae0*/  FFMA.FTZ R21, R2, R25, R21 ;  /* 0x0000001902157223 */ /* 0x000fe20000010015 */
[----:B------:R-:W-:Y:S02]  /*caf0*/  IMAD.U32 R5, R6, 0x10000, RZ ;  /* 0x0001000006057824 */ /* 0x000fe400078e00ff */
[----:B------:R-:W-:Y:S01]  /*cb00*/  FMUL.FTZ R2, R13, R8 ;  /* 0x000000080d027220 */ /* 0x000fe20000410000 */
[----:B------:R-:W-:Y:S02]  /*cb10*/  IMAD.U32 R0, R81, 0x10000, RZ ;  /* 0x0001000051007824 */ /* 0x000fe400078e00ff */
[C---:B------:R-:W-:Y:S01]  /*cb20*/  FFMA.FTZ R11, R4.reuse, R3, -R11 ;  /* 0x00000003040b7223 */ /* 0x040fe2000001080b */
[----:B------:R-:W-:Y:S01]  /*cb30*/  FFMA.FTZ R9, R4, R9, R12 ;  /* 0x0000000904097223 */ /* 0x000fe2000001000c */
[----:B------:R-:W-:Y:S01]  /*cb40*/  LOP3.LUT R14, R14, 0xffff0000, RZ, 0xc0, !PT ;  /* 0xffff00000e0e7812 */ /* 0x000fe200078ec0ff */
[-C--:B------:R-:W-:Y:S01]  /*cb50*/  FMUL.FTZ R4, R13, R0.reuse ;  /* 0x000000000d047220 */ /* 0x080fe20000410000 */
[----:B------:R-:W-:Y:S01]  /*cb60*/  FFMA.FTZ R2, R5, R0, -R2 ;  /* 0x0000000005027223 */ /* 0x000fe20000010802 */
[----:B------:R-:W-:-:S02]  /*cb70*/  LOP3.LUT R27, R27, 0xffff0000, RZ, 0xc0, !PT ;  /* 0xffff00001b1b7812 */ /* 0x000fc400078ec0ff */
[----:B------:R-:W-:Y:S01]  /*cb80*/  LOP3.LUT R15, R15, 0xffff0000, RZ, 0xc0, !PT ;  /* 0xffff00000f0f7812 */ /* 0x000fe200078ec0ff */
[----:B------:R-:W-:Y:S01]  /*cb90*/  FFMA.FTZ R8, R5, R8, R4 ;  /* 0x0000000805087223 */ /* 0x000fe20000010004 */
[----:B------:R-:W-:Y:S01]  /*cba0*/  LOP3.LUT R81, R81, 0xffff0000, RZ, 0xc0, !PT ;  /* 0xffff000051517812 */ /* 0x000fe200078ec0ff */
[----:B------:R-:W-:Y:S01]  /*cbb0*/  FMUL.FTZ R3, R14, R27 ;  /* 0x0000001b0e037220 */ /* 0x000fe20000410000 */
[----:B------:R-:W-:Y:S02]  /*cbc0*/  LOP3.LUT R0, R29, 0xffff0000, RZ, 0xc0, !PT ;  /* 0xffff00001d007812 */ /* 0x000fe400078ec0ff */
[----:B------:R-:W-:Y:S01]  /*cbd0*/  LOP3.LUT R82, R82, 0xffff0000, RZ, 0xc0, !PT ;  /* 0xffff000052527812 */ /* 0x000fe200078ec0ff */
[-C--:B------:R-:W-:Y:S01]  /*cbe0*/  FMUL.FTZ R14, R14, R81.reuse ;  /* 0x000000510e0e7220 */ /* 0x080fe20000410000 */
[----:B------:R-:W-:Y:S01]  /*cbf0*/  LOP3.LUT R6, R6, 0xffff0000, RZ, 0xc0, !PT ;  /* 0xffff000006067812 */ /* 0x000fe200078ec0ff */
[----:B------:R-:W-:Y:S01]  /*cc00*/  FMUL.FTZ R4, R15, R0 ;  /* 0x000000000f047220 */ /* 0x000fe20000410000 */
        /* <DEDUP_REMOVED lines=16> */
.L_x_1523:
[----:B------:R-:W-:Y:S05]  /*cd10*/  BSYNC B0 ;  /* 0x0000000000007941 */ /* 0x000fea0003800000 */
.L_x_1502:
        /* <DEDUP_REMOVED lines=8> */
.L_x_1499:
[----:B01-3--:R-:W3:Y:S02]  /*cda0*/  LDL R0, [R1+0x304] ;  /* 0x0003040001007983 */ /* 0x00bee40000100800 */
[----:B---3--:R-:W-:-:S13]  /*cdb0*/  R2UR UR4, R0 ;  /* 0x00000000000472ca */ /* 0x008fda00000e0000 */
[----:B------:R-:W-:-:S06]  /*cdc0*/  ULOP3.LUT UR4, UR4, 0x1, URZ, 0xfc, !UPT ;  /* 0x0000000104047892 */ /* 0x000fcc000f8efc3f */
[----:B------:R-:W-:-:S05]  /*cdd0*/  IMAD.U32 R0, RZ, RZ, UR4 ;  /* 0x00000004ff007e24 */ /* 0x000fca000f8e00ff */
[----:B------:R-:W-:-:S13]  /*cde0*/  ISETP.NE.AND P0, PT, R0, 0x3, PT ;  /* 0x000000030000780c */ /* 0x000fda0003f05270 */
[----:B------:R-:W-:Y:S05]  /*cdf0*/  @!P0 BRA `(.L_x_1551) ;  /* 0x0000000000048947 */ /* 0x000fea0003800000 */
[----:B------:R-:W-:Y:S01]  /*ce00*/  BPT.TRAP 0x1 ;  /* 0x000000040000795c */ /* 0x000fe20000300000 */
.L_x_1551:
[----:B--2---:R-:W-:Y:S02]  /*ce10*/  IMAD.U32 R9, RZ, RZ, UR36 ;  /* 0x00000024ff097e24 */ /* 0x004fe4000f8e00ff */
[----:B------:R-:W-:-:S03]  /*ce20*/  IMAD.U32 R0, RZ, RZ, UR39 ;  /* 0x00000027ff007e24 */ /* 0x000fc6000f8e00ff */
[----:B------:R-:W-:Y:S02]  /*ce30*/  LEA R9, R9, UR37, 0x3 ;  /* 0x0000002509097c11 */ /* 0x000fe4000f8e18ff */
[----:B------:R-:W-:-:S04]  /*ce40*/  SHF.L.U32 R0, R0, 0x1f, RZ ;  /* 0x0000001f00007819 */ /* 0x000fc800000006ff */
[----:B------:R0:W1:Y:S01]  /*ce50*/  SYNCS.PHASECHK.TRANS64.TRYWAIT P2, [R9+URZ+0x30830], R0 ;  /* 0x03083000090075a7 */ /* 0x000062000804017f */
[----:B------:R-:W-:Y:S05]  /*ce60*/  @!P0 BRA `(.L_x_1552) ;  /* 0x0000000000048947 */ /* 0x000fea0003800000 */
[----:B------:R-:W-:Y:S01]  /*ce70*/  BPT.TRAP 0x1 ;  /* 0x000000040000795c */ /* 0x000fe20000300000 */
.L_x_1552:
[----:B------:R-:W2:Y:S02]  /*ce80*/  S2R R2, SR_TID.X ;  /* 0x0000000000027919 */ /* 0x000ea40000002100 */
[----:B--2---:R-:W-:-:S04]  /*ce90*/  LOP3.LUT R2, R2, 0x7f, RZ, 0xc0, !PT ;  /* 0x0000007f02027812 */ /* 0x004fc800078ec0ff */
[----:B------:R-:W-:Y:S01]  /*cea0*/  ISETP.NE.AND P1, PT, R2, RZ, PT ;  /* 0x000000ff0200720c */ /* 0x000fe20003f25270 */
[----:B-1----:R-:W-:-:S12]  /*ceb0*/  @P2 BRA `(.L_x_1553) ;  /* 0x0000000000082947 */ /* 0x002fd80003800000 */
[----:B------:R-:W1:Y:S02]  /*cec0*/  SYNCS.PHASECHK.TRANS64.TRYWAIT P2, [R9+URZ+0x30830], R0 ;  /* 0x03083000090075a7 */ /* 0x000e64000804017f */
[----:B-1----:R-:W-:Y:S05]  /*ced0*/  @!P2 BRA `(.L_x_1554) ;  /* 0x000001ac00f0a947 */ /* 0x002fea0003800000 */
.L_x_1553:
[----:B------:R-:W-:Y:S05]  /*cee0*/  WARPSYNC.ALL ;  /* 0x0000000000007948 */ /* 0x000fea0003800000 */
[----:B------:R-:W-:Y:S01]  /*cef0*/  UIADD3 UR4, UR37, 0x1e400, URZ ;  /* 0x0001e40025047890 */ /* 0x000fe2000fffe03f */
[----:B----4-:R-:W-:Y:S01]  /*cf00*/  WARPGROUP.ARRIVE ;  /* 0x00000000000079c5 */ /* 0x010fe20000000000 */
[----:B------:R-:W-:Y:S01]  /*cf10*/  UMOV UR9, 0x40000040 ;  /* 0x4000004000097882 */ /* 0x000fe20000000000 */
[----:B------:R-:W-:Y:S01]  /*cf20*/  UMOV UR11, 0x40000040 ;  /* 0x40000040000b7882 */ /* 0x000fe20000000000 */
[----:B------:R-:W-:Y:S01]  /*cf30*/  USHF.R.U32.HI UR4, URZ, 0x4, UR4 ;  /* 0x000000043f047899 */ /* 0x000fe20008011604 */
[----:B------:R-:W-:Y:S01]  /*cf40*/  IMAD.U32 R5, RZ, RZ, UR9 ;  /* 0x00000009ff057e24 */ /* 0x000fe2000f8e00ff */
[----:B------:R-:W-:Y:S01]  /*cf50*/  UMOV UR57, 0x40000040 ;  /* 0x4000004000397882 */ /* 0x000fe20000000000 */
[----:B------:R-:W-:Y:S01]  /*cf60*/  UMOV UR59, 0x40000040 ;  /* 0x40000040003b7882 */ /* 0x000fe20000000000 */
[----:B------:R-:W-:Y:S01]  /*cf70*/  ULOP3.LUT UR4, UR4, 0x3fff, URZ, 0xc0, !UPT ;  /* 0x00003fff04047892 */ /* 0x000fe2000f8ec03f */
[----:B------:R-:W-:Y:S01]  /*cf80*/  R2UR UR6, R192 ;  /* 0x00000000c00672ca */ /* 0x000fe200000e0000 */
        /* <DEDUP_REMOVED lines=9> */
[----:B------:R-:W-:Y:S01]  /*d020*/  IMAD.U32 R4, RZ, RZ, UR8 ;  /* 0x00000008ff047e24 */ /* 0x000fe2000f8e00ff */
[----:B------:R-:W-:Y:S01]  /*d030*/  HGMMA.64x96x16.F32.BF16 R24, gdesc[UR8], RZ, !UPT, gsb0 ;  /* 0x01600000081879f0 */ /* 0x000fe2000c0018ff */
[----:B------:R-:W-:Y:S01]  /*d040*/  UIADD3 UR8, UR4, 0x4, URZ ;  /* 0x0000000404087890 */ /* 0x000fe2000fffe03f */
[----:B------:R-:W-:Y:S01]  /*d050*/  VIADD R7, R193, UR6 ;  /* 0x00000006c1077c36 */ /* 0x000fe20008000000 */
[----:B------:R-:W-:Y:S01]  /*d060*/  UIADD3 UR10, UR5, 0x4, URZ ;  /* 0x00000004050a7890 */ /* 0x000fe2000fffe03f */
[----:B------:R-:W-:Y:S01]  /*d070*/  UMOV UR9, 0x40000040 ;  /* 0x4000004000097882 */ /* 0x000fe20000000000 */
[----:B------:R-:W-:Y:S01]  /*d080*/  UMOV UR11, 0x40000040 ;  /* 0x40000040000b7882 */ /* 0x000fe20000000000 */
[----:B------:R-:W-:-:S02]  /*d090*/  UIADD3 UR12, UR4, 0x6, URZ ;  /* 0x00000006040c7890 */ /* 0x000fc4000fffe03f */
[----:B------:R-:W-:Y:S02]  /*d0a0*/  UIADD3 UR14, UR5, 0x6, URZ ;  /* 0x00000006050e7890 */ /* 0x000fe4000fffe03f */
        /* <DEDUP_REMOVED lines=76> */
[----:B01----:R-:W-:Y:S01]  /*d570*/  FMUL.FTZ R0, R26, UR4 ;  /* 0x000000041a007c20 */ /* 0x003fe20008410000 */
        /* <DEDUP_REMOVED lines=10> */
[----:B------:R-:W-:Y:S01]  /*d620*/  @P3 SHF.R.U32.HI R39, RZ, UR5, R8 ;  /* 0x00000005ff273c19 */ /* 0x000fe20008011608 */
[----:B------:R-:W-:-:S02]  /*d630*/  @!P1 VIADD R7, R9, 0x30840 ;  /* 0x0003084009079836 */ /* 0x000fc40000000000 */
[----:B------:R-:W-:Y:S01]  /*d640*/  FMUL.FTZ R2, R24, UR4 ;  /* 0x0000000418027c20 */ /* 0x000fe20008410000 */
[----:B------:R-:W-:Y:S01]  /*d650*/  FMUL.FTZ R6, R25, UR4 ;  /* 0x0000000419067c20 */ /* 0x000fe20008410000 */
[----:B------:R-:W-:Y:S01]  /*d660*/  FMUL.FTZ R14, R27, UR4 ;  /* 0x000000041b0e7c20 */ /* 0x000fe20008410000 */
[----:B------:R-:W-:Y:S01]  /*d670*/  FMUL.FTZ R20, R31, UR4 ;  /* 0x000000041f147c20 */ /* 0x000fe20008410000 */
[----:B------:R0:W1:Y:S01]  /*d680*/  MUFU.TANH R11, R28 ;  /* 0x0000001c000b7308 */ /* 0x0000620000002400 */
[----:B------:R-:W-:Y:S01]  /*d690*/  FMUL.FTZ R15, R30, UR4 ;  /* 0x000000041e0f7c20 */ /* 0x000fe20008410000 */
[----:B------:R-:W-:Y:S01]  /*d6a0*/  FMUL.FTZ R21, R34, UR4 ;  /* 0x0000000422157c20 */ /* 0x000fe20008410000 */
[----:B------:R-:W-:Y:S01]  /*d6b0*/  FMUL.FTZ R24, R35, UR4 ;  /* 0x0000000423187c20 */ /* 0x000fe20008410000 */
[----:B------:R-:W-:Y:S01]  /*d6c0*/  FMUL.FTZ R25, R38, UR4 ;  /* 0x0000000426197c20 */ /* 0x000fe20008410000 */
[----:B------:R-:W-:Y:S01]  /*d6d0*/  FMUL.FTZ R27, R42, UR4 ;  /* 0x000000042a1b7c20 */ /* 0x000fe20008410000 */
[----:B------:R-:W-:Y:S01]  /*d6e0*/  FMUL.FTZ R31, R50, UR4 ;  /* 0x00000004321f7c20 */ /* 0x000fe20008410000 */
[----:B------:R-:W-:Y:S01]  /*d6f0*/  FMUL.FTZ R41, R41, UR4 ;  /* 0x0000000429297c20 */ /* 0x000fe20008410000 */
[----:B------:R2:W3:Y:S01]  /*d700*/  MUFU.TANH R12, R29 ;  /* 0x0000001d000c7308 */ /* 0x0004e20000002400 */
[----:B0-----:R-:W-:Y:S01]  /*d710*/  FMUL.FTZ R28, R43, UR4 ;  /* 0x000000042b1c7c20 */ /* 0x001fe20008410000 */
[----:B------:R-:W-:Y:S01]  /*d720*/  FMUL.FTZ R45, R45, UR4 ;  /* 0x000000042d2d7c20 */ /* 0x000fe20008410000 */
[----:B------:R-:W-:Y:S01]  /*d730*/  FMUL.FTZ R30, R47, UR4 ;  /* 0x000000042f1e7c20 */ /* 0x000fe20008410000 */
[----:B------:R-:W-:Y:S01]  /*d740*/  FMUL.FTZ R48, R48, UR4 ;  /* 0x0000000430307c20 */ /* 0x000fe20008410000 */
[----:B------:R-:W-:Y:S01]  /*d750*/  FMUL.FTZ R49, R49, UR4 ;  /* 0x0000000431317c20 */ /* 0x000fe20008410000 */
[----:B------:R-:W-:Y:S01]  /*d760*/  FMUL.FTZ R52, R52, UR4 ;  /* 0x0000000434347c20 */ /* 0x000fe20008410000 */
[----:B------:R-:W-:Y:S01]  /*d770*/  FMUL.FTZ R53, R53, UR4 ;  /* 0x0000000435357c20 */ /* 0x000fe20008410000 */
[----:B------:R0:W4:Y:S01]  /*d780*/  MUFU.TANH R73, R32 ;  /* 0x0000002000497308 */ /* 0x0001220000002400 */
        /* <DEDUP_REMOVED lines=17> */
[----:B------:R-:W-:Y:S01]  /*d8a0*/  @!P1 PRMT R7, RZ, 0x654, R7 ;  /* 0x00000654ff079816 */ /* 0x000fe20000000007 */
[----:B------:R-:W2:Y:S01]  /*d8b0*/  SHFL.IDX PT, R50, R39, RZ, 0x1c1f ;  /* 0x001c1fff27327589 */ /* 0x000ea200000e0000 */
[----:B------:R-:W-:Y:S01]  /*d8c0*/  FMUL.FTZ R42, R71, UR4 ;  /* 0x00000004472a7c20 */ /* 0x000fe20008410000 */
[----:B------:R-:W-:Y:S01]  /*d8d0*/  IMAD.MOV.U32 R9, RZ, RZ, -0x60 ;  /* 0xffffffa0ff097424 */ /* 0x000fe200078e00ff */
[----:B------:R5:W-:Y:S01]  /*d8e0*/  @!P1 SYNCS.ARRIVE.TRANS64.RED.A1T0 RZ, [R7+URZ], RZ ;  /* 0x000000ff07ff99a7 */ /* 0x000be2000810043f */
[----:B------:R-:W-:Y:S01]  /*d8f0*/  IMAD R8, R72, -0x60, R22 ;  /* 0xffffffa048087824 */ /* 0x000fe200078e0216 */
[----:B------:R3:W1:Y:S01]  /*d900*/  MUFU.TANH R77, R37 ;  /* 0x00000025004d7308 */ /* 0x0006620000002400 */
[----:B0-----:R-:W-:-:S03]  /*d910*/  FMUL.FTZ R36, R59, UR4 ;  /* 0x000000043b247c20 */ /* 0x001fc60008410000 */
[----:B------:R-:W-:Y:S01]  /*d920*/  IADD3 R59, -R23, 0x60, R8 ;  /* 0x00000060173b7810 */ /* 0x000fe20007ffe108 */
[----:B-----5:R-:W-:-:S03]  /*d930*/  IMAD R7, R72, R9, 0x61 ;  /* 0x0000006148077424 */ /* 0x020fc600078e0209 */
[----:B------:R0:W1:Y:S01]  /*d940*/  MUFU.TANH R78, R40 ;  /* 0x00000028004e7308 */ /* 0x0000620000002400 */
[----:B---3--:R-:W-:Y:S01]  /*d950*/  FMUL.FTZ R37, R62, UR4 ;  /* 0x000000043e257c20 */ /* 0x008fe20008410000 */
[----:B------:R-:W-:-:S06]  /*d960*/  IADD3 R10, R22, R7, -R23 ;  /* 0x00000007160a7210 */ /* 0x000fcc0007ffe817 */
[----:B------:R3:W1:Y:S01]  /*d970*/  MUFU.TANH R80, R44 ;  /* 0x0000002c00507308 */ /* 0x0006620000002400 */
[----:B0-----:R-:W-:Y:S01]  /*d980*/  FMUL.FTZ R40, R66, UR4 ;  /* 0x0000000442287c20 */ /* 0x001fe20008410000 */
[----:B------:R-:W-:Y:S02]  /*d990*/  IMAD.IADD R10, R10, 0x1, -R19 ;  /* 0x000000010a0a7824 */ /* 0x000fe400078e0a13 */
[----:B------:R-:W-:Y:S02]  /*d9a0*/  VIADD R66, R7, 0xffffffff ;  /* 0xffffffff07427836 */ /* 0x000fe40000000000 */
[----:B------:R-:W-:Y:S02]  /*d9b0*/  VIADD R63, R10, UR59 ;  /* 0x0000003b0a3f7c36 */ /* 0x000fe40008000000 */
[----:B------:R-:W0:Y:S01]  /*d9c0*/  MUFU.TANH R2, R2 ;  /* 0x0000000200027308 */ /* 0x000e220000002400 */
[----:B---3--:R-:W-:Y:S01]  /*d9d0*/  FMUL.FTZ R44, R70, UR4 ;  /* 0x00000004462c7c20 */ /* 0x008fe20008410000 */
[----:B------:R-:W-:Y:S01]  /*d9e0*/  ULDC.64 UR4, c[0x0][0x9e0] ;  /* 0x0002780000047ab9 */ /* 0x000fe20000000a00 */
[----:B------:R-:W-:Y:S01]  /*d9f0*/  IMAD.IADD R67, R66, 0x1, -R23 ;  /* 0x0000000142437824 */ /* 0x000fe200078e0a17 */
[----:B------:R-:W-:Y:S01]  /*da00*/  UISETP.GE.AND UP1, UPT, UR5, 0x1, UPT ;  /* 0x000000010500788c */ /* 0x000fe2000bf26270 */
[----:B------:R-:W-:-:S03]  /*da10*/  VIADD R62, R10, UR4 ;  /* 0x000000040a3e7c36 */ /* 0x000fc60008000000 */
[----:B------:R-:W3:Y:S02]  /*da20*/  MUFU.TANH R6, R6 ;  /* 0x0000000600067308 */ /* 0x000ee40000002400 */
[----:B------:R-:W-:Y:S02]  /*da30*/  PLOP3.LUT P2, PT, PT, PT, UP1, 0x40, 0x0 ;  /* 0x000000000000781c */ /* 0x000fe40003f4e818 */
[----:B--2---:R-:W-:-:S04]  /*da40*/  VIADDMNMX R13, R50, R62, R59, PT ;  /* 0x0000003e320d7246 */ /* 0x004fc8000380013b */
[----:B------:R-:W2:Y:S08]  /*da50*/  MUFU.TANH R0, R0 ;  /* 0x0000000000007308 */ /* 0x000eb00000002400 */
        /* <DEDUP_REMOVED lines=37> */
[----:B-----5:R-:W-:Y:S01]  /*dcb0*/  IMAD.IADD R56, R63, 0x1, R50 ;  /* 0x000000013f387824 */ /* 0x020fe200078e0232 */
[----:B-1234-:R-:W-:Y:S06]  /*dcc0*/  @P2 BRA `(.L_x_1555) ;  /* 0x0000000000542947 */ /* 0x01efec0003800000 */
        /* <DEDUP_REMOVED lines=12> */
.L_x_1557:
[----:B------:R-:W-:-:S06]  /*dd90*/  UISETP.NE.AND UP2, UPT, UR5, 0x1, UPT ;  /* 0x000000010500788c */ /* 0x000fcc000bf45270 */
[----:B------:R-:W-:-:S05]  /*dda0*/  PLOP3.LUT P2, PT, PT, PT, UP2, 0x80, 0x0 ;  /* 0x000000000000781c */ /* 0x000fca0003f4f028 */
[----:B------:R-:W-:-:S08]  /*ddb0*/  @UP2 ULDC.64 UR6, c[0x0][0x9e8] ;  /* 0x00027a0000062ab9 */ /* 0x000fd00000000a00 */
[----:B------:R-:W-:-:S05]  /*ddc0*/  @P2 IMAD.HI.U32 R8, R7, UR6, RZ ;  /* 0x0000000607082c27 */ /* 0x000fca000f8e00ff */
[----:B------:R-:W-:-:S07]  /*ddd0*/  @P2 SHF.R.U32.HI R7, RZ, UR7, R8 ;  /* 0x00000007ff072c19 */ /* 0x000fce0008011608 */
.L_x_1558:
[----:B------:R-:W-:Y:S05]  /*dde0*/  BSYNC B0 ;  /* 0x0000000000007941 */ /* 0x000fea0003800000 */
.L_x_1556:
[----:B------:R-:W-:-:S05]  /*ddf0*/  IMAD R7, R7, UR5, R67 ;  /* 0x0000000507077c24 */ /* 0x000fca000f8e0243 */
[----:B------:R-:W-:Y:S02]  /*de00*/  VIMNMX R56, R56, R7, !PT ;  /* 0x0000000738387248 */ /* 0x000fe40007fe0100 */
[----:B------:R-:W-:-:S07]  /*de10*/  VIADDMNMX R13, R7, UR5, R13, PT ;  /* 0x00000005070d7c46 */ /* 0x000fce000b80010d */
.L_x_1555:
        /* <DEDUP_REMOVED lines=42> */
[----:B0-----:R-:W-:Y:S02]  /*e0c0*/  FSEL R52, R79, -INF , !P4 ;  /* 0xff8000004f347808 */ /* 0x001fe40006000000 */
        /* <DEDUP_REMOVED lines=17> */
[C---:B------:R-:W-:Y:S02]  /*e1e0*/  ISETP.LT.OR P4, PT, R13.reuse, 0x32, P4 ;  /* 0x000000320d00780c */ /* 0x040fe40002781670 */
        /* <DEDUP_REMOVED lines=73> */
.L_x_1561:
[----:B------:R-:W-:-:S06]  /*e680*/  UISETP.NE.AND UP2, UPT, UR5, 0x1, UPT ;  /* 0x000000010500788c */ /* 0x000fcc000bf45270 */
[----:B------:R-:W-:-:S05]  /*e690*/  PLOP3.LUT P6, PT, PT, PT, UP2, 0x80, 0x0 ;  /* 0x000000000000781c */ /* 0x000fca0003fcf028 */
[----:B------:R-:W-:-:S08]  /*e6a0*/  @UP2 ULDC.64 UR6, c[0x0][0x9e8] ;  /* 0x00027a0000062ab9 */ /* 0x000fd00000000a00 */
[----:B------:R-:W-:Y:S01]  /*e6b0*/  @P6 IMAD.HI.U32 R39, R2, UR6, RZ ;  /* 0x0000000602276c27 */ /* 0x000fe2000f8e00ff */
[----:B------:R-:W-:-:S13]  /*e6c0*/  PLOP3.LUT P6, PT, PT, PT, UP2, 0x80, 0x0 ;  /* 0x000000000000781c */ /* 0x000fda0003fcf028 */
[----:B------:R-:W-:-:S07]  /*e6d0*/  @P6 SHF.R.U32.HI R2, RZ, UR7, R39 ;  /* 0x00000007ff026c19 */ /* 0x000fce0008011627 */
.L_x_1562:
[----:B------:R-:W-:Y:S05]  /*e6e0*/  BSYNC B0 ;  /* 0x0000000000007941 */ /* 0x000fea0003800000 */
.L_x_1560:
[----:B------:R-:W-:-:S05]  /*e6f0*/  IMAD R2, R2, UR5, R67 ;  /* 0x0000000502027c24 */ /* 0x000fca000f8e0243 */
[----:B------:R-:W-:Y:S02]  /*e700*/  VIMNMX R59, R59, R2, !PT ;  /* 0x000000023b3b7248 */ /* 0x000fe40007fe0100 */
[----:B------:R-:W-:-:S07]  /*e710*/  VIADDMNMX R56, R2, UR5, R56, PT ;  /* 0x0000000502387c46 */ /* 0x000fce000b800138 */
.L_x_1559:
[C---:B------:R-:W-:Y:S01]  /*e720*/  ISETP.GT.AND P2, PT, R59.reuse, 0x1, !P2 ;  /* 0x000000013b00780c */ /* 0x040fe20005744270 */
[----:B------:R-:W-:Y:S01]  /*e730*/  ULDC UR11, c[0x0][0x988] ;  /* 0x00026200000b7ab9 */ /* 0x000fe20000000800 */
[----:B------:R-:W-:Y:S01]  /*e740*/  ISETP.GT.AND P3, PT, R59, 0x8, !P3 ;  /* 0x000000083b00780c */ /* 0x000fe20005f64270 */
[----:B------:R-:W-:Y:S01]  /*e750*/  @UP0 ULDC UR6, c[0x0][0x44c] ;  /* 0x0001130000060ab9 */ /* 0x000fe20000000800 */
[C---:B------:R-:W-:Y:S01]  /*e760*/  ISETP.LT.OR P2, PT, R56.reuse, 0x2, P2 ;  /* 0x000000023800780c */ /* 0x040fe20001741670 */
[----:B------:R-:W-:Y:S01]  /*e770*/  @UP0 ULDC UR15, c[0x0][0x450] ;  /* 0x00011400000f0ab9 */ /* 0x000fe20000000800 */
        /* <DEDUP_REMOVED lines=11> */
[C---:B------:R-:W-:Y:S02]  /*e830*/  ISETP.GT.AND P2, PT, R59.reuse, 0x10, !P2 ;  /* 0x000000103b00780c */ /* 0x040fe40005744270 */
[C---:B------:R-:W-:Y:S02]  /*e840*/  ISETP.GT.AND P4, PT, R59.reuse, 0x51, !P4 ;  /* 0x000000513b00780c */ /* 0x040fe40006784270 */
[----:B------:R-:W-:Y:S02]  /*e850*/  ISETP.LT.OR P2, PT, R56, 0x11, P2 ;  /* 0x000000113800780c */ /* 0x000fe40001741670 */
[----:B------:R-:W-:-:S02]  /*e860*/  ISETP.GT.AND P5, PT, R59, 0x58, !P5 ;  /* 0x000000583b00780c */ /* 0x000fc40006fa4270 */
[----:B------:R-:W-:Y:S02]  /*e870*/  FSEL R21, R21, -INF , !P2 ;  /* 0xff80000015157808 */ /* 0x000fe40005000000 */
[----:B------:R-:W-:Y:S02]  /*e880*/  ISETP.NE.AND P2, PT, R73, RZ, PT ;  /* 0x000000ff4900720c */ /* 0x000fe40003f45270 */
[C---:B------:R-:W-:Y:S02]  /*e890*/  ISETP.LT.OR P4, PT, R56.reuse, 0x52, P4 ;  /* 0x000000523800780c */ /* 0x040fe40002781670 */
[----:B------:R-:W-:Y:S02]  /*e8a0*/  ISETP.GT.AND P2, PT, R59, 0x11, !P2 ;  /* 0x000000113b00780c */ /* 0x000fe40005744270 */
[C---:B------:R-:W-:Y:S02]  /*e8b0*/  ISETP.LT.OR P5, PT, R56.reuse, 0x59, P5 ;  /* 0x000000593800780c */ /* 0x040fe40002fa1670 */
[----:B------:R-:W-:-:S02]  /*e8c0*/  ISETP.LT.OR P2, PT, R56, 0x12, P2 ;  /* 0x000000123800780c */ /* 0x000fc40001741670 */
[----:B------:R-:W-:Y:S02]  /*e8d0*/  FSEL R38, R38, -INF , !P4 ;  /* 0xff80000026267808 */ /* 0x000fe40006000000 */
[----:B------:R-:W-:Y:S02]  /*e8e0*/  FSEL R24, R24, -INF , !P2 ;  /* 0xff80000018187808 */ /* 0x000fe40005000000 */
[----:B------:R-:W-:Y:S02]  /*e8f0*/  ISETP.GT.AND P2, PT, R59, 0x18, !P3 ;  /* 0x000000183b00780c */ /* 0x000fe40005f44270 */
[----:B------:R-:W-:Y:S02]  /*e900*/  ISETP.NE.AND P3, PT, R83, RZ, PT ;  /* 0x000000ff5300720c */ /* 0x000fe40003f65270 */
        /* <DEDUP_REMOVED lines=8> */
[----:B------:R-:W-:Y:S02]  /*e990*/  ISETP.NE.AND P2, PT, R77, RZ, PT ;  /* 0x000000ff4d00720c */ /* 0x000fe40003f45270 */
[----:B------:R-:W-:Y:S02]  /*e9a0*/  R2UR UR14, R76 ;  /* 0x000000004c0e72ca */ /* 0x000fe400000e0000 */
[----:B------:R-:W-:-:S04]  /*e9b0*/  ISETP.GT.AND P2, PT, R59, 0x20, !P2 ;  /* 0x000000203b00780c */ /* 0x000fc80005744270 */
[----:B------:R-:W-:Y:S01]  /*e9c0*/  ISETP.LT.OR P2, PT, R56, 0x21, P2 ;  /* 0x000000213800780c */ /* 0x000fe20001741670 */
[----:B------:R-:W-:-:S03]  /*e9d0*/  UIMAD.WIDE.U32 UR6, UR10, UR6, URZ ;  /* 0x000000060a0672a5 */ /* 0x000fc6000f8e003f */
[----:B------:R-:W-:Y:S01]  /*e9e0*/  FSEL R27, R27, -INF , !P2 ;  /* 0xff8000001b1b7808 */ /* 0x000fe20005000000 */
[----:B------:R-:W-:Y:S01]  /*e9f0*/  @UP0 USHF.R.U32.HI UR10, URZ, UR15, UR7 ;  /* 0x0000000f3f0a0299 */ /* 0x000fe20008011607 */
[----:B------:R-:W-:-:S03]  /*ea00*/  ISETP.NE.AND P2, PT, R78, RZ, PT ;  /* 0x000000ff4e00720c */ /* 0x000fc60003f45270 */
[----:B------:R-:W-:Y:S01]  /*ea10*/  UIADD3 UR6, UR14, UR10, URZ ;  /* 0x0000000a0e067290 */ /* 0x000fe2000fffe03f */
[----:B------:R-:W-:-:S03]  /*ea20*/  ISETP.GT.AND P2, PT, R59, 0x21, !P2 ;  /* 0x000000213b00780c */ /* 0x000fc60005744270 */
[----:B------:R-:W-:Y:S01]  /*ea30*/  UIADD3 UR4, UR6, UR4, URZ ;  /* 0x0000000406047290 */ /* 0x000fe2000fffe03f */
        /* <DEDUP_REMOVED lines=67> */
[----:B0-----:R-:W-:Y:S02]  /*ee70*/  FMNMX.FTZ R2, R39, R2, !PT ;  /* 0x0000000227027209 */ /* 0x001fe40007810000 */
[----:B------:R-:W-:Y:S02]  /*ee80*/  FMNMX.FTZ R39, R15, R0, !PT ;  /* 0x000000000f277209 */ /* 0x000fe40007810000 */
[C---:B------:R-:W-:Y:S01]  /*ee90*/  FSETP.NEU.FTZ.AND P2, PT, R2.reuse, -INF , PT ;  /* 0xff8000000200780b */ /* 0x040fe20003f5d000 */
[----:B------:R-:W-:Y:S01]  /*eea0*/  FMUL.FTZ R60, R2, UR11 ;  /* 0x0000000b023c7c20 */ /* 0x000fe20008410000 */
[----:B------:R-:W-:-:S04]  /*eeb0*/  FMNMX.FTZ R0, R20, R39, !PT ;  /* 0x0000002714007209 */ /* 0x000fc80007810000 */
[----:B------:R-:W-:Y:S02]  /*eec0*/  FSEL R60, R60, RZ, P2 ;  /* 0x000000ff3c3c7208 */ /* 0x000fe40001000000 */
[----:B------:R-:W-:Y:S02]  /*eed0*/  ISETP.GT.AND P2, PT, R59, 0x48, !P6 ;  /* 0x000000483b00780c */ /* 0x000fe40007744270 */
[----:B------:R-:W-:Y:S01]  /*eee0*/  ISETP.NE.AND P6, PT, R64, RZ, PT ;  /* 0x000000ff4000720c */ /* 0x000fe20003fc5270 */
        /* <DEDUP_REMOVED lines=14> */
[----:B------:R0:W-:Y:S01]  /*efd0*/  MUFU.EX2 R51, R50 ;  /* 0x0000003200337308 */ /* 0x0001e20000000800 */
[----:B------:R-:W-:Y:S01]  /*efe0*/  ISETP.GT.AND P2, PT, R59, 0x49, !P2 ;  /* 0x000000493b00780c */ /* 0x000fe20005744270 */
[--C-:B------:R-:W-:Y:S01]  /*eff0*/  FFMA.FTZ R39, R71, UR11, -R60.reuse ;  /* 0x0000000b47277c23 */ /* 0x100fe2000801083c */
[----:B------:R-:W-:Y:S01]  /*f000*/  FMNMX.FTZ R61, R27, R0, !PT ;  /* 0x000000001b3d7209 */ /* 0x000fe20007810000 */
[--C-:B------:R-:W-:Y:S01]  /*f010*/  FFMA.FTZ R190, R58, UR11, -R60.reuse ;  /* 0x0000000b3abe7c23 */ /* 0x100fe2000801083c */
[----:B------:R-:W-:Y:S01]  /*f020*/  ISETP.LT.OR P2, PT, R56, 0x4a, P2 ;  /* 0x0000004a3800780c */ /* 0x000fe20001741670 */
[--C-:B------:R-:W-:Y:S01]  /*f030*/  FFMA.FTZ R41, R41, UR11, -R60.reuse ;  /* 0x0000000b29297c23 */ /* 0x100fe2000801083c */
[----:B------:R-:W-:Y:S01]  /*f040*/  FMNMX.FTZ R0, R28, R61, !PT ;  /* 0x0000003d1c007209 */ /* 0x000fe20007810000 */
[----:B------:R-:W-:Y:S01]  /*f050*/  MUFU.EX2 R188, R188 ;  /* 0x000000bc00bc7308 */ /* 0x000fe20000000800 */
[----:B------:R-:W-:Y:S01]  /*f060*/  FSEL R54, R3, -INF , !P2 ;  /* 0xff80000003367808 */ /* 0x000fe20005000000 */
[--C-:B0-----:R-:W-:Y:S01]  /*f070*/  FFMA.FTZ R50, R11, UR11, -R60.reuse ;  /* 0x0000000b0b327c23 */ /* 0x101fe2000801083c */
[----:B------:R-:W-:Y:S01]  /*f080*/  FMNMX.FTZ R55, R29, R0, !PT ;  /* 0x000000001d377209 */ /* 0x000fe20007810000 */
[--C-:B------:R-:W-:Y:S01]  /*f090*/  FFMA.FTZ R43, R43, UR11, -R60.reuse ;  /* 0x0000000b2b2b7c23 */ /* 0x100fe2000801083c */
[----:B------:R-:W-:Y:S01]  /*f0a0*/  ISETP.GT.AND P6, PT, R59, 0x59, !P6 ;  /* 0x000000593b00780c */ /* 0x000fe200077c4270 */
[--C-:B------:R-:W-:Y:S01]  /*f0b0*/  FFMA.FTZ R9, R9, UR11, -R60.reuse ;  /* 0x0000000b09097c23 */ /* 0x100fe2000801083c */
[----:B------:R-:W-:Y:S01]  /*f0c0*/  FMNMX.FTZ R0, R30, R55, !PT ;  /* 0x000000371e007209 */ /* 0x000fe20007810000 */
[----:B------:R-:W0:Y:S01]  /*f0d0*/  MUFU.EX2 R39, R39 ;  /* 0x0000002700277308 */ /* 0x000e220000000800 */
[----:B------:R-:W-:Y:S01]  /*f0e0*/  ISETP.LT.OR P6, PT, R56, 0x5a, P6 ;  /* 0x0000005a3800780c */ /* 0x000fe200037c1670 */
[--C-:B------:R-:W-:Y:S01]  /*f0f0*/  FFMA.FTZ R6, R6, UR11, -R60.reuse ;  /* 0x0000000b06067c23 */ /* 0x100fe2000801083c */
[----:B------:R-:W-:Y:S01]  /*f100*/  FMNMX.FTZ R55, R31, R0, !PT ;  /* 0x000000001f377209 */ /* 0x000fe20007810000 */
[--C-:B------:R-:W-:Y:S01]  /*f110*/  FFMA.FTZ R45, R45, UR11, -R60.reuse ;  /* 0x0000000b2d2d7c23 */ /* 0x100fe2000801083c */
[----:B------:R-:W-:Y:S01]  /*f120*/  FSEL R42, R42, -INF , !P6 ;  /* 0xff8000002a2a7808 */ /* 0x000fe20007000000 */
        /* <DEDUP_REMOVED lines=11> */
[--C-:B------:R-:W-:Y:S01]  /*f1e0*/  FFMA.FTZ R7, R7, UR11, -R60.reuse ;  /* 0x0000000b07077c23 */ /* 0x100fe2000801083c */
[----:B------:R-:W-:Y:S01]  /*f1f0*/  FFMA.FTZ R13, R13, UR11, -R60 ;  /* 0x0000000b0d0d7c23 */ /* 0x000fe2000801083c */
[----:B------:R-:W-:-:S04]  /*f200*/  FMNMX.FTZ R55, R35, R0, !PT ;  /* 0x0000000023377209 */ /* 0x000fc80007810000 */
[----:B------:R-:W-:Y:S01]  /*f210*/  FMNMX.FTZ R0, R36, R55, !PT ;  /* 0x0000003724007209 */ /* 0x000fe20007810000 */
[----:B------:R-:W3:Y:S03]  /*f220*/  MUFU.EX2 R184, R184 ;  /* 0x000000b800b87308 */ /* 0x000ee60000000800 */
[----:B------:R-:W-:-:S04]  /*f230*/  FMNMX.FTZ R3, R37, R0, !PT ;  /* 0x0000000025037209 */ /* 0x000fc80007810000 */
[----:B------:R-:W-:Y:S01]  /*f240*/  FMNMX.FTZ R3, R54, R3, !PT ;  /* 0x0000000336037209 */ /* 0x000fe20007810000 */
[----:B------:R-:W4:Y:S03]  /*f250*/  MUFU.EX2 R43, R43 ;  /* 0x0000002b002b7308 */ /* 0x000f260000000800 */
[----:B------:R-:W-:-:S04]  /*f260*/  FMNMX.FTZ R53, R40, R3, !PT ;  /* 0x0000000328357209 */ /* 0x000fc80007810000 */
[----:B------:R-:W-:Y:S01]  /*f270*/  FMNMX.FTZ R53, R38, R53, !PT ;  /* 0x0000003526357209 */ /* 0x000fe20007810000 */
[----:B------:R5:W-:Y:S03]  /*f280*/  MUFU.EX2 R3, R52 ;  /* 0x0000003400037308 */ /* 0x000be60000000800 */
[----:B------:R-:W-:-:S04]  /*f290*/  FMNMX.FTZ R53, R44, R53, !PT ;  /* 0x000000352c357209 */ /* 0x000fc80007810000 */
[----:B------:R-:W-:Y:S01]  /*f2a0*/  FMNMX.FTZ R53, R42, R53, !PT ;  /* 0x000000352a357209 */ /* 0x000fe20007810000 */
[----:B------:R0:W-:Y:S01]  /*f2b0*/  MUFU.EX2 R168, R9 ;  /* 0x0000000900a87308 */ /* 0x0001e20000000800 */
[----:B-----5:R-:W-:-:S03]  /*f2c0*/  FFMA.FTZ R52, R12, UR11, -R60 ;  /* 0x0000000b0c347c23 */ /* 0x020fc6000801083c */
[----:B------:R-:W5:Y:S04]  /*f2d0*/  SHFL.BFLY PT, R0, R53, 0x2, 0x1f ;  /* 0x0c401f0035007f89 */ /* 0x000f6800000e0000 */
[----:B------:R-:W4:Y:S01]  /*f2e0*/  MUFU.EX2 R186, R186 ;  /* 0x000000ba00ba7308 */ /* 0x000f220000000800 */
[----:B0-----:R-:W-:Y:S01]  /*f2f0*/  FADD.FTZ R9, R188, R39 ;  /* 0x00000027bc097221 */ /* 0x001fe20000010000 */
[----:B------:R-:W-:-:S06]  /*f300*/  F2FP.BF16.F32.PACK_AB R188, R39, R188 ;  /* 0x000000bc27bc723e */ /* 0x000fcc00000010ff */
[----:B------:R1:W-:Y:S08]  /*f310*/  MUFU.EX2 R170, R6 ;  /* 0x0000000600aa7308 */ /* 0x0003f00000000800 */
[----:B------:R-:W0:Y:S01]  /*f320*/  MUFU.EX2 R45, R45 ;  /* 0x0000002d002d7308 */ /* 0x000e220000000800 */
[----:B-1----:R-:W-:Y:S01]  /*f330*/  FADD.FTZ R6, R190, R9 ;  /* 0x00000009be067221 */ /* 0x002fe20000010000 */
[----:B--2---:R-:W-:-:S02]  /*f340*/  F2FP.BF16.F32.PACK_AB R190, R41, R190 ;  /* 0x000000be29be723e */ /* 0x004fc400000010ff */
[----:B-----5:R-:W-:Y:S01]  /*f350*/  FMNMX.FTZ R12, R53, R0, !PT ;  /* 0x00000000350c7209 */ /* 0x020fe20007810000 */
[----:B------:R-:W-:-:S03]  /*f360*/  FADD.FTZ R9, R41, R6 ;  /* 0x0000000629097221 */ /* 0x000fc60000010000 */
[----:B------:R-:W1:Y:S01]  /*f370*/  MUFU.EX2 R180, R180 ;  /* 0x000000b400b47308 */ /* 0x000e620000000800 */
[----:B------:R-:W2:Y:S01]  /*f380*/  SHFL.BFLY PT, R11, R12, 0x1, 0x1f ;  /* 0x0c201f000c0b7f89 */ /* 0x000ea200000e0000 */
[----:B---3--:R-:W-:Y:S01]  /*f390*/  FADD.FTZ R6, R184, R9 ;  /* 0x00000009b8067221 */ /* 0x008fe20000010000 */
[----:B----4-:R-:W-:-:S03]  /*f3a0*/  F2FP.BF16.F32.PACK_AB R184, R43, R184 ;  /* 0x000000b82bb8723e */ /* 0x010fc600000010ff */
[----:B------:R-:W-:Y:S02]  /*f3b0*/  FADD.FTZ R9, R43, R6 ;  /* 0x000000062b097221 */ /* 0x000fe40000010000 */
[----:B------:R1:W-:Y:S02]  /*f3c0*/  MUFU.EX2 R55, R10 ;  /* 0x0000000a00377308 */ /* 0x0003e40000000800 */
[----:B------:R-:W-:Y:S01]  /*f3d0*/  FADD.FTZ R6, R186, R9 ;  /* 0x00000009ba067221 */ /* 0x000fe20000010000 */
[----:B0-----:R-:W-:-:S03]  /*f3e0*/  F2FP.BF16.F32.PACK_AB R186, R45, R186 ;  /* 0x000000ba2dba723e */ /* 0x001fc600000010ff */
[----:B------:R-:W-:Y:S02]  /*f3f0*/  FADD.FTZ R9, R45, R6 ;  /* 0x000000062d097221 */ /* 0x000fe40000010000 */
[----:B------:R-:W0:Y:S02]  /*f400*/  MUFU.EX2 R182, R182 ;  /* 0x000000b600b67308 */ /* 0x000e240000000800 */
[----:B-1----:R-:W-:Y:S01]  /*f410*/  FADD.FTZ R10, R180, R9 ;  /* 0x00000009b40a7221 */ /* 0x002fe20000010000 */
[----:B------:R-:W-:-:S03]  /*f420*/  F2FP.BF16.F32.PACK_AB R180, R3, R180 ;  /* 0x000000b403b4723e */ /* 0x000fc600000010ff */
[----:B------:R-:W-:Y:S02]  /*f430*/  FADD.FTZ R59, R3, R10 ;  /* 0x0000000a033b7221 */ /* 0x000fe40000010000 */
[----:B------:R-:W1:Y:S01]  /*f440*/  MUFU.EX2 R49, R49 ;  /* 0x0000003100317308 */ /* 0x000e620000000800 */
[----:B--2---:R-:W-:-:S04]  /*f450*/  FMNMX.FTZ R0, R12, R11, !PT ;  /* 0x0000000b0c007209 */ /* 0x004fc80007810000 */
[C---:B------:R-:W-:Y:S01]  /*f460*/  FSETP.NEU.FTZ.AND P2, PT, R0.reuse, -INF , PT ;  /* 0xff8000000000780b */ /* 0x040fe20003f5d000 */
[----:B------:R-:W-:Y:S02]  /*f470*/  FMUL.FTZ R11, R0, UR11 ;  /* 0x0000000b000b7c20 */ /* 0x000fe40008410000 */
[----:B------:R-:W2:Y:S01]  /*f480*/  MUFU.EX2 R48, R48 ;  /* 0x0000003000307308 */ /* 0x000ea20000000800 */
[----:B0-----:R-:W-:Y:S01]  /*f490*/  FADD.FTZ R10, R182, R59 ;  /* 0x0000003bb60a7221 */ /* 0x001fe20000010000 */
[----:B------:R-:W-:Y:S02]  /*f4a0*/  F2FP.BF16.F32.PACK_AB R182, R51, R182 ;  /* 0x000000b633b6723e */ /* 0x000fe400000010ff */
[----:B------:R-:W-:Y:S01]  /*f4b0*/  FSEL R11, R11, RZ, P2 ;  /* 0x000000ff0b0b7208 */ /* 0x000fe20001000000 */
[----:B------:R-:W-:Y:S01]  /*f4c0*/  FADD.FTZ R10, R51, R10 ;  /* 0x0000000a330a7221 */ /* 0x000fe20000010000 */
[----:B------:R-:W-:Y:S02]  /*f4d0*/  PLOP3.LUT P2, PT, PT, PT, UP1, 0x40, 0x0 ;  /* 0x000000000000781c */ /* 0x000fe40003f4e818 */
[----:B------:R-:W0:Y:S01]  /*f4e0*/  MUFU.EX2 R47, R47 ;  /* 0x0000002f002f7308 */ /* 0x000e220000000800 */
[--C-:B------:R-:W-:Y:S01]  /*f4f0*/  FFMA.FTZ R57, R57, UR11, -R11.reuse ;  /* 0x0000000b39397c23 */ /* 0x100fe2000801080b */
[--C-:B------:R-:W-:Y:S01]  /*f500*/  FFMA.FTZ R14, R14, UR11, -R11.reuse ;  /* 0x0000000b0e0e7c23 */ /* 0x100fe2000801080b */
        /* <DEDUP_REMOVED lines=13> */
[----:B------:R-:W3:Y:S01]  /*f5e0*/  MUFU.EX2 R14, R14 ;  /* 0x0000000e000e7308 */ /* 0x000ee20000000800 */
[--C-:B------:R-:W-:Y:S01]  /*f5f0*/  FFMA.FTZ R33, R33, UR11, -R11.reuse ;  /* 0x0000000b21217c23 */ /* 0x100fe2000801080b */
[----:B-1----:R-:W-:Y:S01]  /*f600*/  FADD.FTZ R59, R49, R10 ;  /* 0x0000000a313b7221 */ /* 0x002fe20000010000 */
[--C-:B------:R-:W-:Y:S01]  /*f610*/  FFMA.FTZ R34, R34, UR11, -R11.reuse ;  /* 0x0000000b22227c23 */ /* 0x100fe2000801080b */
[--C-:B------:R-:W-:Y:S01]  /*f620*/  FFMA.FTZ R35, R35, UR11, -R11.reuse ;  /* 0x0000000b23237c23 */ /* 0x100fe2000801080b */
[----:B------:R-:W-:Y:S01]  /*f630*/  FFMA.FTZ R36, R36, UR11, -R11 ;  /* 0x0000000b24247c23 */ /* 0x000fe2000801080b */
[----:B--2---:R-:W-:Y:S01]  /*f640*/  FADD.FTZ R10, R48, R59 ;  /* 0x0000003b300a7221 */ /* 0x004fe20000010000 */
[--C-:B------:R-:W-:Y:S01]  /*f650*/  FFMA.FTZ R37, R37, UR11, -R11.reuse ;  /* 0x0000000b25257c23 */ /* 0x100fe2000801080b */
[----:B------:R-:W1:Y:S01]  /*f660*/  MUFU.EX2 R15, R15 ;  /* 0x0000000f000f7308 */ /* 0x000e620000000800 */
[--C-:B------:R-:W-:Y:S01]  /*f670*/  FFMA.FTZ R54, R54, UR11, -R11.reuse ;  /* 0x0000000b36367c23 */ /* 0x100fe2000801080b */
[----:B0-----:R-:W-:Y:S01]  /*f680*/  FADD.FTZ R59, R47, R10 ;  /* 0x0000000a2f3b7221 */ /* 0x001fe20000010000 */
[--C-:B------:R-:W-:Y:S01]  /*f690*/  FFMA.FTZ R40, R40, UR11, -R11.reuse ;  /* 0x0000000b28287c23 */ /* 0x100fe2000801080b */
[--C-:B------:R-:W-:Y:S01]  /*f6a0*/  FFMA.FTZ R38, R38, UR11, -R11.reuse ;  /* 0x0000000b26267c23 */ /* 0x100fe2000801080b */
[--C-:B------:R-:W-:Y:S01]  /*f6b0*/  FFMA.FTZ R44, R44, UR11, -R11.reuse ;  /* 0x0000000b2c2c7c23 */ /* 0x100fe2000801080b */
[----:B------:R-:W-:Y:S01]  /*f6c0*/  FFMA.FTZ R11, R42, UR11, -R11 ;  /* 0x0000000b2a0b7c23 */ /* 0x000fe2000801080b */
[----:B------:R-:W-:Y:S01]  /*f6d0*/  F2FP.BF16.F32.PACK_AB R176, R48, R49 ;  /* 0x0000003130b0723e */ /* 0x000fe200000010ff */
[----:B------:R-:W0:Y:S01]  /*f6e0*/  MUFU.EX2 R20, R20 ;  /* 0x0000001400147308 */ /* 0x000e220000000800 */
[----:B---3--:R-:W-:Y:S01]  /*f6f0*/  FADD.FTZ R6, R57, R14 ;  /* 0x0000000e39067221 */ /* 0x008fe20000010000 */
[----:B------:R-:W-:-:S06]  /*f700*/  F2FP.BF16.F32.PACK_AB R189, R14, R57 ;  /* 0x000000390ebd723e */ /* 0x000fcc00000010ff */
[----:B------:R-:W2:Y:S01]  /*f710*/  MUFU.EX2 R21, R21 ;  /* 0x0000001500157308 */ /* 0x000ea20000000800 */
[----:B-1----:R-:W-:-:S07]  /*f720*/  FADD.FTZ R9, R15, R6 ;  /* 0x000000060f097221 */ /* 0x002fce0000010000 */
[----:B------:R-:W1:Y:S01]  /*f730*/  MUFU.EX2 R24, R24 ;  /* 0x0000001800187308 */ /* 0x000e620000000800 */
[C---:B0-----:R-:W-:Y:S01]  /*f740*/  FADD.FTZ R6, R20.reuse, R9 ;  /* 0x0000000914067221 */ /* 0x041fe20000010000 */
[----:B------:R-:W-:-:S06]  /*f750*/  F2FP.BF16.F32.PACK_AB R191, R20, R15 ;  /* 0x0000000f14bf723e */ /* 0x000fcc00000010ff */
[----:B------:R-:W0:Y:S01]  /*f760*/  MUFU.EX2 R25, R25 ;  /* 0x0000001900197308 */ /* 0x000e220000000800 */
[----:B--2---:R-:W-:-:S07]  /*f770*/  FADD.FTZ R9, R21, R6 ;  /* 0x0000000615097221 */ /* 0x004fce0000010000 */
[----:B------:R-:W2:Y:S01]  /*f780*/  MUFU.EX2 R26, R26 ;  /* 0x0000001a001a7308 */ /* 0x000ea20000000800 */
[C---:B-1----:R-:W-:Y:S01]  /*f790*/  FADD.FTZ R6, R24.reuse, R9 ;  /* 0x0000000918067221 */ /* 0x042fe20000010000 */
[----:B------:R-:W-:-:S06]  /*f7a0*/  F2FP.BF16.F32.PACK_AB R185, R24, R21 ;  /* 0x0000001518b9723e */ /* 0x000fcc00000010ff */
[----:B------:R-:W1:Y:S01]  /*f7b0*/  MUFU.EX2 R27, R27 ;  /* 0x0000001b001b7308 */ /* 0x000e620000000800 */
[----:B0-----:R-:W-:-:S07]  /*f7c0*/  FADD.FTZ R9, R25, R6 ;  /* 0x0000000619097221 */ /* 0x001fce0000010000 */
[----:B------:R-:W0:Y:S01]  /*f7d0*/  MUFU.EX2 R28, R28 ;  /* 0x0000001c001c7308 */ /* 0x000e220000000800 */
[C---:B--2---:R-:W-:Y:S01]  /*f7e0*/  FADD.FTZ R6, R26.reuse, R9 ;  /* 0x000000091a067221 */ /* 0x044fe20000010000 */
        /* <DEDUP_REMOVED lines=12> */
[C---:B0-----:R-:W-:Y:S01]  /*f8b0*/  FADD.FTZ R59, R46.reuse, R59 ;  /* 0x0000003b2e3b7221 */ /* 0x041fe20000010000 */
[----:B------:R-:W-:-:S06]  /*f8c0*/  F2FP.BF16.F32.PACK_AB R178, R46, R47 ;  /* 0x0000002f2eb2723e */ /* 0x000fcc00000010ff */
[----:B------:R-:W0:Y:S01]  /*f8d0*/  MUFU.EX2 R32, R32 ;  /* 0x0000002000207308 */ /* 0x000e220000000800 */
[----:B--2---:R-:W-:-:S07]  /*f8e0*/  FADD.FTZ R3, R31, R6 ;  /* 0x000000061f037221 */ /* 0x004fce0000010000 */
[----:B------:R-:W2:Y:S01]  /*f8f0*/  MUFU.EX2 R53, R50 ;  /* 0x0000003200357308 */ /* 0x000ea20000000800 */
[----:B-1----:R-:W-:-:S07]  /*f900*/  FADD.FTZ R10, R52, R59 ;  /* 0x0000003b340a7221 */ /* 0x002fce0000010000 */
[----:B------:R-:W1:Y:S01]  /*f910*/  MUFU.EX2 R33, R33 ;  /* 0x0000002100217308 */ /* 0x000e620000000800 */
[C---:B0-----:R-:W-:Y:S01]  /*f920*/  FADD.FTZ R6, R32.reuse, R3 ;  /* 0x0000000320067221 */ /* 0x041fe20000010000 */
[----:B------:R-:W-:-:S06]  /*f930*/  F2FP.BF16.F32.PACK_AB R177, R32, R31 ;  /* 0x0000001f20b1723e */ /* 0x000fcc00000010ff */
[----:B------:R-:W0:Y:S01]  /*f940*/  MUFU.EX2 R8, R8 ;  /* 0x0000000800087308 */ /* 0x000e220000000800 */
[C---:B--2---:R-:W-:Y:S01]  /*f950*/  FADD.FTZ R39, R53.reuse, R10 ;  /* 0x0000000a35277221 */ /* 0x044fe20000010000 */
[----:B------:R-:W-:-:S06]  /*f960*/  F2FP.BF16.F32.PACK_AB R172, R53, R52 ;  /* 0x0000003435ac723e */ /* 0x000fcc00000010ff */
[----:B------:R-:W2:Y:S01]  /*f970*/  MUFU.EX2 R34, R34 ;  /* 0x0000002200227308 */ /* 0x000ea20000000800 */
[----:B-1----:R-:W-:-:S07]  /*f980*/  FADD.FTZ R3, R33, R6 ;  /* 0x0000000621037221 */ /* 0x002fce0000010000 */
[----:B------:R-:W1:Y:S01]  /*f990*/  MUFU.EX2 R35, R35 ;  /* 0x0000002300237308 */ /* 0x000e620000000800 */
[----:B0-----:R-:W-:Y:S01]  /*f9a0*/  FADD.FTZ R10, R8, R39 ;  /* 0x00000027080a7221 */ /* 0x001fe20000010000 */
[----:B------:R-:W-:-:S03]  /*f9b0*/  F2FP.BF16.F32.PACK_AB R174, R55, R8 ;  /* 0x0000000837ae723e */ /* 0x000fc600000010ff */
[----:B------:R-:W-:-:S03]  /*f9c0*/  FADD.FTZ R10, R55, R10 ;  /* 0x0000000a370a7221 */ /* 0x000fc60000010000 */
        /* <DEDUP_REMOVED lines=14> */
[----:B0-----:R-:W-:-:S04]  /*fab0*/  FADD.FTZ R9, R7, R10 ;  /* 0x0000000a07097221 */ /* 0x001fc80000010000 */
[C---:B------:R-:W-:Y:S01]  /*fac0*/  FADD.FTZ R9, R168.reuse, R9 ;  /* 0x00000009a8097221 */ /* 0x040fe20000010000 */
[----:B------:R-:W-:Y:S01]  /*fad0*/  F2FP.BF16.F32.PACK_AB R168, R168, R7 ;  /* 0x00000007a8a8723e */ /* 0x000fe200000010ff */
[----:B------:R-:W-:Y:S01]  /*fae0*/  VIADD R7, R72, 0xfffffffe ;  /* 0xfffffffe48077836 */ /* 0x000fe20000000000 */
[----:B------:R-:W0:Y:S01]  /*faf0*/  MUFU.EX2 R44, R44 ;  /* 0x0000002c002c7308 */ /* 0x000e220000000800 */
[----:B--2---:R-:W-:Y:S01]  /*fb00*/  FADD.FTZ R8, R40, R3 ;  /* 0x0000000328087221 */ /* 0x004fe20000010000 */
[----:B------:R-:W-:-:S06]  /*fb10*/  FADD.FTZ R6, R170, R9 ;  /* 0x00000009aa067221 */ /* 0x000fcc0000010000 */
[----:B------:R-:W2:Y:S01]  /*fb20*/  MUFU.EX2 R13, R13 ;  /* 0x0000000d000d7308 */ /* 0x000ea20000000800 */
[C---:B-1----:R-:W-:Y:S01]  /*fb30*/  FADD.FTZ R3, R169.reuse, R8 ;  /* 0x00000008a9037221 */ /* 0x042fe20000010000 */
[----:B------:R-:W-:-:S06]  /*fb40*/  F2FP.BF16.F32.PACK_AB R169, R169, R40 ;  /* 0x00000028a9a9723e */ /* 0x000fcc00000010ff */
[----:B------:R-:W1:Y:S01]  /*fb50*/  MUFU.EX2 R11, R11 ;  /* 0x0000000b000b7308 */ /* 0x000e620000000800 */
[----:B0-----:R-:W-:Y:S01]  /*fb60*/  FADD.FTZ R8, R44, R3 ;  /* 0x000000032c087221 */ /* 0x001fe20000010000 */
[C---:B--2---:R-:W-:Y:S01]  /*fb70*/  FADD.FTZ R6, R13.reuse, R6 ;  /* 0x000000060d067221 */ /* 0x044fe20000010000 */
[----:B------:R-:W-:Y:S02]  /*fb80*/  F2FP.BF16.F32.PACK_AB R170, R13, R170 ;  /* 0x000000aa0daa723e */ /* 0x000fe400000010ff */
[C---:B-1----:R-:W-:Y:S01]  /*fb90*/  FADD.FTZ R3, R11.reuse, R8 ;  /* 0x000000080b037221 */ /* 0x042fe20000010000 */
        /* <DEDUP_REMOVED lines=12> */
.L_x_1564:
[----:B------:R-:W-:-:S11]  /*fc60*/  UISETP.NE.AND UP2, UPT, UR5, 0x1, UPT ;  /* 0x000000010500788c */ /* 0x000fd6000bf45270 */
[----:B------:R-:W-:Y:S02]  /*fc70*/  @UP2 ULDC.64 UR6, c[0x0][0x9e8] ;  /* 0x00027a0000062ab9 */ /* 0x000fe40000000a00 */
[----:B------:R-:W-:-:S04]  /*fc80*/  UIMAD.WIDE.U32 UR14, UR10, UR6, URZ ;  /* 0x000000060a0e72a5 */ /* 0x000fc8000f8e003f */
[----:B------:R-:W-:-:S12]  /*fc90*/  @UP2 USHF.R.U32.HI UR10, URZ, UR7, UR15 ;  /* 0x000000073f0a2299 */ /* 0x000fd8000801160f */
.L_x_1565:
[----:B------:R-:W-:-:S04]  /*fca0*/  UIMAD UR5, UR10, UR5, UR5 ;  /* 0x000000050a0572a4 */ /* 0x000fc8000f8e0205 */
[----:B------:R-:W-:-:S04]  /*fcb0*/  UISETP.LT.AND UP2, UPT, UR4, UR5, UPT ;  /* 0x000000050400728c */ /* 0x000fc8000bf41270 */
[----:B------:R-:W-:-:S12]  /*fcc0*/  USEL UR4, UR4, UR5, UP2 ;  /* 0x0000000504047287 */ /* 0x000fd80009000000 */
.L_x_1563:
        /* <DEDUP_REMOVED lines=61> */
[----:B------:R-:W-:-:S06]  /*100a0*/  ULDC UR4, c[0x0][0x9d8] ;  /* 0x0002760000047ab9 */ /* 0x000fcc0000000800 */
.L_x_1583:
[----:B------:R-:W-:-:S04]  /*100b0*/  UIADD3 UR5, UR36, 0x1, URZ ;  /* 0x0000000124057890 */ /* 0x000fc8000fffe03f */
[----:B------:R-:W-:-:S04]  /*100c0*/  UISETP.NE.AND UP2, UPT, UR5, 0x2, UPT ;  /* 0x000000020500788c */ /* 0x000fc8000bf45270 */
[----:B------:R-:W-:Y:S02]  /*100d0*/  USEL UR54, URZ, 0x1, UP2 ;  /* 0x000000013f367887 */ /* 0x000fe40009000000 */
[----:B------:R-:W-:Y:S02]  /*100e0*/  USEL UR5, UR5, URZ, UP2 ;  /* 0x0000003f05057287 */ /* 0x000fe40009000000 */
[----:B------:R-:W-:Y:S01]  /*100f0*/  ULOP3.LUT UR54, UR39, UR54, URZ, 0x3c, !UPT ;  /* 0x0000003627367292 */ /* 0x000fe2000f8e3c3f */
[----:B------:R-:W-:Y:S11]  /*10100*/  @!P0 BRA `(.L_x_1567) ;  /* 0x0000000000048947 */ /* 0x000ff60003800000 */
[----:B------:R-:W-:Y:S01]  /*10110*/  BPT.TRAP 0x1 ;  /* 0x000000040000795c */ /* 0x000fe20000300000 */
.L_x_1567:
[----:B------:R-:W-:Y:S01]  /*10120*/  ULEA UR7, UR5, UR37, 0x3 ;  /* 0x0000002505077291 */ /* 0x000fe2000f8e183f */
[----:B------:R-:W-:-:S05]  /*10130*/  IMAD.U32 R9, RZ, RZ, UR54 ;  /* 0x00000036ff097e24 */ /* 0x000fca000f8e00ff */
[----:B------:R-:W-:-:S04]  /*10140*/  SHF.L.U32 R9, R9, 0x1f, RZ ;  /* 0x0000001f09097819 */ /* 0x000fc800000006ff */
[----:B------:R0:W1:Y:S01]  /*10150*/  SYNCS.PHASECHK.TRANS64.TRYWAIT P2, [UR7+0x30830], R9 ;  /* 0x03083009ff0075a7 */ /* 0x0000620008040147 */
[----:B------:R-:W-:Y:S05]  /*10160*/  @!P0 BRA `(.L_x_1568) ;  /* 0x0000000000048947 */ /* 0x000fea0003800000 */
[----:B------:R-:W-:Y:S01]  /*10170*/  BPT.TRAP 0x1 ;  /* 0x000000040000795c */ /* 0x000fe20000300000 */
.L_x_1568:
[-C--:B------:R-:W-:Y:S01]  /*10180*/  FMUL.FTZ R24, R24, R11.reuse ;  /* 0x0000000b18187220 */ /* 0x080fe20000410000 */
[----:B------:R-:W-:Y:S01]  /*10190*/  FMUL.FTZ R25, R25, R11 ;  /* 0x0000000b19197220 */ /* 0x000fe20000410000 */
[----:B-1----:R-:W-:Y:S06]  /*101a0*/  @P2 BRA `(.L_x_1569) ;  /* 0x0000000000082947 */ /* 0x002fec0003800000 */
[----:B------:R-:W1:Y:S02]  /*101b0*/  SYNCS.PHASECHK.TRANS64.TRYWAIT P2, [UR7+0x30830], R9 ;  /* 0x03083009ff0075a7 */ /* 0x000e640008040147 */
[----:B-1----:R-:W-:Y:S05]  /*101c0*/  @!P2 BRA `(.L_x_1570) ;  /* 0x0000017c0048a947 */ /* 0x002fea0003800000 */
.L_x_1569:
        /* <DEDUP_REMOVED lines=125> */
[----:B------:R-:W-:Y:S01]  /*109a0*/  UIADD3 UR50, UR6, 0x606, URZ ;  /* 0x0000060606327890 */ /* 0x000fe2000fffe03f */
[----:B------:R-:W-:Y:S01]  /*109b0*/  FMUL.FTZ R119, R119, R8 ;  /* 0x0000000877777220 */ /* 0x000fe20000410000 */
[----:B------:R-:W-:Y:S01]  /*109c0*/  UMOV UR48, UR52 ;  /* 0x0000003400307c82 */ /* 0x000fe20008000000 */
[----:B------:R-:W-:Y:S01]  /*109d0*/  UMOV UR49, UR53 ;  /* 0x0000003500317c82 */ /* 0x000fe20008000000 */
[----:B------:R-:W-:Y:S01]  /*109e0*/  UMOV UR51, 0x40000040 ;  /* 0x4000004000337882 */ /* 0x000fe20000000000 */
        /* <DEDUP_REMOVED lines=33> */
.L_x_1571:
[----:B------:R-:W-:Y:S01]  /*10c00*/  ULEA UR6, UR36, UR37, 0x3 ;  /* 0x0000002524067291 */ /* 0x000fe2000f8e183f */
[----:B------:R-:W-:-:S05]  /*10c10*/  IMAD.U32 R8, RZ, RZ, UR39 ;  /* 0x00000027ff087e24 */ /* 0x000fca000f8e00ff */
[----:B------:R-:W-:-:S04]  /*10c20*/  SHF.L.U32 R8, R8, 0x1f, RZ ;  /* 0x0000001f08087819 */ /* 0x000fc800000006ff */
[----:B------:R2:W3:Y:S01]  /*10c30*/  SYNCS.PHASECHK.TRANS64.TRYWAIT P2, [UR6+0x30850], R8 ;  /* 0x03085008ff0075a7 */ /* 0x0004e20008040146 */
[----:B------:R-:W-:Y:S05]  /*10c40*/  @!P0 BRA `(.L_x_1572) ;  /* 0x0000000000048947 */ /* 0x000fea0003800000 */
[----:B------:R-:W-:Y:S01]  /*10c50*/  BPT.TRAP 0x1 ;  /* 0x000000040000795c */ /* 0x000fe20000300000 */
.L_x_1572:
[----:B---3--:R-:W-:Y:S05]  /*10c60*/  @P2 BRA `(.L_x_1573) ;  /* 0x0000000000082947 */ /* 0x008fea0003800000 */
[----:B------:R-:W3:Y:S02]  /*10c70*/  SYNCS.PHASECHK.TRANS64.TRYWAIT P2, [UR6+0x30850], R8 ;  /* 0x03085008ff0075a7 */ /* 0x000ee40008040146 */
[----:B---3--:R-:W-:Y:S05]  /*10c80*/  @!P2 BRA `(.L_x_1574) ;  /* 0x0000017000b0a947 */ /* 0x008fea0003800000 */
.L_x_1573:
[----:B------:R-:W-:Y:S01]  /*10c90*/  UIADD3 UR10, UR37, 0x400, URZ ;  /* 0x00000400250a7890 */ /* 0x000fe2000fffe03f */
[----:B------:R-:W-:Y:S01]  /*10ca0*/  WARPGROUP.ARRIVE ;  /* 0x00000000000079c5 */ /* 0x000fe20000000000 */
[----:B------:R-:W-:Y:S01]  /*10cb0*/  UMOV UR11, 0x40000040 ;  /* 0x40000040000b7882 */ /* 0x000fe20000000000 */
[----:B------:R-:W-:Y:S01]  /*10cc0*/  R2UR UR15, R192 ;  /* 0x00000000c00f72ca */ /* 0x000fe200000e0000 */
[----:B------:R-:W-:Y:S01]  /*10cd0*/  USHF.R.U32.HI UR10, URZ, 0x4, UR10 ;  /* 0x000000043f0a7899 */ /* 0x000fe2000801160a */
[----:B------:R-:W-:Y:S01]  /*10ce0*/  PLOP3.LUT P2, PT, PT, PT, UP0, 0x80, 0x0 ;  /* 0x000000000000781c */ /* 0x000fe20003f4f008 */
[----:B-1----:R-:W-:Y:S01]  /*10cf0*/  FMUL.FTZ R10, R122, UR4 ;  /* 0x000000047a0a7c20 */ /* 0x002fe20008410000 */
[----:B------:R-:W-:Y:S01]  /*10d00*/  FMUL.FTZ R122, R128, UR4 ;  /* 0x00000004807a7c20 */ /* 0x000fe20008410000 */
[----:B------:R-:W-:Y:S01]  /*10d10*/  ULOP3.LUT UR10, UR10, 0x3fff, URZ, 0xc0, !UPT ;  /* 0x00003fff0a0a7892 */ /* 0x000fe2000f8ec03f */
[----:B------:R-:W-:Y:S01]  /*10d20*/  FMUL.FTZ R128, R138, UR4 ;  /* 0x000000048a807c20 */ /* 0x000fe20008410000 */
[----:B------:R-:W-:Y:S01]  /*10d30*/  PLOP3.LUT P3, PT, PT, PT, UP0, 0x80, 0x0 ;  /* 0x000000000000781c */ /* 0x000fe20003f6f008 */
[----:B------:R-:W-:Y:S01]  /*10d40*/  FMUL.FTZ R138, R144, UR4 ;  /* 0x00000004908a7c20 */ /* 0x000fe20008410000 */
[----:B------:R-:W-:Y:S01]  /*10d50*/  ULOP3.LUT UR10, UR10, 0x3000000, URZ, 0xfc, !UPT ;  /* 0x030000000a0a7892 */ /* 0x000fe2000f8efc3f */
[----:B------:R-:W-:Y:S01]  /*10d60*/  FMUL.FTZ R144, R154, UR4 ;  /* 0x000000049a907c20 */ /* 0x000fe20008410000 */
[----:B------:R-:W-:Y:S01]  /*10d70*/  FMUL.FTZ R154, R160, UR4 ;  /* 0x00000004a09a7c20 */ /* 0x000fe20008410000 */
[----:B0-----:R-:W-:Y:S01]  /*10d80*/  IMAD.U32 R9, RZ, RZ, UR7 ;  /* 0x00000007ff097e24 */ /* 0x001fe2000f8e00ff */
[----:B------:R-:W-:Y:S01]  /*10d90*/  UIMAD UR14, UR36, 0x900, UR10 ;  /* 0x00000900240e78a4 */ /* 0x000fe2000f8e020a */
[----:B------:R-:W-:-:S02]  /*10da0*/  VIADD R160, R193, UR15 ;  /* 0x0000000fc1a07c36 */ /* 0x000fc40008000000 */
        /* <DEDUP_REMOVED lines=12> */
[----:B------:R-:W-:-:S02]  /*10e70*/  @!P1 VIADD R9, R9, 0x30840 ;  /* 0x0003084009099836 */ /* 0x000fc40000000000 */
        /* <DEDUP_REMOVED lines=33> */
[----:B------:R-:W-:Y:S01]  /*11090*/  @!P1 PRMT R9, RZ, 0x654, R9 ;  /* 0x00000654ff099816 */ /* 0x000fe20000000009 */
[----:B------:R-:W-:-:S02]  /*110a0*/  IMAD R162, R7, -0x60, RZ ;  /* 0xffffffa007a27824 */ /* 0x000fc400078e02ff */
[----:B------:R-:W-:Y:S01]  /*110b0*/  FMUL.FTZ R158, R167, UR4 ;  /* 0x00000004a79e7c20 */ /* 0x000fe20008410000 */
[----:B------:R-:W0:Y:S01]  /*110c0*/  MUFU.TANH R11, R11 ;  /* 0x0000000b000b7308 */ /* 0x000e220000002400 */
[----:B------:R-:W-:Y:S01]  /*110d0*/  ULDC UR15, c[0x0][0x9e0] ;  /* 0x00027800000f7ab9 */ /* 0x000fe20000000800 */
[----:B------:R-:W-:-:S06]  /*110e0*/  IMAD.IADD R157, R162, 0x1, -R23 ;  /* 0x00000001a29d7824 */ /* 0x000fcc00078e0a17 */
[----:B------:R-:W1:Y:S08]  /*110f0*/  MUFU.TANH R12, R12 ;  /* 0x0000000c000c7308 */ /* 0x000e700000002400 */
        /* <DEDUP_REMOVED lines=70> */
[----:B--2---:R-:W-:Y:S01]  /*11560*/  @P2 IMAD.HI.U32 R8, R160, UR10, RZ ;  /* 0x0000000aa0082c27 */ /* 0x004fe2000f8e00ff */
[----:B------:R-:W-:Y:S01]  /*11570*/  @UP0 ULDC UR10, c[0x0][0x450] ;  /* 0x00011400000a0ab9 */ /* 0x000fe20000000800 */
[----:B------:R-:W-:-:S03]  /*11580*/  PLOP3.LUT P2, PT, PT, PT, UP1, 0x40, 0x0 ;  /* 0x000000000000781c */ /* 0x000fc60003f4e818 */
[----:B------:R-:W-:-:S05]  /*11590*/  @P3 SHF.R.U32.HI R160, RZ, UR10, R8 ;  /* 0x0000000affa03c19 */ /* 0x000fca0008011608 */
[----:B------:R-:W2:Y:S01]  /*115a0*/  SHFL.IDX PT, R8, R160, RZ, 0x1c1f ;  /* 0x001c1fffa0087589 */ /* 0x000ea200000e0000 */
[----:B------:R-:W-:Y:S02]  /*115b0*/  WARPGROUP.DEPBAR.LE gsb0, 0x0 ;  /* 0x00008000000079c5 */ /* 0x000fe40000010000 */
[----:B------:R5:W-:Y:S02]  /*115c0*/  @!P1 SYNCS.ARRIVE.TRANS64.RED.A1T0 RZ, [R9+URZ], RZ ;  /* 0x000000ff09ff99a7 */ /* 0x000be4000810043f */
[----:B-----5:R-:W-:-:S04]  /*115d0*/  IADD3 R9, -R23, 0x1, R162 ;  /* 0x0000000117097810 */ /* 0x020fc80007ffe1a2 */
[----:B------:R-:W-:-:S05]  /*115e0*/  IADD3 R9, -R19, R9, R22 ;  /* 0x0000000913097210 */ /* 0x000fca0007ffe116 */
[C---:B------:R-:W-:Y:S02]  /*115f0*/  VIADD R166, R9.reuse, UR15 ;  /* 0x0000000f09a67c36 */ /* 0x040fe40008000000 */
[----:B------:R-:W-:Y:S02]  /*11600*/  VIADD R165, R9, UR59 ;  /* 0x0000003b09a57c36 */ /* 0x000fe40008000000 */
[--C-:B--2---:R-:W-:Y:S02]  /*11610*/  IMAD.IADD R164, R166, 0x1, R8.reuse ;  /* 0x00000001a6a47824 */ /* 0x104fe400078e0208 */
        /* <DEDUP_REMOVED lines=14> */
.L_x_1577:
[----:B------:R-:W-:-:S05]  /*11700*/  IMAD.U32 R167, RZ, RZ, UR58 ;  /* 0x0000003affa77e24 */ /* 0x000fca000f8e00ff */
[----:B------:R-:W-:-:S13]  /*11710*/  ISETP.NE.AND P2, PT, R167, 0x1, PT ;  /* 0x00000001a700780c */ /* 0x000fda0003f45270 */
[----:B------:R-:W0:Y:S02]  /*11720*/  @P2 LDC.64 R8, c[0x0][0x9e8] ;  /* 0x00027a00ff082b82 */ /* 0x000e240000000a00 */
[----:B0-----:R-:W-:-:S05]  /*11730*/  @P2 IMAD.HI.U32 R8, R168, R8, RZ ;  /* 0x00000008a8082227 */ /* 0x001fca00078e00ff */
[----:B------:R-:W-:-:S07]  /*11740*/  @P2 SHF.R.U32.HI R168, RZ, R9, R8 ;  /* 0x00000009ffa82219 */ /* 0x000fce0000011608 */
.L_x_1578:
[----:B------:R-:W-:Y:S05]  /*11750*/  BSYNC B0 ;  /* 0x0000000000007941 */ /* 0x000fea0003800000 */
.L_x_1576:
[----:B------:R-:W-:-:S05]  /*11760*/  IMAD R168, R168, R167, R157 ;  /* 0x000000a7a8a87224 */ /* 0x000fca00078e029d */
[----:B------:R-:W-:Y:S02]  /*11770*/  VIADDMNMX R164, R168, R167, R164, PT ;  /* 0x000000a7a8a47246 */ /* 0x000fe400038001a4 */
[----:B------:R-:W-:-:S07]  /*11780*/  VIMNMX R163, R163, R168, !PT ;  /* 0x000000a8a3a37248 */ /* 0x000fce0007fe0100 */
.L_x_1575:
        /* <DEDUP_REMOVED lines=153> */
.L_x_1581:
[----:B------:R-:W-:-:S05]  /*12120*/  IMAD.U32 R162, RZ, RZ, UR58 ;  /* 0x0000003affa27e24 */ /* 0x000fca000f8e00ff */
[----:B------:R-:W-:-:S13]  /*12130*/  ISETP.NE.AND P6, PT, R162, 0x1, PT ;  /* 0x00000001a200780c */ /* 0x000fda0003fc5270 */
[----:B------:R-:W0:Y:S02]  /*12140*/  @P6 LDC.64 R8, c[0x0][0x9e8] ;  /* 0x00027a00ff086b82 */ /* 0x000e240000000a00 */
[----:B0-----:R-:W-:-:S05]  /*12150*/  @P6 IMAD.HI.U32 R8, R160, R8, RZ ;  /* 0x00000008a0086227 */ /* 0x001fca00078e00ff */
[----:B------:R-:W-:-:S07]  /*12160*/  @P6 SHF.R.U32.HI R160, RZ, R9, R8 ;  /* 0x00000009ffa06219 */ /* 0x000fce0000011608 */
.L_x_1582:
[----:B------:R-:W-:Y:S05]  /*12170*/  BSYNC B0 ;  /* 0x0000000000007941 */ /* 0x000fea0003800000 */
.L_x_1580:
[----:B------:R-:W-:-:S05]  /*12180*/  IMAD R157, R160, R162, R157 ;  /* 0x000000a2a09d7224 */ /* 0x000fca00078e029d */
[----:B------:R-:W-:Y:S02]  /*12190*/  VIADDMNMX R166, R157, R162, R166, PT ;  /* 0x000000a29da67246 */ /* 0x000fe400038001a6 */
[----:B------:R-:W-:-:S07]  /*121a0*/  VIMNMX R165, R165, R157, !PT ;  /* 0x0000009da5a57248 */ /* 0x000fce0007fe0100 */
.L_x_1579:
[C---:B------:R-:W-:Y:S01]  /*121b0*/  ISETP.GT.AND P2, PT, R165.reuse, 0x1, !P2 ;  /* 0x00000001a500780c */ /* 0x040fe20005744270 */
[----:B------:R-:W-:Y:S01]  /*121c0*/  ULDC UR7, c[0x0][0x988] ;  /* 0x0002620000077ab9 */ /* 0x000fe20000000800 */
[----:B------:R-:W-:Y:S01]  /*121d0*/  ISETP.GT.AND P3, PT, R165, 0x8, !P3 ;  /* 0x00000008a500780c */ /* 0x000fe20005f64270 */
[----:B------:R-:W-:Y:S01]  /*121e0*/  UMOV UR11, UR7 ;  /* 0x00000007000b7c82 */ /* 0x000fe20008000000 */
[C---:B------:R-:W-:Y:S01]  /*121f0*/  ISETP.LT.OR P2, PT, R166.reuse, 0x2, P2 ;  /* 0x00000002a600780c */ /* 0x040fe20001741670 */
[----:B------:R-:W-:Y:S01]  /*12200*/  UMOV UR39, UR54 ;  /* 0x0000003600277c82 */ /* 0x000fe20008000000 */
[----:B------:R-:W-:Y:S01]  /*12210*/  ISETP.LT.OR P3, PT, R166, 0x9, P3 ;  /* 0x00000009a600780c */ /* 0x000fe20001f61670 */
[----:B------:R-:W-:Y:S01]  /*12220*/  UMOV UR36, UR5 ;  /* 0x0000000500247c82 */ /* 0x000fe20008000000 */
[----:B------:R-:W-:Y:S02]  /*12230*/  FSEL R13, R13, -INF , !P2 ;  /* 0xff8000000d0d7808 */ /* 0x000fe40005000000 */
[----:B------:R-:W-:-:S02]  /*12240*/  LOP3.LUT P2, RZ, R18, 0x4, RZ, 0xc0, !PT ;  /* 0x0000000412ff7812 */ /* 0x000fc4000784c0ff */
[----:B------:R-:W-:Y:S02]  /*12250*/  FSEL R14, R14, -INF , !P3 ;  /* 0xff8000000e0e7808 */ /* 0x000fe40005800000 */
[----:B------:R-:W-:Y:S02]  /*12260*/  ISETP.GT.AND P2, PT, R165, 0x9, !P2 ;  /* 0x00000009a500780c */ /* 0x000fe40005744270 */
[----:B------:R-:W-:Y:S02]  /*12270*/  LOP3.LUT P3, RZ, R18, 0x20000, RZ, 0xc0, !PT ;  /* 0x0002000012ff7812 */ /* 0x000fe4000786c0ff */
[----:B------:R-:W-:Y:S02]  /*12280*/  ISETP.LT.OR P2, PT, R166, 0xa, P2 ;  /* 0x0000000aa600780c */ /* 0x000fe40001741670 */
[----:B------:R-:W-:Y:S02]  /*12290*/  LOP3.LUT P6, RZ, R18, 0x10000, RZ, 0xc0, !PT ;  /* 0x0001000012ff7812 */ /* 0x000fe400078cc0ff */
[----:B------:R-:W-:-:S02]  /*122a0*/  FSEL R15, R15, -INF , !P2 ;  /* 0xff8000000f0f7808 */ /* 0x000fc40005000000 */
[----:B------:R-:W-:Y:S02]  /*122b0*/  LOP3.LUT P2, RZ, R18, 0x8, RZ, 0xc0, !PT ;  /* 0x0000000812ff7812 */ /* 0x000fe4000784c0ff */
[----:B------:R-:W-:Y:S02]  /*122c0*/  FMNMX.FTZ R9, R11, R2, !PT ;  /* 0x000000020b097209 */ /* 0x000fe40007810000 */
[----:B------:R-:W-:Y:S02]  /*122d0*/  ISETP.GT.AND P2, PT, R165, 0x10, !P2 ;  /* 0x00000010a500780c */ /* 0x000fe40005744270 */
[----:B------:R-:W-:Y:S02]  /*122e0*/  FMNMX.FTZ R9, R12, R9, !PT ;  /* 0x000000090c097209 */ /* 0x000fe40007810000 */
[----:B------:R-:W-:Y:S02]  /*122f0*/  ISETP.LT.OR P2, PT, R166, 0x11, P2 ;  /* 0x00000011a600780c */ /* 0x000fe40001741670 */
[----:B------:R-:W-:-:S02]  /*12300*/  FMNMX.FTZ R8, R20, R9, !PT ;  /* 0x0000000914087209 */ /* 0x000fc40007810000 */
        /* <DEDUP_REMOVED lines=85> */
[C---:B------:R-:W-:Y:S02]  /*12860*/  ISETP.GT.AND P2, PT, R165.reuse, 0x48, !P3 ;  /* 0x00000048a500780c */ /* 0x040fe40005f44270 */
[----:B------:R-:W-:Y:S02]  /*12870*/  LOP3.LUT P3, RZ, R18, 0x10, RZ, 0xc0, !PT ;  /* 0x0000001012ff7812 */ /* 0x000fe4000786c0ff */
[----:B------:R-:W-:Y:S02]  /*12880*/  ISETP.LT.OR P2, PT, R166, 0x49, P2 ;  /* 0x00000049a600780c */ /* 0x000fe40001741670 */
[----:B------:R-:W-:Y:S02]  /*12890*/  ISETP.GT.AND P3, PT, R165, 0x50, !P3 ;  /* 0x00000050a500780c */ /* 0x000fe40005f64270 */
[----:B------:R-:W-:-:S02]  /*128a0*/  FSEL R148, R148, -INF , !P2 ;  /* 0xff80000094947808 */ /* 0x000fc40005000000 */
[----:B------:R-:W-:Y:S02]  /*128b0*/  ISETP.GT.AND P2, PT, R165, 0x49, !P6 ;  /* 0x00000049a500780c */ /* 0x000fe40007744270 */
[----:B------:R-:W-:Y:S02]  /*128c0*/  LOP3.LUT P6, RZ, R18, 0x2, RZ, 0xc0, !PT ;  /* 0x0000000212ff7812 */ /* 0x000fe400078cc0ff */
[C---:B------:R-:W-:Y:S02]  /*128d0*/  ISETP.LT.OR P2, PT, R166.reuse, 0x4a, P2 ;  /* 0x0000004aa600780c */ /* 0x040fe40001741670 */
[----:B------:R-:W-:Y:S02]  /*128e0*/  ISETP.LT.OR P3, PT, R166, 0x51, P3 ;  /* 0x00000051a600780c */ /* 0x000fe40001f61670 */
[----:B------:R-:W-:Y:S02]  /*128f0*/  FSEL R149, R149, -INF , !P2 ;  /* 0xff80000095957808 */ /* 0x000fe40005000000 */
[----:B------:R-:W-:-:S02]  /*12900*/  ISETP.GT.AND P2, PT, R165, RZ, !P6 ;  /* 0x000000ffa500720c */ /* 0x000fc40007744270 */
[----:B------:R-:W-:Y:S02]  /*12910*/  LOP3.LUT P6, RZ, R18, 0x1, RZ, 0xc0, !PT ;  /* 0x0000000112ff7812 */ /* 0x000fe400078cc0ff */
[----:B------:R-:W-:Y:S02]  /*12920*/  ISETP.LT.OR P2, PT, R166, 0x1, P2 ;  /* 0x00000001a600780c */ /* 0x000fe40001741670 */
[----:B------:R-:W-:Y:S02]  /*12930*/  FSEL R152, R152, -INF , !P3 ;  /* 0xff80000098987808 */ /* 0x000fe40005800000 */
[----:B------:R-:W-:Y:S02]  /*12940*/  FSEL R10, R10, -INF , !P2 ;  /* 0xff8000000a0a7808 */ /* 0x000fe40005000000 */
[----:B------:R-:W-:Y:S02]  /*12950*/  FSETP.NEU.FTZ.AND P2, PT, R9, -INF , PT ;  /* 0xff8000000900780b */ /* 0x000fe40003f5d000 */
[----:B------:R-:W-:-:S02]  /*12960*/  FMNMX.FTZ R160, R10, R0, !PT ;  /* 0x000000000aa07209 */ /* 0x000fc40007810000 */
        /* <DEDUP_REMOVED lines=30> */
[----:B------:R-:W-:Y:S01]  /*12b50*/  FFMA.FTZ R170, R159, UR11, -R8 ;  /* 0x0000000b9faa7c23 */ /* 0x000fe20008010808 */
        /* <DEDUP_REMOVED lines=11> */
[----:B------:R0:W-:Y:S03]  /*12c10*/  MUFU.EX2 R122, R127 ;  /* 0x0000007f007a7308 */ /* 0x0001e60000000800 */
[----:B------:R-:W-:-:S04]  /*12c20*/  FMNMX.FTZ R126, R144, R11, !PT ;  /* 0x0000000b907e7209 */ /* 0x000fc80007810000 */
[----:B------:R-:W-:Y:S01]  /*12c30*/  FMNMX.FTZ R11, R145, R126, !PT ;  /* 0x0000007e910b7209 */ /* 0x000fe20007810000 */
[----:B------:R-:W-:Y:S01]  /*12c40*/  MUFU.EX2 R21, R21 ;  /* 0x0000001500157308 */ /* 0x000fe20000000800 */
[--C-:B0-----:R-:W-:Y:S01]  /*12c50*/  FFMA.FTZ R127, R135, UR11, -R8.reuse ;  /* 0x0000000b877f7c23 */ /* 0x101fe20008010808 */
[----:B------:R-:W-:Y:S01]  /*12c60*/  FFMA.FTZ R135, R151, UR11, -R8 ;  /* 0x0000000b97877c23 */ /* 0x000fe20008010808 */
[----:B------:R-:W-:-:S04]  /*12c70*/  FMNMX.FTZ R130, R148, R11, !PT ;  /* 0x0000000b94827209 */ /* 0x000fc80007810000 */
[----:B------:R-:W-:Y:S01]  /*12c80*/  FMNMX.FTZ R11, R149, R130, !PT ;  /* 0x00000082950b7209 */ /* 0x000fe20007810000 */
[----:B------:R0:W-:Y:S03]  /*12c90*/  MUFU.EX2 R126, R131 ;  /* 0x00000083007e7308 */ /* 0x0001e60000000800 */
[----:B------:R-:W-:-:S04]  /*12ca0*/  FMNMX.FTZ R130, R152, R11, !PT ;  /* 0x0000000b98827209 */ /* 0x000fc80007810000 */
[----:B------:R-:W-:Y:S01]  /*12cb0*/  FMNMX.FTZ R11, R153, R130, !PT ;  /* 0x00000082990b7209 */ /* 0x000fe20007810000 */
[--C-:B------:R-:W-:Y:S01]  /*12cc0*/  FFMA.FTZ R130, R139, UR11, -R8.reuse ;  /* 0x0000000b8b827c23 */ /* 0x100fe20008010808 */
[----:B0-----:R-:W-:Y:S01]  /*12cd0*/  FFMA.FTZ R131, R143, UR11, -R8 ;  /* 0x0000000b8f837c23 */ /* 0x001fe20008010808 */
        /* <DEDUP_REMOVED lines=9> */
[--C-:B------:R-:W-:Y:S01]  /*12d70*/  FFMA.FTZ R138, R155, UR11, -R8.reuse ;  /* 0x0000000b9b8a7c23 */ /* 0x100fe20008010808 */
[----:B------:R-:W-:Y:S01]  /*12d80*/  FSEL R11, R9, RZ, P2 ;  /* 0x000000ff090b7208 */ /* 0x000fe20001000000 */
[----:B------:R-:W-:-:S02]  /*12d90*/  FFMA.FTZ R8, R161, UR11, -R8 ;  /* 0x0000000ba1087c23 */ /* 0x000fc40008010808 */
[----:B------:R-:W0:Y:S02]  /*12da0*/  SHFL.BFLY PT, R140, R123, 0x1, 0x1f ;  /* 0x0c201f007b8c7f89 */ /* 0x000e2400000e0000 */
[----:B------:R-:W-:Y:S01]  /*12db0*/  MUFU.EX2 R130, R130 ;  /* 0x0000008200827308 */ /* 0x000fe20000000800 */
[----:B------:R-:W-:-:S04]  /*12dc0*/  FADD.FTZ R11, -R11, R2 ;  /* 0x000000020b0b7221 */ /* 0x000fc80000010100 */
[----:B------:R-:W-:-:S03]  /*12dd0*/  FMUL.FTZ R11, R11, UR11 ;  /* 0x0000000b0b0b7c20 */ /* 0x000fc60008410000 */
[----:B------:R1:W-:Y:S08]  /*12de0*/  MUFU.EX2 R2, R8 ;  /* 0x0000000800027308 */ /* 0x0003f00000000800 */
[----:B------:R-:W2:Y:S01]  /*12df0*/  MUFU.EX2 R11, R11 ;  /* 0x0000000b000b7308 */ /* 0x000ea20000000800 */
[----:B0-----:R-:W-:-:S07]  /*12e00*/  FMNMX.FTZ R123, R123, R140, !PT ;  /* 0x0000008c7b7b7209 */ /* 0x001fce0007810000 */
[----:B------:R-:W-:Y:S01]  /*12e10*/  MUFU.EX2 R178, R178 ;  /* 0x000000b200b27308 */ /* 0x000fe20000000800 */
[C---:B------:R-:W-:Y:S01]  /*12e20*/  FSETP.NEU.FTZ.AND P2, PT, R123.reuse, -INF , PT ;  /* 0xff8000007b00780b */ /* 0x040fe20003f5d000 */
[----:B------:R-:W-:-:S06]  /*12e30*/  FMUL.FTZ R139, R123, UR11 ;  /* 0x0000000b7b8b7c20 */ /* 0x000fcc0008410000 */
[----:B------:R-:W-:Y:S01]  /*12e40*/  MUFU.EX2 R131, R131 ;  /* 0x0000008300837308 */ /* 0x000fe20000000800 */
[----:B------:R-:W-:-:S05]  /*12e50*/  FSEL R139, R139, RZ, P2 ;  /* 0x000000ff8b8b7208 */ /* 0x000fca0001000000 */
[--C-:B------:R-:W-:Y:S01]  /*12e60*/  FFMA.FTZ R191, R14, UR11, -R139.reuse ;  /* 0x0000000b0ebf7c23 */ /* 0x100fe2000801088b */
[--C-:B------:R-:W-:Y:S01]  /*12e70*/  FFMA.FTZ R14, R121, UR11, -R139.reuse ;  /* 0x0000000b790e7c23 */ /* 0x100fe2000801088b */
[----:B------:R-:W-:Y:S01]  /*12e80*/  FSEL R121, R123, RZ, P2 ;  /* 0x000000ff7b797208 */ /* 0x000fe20001000000 */
[--C-:B------:R-:W-:Y:S01]  /*12e90*/  FFMA.FTZ R189, R10, UR11, -R139.reuse ;  /* 0x0000000b0abd7c23 */ /* 0x100fe2000801088b */
[--C-:B------:R-:W-:Y:S01]  /*12ea0*/  FFMA.FTZ R10, R13, UR11, -R139.reuse ;  /* 0x0000000b0d0a7c23 */ /* 0x100fe2000801088b */
[--C-:B------:R-:W-:Y:S01]  /*12eb0*/  FFMA.FTZ R13, R15, UR11, -R139.reuse ;  /* 0x0000000b0f0d7c23 */ /* 0x100fe2000801088b */
[--C-:B------:R-:W-:Y:S01]  /*12ec0*/  FFMA.FTZ R15, R125, UR11, -R139.reuse ;  /* 0x0000000b7d0f7c23 */ /* 0x100fe2000801088b */
[----:B------:R-:W-:Y:S01]  /*12ed0*/  FADD.FTZ R121, -R121, R0 ;  /* 0x0000000079797221 */ /* 0x000fe20000010100 */
[----:B------:R-:W-:Y:S01]  /*12ee0*/  MUFU.EX2 R191, R191 ;  /* 0x000000bf00bf7308 */ /* 0x000fe20000000800 */
[--C-:B------:R-:W-:Y:S01]  /*12ef0*/  FFMA.FTZ R185, R120, UR11, -R139.reuse ;  /* 0x0000000b78b97c23 */ /* 0x100fe2000801088b */
[--C-:B------:R-:W-:Y:S01]  /*12f00*/  FFMA.FTZ R187, R124, UR11, -R139.reuse ;  /* 0x0000000b7cbb7c23 */ /* 0x100fe2000801088b */
[----:B-1----:R-:W-:Y:S01]  /*12f10*/  FMUL.FTZ R8, R121, UR11 ;  /* 0x0000000b79087c20 */ /* 0x002fe20008410000 */
[----:B--2---:R-:W-:Y:S01]  /*12f20*/  FFMA.FTZ R121, R11, R6, R188 ;  /* 0x000000060b797223 */ /* 0x004fe200000100bc */
[--C-:B------:R-:W-:Y:S01]  /*12f30*/  FFMA.FTZ R181, R128, UR11, -R139.reuse ;  /* 0x0000000b80b57c23 */ /* 0x100fe2000801088b */
[--C-:B------:R-:W-:Y:S01]  /*12f40*/  FFMA.FTZ R120, R129, UR11, -R139.reuse ;  /* 0x0000000b81787c23 */ /* 0x100fe2000801088b */
[----:B------:R-:W-:Y:S01]  /*12f50*/  FFMA.FTZ R183, R132, UR11, -R139 ;  /* 0x0000000b84b77c23 */ /* 0x000fe2000801088b */
[----:B------:R-:W-:Y:S01]  /*12f60*/  MUFU.EX2 R189, R189 ;  /* 0x000000bd00bd7308 */ /* 0x000fe20000000800 */
[----:B------:R-:W-:Y:S01]  /*12f70*/  FADD.FTZ R121, R12, R121 ;  /* 0x000000790c797221 */ /* 0x000fe20000010000 */
[----:B------:R-:W-:-:S02]  /*12f80*/  IMAD.U32 R124, RZ, RZ, UR6 ;  /* 0x00000006ff7c7e24 */ /* 0x000fc4000f8e00ff */
[--C-:B------:R-:W-:Y:S01]  /*12f90*/  FFMA.FTZ R133, R133, UR11, -R139.reuse ;  /* 0x0000000b85857c23 */ /* 0x100fe2000801088b */
[----:B------:R-:W-:Y:S01]  /*12fa0*/  FFMA.FTZ R177, R136, UR11, -R139 ;  /* 0x0000000b88b17c23 */ /* 0x000fe2000801088b */
[----:B------:R-:W-:Y:S01]  /*12fb0*/  FADD.FTZ R125, R190, R121 ;  /* 0x00000079be7d7221 */ /* 0x000fe20000010000 */
[----:B------:R-:W-:Y:S02]  /*12fc0*/  @!P1 VIADD R124, R124, 0x30860 ;  /* 0x000308607c7c9836 */ /* 0x000fe40000000000 */
[----:B------:R-:W-:Y:S01]  /*12fd0*/  FFMA.FTZ R121, R137, UR11, -R139 ;  /* 0x0000000b89797c23 */ /* 0x000fe2000801088b */
[----:B------:R-:W0:Y:S01]  /*12fe0*/  MUFU.EX2 R8, R8 ;  /* 0x0000000800087308 */ /* 0x000e220000000800 */
[----:B------:R-:W-:Y:S01]  /*12ff0*/  FADD.FTZ R125, R20, R125 ;  /* 0x0000007d147d7221 */ /* 0x000fe20000010000 */
[--C-:B------:R-:W-:Y:S01]  /*13000*/  FFMA.FTZ R179, R141, UR11, -R139.reuse ;  /* 0x0000000b8db37c23 */ /* 0x100fe2000801088b */
[--C-:B------:R-:W-:Y:S01]  /*13010*/  FFMA.FTZ R173, R144, UR11, -R139.reuse ;  /* 0x0000000b90ad7c23 */ /* 0x100fe2000801088b */
[----:B------:R-:W-:Y:S01]  /*13020*/  FFMA.FTZ R175, R148, UR11, -R139 ;  /* 0x0000000b94af7c23 */ /* 0x000fe2000801088b */
[----:B------:R-:W-:Y:S01]  /*13030*/  FADD.FTZ R6, R184, R125 ;  /* 0x0000007db8067221 */ /* 0x000fe20000010000 */
[----:B------:R-:W-:Y:S01]  /*13040*/  F2FP.BF16.F32.PACK_AB R188, R12, R188 ;  /* 0x000000bc0cbc723e */ /* 0x000fe200000010ff */
[--C-:B------:R-:W-:Y:S01]  /*13050*/  FFMA.FTZ R169, R152, UR11, -R139.reuse ;  /* 0x0000000b98a97c23 */ /* 0x100fe2000801088b */
[----:B------:R-:W1:Y:S01]  /*13060*/  MUFU.EX2 R10, R10 ;  /* 0x0000000a000a7308 */ /* 0x000e620000000800 */
[C---:B------:R-:W-:Y:S01]  /*13070*/  FADD.FTZ R125, R21.reuse, R6 ;  /* 0x00000006157d7221 */ /* 0x040fe20000010000 */
[----:B------:R-:W-:Y:S01]  /*13080*/  F2FP.BF16.F32.PACK_AB R184, R21, R184 ;  /* 0x000000b815b8723e */ /* 0x000fe200000010ff */
[--C-:B------:R-:W-:Y:S01]  /*13090*/  FFMA.FTZ R153, R153, UR11, -R139.reuse ;  /* 0x0000000b99997c23 */ /* 0x100fe2000801088b */
[----:B------:R-:W-:Y:S01]  /*130a0*/  FFMA.FTZ R156, R156, UR11, -R139 ;  /* 0x0000000b9c9c7c23 */ /* 0x000fe2000801088b */
[----:B------:R-:W-:Y:S01]  /*130b0*/  FADD.FTZ R125, R186, R125 ;  /* 0x0000007dba7d7221 */ /* 0x000fe20000010000 */
[----:B------:R-:W-:-:S02]  /*130c0*/  F2FP.BF16.F32.PACK_AB R190, R20, R190 ;  /* 0x000000be14be723e */ /* 0x000fc400000010ff */
[----:B------:R-:W2:Y:S01]  /*130d0*/  MUFU.EX2 R13, R13 ;  /* 0x0000000d000d7308 */ /* 0x000ea20000000800 */
[----:B0-----:R-:W-:Y:S01]  /*130e0*/  FFMA.FTZ R3, R8, R3, R189 ;  /* 0x0000000308037223 */ /* 0x001fe200000100bd */
[C---:B------:R-:W-:Y:S01]  /*130f0*/  FADD.FTZ R125, R122.reuse, R125 ;  /* 0x0000007d7a7d7221 */ /* 0x040fe20000010000 */
[C---:B------:R-:W-:Y:S01]  /*13100*/  ISETP.GT.AND P2, PT, R7.reuse, UR55, PT ;  /* 0x0000003707007c0c */ /* 0x040fe2000bf44270 */
[----:B------:R-:W-:Y:S01]  /*13110*/  VIADD R7, R7, 0xffffffff ;  /* 0xffffffff07077836 */ /* 0x000fe20000000000 */
[----:B------:R-:W-:Y:S01]  /*13120*/  F2FP.BF16.F32.PACK_AB R186, R122, R186 ;  /* 0x000000ba7aba723e */ /* 0x000fe200000010ff */
[----:B------:R-:W-:Y:S01]  /*13130*/  FADD.FTZ R129, R180, R125 ;  /* 0x0000007db4817221 */ /* 0x000fe20000010000 */
[----:B------:R-:W-:Y:S01]  /*13140*/  F2FP.BF16.F32.PACK_AB R180, R126, R180 ;  /* 0x000000b47eb4723e */ /* 0x000fe200000010ff */
[----:B------:R-:W0:Y:S01]  /*13150*/  MUFU.EX2 R185, R185 ;  /* 0x000000b900b97308 */ /* 0x000e220000000800 */
[----:B-1----:R-:W-:Y:S01]  /*13160*/  FADD.FTZ R6, R10, R3 ;  /* 0x000000030a067221 */ /* 0x002fe20000010000 */
[----:B------:R-:W-:Y:S01]  /*13170*/  FADD.FTZ R129, R126, R129 ;  /* 0x000000817e817221 */ /* 0x000fe20000010000 */
[----:B------:R-:W-:Y:S01]  /*13180*/  FFMA.FTZ R3, R142, UR11, -R139 ;  /* 0x0000000b8e037c23 */ /* 0x000fe2000801088b */
[----:B------:R-:W-:Y:S01]  /*13190*/  F2FP.BF16.F32.PACK_AB R189, R10, R189 ;  /* 0x000000bd0abd723e */ /* 0x000fe200000010ff */
[----:B------:R-:W-:Y:S01]  /*131a0*/  FADD.FTZ R6, R191, R6 ;  /* 0x00000006bf067221 */ /* 0x000fe20000010000 */
[----:B------:R-:W-:Y:S01]  /*131b0*/  FADD.FTZ R128, R182, R129 ;  /* 0x00000081b6807221 */ /* 0x000fe20000010000 */
[----:B------:R-:W-:Y:S01]  /*131c0*/  @!P1 PRMT R129, RZ, 0x654, R124 ;  /* 0x00000654ff819816 */ /* 0x000fe2000000007c */
[----:B------:R-:W1:Y:S01]  /*131d0*/  MUFU.EX2 R14, R14 ;  /* 0x0000000e000e7308 */ /* 0x000e620000000800 */
[----:B--2---:R-:W-:Y:S01]  /*131e0*/  FADD.FTZ R6, R13, R6 ;  /* 0x000000060d067221 */ /* 0x004fe20000010000 */
[----:B------:R-:W-:Y:S01]  /*131f0*/  FFMA.FTZ R124, R145, UR11, -R139 ;  /* 0x0000000b917c7c23 */ /* 0x000fe2000801088b */
[----:B------:R2:W-:Y:S01]  /*13200*/  @!P1 SYNCS.ARRIVE.TRANS64.RED.A1T0 RZ, [R129+URZ], RZ ;  /* 0x000000ff81ff99a7 */ /* 0x0005e2000810043f */
[----:B------:R-:W-:-:S02]  /*13210*/  F2FP.BF16.F32.PACK_AB R182, R127, R182 ;  /* 0x000000b67fb6723e */ /* 0x000fc400000010ff */
[----:B------:R-:W-:Y:S02]  /*13220*/  F2FP.BF16.F32.PACK_AB R191, R13, R191 ;  /* 0x000000bf0dbf723e */ /* 0x000fe400000010ff */
[----:B------:R-:W3:Y:S01]  /*13230*/  MUFU.EX2 R187, R187 ;  /* 0x000000bb00bb7308 */ /* 0x000ee20000000800 */
[----:B0-----:R-:W-:-:S07]  /*13240*/  FADD.FTZ R125, R185, R6 ;  /* 0x00000006b97d7221 */ /* 0x001fce0000010000 */
[----:B------:R-:W0:Y:S01]  /*13250*/  MUFU.EX2 R15, R15 ;  /* 0x0000000f000f7308 */ /* 0x000e220000000800 */
[C---:B-1----:R-:W-:Y:S01]  /*13260*/  FADD.FTZ R6, R14.reuse, R125 ;  /* 0x0000007d0e067221 */ /* 0x042fe20000010000 */
[----:B------:R-:W-:Y:S01]  /*13270*/  FADD.FTZ R125, R127, R128 ;  /* 0x000000807f7d7221 */ /* 0x000fe20000010000 */
[----:B------:R-:W-:-:S05]  /*13280*/  F2FP.BF16.F32.PACK_AB R185, R14, R185 ;  /* 0x000000b90eb9723e */ /* 0x000fca00000010ff */
[----:B------:R-:W2:Y:S01]  /*13290*/  MUFU.EX2 R181, R181 ;  /* 0x000000b500b57308 */ /* 0x000ea20000000800 */
[----:B---3--:R-:W-:-:S07]  /*132a0*/  FADD.FTZ R6, R187, R6 ;  /* 0x00000006bb067221 */ /* 0x008fce0000010000 */
[----:B------:R-:W1:Y:S01]  /*132b0*/  MUFU.EX2 R120, R120 ;  /* 0x0000007800787308 */ /* 0x000e620000000800 */
[C---:B0-----:R-:W-:Y:S01]  /*132c0*/  FADD.FTZ R6, R15.reuse, R6 ;  /* 0x000000060f067221 */ /* 0x041fe20000010000 */
[----:B------:R-:W-:-:S06]  /*132d0*/  F2FP.BF16.F32.PACK_AB R187, R15, R187 ;  /* 0x000000bb0fbb723e */ /* 0x000fcc00000010ff */
[----:B------:R-:W0:Y:S01]  /*132e0*/  MUFU.EX2 R183, R183 ;  /* 0x000000b700b77308 */ /* 0x000e220000000800 */
[----:B--2---:R-:W-:-:S07]  /*132f0*/  FADD.FTZ R129, R181, R6 ;  /* 0x00000006b5817221 */ /* 0x004fce0000010000 */
[----:B------:R2:W3:Y:S01]  /*13300*/  MUFU.EX2 R0, R133 ;  /* 0x0000008500007308 */ /* 0x0004e20000000800 */
[C---:B-1----:R-:W-:Y:S01]  /*13310*/  FADD.FTZ R6, R120.reuse, R129 ;  /* 0x0000008178067221 */ /* 0x042fe20000010000 */
[----:B------:R-:W-:-:S06]  /*13320*/  F2FP.BF16.F32.PACK_AB R181, R120, R181 ;  /* 0x000000b578b5723e */ /* 0x000fcc00000010ff */
[----:B------:R-:W1:Y:S01]  /*13330*/  MUFU.EX2 R172, R172 ;  /* 0x000000ac00ac7308 */ /* 0x000e620000000800 */
[----:B--2---:R-:W-:Y:S01]  /*13340*/  FADD.FTZ R133, R176, R125 ;  /* 0x0000007db0857221 */ /* 0x004fe20000010000 */
[----:B0-----:R-:W-:Y:S01]  /*13350*/  FADD.FTZ R129, R183, R6 ;  /* 0x00000006b7817221 */ /* 0x001fe20000010000 */
[--C-:B------:R-:W-:Y:S01]  /*13360*/  FFMA.FTZ R125, R149, UR11, -R139.reuse ;  /* 0x0000000b957d7c23 */ /* 0x100fe2000801088b */
[----:B------:R-:W-:Y:S01]  /*13370*/  FFMA.FTZ R139, R158, UR11, -R139 ;  /* 0x0000000b9e8b7c23 */ /* 0x000fe2000801088b */
[C---:B------:R-:W-:Y:S01]  /*13380*/  FADD.FTZ R133, R130.reuse, R133 ;  /* 0x0000008582857221 */ /* 0x040fe20000010000 */
[----:B------:R-:W-:Y:S02]  /*13390*/  F2FP.BF16.F32.PACK_AB R176, R130, R176 ;  /* 0x000000b082b0723e */ /* 0x000fe400000010ff */
[----:B------:R-:W0:Y:S01]  /*133a0*/  MUFU.EX2 R177, R177 ;  /* 0x000000b100b17308 */ /* 0x000e220000000800 */
[----:B------:R-:W-:Y:S01]  /*133b0*/  FADD.FTZ R128, R178, R133 ;  /* 0x00000085b2807221 */ /* 0x000fe20000010000 */
[C---:B---3--:R-:W-:Y:S01]  /*133c0*/  FADD.FTZ R6, R0.reuse, R129 ;  /* 0x0000008100067221 */ /* 0x048fe20000010000 */
[----:B------:R-:W-:Y:S01]  /*133d0*/  F2FP.BF16.F32.PACK_AB R183, R0, R183 ;  /* 0x000000b700b7723e */ /* 0x000fe200000010ff */
[----:B------:R-:W-:-:S02]  /*133e0*/  IMAD.MOV.U32 R0, RZ, RZ, R123 ;  /* 0x000000ffff007224 */ /* 0x000fc400078e007b */
[C---:B------:R-:W-:Y:S01]  /*133f0*/  FADD.FTZ R133, R131.reuse, R128 ;  /* 0x0000008083857221 */ /* 0x040fe20000010000 */
[----:B------:R-:W-:Y:S01]  /*13400*/  F2FP.BF16.F32.PACK_AB R178, R131, R178 ;  /* 0x000000b283b2723e */ /* 0x000fe200000010ff */
[----:B------:R-:W2:Y:S02]  /*13410*/  MUFU.EX2 R134, R134 ;  /* 0x0000008600867308 */ /* 0x000ea40000000800 */
[----:B-1----:R-:W-:-:S06]  /*13420*/  FADD.FTZ R133, R172, R133 ;  /* 0x00000085ac857221 */ /* 0x002fcc0000010000 */
[----:B------:R-:W1:Y:S01]  /*13430*/  MUFU.EX2 R121, R121 ;  /* 0x0000007900797308 */ /* 0x000e620000000800 */
[----:B0-----:R-:W-:-:S07]  /*13440*/  FADD.FTZ R6, R177, R6 ;  /* 0x00000006b1067221 */ /* 0x001fce0000010000 */
[----:B------:R-:W0:Y:S01]  /*13450*/  MUFU.EX2 R174, R174 ;  /* 0x000000ae00ae7308 */ /* 0x000e220000000800 */
[C---:B--2---:R-:W-:Y:S01]  /*13460*/  FADD.FTZ R133, R134.reuse, R133 ;  /* 0x0000008586857221 */ /* 0x044fe20000010000 */
[----:B------:R-:W-:-:S06]  /*13470*/  F2FP.BF16.F32.PACK_AB R172, R134, R172 ;  /* 0x000000ac86ac723e */ /* 0x000fcc00000010ff */
[----:B------:R-:W2:Y:S01]  /*13480*/  MUFU.EX2 R179, R179 ;  /* 0x000000b300b37308 */ /* 0x000ea20000000800 */
[C---:B-1----:R-:W-:Y:S01]  /*13490*/  FADD.FTZ R6, R121.reuse, R6 ;  /* 0x0000000679067221 */ /* 0x042fe20000010000 */
[----:B------:R-:W-:-:S06]  /*134a0*/  F2FP.BF16.F32.PACK_AB R177, R121, R177 ;  /* 0x000000b179b1723e */ /* 0x000fcc00000010ff */
[----:B------:R-:W1:Y:S01]  /*134b0*/  MUFU.EX2 R135, R135 ;  /* 0x0000008700877308 */ /* 0x000e620000000800 */
[----:B0-----:R-:W-:-:S07]  /*134c0*/  FADD.FTZ R12, R174, R133 ;  /* 0x00000085ae0c7221 */ /* 0x001fce0000010000 */
        /* <DEDUP_REMOVED lines=29> */
[----:B0-----:R-:W-:Y:S01]  /*136a0*/  FADD.FTZ R127, R170, R127 ;  /* 0x0000007faa7f7221 */ /* 0x001fe20000010000 */
[----:B------:R-:W-:-:S03]  /*136b0*/  F2FP.BF16.F32.PACK_AB R170, R2, R170 ;  /* 0x000000aa02aa723e */ /* 0x000fc600000010ff */
[----:B------:R-:W-:Y:S01]  /*136c0*/  FADD.FTZ R6, R2, R127 ;  /* 0x0000007f02067221 */ /* 0x000fe20000010000 */
[----:B------:R-:W-:Y:S02]  /*136d0*/  IMAD.MOV.U32 R2, RZ, RZ, R9 ;  /* 0x000000ffff027224 */ /* 0x000fe400078e0009 */
[----:B--2---:R-:W-:-:S04]  /*136e0*/  FADD.FTZ R13, R156, R13 ;  /* 0x0000000d9c0d7221 */ /* 0x004fc80000010000 */
[C---:B-1----:R-:W-:Y:S01]  /*136f0*/  FADD.FTZ R3, R139.reuse, R13 ;  /* 0x0000000d8b037221 */ /* 0x042fe20000010000 */
[----:B------:R-:W-:Y:S01]  /*13700*/  F2FP.BF16.F32.PACK_AB R171, R139, R156 ;  /* 0x0000009c8bab723e */ /* 0x000fe200000010ff */
[----:B------:R-:W-:Y:S06]  /*13710*/  @P2 BRA `(.L_x_1583) ;  /* 0xffffffc800642947 */ /* 0x000fec000383ffff */
[----:B------:R-:W-:Y:S01]  /*13720*/  IMAD.MOV.U32 R0, RZ, RZ, R123 ;  /* 0x000000ffff007224 */ /* 0x000fe200078e007b */
[----:B------:R-:W-:Y:S01]  /*13730*/  UMOV UR36, UR5 ;  /* 0x0000000500247c82 */ /* 0x000fe20008000000 */
[----:B------:R-:W-:Y:S01]  /*13740*/  IMAD.MOV.U32 R2, RZ, RZ, R9 ;  /* 0x000000ffff027224 */ /* 0x000fe200078e0009 */
[----:B------:R-:W-:-:S06]  /*13750*/  UMOV UR39, UR54 ;  /* 0x0000003600277c82 */ /* 0x000fcc0008000000 */
.L_x_1566:
[----:B------:R-:W-:Y:S01]  /*13760*/  R2UR UR5, R192 ;  /* 0x00000000c00572ca */ /* 0x000fe200000e0000 */
[----:B------:R-:W-:Y:S01]  /*13770*/  ULDC UR4, c[0x0][0x448] ;  /* 0x0001120000047ab9 */ /* 0x000fe20000000800 */
[----:B------:R-:W-:Y:S01]  /*13780*/  IADD3 R9, R22, 0x1, -R19 ;  /* 0x0000000116097810 */ /* 0x000fe20007ffe813 */
[----:B------:R-:W-:Y:S01]  /*13790*/  UISETP.NE.AND UP0, UPT, UR4, 0x1, UPT ;  /* 0x000000010400788c */ /* 0x000fe2000bf05270 */
[----:B------:R-:W-:Y:S02]  /*137a0*/  ULDC UR10, c[0x0][0x9e4] ;  /* 0x00027900000a7ab9 */ /* 0x000fe40000000800 */
[----:B------:R-:W-:Y:S01]  /*137b0*/  R2UR UR7, R9 ;  /* 0x00000000090772ca */ /* 0x000fe200000e0000 */
[----:B------:R-:W-:Y:S01]  /*137c0*/  UISETP.GE.AND UP1, UPT, UR10, 0x1, UPT ;  /* 0x000000010a00788c */ /* 0x000fe2000bf26270 */
[----:B------:R-:W-:-:S05]  /*137d0*/  ULDC UR15, c[0x0][0x9dc] ;  /* 0x00027700000f7ab9 */ /* 0x000fca0000000800 */
[----:B------:R-:W-:Y:S01]  /*137e0*/  UIADD3 UR6, UR5, 0x7f, URZ ;  /* 0x0000007f05067890 */ /* 0x000fe2000fffe03f */
        /* <DEDUP_REMOVED lines=19> */
.L_x_1585:
[----:B------:R-:W-:-:S11]  /*13920*/  UISETP.NE.AND UP2, UPT, UR10, 0x1, UPT ;  /* 0x000000010a00788c */ /* 0x000fd6000bf45270 */
[----:B------:R-:W-:Y:S02]  /*13930*/  @UP2 ULDC.64 UR4, c[0x0][0x9e8] ;  /* 0x00027a0000042ab9 */ /* 0x000fe40000000a00 */
[----:B------:R-:W-:-:S04]  /*13940*/  UIMAD.WIDE.U32 UR6, UR14, UR4, URZ ;  /* 0x000000040e0672a5 */ /* 0x000fc8000f8e003f */
[----:B------:R-:W-:-:S12]  /*13950*/  @UP2 USHF.R.U32.HI UR14, URZ, UR5, UR7 ;  /* 0x000000053f0e2299 */ /* 0x000fd80008011607 */
.L_x_1586:
[----:B------:R-:W-:-:S04]  /*13960*/  UIMAD UR10, UR14, UR10, URZ ;  /* 0x0000000a0e0a72a4 */ /* 0x000fc8000f8e023f */
[----:B------:R-:W-:-:S04]  /*13970*/  UISETP.LT.AND UP2, UPT, UR15, UR10, UPT ;  /* 0x0000000a0f00728c */ /* 0x000fc8000bf41270 */
[----:B------:R-:W-:-:S12]  /*13980*/  USEL UR15, UR15, UR10, !UP2 ;  /* 0x0000000a0f0f7287 */ /* 0x000fd8000d000000 */
.L_x_1584:
        /* <DEDUP_REMOVED lines=15> */
.L_x_1596:
[----:B------:R-:W-:-:S04]  /*13a80*/  UIADD3 UR36, UR4, 0x1, URZ ;  /* 0x0000000104247890 */ /* 0x000fc8000fffe03f */
[----:B------:R-:W-:-:S04]  /*13a90*/  UISETP.NE.AND UP2, UPT, UR36, 0x2, UPT ;  /* 0x000000022400788c */ /* 0x000fc8000bf45270 */
[----:B------:R-:W-:Y:S02]  /*13aa0*/  USEL UR39, URZ, 0x1, UP2 ;  /* 0x000000013f277887 */ /* 0x000fe40009000000 */
[----:B------:R-:W-:Y:S02]  /*13ab0*/  USEL UR36, UR36, URZ, UP2 ;  /* 0x0000003f24247287 */ /* 0x000fe40009000000 */
[----:B------:R-:W-:Y:S01]  /*13ac0*/  ULOP3.LUT UR39, UR7, UR39, URZ, 0x3c, !UPT ;  /* 0x0000002707277292 */ /* 0x000fe2000f8e3c3f */
[----:B------:R-:W-:Y:S11]  /*13ad0*/  @!P0 BRA `(.L_x_1588) ;  /* 0x0000000000048947 */ /* 0x000ff60003800000 */
[----:B------:R-:W-:Y:S01]  /*13ae0*/  BPT.TRAP 0x1 ;  /* 0x000000040000795c */ /* 0x000fe20000300000 */
.L_x_1588:
[----:B------:R-:W-:Y:S01]  /*13af0*/  ULEA UR6, UR36, UR37, 0x3 ;  /* 0x0000002524067291 */ /* 0x000fe2000f8e183f */
[----:B------:R-:W-:-:S05]  /*13b00*/  IMAD.U32 R0, RZ, RZ, UR39 ;  /* 0x00000027ff007e24 */ /* 0x000fca000f8e00ff */
[----:B------:R-:W-:-:S04]  /*13b10*/  SHF.L.U32 R0, R0, 0x1f, RZ ;  /* 0x0000001f00007819 */ /* 0x000fc800000006ff */
[----:B------:R0:W1:Y:S01]  /*13b20*/  SYNCS.PHASECHK.TRANS64.TRYWAIT P2, [UR6+0x30830], R0 ;  /* 0x03083000ff0075a7 */ /* 0x0000620008040146 */
[----:B------:R-:W-:Y:S05]  /*13b30*/  @!P0 BRA `(.L_x_1589) ;  /* 0x0000000000048947 */ /* 0x000fea0003800000 */
[----:B------:R-:W-:Y:S01]  /*13b40*/  BPT.TRAP 0x1 ;  /* 0x000000040000795c */ /* 0x000fe20000300000 */
.L_x_1589:
[-C--:B------:R-:W-:Y:S01]  /*13b50*/  FMUL.FTZ R24, R24, R11.reuse ;  /* 0x0000000b18187220 */ /* 0x080fe20000410000 */
[----:B------:R-:W-:Y:S01]  /*13b60*/  FMUL.FTZ R25, R25, R11 ;  /* 0x0000000b19197220 */ /* 0x000fe20000410000 */
[----:B-1----:R-:W-:Y:S06]  /*13b70*/  @P2 BRA `(.L_x_1590) ;  /* 0x0000000000082947 */ /* 0x002fec0003800000 */
[----:B------:R-:W1:Y:S02]  /*13b80*/  SYNCS.PHASECHK.TRANS64.TRYWAIT P2, [UR6+0x30830], R0 ;  /* 0x03083000ff0075a7 */ /* 0x000e640008040146 */
[----:B-1----:R-:W-:Y:S05]  /*13b90*/  @!P2 BRA `(.L_x_1591) ;  /* 0x000001440004a947 */ /* 0x002fea0003800000 */
.L_x_1590:
        /* <DEDUP_REMOVED lines=163> */
.L_x_1592:
[----:B------:R-:W-:Y:S01]  /*145d0*/  ULEA UR10, UR4, UR37, 0x3 ;  /* 0x00000025040a7291 */ /* 0x000fe2000f8e183f */
[----:B01----:R-:W-:-:S05]  /*145e0*/  IMAD.U32 R0, RZ, RZ, UR7 ;  /* 0x00000007ff007e24 */ /* 0x003fca000f8e00ff */
[----:B------:R-:W-:-:S04]  /*145f0*/  SHF.L.U32 R0, R0, 0x1f, RZ ;  /* 0x0000001f00007819 */ /* 0x000fc800000006ff */
[----:B------:R0:W1:Y:S01]  /*14600*/  SYNCS.PHASECHK.TRANS64.TRYWAIT P2, [UR10+0x30850], R0 ;  /* 0x03085000ff0075a7 */ /* 0x000062000804014a */
[----:B------:R-:W-:Y:S05]  /*14610*/  @!P0 BRA `(.L_x_1593) ;  /* 0x0000000000048947 */ /* 0x000fea0003800000 */
[----:B------:R-:W-:Y:S01]  /*14620*/  BPT.TRAP 0x1 ;  /* 0x000000040000795c */ /* 0x000fe20000300000 */
.L_x_1593:
[----:B-1----:R-:W-:Y:S05]  /*14630*/  @P2 BRA `(.L_x_1594) ;  /* 0x0000000000082947 */ /* 0x002fea0003800000 */
[----:B------:R-:W1:Y:S02]  /*14640*/  SYNCS.PHASECHK.TRANS64.TRYWAIT P2, [UR10+0x30850], R0 ;  /* 0x03085000ff0075a7 */ /* 0x000e64000804014a */
[----:B-1----:R-:W-:Y:S05]  /*14650*/  @!P2 BRA `(.L_x_1595) ;  /* 0x00000138006ca947 */ /* 0x002fea0003800000 */
.L_x_1594:
[----:B------:R-:W-:Y:S01]  /*14660*/  UIADD3 UR6, UR37, 0x400, URZ ;  /* 0x0000040025067890 */ /* 0x000fe2000fffe03f */
[----:B------:R-:W-:Y:S01]  /*14670*/  WARPGROUP.ARRIVE ;  /* 0x00000000000079c5 */ /* 0x000fe20000000000 */
[----:B------:R-:W-:Y:S01]  /*14680*/  UMOV UR7, 0x40000040 ;  /* 0x4000004000077882 */ /* 0x000fe20000000000 */
[----:B01----:R-:W-:Y:S01]  /*14690*/  FMUL.FTZ R0, R120, UR5 ;  /* 0x0000000578007c20 */ /* 0x003fe20008410000 */
[----:B------:R-:W-:Y:S01]  /*146a0*/  USHF.R.U32.HI UR6, URZ, 0x4, UR6 ;  /* 0x000000043f067899 */ /* 0x000fe20008011606 */
[----:B------:R-:W-:Y:S01]  /*146b0*/  FMUL.FTZ R8, R121, UR5 ;  /* 0x0000000579087c20 */ /* 0x000fe20008410000 */
        /* <DEDUP_REMOVED lines=68> */
[----:B------:R-:W-:Y:S01]  /*14b00*/  ISETP.GT.AND P2, PT, R7, UR54, PT ;  /* 0x0000003607007c0c */ /* 0x000fe2000bf44270 */
        /* <DEDUP_REMOVED lines=38> */
[----:B------:R-:W3:Y:S08]  /*14d70*/  MUFU.TANH R14, R14 ;  /* 0x0000000e000e7308 */ /* 0x000ef00000002400 */
[----:B------:R-:W4:Y:S01]  /*14d80*/  MUFU.TANH R20, R20 ;  /* 0x0000001400147308 */ /* 0x000f220000002400 */
[----:B------:R-:W-:-:S02]  /*14d90*/  WARPGROUP.DEPBAR.LE gsb0, 0x0 ;  /* 0x00008000000079c5 */ /* 0x000fc40000010000 */
[----:B------:R-:W-:-:S05]  /*14da0*/  WARPGROUP.ARRIVE ;  /* 0x00000000000079c5 */ /* 0x000fca0000000000 */
[----:B------:R-:W5:Y:S01]  /*14db0*/  MUFU.TANH R120, R120 ;  /* 0x0000007800787308 */ /* 0x000f620000002400 */
[----:B------:R-:W-:Y:S01]  /*14dc0*/  HGMMA.64x192x16.F32.BF16 R24, R184, gdesc[UR4].tnspB, R24, gsb0 ;  /* 0x42e00004b8187df0 */ /* 0x000fe20008001818 */
[----:B------:R-:W-:Y:S01]  /*14dd0*/  UIADD3 UR6, UR4, 0x100, URZ ;  /* 0x0000010004067890 */ /* 0x000fe2000fffe03f */
[----:B--2---:R-:W-:Y:S01]  /*14de0*/  FMNMX.FTZ R11, R2, R11, !PT ;  /* 0x0000000b020b7209 */ /* 0x004fe20007810000 */
[----:B------:R-:W-:-:S04]  /*14df0*/  UMOV UR7, 0x40000040 ;  /* 0x4000004000077882 */ /* 0x000fc80000000000 */
[----:B------:R-:W2:Y:S01]  /*14e00*/  MUFU.TANH R123, R123 ;  /* 0x0000007b007b7308 */ /* 0x000ea20000002400 */
[----:B------:R-:W0:Y:S07]  /*14e10*/  SHFL.BFLY PT, R2, R11, 0x1, 0x1f ;  /* 0x0c201f000b027f89 */ /* 0x000e2e00000e0000 */
[----:B------:R-:W2:Y:S08]  /*14e20*/  MUFU.TANH R124, R124 ;  /* 0x0000007c007c7308 */ /* 0x000eb00000002400 */
[----:B------:R-:W2:Y:S08]  /*14e30*/  MUFU.TANH R127, R127 ;  /* 0x0000007f007f7308 */ /* 0x000eb00000002400 */
[----:B------:R-:W2:Y:S01]  /*14e40*/  MUFU.TANH R129, R129 ;  /* 0x0000008100817308 */ /* 0x000ea20000002400 */
[----:B0-----:R-:W-:-:S05]  /*14e50*/  FMNMX.FTZ R2, R11, R2, !PT ;  /* 0x000000020b027209 */ /* 0x001fca0007810000 */
[C---:B------:R-:W-:Y:S02]  /*14e60*/  FADD.FTZ R9, -R2.reuse, R9 ;  /* 0x0000000902097221 */ /* 0x040fe40000010100 */
[----:B------:R-:W0:Y:S02]  /*14e70*/  MUFU.TANH R131, R131 ;  /* 0x0000008300837308 */ /* 0x000e240000002400 */
[----:B------:R-:W-:Y:S01]  /*14e80*/  FMUL.FTZ R11, R9, UR11 ;  /* 0x0000000b090b7c20 */ /* 0x000fe20008410000 */
[----:B------:R-:W-:-:S04]  /*14e90*/  FMUL.FTZ R9, R2, UR11 ;  /* 0x0000000b02097c20 */ /* 0x000fc80008410000 */
[--C-:B------:R-:W-:Y:S01]  /*14ea0*/  FFMA.FTZ R188, R0, UR11, -R9.reuse ;  /* 0x0000000b00bc7c23 */ /* 0x100fe20008010809 */
[----:B------:R-:W-:Y:S01]  /*14eb0*/  FMNMX.FTZ R0, R12, R10, !PT ;  /* 0x0000000a0c007209 */ /* 0x000fe20007810000 */
[--C-:B------:R-:W-:Y:S01]  /*14ec0*/  FFMA.FTZ R190, R15, UR11, -R9.reuse ;  /* 0x0000000b0fbe7c23 */ /* 0x100fe20008010809 */
[----:B------:R-:W0:Y:S01]  /*14ed0*/  MUFU.TANH R132, R132 ;  /* 0x0000008400847308 */ /* 0x000e220000002400 */
[--C-:B------:R-:W-:Y:S01]  /*14ee0*/  FFMA.FTZ R160, R8, UR11, -R9.reuse ;  /* 0x0000000b08a07c23 */ /* 0x100fe20008010809 */
[----:B-1----:R-:W-:Y:S01]  /*14ef0*/  FMNMX.FTZ R161, R13, R0, !PT ;  /* 0x000000000da17209 */ /* 0x002fe20007810000 */
[--C-:B------:R-:W-:Y:S01]  /*14f00*/  FFMA.FTZ R134, R134, UR11, -R9.reuse ;  /* 0x0000000b86867c23 */ /* 0x100fe20008010809 */
[----:B------:R-:W-:Y:S02]  /*14f10*/  FFMA.FTZ R148, R148, UR11, -R9 ;  /* 0x0000000b94947c23 */ /* 0x000fe40008010809 */
[----:B---3--:R-:W-:Y:S02]  /*14f20*/  FMNMX.FTZ R161, R14, R161, !PT ;  /* 0x000000a10ea17209 */ /* 0x008fe40007810000 */
[----:B------:R-:W1:Y:S02]  /*14f30*/  MUFU.TANH R143, R143 ;  /* 0x0000008f008f7308 */ /* 0x000e640000002400 */
[----:B----4-:R-:W-:-:S04]  /*14f40*/  FMNMX.FTZ R161, R20, R161, !PT ;  /* 0x000000a114a17209 */ /* 0x010fc80007810000 */
[----:B-----5:R-:W-:Y:S01]  /*14f50*/  FMNMX.FTZ R0, R120, R161, !PT ;  /* 0x000000a178007209 */ /* 0x020fe20007810000 */
[--C-:B------:R-:W-:Y:S01]  /*14f60*/  FFMA.FTZ R161, R21, UR11, -R9.reuse ;  /* 0x0000000b15a17c23 */ /* 0x100fe20008010809 */
[----:B------:R-:W3:Y:S01]  /*14f70*/  MUFU.TANH R146, R146 ;  /* 0x0000009200927308 */ /* 0x000ee20000002400 */
[--C-:B------:R-:W-:Y:S01]  /*14f80*/  FFMA.FTZ R21, R122, UR11, -R9.reuse ;  /* 0x0000000b7a157c23 */ /* 0x100fe20008010809 */
[----:B--2---:R-:W-:Y:S01]  /*14f90*/  FMNMX.FTZ R15, R123, R0, !PT ;  /* 0x000000007b0f7209 */ /* 0x004fe20007810000 */
[--C-:B------:R-:W-:Y:S01]  /*14fa0*/  FFMA.FTZ R122, R130, UR11, -R9.reuse ;  /* 0x0000000b827a7c23 */ /* 0x100fe20008010809 */
[----:B------:R-:W-:Y:S02]  /*14fb0*/  FFMA.FTZ R130, R145, UR11, -R9 ;  /* 0x0000000b91827c23 */ /* 0x000fe40008010809 */
[----:B------:R-:W-:Y:S02]  /*14fc0*/  FMNMX.FTZ R0, R124, R15, !PT ;  /* 0x0000000f7c007209 */ /* 0x000fe40007810000 */
[----:B------:R-:W2:Y:S02]  /*14fd0*/  MUFU.TANH R147, R147 ;  /* 0x0000009300937308 */ /* 0x000ea40000002400 */
[----:B------:R-:W-:-:S04]  /*14fe0*/  FMNMX.FTZ R0, R127, R0, !PT ;  /* 0x000000007f007209 */ /* 0x000fc80007810000 */
[----:B------:R-:W-:Y:S02]  /*14ff0*/  FMNMX.FTZ R0, R129, R0, !PT ;  /* 0x0000000081007209 */ /* 0x000fe40007810000 */
[----:B------:R-:W4:Y:S02]  /*15000*/  MUFU.TANH R150, R150 ;  /* 0x0000009600967308 */ /* 0x000f240000002400 */
[----:B0-----:R-:W-:-:S04]  /*15010*/  FMNMX.FTZ R15, R131, R0, !PT ;  /* 0x00000000830f7209 */ /* 0x001fc80007810000 */
[----:B------:R-:W-:Y:S02]  /*15020*/  FMNMX.FTZ R0, R132, R15, !PT ;  /* 0x0000000f84007209 */ /* 0x000fe40007810000 */
[----:B------:R-:W0:Y:S02]  /*15030*/  MUFU.TANH R151, R151 ;  /* 0x0000009700977308 */ /* 0x000e240000002400 */
[----:B-1----:R-:W-:-:S04]  /*15040*/  FMNMX.FTZ R15, R143, R0, !PT ;  /* 0x000000008f0f7209 */ /* 0x002fc80007810000 */
[----:B---3--:R-:W-:Y:S02]  /*15050*/  FMNMX.FTZ R0, R146, R15, !PT ;  /* 0x0000000f92007209 */ /* 0x008fe40007810000 */
[----:B------:R-:W1:Y:S02]  /*15060*/  MUFU.TANH R152, R152 ;  /* 0x0000009800987308 */ /* 0x000e640000002400 */
[----:B--2---:R-:W-:-:S04]  /*15070*/  FMNMX.FTZ R15, R147, R0, !PT ;  /* 0x00000000930f7209 */ /* 0x004fc80007810000 */
[----:B----4-:R-:W-:Y:S02]  /*15080*/  FMNMX.FTZ R0, R150, R15, !PT ;  /* 0x0000000f96007209 */ /* 0x010fe40007810000 */
[----:B------:R-:W2:Y:S02]  /*15090*/  MUFU.TANH R153, R153 ;  /* 0x0000009900997308 */ /* 0x000ea40000002400 */
[----:B0-----:R-:W-:-:S06]  /*150a0*/  FMNMX.FTZ R15, R151, R0, !PT ;  /* 0x00000000970f7209 */ /* 0x001fcc0007810000 */
        /* <DEDUP_REMOVED lines=12> */
[----:B------:R-:W-:Y:S01]  /*15170*/  MUFU.EX2 R11, R11 ;  /* 0x0000000b000b7308 */ /* 0x000fe20000000800 */
[----:B-1----:R-:W-:-:S07]  /*15180*/  FMNMX.FTZ R0, R158, R15, !PT ;  /* 0x0000000f9e007209 */ /* 0x002fce0007810000 */
[----:B------:R-:W-:Y:S01]  /*15190*/  MUFU.EX2 R188, R188 ;  /* 0x000000bc00bc7308 */ /* 0x000fe20000000800 */
[----:B--2---:R-:W-:-:S05]  /*151a0*/  FMNMX.FTZ R0, R159, R0, !PT ;  /* 0x000000009f007209 */ /* 0x004fca0007810000 */
[----:B------:R-:W0:Y:S02]  /*151b0*/  SHFL.BFLY PT, R15, R0, 0x2, 0x1f ;  /* 0x0c401f00000f7f89 */ /* 0x000e2400000e0000 */
[----:B------:R-:W-:Y:S08]  /*151c0*/  MUFU.EX2 R160, R160 ;  /* 0x000000a000a07308 */ /* 0x000ff00000000800 */
[----:B------:R-:W-:Y:S08]  /*151d0*/  MUFU.EX2 R190, R190 ;  /* 0x000000be00be7308 */ /* 0x000ff00000000800 */
[----:B------:R-:W-:Y:S01]  /*151e0*/  MUFU.EX2 R161, R161 ;  /* 0x000000a100a17308 */ /* 0x000fe20000000800 */
[----:B0-----:R-:W-:Y:S01]  /*151f0*/  FMNMX.FTZ R8, R0, R15, !PT ;  /* 0x0000000f00087209 */ /* 0x001fe20007810000 */
[----:B------:R-:W-:-:S06]  /*15200*/  FFMA.FTZ R15, R144, UR11, -R9 ;  /* 0x0000000b900f7c23 */ /* 0x000fcc0008010809 */
[----:B------:R-:W-:Y:S01]  /*15210*/  MUFU.EX2 R21, R21 ;  /* 0x0000001500157308 */ /* 0x000fe20000000800 */
[----:B------:R-:W-:Y:S02]  /*15220*/  WARPGROUP.DEPBAR.LE gsb0, 0x0 ;  /* 0x00008000000079c5 */ /* 0x000fe40000010000 */
[----:B------:R-:W-:Y:S01]  /*15230*/  WARPGROUP.ARRIVE ;  /* 0x00000000000079c5 */ /* 0x000fe20000000000 */
[--C-:B------:R-:W-:Y:S01]  /*15240*/  FFMA.FTZ R184, R121, UR11, -R9.reuse ;  /* 0x0000000b79b87c23 */ /* 0x100fe20008010809 */
[--C-:B------:R-:W-:Y:S01]  /*15250*/  FFMA.FTZ R186, R125, UR11, -R9.reuse ;  /* 0x0000000b7dba7c23 */ /* 0x100fe20008010809 */
[--C-:B------:R-:W-:Y:S01]  /*15260*/  FFMA.FTZ R121, R126, UR11, -R9.reuse ;  /* 0x0000000b7e797c23 */ /* 0x100fe20008010809 */
        /* <DEDUP_REMOVED lines=19> */
[----:B------:R-:W-:Y:S02]  /*153a0*/  FFMA.FTZ R128, R142, UR11, -R9 ;  /* 0x0000000b8e807c23 */ /* 0x000fe40008010809 */
[----:B------:R-:W-:Y:S01]  /*153b0*/  HGMMA.64x192x16.F32.BF16 R24, R176, gdesc[UR4].tnspB, R24, gsb0 ;  /* 0x42e00004b0187df0 */ /* 0x000fe20008001818 */
[----:B------:R-:W-:Y:S01]  /*153c0*/  UIADD3 UR6, UR4, 0x200, URZ ;  /* 0x0000020004067890 */ /* 0x000fe2000fffe03f */
[----:B------:R-:W-:Y:S01]  /*153d0*/  MUFU.EX2 R180, R180 ;  /* 0x000000b400b47308 */ /* 0x000fe20000000800 */
[----:B------:R-:W-:-:S07]  /*153e0*/  UMOV UR7, 0x40000040 ;  /* 0x4000004000077882 */ /* 0x000fce0000000000 */
        /* <DEDUP_REMOVED lines=14> */
[----:B0-----:R-:W-:-:S07]  /*154d0*/  FMNMX.FTZ R0, R8, R135, !PT ;  /* 0x0000008708007209 */ /* 0x001fce0007810000 */
[----:B------:R-:W-:Y:S01]  /*154e0*/  MUFU.EX2 R135, R148 ;  /* 0x0000009400877308 */ /* 0x000fe20000000800 */
[C---:B------:R-:W-:Y:S01]  /*154f0*/  FADD.FTZ R8, -R0.reuse, R10 ;  /* 0x0000000a00087221 */ /* 0x040fe20000010100 */
[----:B------:R-:W-:-:S03]  /*15500*/  FMUL.FTZ R10, R0, UR11 ;  /* 0x0000000b000a7c20 */ /* 0x000fc60008410000 */
[----:B------:R-:W-:Y:S01]  /*15510*/  FMUL.FTZ R8, R8, UR11 ;  /* 0x0000000b08087c20 */ /* 0x000fe20008410000 */
[--C-:B------:R-:W-:Y:S01]  /*15520*/  FFMA.FTZ R189, R12, UR11, -R10.reuse ;  /* 0x0000000b0cbd7c23 */ /* 0x100fe2000801080a */
[--C-:B------:R-:W-:Y:S01]  /*15530*/  FFMA.FTZ R187, R124, UR11, -R10.reuse ;  /* 0x0000000b7cbb7c23 */ /* 0x100fe2000801080a */
[----:B------:R-:W-:Y:S02]  /*15540*/  IMAD.U32 R124, RZ, RZ, UR36 ;  /* 0x00000024ff7c7e24 */ /* 0x000fe4000f8e00ff */
[--C-:B------:R-:W-:Y:S01]  /*15550*/  FFMA.FTZ R12, R13, UR11, -R10.reuse ;  /* 0x0000000b0d0c7c23 */ /* 0x100fe2000801080a */
[--C-:B------:R-:W-:Y:S01]  /*15560*/  FFMA.FTZ R191, R14, UR11, -R10.reuse ;  /* 0x0000000b0ebf7c23 */ /* 0x100fe2000801080a */
[----:B------:R-:W-:Y:S01]  /*15570*/  MUFU.EX2 R8, R8 ;  /* 0x0000000800087308 */ /* 0x000fe20000000800 */
[--C-:B------:R-:W-:Y:S01]  /*15580*/  FFMA.FTZ R13, R20, UR11, -R10.reuse ;  /* 0x0000000b140d7c23 */ /* 0x100fe2000801080a */
[----:B------:R-:W-:Y:S01]  /*15590*/  @!P1 LEA R124, R124, UR37, 0x3 ;  /* 0x000000257c7c9c11 */ /* 0x000fe2000f8e18ff */
[--C-:B------:R-:W-:Y:S01]  /*155a0*/  FFMA.FTZ R185, R120, UR11, -R10.reuse ;  /* 0x0000000b78b97c23 */ /* 0x100fe2000801080a */
[--C-:B------:R-:W-:Y:S01]  /*155b0*/  FFMA.FTZ R20, R127, UR11, -R10.reuse ;  /* 0x0000000b7f147c23 */ /* 0x100fe2000801080a */
[--C-:B------:R-:W-:Y:S01]  /*155c0*/  FFMA.FTZ R14, R123, UR11, -R10.reuse ;  /* 0x0000000b7b0e7c23 */ /* 0x100fe2000801080a */
[--C-:B------:R-:W-:Y:S01]  /*155d0*/  FFMA.FTZ R183, R132, UR11, -R10.reuse ;  /* 0x0000000b84b77c23 */ /* 0x100fe2000801080a */
[----:B------:R-:W-:Y:S01]  /*155e0*/  @!P1 VIADD R124, R124, 0x30840 ;  /* 0x000308407c7c9836 */ /* 0x000fe20000000000 */
[----:B------:R-:W0:Y:S01]  /*155f0*/  MUFU.EX2 R189, R189 ;  /* 0x000000bd00bd7308 */ /* 0x000e220000000800 */
[--C-:B------:R-:W-:Y:S01]  /*15600*/  FFMA.FTZ R181, R129, UR11, -R10.reuse ;  /* 0x0000000b81b57c23 */ /* 0x100fe2000801080a */
[--C-:B------:R-:W-:Y:S01]  /*15610*/  FFMA.FTZ R120, R131, UR11, -R10.reuse ;  /* 0x0000000b83787c23 */ /* 0x100fe2000801080a */
[----:B------:R-:W-:Y:S01]  /*15620*/  FFMA.FTZ R123, R143, UR11, -R10 ;  /* 0x0000000b8f7b7c23 */ /* 0x000fe2000801080a */
[----:B------:R-:W-:Y:S01]  /*15630*/  @!P1 PRMT R127, RZ, 0x654, R124 ;  /* 0x00000654ff7f9816 */ /* 0x000fe2000000007c */
[--C-:B------:R-:W-:Y:S01]  /*15640*/  FFMA.FTZ R177, R146, UR11, -R10.reuse ;  /* 0x0000000b92b17c23 */ /* 0x100fe2000801080a */
[--C-:B------:R-:W-:Y:S01]  /*15650*/  FFMA.FTZ R147, R147, UR11, -R10.reuse ;  /* 0x0000000b93937c23 */ /* 0x100fe2000801080a */
[--C-:B------:R-:W-:Y:S01]  /*15660*/  FFMA.FTZ R179, R150, UR11, -R10.reuse ;  /* 0x0000000b96b37c23 */ /* 0x100fe2000801080a */
[----:B------:R-:W1:Y:S01]  /*15670*/  MUFU.EX2 R12, R12 ;  /* 0x0000000c000c7308 */ /* 0x000e620000000800 */
[--C-:B------:R-:W-:Y:S01]  /*15680*/  FFMA.FTZ R155, R155, UR11, -R10.reuse ;  /* 0x0000000b9b9b7c23 */ /* 0x100fe2000801080a */
[--C-:B------:R-:W-:Y:S01]  /*15690*/  FFMA.FTZ R156, R156, UR11, -R10.reuse ;  /* 0x0000000b9c9c7c23 */ /* 0x100fe2000801080a */
[--C-:B------:R-:W-:Y:S01]  /*156a0*/  FFMA.FTZ R157, R157, UR11, -R10.reuse ;  /* 0x0000000b9d9d7c23 */ /* 0x100fe2000801080a */
[----:B------:R-:W-:Y:S01]  /*156b0*/  FFMA.FTZ R158, R158, UR11, -R10 ;  /* 0x0000000b9e9e7c23 */ /* 0x000fe2000801080a */
[----:B------:R-:W-:-:S03]  /*156c0*/  IMAD.U32 R129, RZ, RZ, UR10 ;  /* 0x0000000aff817e24 */ /* 0x000fc6000f8e00ff */
[----:B------:R-:W2:Y:S01]  /*156d0*/  MUFU.EX2 R191, R191 ;  /* 0x000000bf00bf7308 */ /* 0x000ea20000000800 */
[----:B0-----:R-:W-:Y:S01]  /*156e0*/  FFMA.FTZ R3, R8, R3, R189 ;  /* 0x0000000308037223 */ /* 0x001fe200000100bd */
[----:B------:R-:W-:-:S05]  /*156f0*/  @!P1 VIADD R129, R129, 0x30860 ;  /* 0x0003086081819836 */ /* 0x000fca0000000000 */
[----:B------:R-:W-:Y:S01]  /*15700*/  @!P1 PRMT R129, RZ, 0x654, R129 ;  /* 0x00000654ff819816 */ /* 0x000fe20000000081 */
[----:B------:R-:W0:Y:S01]  /*15710*/  MUFU.EX2 R13, R13 ;  /* 0x0000000d000d7308 */ /* 0x000e220000000800 */
[C---:B-1----:R-:W-:Y:S01]  /*15720*/  FADD.FTZ R132, R12.reuse, R3 ;  /* 0x000000030c847221 */ /* 0x042fe20000010000 */
[----:B------:R-:W-:-:S06]  /*15730*/  F2FP.BF16.F32.PACK_AB R189, R12, R189 ;  /* 0x000000bd0cbd723e */ /* 0x000fcc00000010ff */
[----:B------:R-:W-:Y:S01]  /*15740*/  MUFU.EX2 R185, R185 ;  /* 0x000000b900b97308 */ /* 0x000fe20000000800 */
[----:B--2---:R-:W-:-:S07]  /*15750*/  FADD.FTZ R132, R191, R132 ;  /* 0x00000084bf847221 */ /* 0x004fce0000010000 */
[----:B------:R-:W-:Y:S01]  /*15760*/  MUFU.EX2 R14, R14 ;  /* 0x0000000e000e7308 */ /* 0x000fe20000000800 */
[----:B0-----:R-:W-:-:S07]  /*15770*/  F2FP.BF16.F32.PACK_AB R191, R13, R191 ;  /* 0x000000bf0dbf723e */ /* 0x001fce00000010ff */
        /* <DEDUP_REMOVED lines=18> */
[----:B------:R-:W-:Y:S01]  /*158a0*/  FFMA.FTZ R9, R149, UR11, -R9 ;  /* 0x0000000b95097c23 */ /* 0x000fe20008010809 */
[----:B------:R-:W-:Y:S01]  /*158b0*/  HGMMA.64x192x16.F32.BF16 R24, R168, gdesc[UR4].tnspB, R24, gsb0 ;  /* 0x42e00004a8187df0 */ /* 0x000fe20008001818 */
[----:B------:R-:W-:Y:S01]  /*158c0*/  MUFU.EX2 R172, R172 ;  /* 0x000000ac00ac7308 */ /* 0x000fe20000000800 */
[----:B------:R-:W-:-:S07]  /*158d0*/  UMOV UR7, UR39 ;  /* 0x0000002700077c82 */ /* 0x000fce0008000000 */
[----:B------:R-:W-:Y:S08]  /*158e0*/  MUFU.EX2 R173, R173 ;  /* 0x000000ad00ad7308 */ /* 0x000ff00000000800 */
[----:B------:R-:W-:Y:S08]  /*158f0*/  MUFU.EX2 R174, R174 ;  /* 0x000000ae00ae7308 */ /* 0x000ff00000000800 */
[----:B------:R-:W-:Y:S08]  /*15900*/  MUFU.EX2 R175, R175 ;  /* 0x000000af00af7308 */ /* 0x000ff00000000800 */
[----:B------:R-:W0:Y:S01]  /*15910*/  MUFU.EX2 R9, R9 ;  /* 0x0000000900097308 */ /* 0x000e220000000800 */
[----:B------:R-:W-:-:S02]  /*15920*/  WARPGROUP.DEPBAR.LE gsb0, 0x0 ;  /* 0x00008000000079c5 */ /* 0x000fc40000010000 */
[----:B------:R1:W-:Y:S05]  /*15930*/  @!P1 SYNCS.ARRIVE.TRANS64.RED.A1T0 RZ, [R127+URZ], RZ ;  /* 0x000000ff7fff99a7 */ /* 0x0003ea000810043f */
[----:B------:R-:W-:Y:S01]  /*15940*/  MUFU.EX2 R171, R158 ;  /* 0x0000009e00ab7308 */ /* 0x000fe20000000800 */
[----:B0-----:R-:W-:Y:S02]  /*15950*/  F2FP.BF16.F32.PACK_AB R170, R9, R135 ;  /* 0x0000008709aa723e */ /* 0x001fe400000010ff */
[----:B------:R-:W-:Y:S02]  /*15960*/  F2FP.BF16.F32.PACK_AB R168, R130, R15 ;  /* 0x0000000f82a8723e */ /* 0x000fe400000010ff */
[----:B------:R-:W-:Y:S01]  /*15970*/  F2FP.BF16.F32.PACK_AB R169, R157, R156 ;  /* 0x0000009c9da9723e */ /* 0x000fe200000010ff */
[----:B-1----:R-:W-:Y:S01]  /*15980*/  FFMA.FTZ R127, R11, R6, R188 ;  /* 0x000000060b7f7223 */ /* 0x002fe200000100bc */
[----:B------:R-:W-:Y:S01]  /*15990*/  FFMA.FTZ R6, R151, UR11, -R10 ;  /* 0x0000000b97067c23 */ /* 0x000fe2000801080a */
[----:B------:R0:W-:Y:S01]  /*159a0*/  @!P1 SYNCS.ARRIVE.TRANS64.RED.A1T0 RZ, [R129+URZ], RZ ;  /* 0x000000ff81ff99a7 */ /* 0x0001e2000810043f */
[C---:B------:R-:W-:Y:S01]  /*159b0*/  F2FP.BF16.F32.PACK_AB R188, R160.reuse, R188 ;  /* 0x000000bca0bc723e */ /* 0x040fe200000010ff */
[----:B------:R-:W-:-:S03]  /*159c0*/  FADD.FTZ R127, R160, R127 ;  /* 0x0000007fa07f7221 */ /* 0x000fc60000010000 */
[----:B------:R-:W1:Y:S01]  /*159d0*/  MUFU.EX2 R6, R6 ;  /* 0x0000000600067308 */ /* 0x000e620000000800 */
[----:B------:R-:W-:Y:S01]  /*159e0*/  FADD.FTZ R136, R190, R127 ;  /* 0x0000007fbe887221 */ /* 0x000fe20000010000 */
[----:B------:R-:W-:-:S03]  /*159f0*/  F2FP.BF16.F32.PACK_AB R190, R161, R190 ;  /* 0x000000bea1be723e */ /* 0x000fc600000010ff */
[----:B------:R-:W-:Y:S01]  /*15a00*/  FADD.FTZ R3, R161, R136 ;  /* 0x00000088a1037221 */ /* 0x000fe20000010000 */
[----:B------:R-:W-:Y:S01]  /*15a10*/  FADD.FTZ R136, R13, R132 ;  /* 0x000000840d887221 */ /* 0x000fe20000010000 */
[--C-:B------:R-:W-:Y:S01]  /*15a20*/  FFMA.FTZ R132, R153, UR11, -R10.reuse ;  /* 0x0000000b99847c23 */ /* 0x100fe2000801080a */
[----:B------:R-:W-:Y:S01]  /*15a30*/  FFMA.FTZ R10, R159, UR11, -R10 ;  /* 0x0000000b9f0a7c23 */ /* 0x000fe2000801080a */
[----:B------:R-:W-:Y:S01]  /*15a40*/  FADD.FTZ R138, R184, R3 ;  /* 0x00000003b88a7221 */ /* 0x000fe20000010000 */
[----:B------:R-:W-:Y:S01]  /*15a50*/  FADD.FTZ R3, R185, R136 ;  /* 0x00000088b9037221 */ /* 0x000fe20000010000 */
[C---:B------:R-:W-:Y:S02]  /*15a60*/  F2FP.BF16.F32.PACK_AB R185, R14.reuse, R185 ;  /* 0x000000b90eb9723e */ /* 0x040fe400000010ff */
[C---:B------:R-:W-:Y:S01]  /*15a70*/  FADD.FTZ R127, R21.reuse, R138 ;  /* 0x0000008a157f7221 */ /* 0x040fe20000010000 */
[----:B------:R-:W-:Y:S01]  /*15a80*/  FADD.FTZ R136, R14, R3 ;  /* 0x000000030e887221 */ /* 0x000fe20000010000 */
[----:B------:R-:W2:Y:S01]  /*15a90*/  MUFU.EX2 R132, R132 ;  /* 0x0000008400847308 */ /* 0x000ea20000000800 */
[----:B------:R-:W-:Y:S01]  /*15aa0*/  F2FP.BF16.F32.PACK_AB R184, R21, R184 ;  /* 0x000000b815b8723e */ /* 0x000fe200000010ff */
[----:B------:R-:W-:Y:S01]  /*15ab0*/  FADD.FTZ R138, R186, R127 ;  /* 0x0000007fba8a7221 */ /* 0x000fe20000010000 */
[----:B------:R-:W-:Y:S01]  /*15ac0*/  FADD.FTZ R3, R187, R136 ;  /* 0x00000088bb037221 */ /* 0x000fe20000010000 */
[----:B------:R-:W-:-:S02]  /*15ad0*/  F2FP.BF16.F32.PACK_AB R187, R20, R187 ;  /* 0x000000bb14bb723e */ /* 0x000fc400000010ff */
[C---:B------:R-:W-:Y:S01]  /*15ae0*/  FADD.FTZ R127, R121.reuse, R138 ;  /* 0x0000008a797f7221 */ /* 0x040fe20000010000 */
[----:B------:R-:W-:Y:S01]  /*15af0*/  FADD.FTZ R136, R20, R3 ;  /* 0x0000000314887221 */ /* 0x000fe20000010000 */
[----:B------:R-:W3:Y:S01]  /*15b00*/  MUFU.EX2 R10, R10 ;  /* 0x0000000a000a7308 */ /* 0x000ee20000000800 */
[----:B------:R-:W-:Y:S01]  /*15b10*/  F2FP.BF16.F32.PACK_AB R186, R121, R186 ;  /* 0x000000ba79ba723e */ /* 0x000fe200000010ff */
        /* <DEDUP_REMOVED lines=20> */
[----:B-1----:R-:W-:Y:S02]  /*15c60*/  F2FP.BF16.F32.PACK_AB R179, R6, R179 ;  /* 0x000000b306b3723e */ /* 0x002fe400000010ff */
[----:B------:R-:W-:Y:S01]  /*15c70*/  FADD.FTZ R13, R126, R13 ;  /* 0x0000000d7e0d7221 */ /* 0x000fe20000010000 */
[----:B------:R-:W-:Y:S01]  /*15c80*/  FADD.FTZ R14, R6, R3 ;  /* 0x00000003060e7221 */ /* 0x000fe20000010000 */
[----:B------:R-:W-:-:S02]  /*15c90*/  F2FP.BF16.F32.PACK_AB R178, R126, R178 ;  /* 0x000000b27eb2723e */ /* 0x000fc400000010ff */
[----:B------:R-:W-:Y:S01]  /*15ca0*/  FADD.FTZ R20, R172, R13 ;  /* 0x0000000dac147221 */ /* 0x000fe20000010000 */
[----:B------:R-:W-:Y:S01]  /*15cb0*/  FADD.FTZ R3, R173, R14 ;  /* 0x0000000ead037221 */ /* 0x000fe20000010000 */
[C---:B------:R-:W-:Y:S02]  /*15cc0*/  F2FP.BF16.F32.PACK_AB R172, R133.reuse, R172 ;  /* 0x000000ac85ac723e */ /* 0x040fe400000010ff */
[----:B------:R-:W-:Y:S01]  /*15cd0*/  FADD.FTZ R13, R133, R20 ;  /* 0x00000014850d7221 */ /* 0x000fe20000010000 */
[C---:B--2---:R-:W-:Y:S01]  /*15ce0*/  FADD.FTZ R14, R132.reuse, R3 ;  /* 0x00000003840e7221 */ /* 0x044fe20000010000 */
        /* <DEDUP_REMOVED lines=10> */
[----:B------:R-:W-:-:S03]  /*15d90*/  FADD.FTZ R6, R157, R6 ;  /* 0x000000069d067221 */ /* 0x000fc60000010000 */
[----:B------:R-:W-:Y:S01]  /*15da0*/  FADD.FTZ R12, R135, R12 ;  /* 0x0000000c870c7221 */ /* 0x000fe20000010000 */
[----:B------:R-:W-:Y:S01]  /*15db0*/  FADD.FTZ R3, R171, R6 ;  /* 0x00000006ab037221 */ /* 0x000fe20000010000 */
[C---:B---3--:R-:W-:Y:S02]  /*15dc0*/  F2FP.BF16.F32.PACK_AB R171, R10.reuse, R171 ;  /* 0x000000ab0aab723e */ /* 0x048fe400000010ff */
[----:B------:R-:W-:Y:S01]  /*15dd0*/  FADD.FTZ R6, R9, R12 ;  /* 0x0000000c09067221 */ /* 0x000fe20000010000 */
[----:B------:R-:W-:Y:S01]  /*15de0*/  FADD.FTZ R3, R10, R3 ;  /* 0x000000030a037221 */ /* 0x000fe20000010000 */
[----:B------:R-:W-:Y:S02]  /*15df0*/  IMAD.MOV.U32 R10, RZ, RZ, R0 ;  /* 0x000000ffff0a7224 */ /* 0x000fe400078e0000 */
[----:B------:R-:W-:Y:S01]  /*15e00*/  IMAD.MOV.U32 R9, RZ, RZ, R2 ;  /* 0x000000ffff097224 */ /* 0x000fe200078e0002 */
[----:B0-----:R-:W-:Y:S06]  /*15e10*/  @P2 BRA `(.L_x_1596) ;  /* 0xffffffdc00182947 */ /* 0x001fec000383ffff */
.L_x_1587:
        /* <DEDUP_REMOVED lines=11> */
.L_x_1614:
[----:B------:R-:W-:-:S04]  /*15ed0*/  UIADD3 UR36, UR4, 0x1, URZ ;  /* 0x0000000104247890 */ /* 0x000fc8000fffe03f */
[----:B------:R-:W-:-:S04]  /*15ee0*/  UISETP.NE.AND UP2, UPT, UR36, 0x2, UPT ;  /* 0x000000022400788c */ /* 0x000fc8000bf45270 */
[----:B------:R-:W-:Y:S02]  /*15ef0*/  USEL UR39, URZ, 0x1, UP2 ;  /* 0x000000013f277887 */ /* 0x000fe40009000000 */
[----:B------:R-:W-:Y:S02]  /*15f00*/  USEL UR36, UR36, URZ, UP2 ;  /* 0x0000003f24247287 */ /* 0x000fe40009000000 */
[----:B------:R-:W-:Y:S01]  /*15f10*/  ULOP3.LUT UR39, UR7, UR39, URZ, 0x3c, !UPT ;  /* 0x0000002707277292 */ /* 0x000fe2000f8e3c3f */
[----:B------:R-:W-:Y:S11]  /*15f20*/  @!P0 BRA `(.L_x_1598) ;  /* 0x0000000000048947 */ /* 0x000ff60003800000 */
[----:B------:R-:W-:Y:S01]  /*15f30*/  BPT.TRAP 0x1 ;  /* 0x000000040000795c */ /* 0x000fe20000300000 */
.L_x_1598:
[----:B------:R-:W-:Y:S01]  /*15f40*/  ULEA UR6, UR36, UR37, 0x3 ;  /* 0x0000002524067291 */ /* 0x000fe2000f8e183f */
[----:B------:R-:W-:-:S05]  /*15f50*/  IMAD.U32 R0, RZ, RZ, UR39 ;  /* 0x00000027ff007e24 */ /* 0x000fca000f8e00ff */
[----:B------:R-:W-:-:S04]  /*15f60*/  SHF.L.U32 R0, R0, 0x1f, RZ ;  /* 0x0000001f00007819 */ /* 0x000fc800000006ff */
[----:B------:R0:W1:Y:S01]  /*15f70*/  SYNCS.PHASECHK.TRANS64.TRYWAIT P2, [UR6+0x30830], R0 ;  /* 0x03083000ff0075a7 */ /* 0x0000620008040146 */
[----:B------:R-:W-:Y:S05]  /*15f80*/  @!P0 BRA `(.L_x_1599) ;  /* 0x0000000000048947 */ /* 0x000fea0003800000 */
[----:B------:R-:W-:Y:S01]  /*15f90*/  BPT.TRAP 0x1 ;  /* 0x000000040000795c */ /* 0x000fe20000300000 */
.L_x_1599:
[-C--:B------:R-:W-:Y:S01]  /*15fa0*/  FMUL.FTZ R24, R24, R11.reuse ;  /* 0x0000000b18187220 */ /* 0x080fe20000410000 */
[----:B------:R-:W-:Y:S01]  /*15fb0*/  FMUL.FTZ R25, R25, R11 ;  /* 0x0000000b19197220 */ /* 0x000fe20000410000 */
[----:B-1----:R-:W-:Y:S06]  /*15fc0*/  @P2 BRA `(.L_x_1600) ;  /* 0x0000000000082947 */ /* 0x002fec0003800000 */
[----:B------:R-:W1:Y:S02]  /*15fd0*/  SYNCS.PHASECHK.TRANS64.TRYWAIT P2, [UR6+0x30830], R0 ;  /* 0x03083000ff0075a7 */ /* 0x000e640008040146 */
[----:B-1----:R-:W-:Y:S05]  /*15fe0*/  @!P2 BRA `(.L_x_1601) ;  /* 0x000001200020a947 */ /* 0x002fea0003800000 */
.L_x_1600:
        /* <DEDUP_REMOVED lines=163> */
.L_x_1602:
[----:B------:R-:W-:Y:S01]  /*16a20*/  ULEA UR10, UR4, UR37, 0x3 ;  /* 0x00000025040a7291 */ /* 0x000fe2000f8e183f */
[----:B01----:R-:W-:-:S05]  /*16a30*/  IMAD.U32 R0, RZ, RZ, UR7 ;  /* 0x00000007ff007e24 */ /* 0x003fca000f8e00ff */
[----:B------:R-:W-:-:S04]  /*16a40*/  SHF.L.U32 R0, R0, 0x1f, RZ ;  /* 0x0000001f00007819 */ /* 0x000fc800000006ff */
[----:B------:R0:W1:Y:S01]  /*16a50*/  SYNCS.PHASECHK.TRANS64.TRYWAIT P2, [UR10+0x30850], R0 ;  /* 0x03085000ff0075a7 */ /* 0x000062000804014a */
[----:B------:R-:W-:Y:S05]  /*16a60*/  @!P0 BRA `(.L_x_1603) ;  /* 0x0000000000048947 */ /* 0x000fea0003800000 */
[----:B------:R-:W-:Y:S01]  /*16a70*/  BPT.TRAP 0x1 ;  /* 0x000000040000795c */ /* 0x000fe20000300000 */
.L_x_1603:
[----:B-1----:R-:W-:Y:S05]  /*16a80*/  @P2 BRA `(.L_x_1604) ;  /* 0x0000000000082947 */ /* 0x002fea0003800000 */
[----:B------:R-:W1:Y:S02]  /*16a90*/  SYNCS.PHASECHK.TRANS64.TRYWAIT P2, [UR10+0x30850], R0 ;  /* 0x03085000ff0075a7 */ /* 0x000e64000804014a */
[----:B-1----:R-:W-:Y:S05]  /*16aa0*/  @!P2 BRA `(.L_x_1605) ;  /* 0x000001140088a947 */ /* 0x002fea0003800000 */
.L_x_1604:
[----:B------:R-:W-:Y:S01]  /*16ab0*/  UIADD3 UR6, UR37, 0x400, URZ ;  /* 0x0000040025067890 */ /* 0x000fe2000fffe03f */
[----:B------:R-:W-:Y:S01]  /*16ac0*/  WARPGROUP.ARRIVE ;  /* 0x00000000000079c5 */ /* 0x000fe20000000000 */
[----:B------:R-:W-:Y:S01]  /*16ad0*/  UMOV UR7, 0x40000040 ;  /* 0x4000004000077882 */ /* 0x000fe20000000000 */
[----:B------:R-:W-:Y:S01]  /*16ae0*/  R2UR UR11, R192 ;  /* 0x00000000c00b72ca */ /* 0x000fe200000e0000 */
[----:B------:R-:W-:Y:S01]  /*16af0*/  USHF.R.U32.HI UR6, URZ, 0x4, UR6 ;  /* 0x000000043f067899 */ /* 0x000fe20008011606 */
[----:B------:R-:W-:Y:S01]  /*16b00*/  PLOP3.LUT P2, PT, PT, PT, UP0, 0x80, 0x0 ;  /* 0x000000000000781c */ /* 0x000fe20003f4f008 */
[----:B01----:R-:W-:Y:S01]  /*16b10*/  FMUL.FTZ R0, R122, UR5 ;  /* 0x000000057a007c20 */ /* 0x003fe20008410000 */
        /* <DEDUP_REMOVED lines=8> */
[----:B------:R-:W-:Y:S01]  /*16ba0*/  IMAD.U32 R13, RZ, RZ, UR36 ;  /* 0x00000024ff0d7e24 */ /* 0x000fe2000f8e00ff */
        /* <DEDUP_REMOVED lines=123> */
[----:B------:R-:W-:-:S05]  /*17360*/  @!P1 LEA R12, R13, UR37, 0x3 ;  /* 0x000000250d0c9c11 */ /* 0x000fca000f8e18ff */
[----:B------:R-:W-:Y:S02]  /*17370*/  @!P1 VIADD R13, R12, 0x30840 ;  /* 0x000308400c0d9836 */ /* 0x000fe40000000000 */
[----:B------:R-:W5:Y:S03]  /*17380*/  SHFL.IDX PT, R12, R160, RZ, 0x1c1f ;  /* 0x001c1fffa00c7589 */ /* 0x000f6600000e0000 */
        /* <DEDUP_REMOVED lines=25> */
.L_x_1608:
[----:B------:R-:W-:-:S05]  /*17520*/  IMAD.U32 R167, RZ, RZ, UR54 ;  /* 0x00000036ffa77e24 */ /* 0x000fca000f8e00ff */
[----:B------:R-:W-:-:S13]  /*17530*/  ISETP.NE.AND P2, PT, R167, 0x1, PT ;  /* 0x00000001a700780c */ /* 0x000fda0003f45270 */
[----:B------:R-:W0:Y:S02]  /*17540*/  @P2 LDC.64 R12, c[0x0][0x9e8] ;  /* 0x00027a00ff0c2b82 */ /* 0x000e240000000a00 */
[----:B0-----:R-:W-:-:S05]  /*17550*/  @P2 IMAD.HI.U32 R12, R169, R12, RZ ;  /* 0x0000000ca90c2227 */ /* 0x001fca00078e00ff */
[----:B------:R-:W-:-:S07]  /*17560*/  @P2 SHF.R.U32.HI R169, RZ, R13, R12 ;  /* 0x0000000dffa92219 */ /* 0x000fce000001160c */
.L_x_1609:
[----:B------:R-:W-:Y:S05]  /*17570*/  BSYNC B0 ;  /* 0x0000000000007941 */ /* 0x000fea0003800000 */
.L_x_1607:
[----:B------:R-:W-:-:S05]  /*17580*/  IMAD R12, R169, R167, R158 ;  /* 0x000000a7a90c7224 */ /* 0x000fca00078e029e */
[----:B------:R-:W-:Y:S02]  /*17590*/  VIADDMNMX R164, R12, R167, R164, PT ;  /* 0x000000a70ca47246 */ /* 0x000fe400038001a4 */
[----:B------:R-:W-:-:S07]  /*175a0*/  VIMNMX R163, R163, R12, !PT ;  /* 0x0000000ca3a37248 */ /* 0x000fce0007fe0100 */
.L_x_1606:
        /* <DEDUP_REMOVED lines=153> */
.L_x_1612:
[----:B------:R-:W-:-:S05]  /*17f40*/  IMAD.U32 R169, RZ, RZ, UR54 ;  /* 0x00000036ffa97e24 */ /* 0x000fca000f8e00ff */
[----:B------:R-:W-:-:S13]  /*17f50*/  ISETP.NE.AND P6, PT, R169, 0x1, PT ;  /* 0x00000001a900780c */ /* 0x000fda0003fc5270 */
[----:B------:R-:W0:Y:S02]  /*17f60*/  @P6 LDC.64 R12, c[0x0][0x9e8] ;  /* 0x00027a00ff0c6b82 */ /* 0x000e240000000a00 */
[----:B0-----:R-:W-:-:S05]  /*17f70*/  @P6 IMAD.HI.U32 R12, R163, R12, RZ ;  /* 0x0000000ca30c6227 */ /* 0x001fca00078e00ff */
[----:B------:R-:W-:-:S07]  /*17f80*/  @P6 SHF.R.U32.HI R163, RZ, R13, R12 ;  /* 0x0000000dffa36219 */ /* 0x000fce000001160c */
.L_x_1613:
[----:B------:R-:W-:Y:S05]  /*17f90*/  BSYNC B0 ;  /* 0x0000000000007941 */ /* 0x000fea0003800000 */
.L_x_1611:
[----:B------:R-:W-:-:S05]  /*17fa0*/  IMAD R158, R163, R169, R158 ;  /* 0x000000a9a39e7224 */ /* 0x000fca00078e029e */
[----:B------:R-:W-:Y:S02]  /*17fb0*/  VIADDMNMX R166, R158, R169, R166, PT ;  /* 0x000000a99ea67246 */ /* 0x000fe400038001a6 */
[----:B------:R-:W-:-:S07]  /*17fc0*/  VIMNMX R165, R165, R158, !PT ;  /* 0x0000009ea5a57248 */ /* 0x000fce0007fe0100 */
.L_x_1610:
[C---:B------:R-:W-:Y:S01]  /*17fd0*/  ISETP.GT.AND P2, PT, R165.reuse, 0x1, !P2 ;  /* 0x00000001a500780c */ /* 0x040fe20005744270 */
[----:B------:R-:W-:Y:S01]  /*17fe0*/  UMOV UR11, UR55 ;  /* 0x00000037000b7c82 */ /* 0x000fe20008000000 */
[----:B------:R-:W-:Y:S01]  /*17ff0*/  LOP3.LUT P6, RZ, R18, 0x10000, RZ, 0xc0, !PT ;  /* 0x0001000012ff7812 */ /* 0x000fe200078cc0ff */
[----:B------:R-:W-:Y:S01]  /*18000*/  UMOV UR7, UR39 ;  /* 0x0000002700077c82 */ /* 0x000fe20008000000 */
[----:B------:R-:W-:Y:S02]  /*18010*/  ISETP.LT.OR P2, PT, R166, 0x2, P2 ;  /* 0x00000002a600780c */ /* 0x000fe40001741670 */
[----:B------:R-:W-:Y:S02]  /*18020*/  ISETP.GT.AND P3, PT, R165, 0x8, !P3 ;  /* 0x00000008a500780c */ /* 0x000fe40005f64270 */
[----:B------:R-:W-:Y:S02]  /*18030*/  FSEL R12, R11, -INF , !P2 ;  /* 0xff8000000b0c7808 */ /* 0x000fe40005000000 */
[----:B------:R-:W-:-:S02]  /*18040*/  LOP3.LUT P2, RZ, R18, 0x4, RZ, 0xc0, !PT ;  /* 0x0000000412ff7812 */ /* 0x000fc4000784c0ff */
[----:B------:R-:W-:Y:S02]  /*18050*/  FMNMX.FTZ R11, R167, R10, !PT ;  /* 0x0000000aa70b7209 */ /* 0x000fe40007810000 */
        /* <DEDUP_REMOVED lines=92> */
[----:B------:R-:W-:-:S04]  /*18620*/  LOP3.LUT P2, RZ, R18, 0x80, RZ, 0xc0, !PT ;  /* 0x0000008012ff7812 */ /* 0x000fc8000784c0ff */
        /* <DEDUP_REMOVED lines=16> */
[----:B------:R-:W-:Y:S01]  /*18730*/  FSEL R13, R0, -INF , !P2 ;  /* 0xff800000000d7808 */ /* 0x000fe20005000000 */
[C---:B------:R-:W-:Y:S01]  /*18740*/  FMUL.FTZ R0, R2.reuse, UR11 ;  /* 0x0000000b02007c20 */ /* 0x040fe20008410000 */
[----:B------:R-:W-:-:S02]  /*18750*/  FSETP.NEU.FTZ.AND P2, PT, R2, -INF , PT ;  /* 0xff8000000200780b */ /* 0x000fc40003f5d000 */
[----:B------:R-:W-:Y:S02]  /*18760*/  FMNMX.FTZ R11, R13, R9, !PT ;  /* 0x000000090d0b7209 */ /* 0x000fe40007810000 */
[----:B------:R-:W-:Y:S02]  /*18770*/  FSEL R0, R0, RZ, P2 ;  /* 0x000000ff00007208 */ /* 0x000fe40001000000 */
[----:B------:R-:W-:Y:S02]  /*18780*/  FMNMX.FTZ R11, R12, R11, !PT ;  /* 0x0000000b0c0b7209 */ /* 0x000fe40007810000 */
[----:B------:R-:W-:Y:S01]  /*18790*/  FSEL R151, R151, -INF , !P3 ;  /* 0xff80000097977808 */ /* 0x000fe20005800000 */
[--C-:B------:R-:W-:Y:S01]  /*187a0*/  FFMA.FTZ R158, R8, UR11, -R0.reuse ;  /* 0x0000000b089e7c23 */ /* 0x100fe20008010800 */
[----:B------:R-:W-:Y:S01]  /*187b0*/  FMNMX.FTZ R8, R14, R11, !PT ;  /* 0x0000000b0e087209 */ /* 0x000fe20007810000 */
[--C-:B------:R-:W-:Y:S01]  /*187c0*/  FFMA.FTZ R184, R122, UR11, -R0.reuse ;  /* 0x0000000b7ab87c23 */ /* 0x100fe20008010800 */
[----:B------:R-:W-:Y:S01]  /*187d0*/  ISETP.GT.AND P6, PT, R165, 0x59, !P6 ;  /* 0x00000059a500780c */ /* 0x000fe200077c4270 */
        /* <DEDUP_REMOVED lines=11> */
[----:B------:R-:W-:Y:S01]  /*18890*/  FSEL R139, R2, RZ, P2 ;  /* 0x000000ff028b7208 */ /* 0x000fe20001000000 */
[--C-:B------:R-:W-:Y:S01]  /*188a0*/  FFMA.FTZ R180, R130, UR11, -R0.reuse ;  /* 0x0000000b82b47c23 */ /* 0x100fe20008010800 */
[----:B------:R-:W-:Y:S01]  /*188b0*/  FMNMX.FTZ R8, R124, R11, !PT ;  /* 0x0000000b7c087209 */ /* 0x000fe20007810000 */
[--C-:B------:R-:W-:Y:S01]  /*188c0*/  FFMA.FTZ R123, R131, UR11, -R0.reuse ;  /* 0x0000000b837b7c23 */ /* 0x100fe20008010800 */
[--C-:B------:R-:W-:Y:S01]  /*188d0*/  FFMA.FTZ R182, R134, UR11, -R0.reuse ;  /* 0x0000000b86b67c23 */ /* 0x100fe20008010800 */
[----:B------:R-:W-:Y:S01]  /*188e0*/  FFMA.FTZ R126, R135, UR11, -R0 ;  /* 0x0000000b877e7c23 */ /* 0x000fe20008010800 */
[----:B------:R-:W-:Y:S01]  /*188f0*/  FMNMX.FTZ R11, R125, R8, !PT ;  /* 0x000000087d0b7209 */ /* 0x000fe20007810000 */
[----:B------:R-:W-:Y:S01]  /*18900*/  FADD.FTZ R139, -R139, R10 ;  /* 0x0000000a8b8b7221 */ /* 0x000fe20000010100 */
        /* <DEDUP_REMOVED lines=15> */
[----:B------:R-:W-:Y:S01]  /*18a00*/  FFMA.FTZ R161, R161, UR11, -R0 ;  /* 0x0000000ba1a17c23 */ /* 0x000fe20008010800 */
[----:B------:R-:W-:Y:S01]  /*18a10*/  FMUL.FTZ R139, R139, UR11 ;  /* 0x0000000b8b8b7c20 */ /* 0x000fe20008410000 */
[----:B------:R-:W-:Y:S01]  /*18a20*/  MUFU.EX2 R188, R188 ;  /* 0x000000bc00bc7308 */ /* 0x000fe20000000800 */
[----:B------:R-:W-:-:S04]  /*18a30*/  FMNMX.FTZ R8, R136, R11, !PT ;  /* 0x0000000b88087209 */ /* 0x000fc80007810000 */
[----:B------:R-:W-:-:S03]  /*18a40*/  FMNMX.FTZ R8, R137, R8, !PT ;  /* 0x0000000889087209 */ /* 0x000fc60007810000 */
        /* <DEDUP_REMOVED lines=28> */
[----:B------:R-:W-:-:S03]  /*18c10*/  FMUL.FTZ R138, R0, UR11 ;  /* 0x0000000b008a7c20 */ /* 0x000fc60008410000 */
[----:B------:R-:W-:-:S03]  /*18c20*/  FSEL R8, R0, RZ, P2 ;  /* 0x000000ff00087208 */ /* 0x000fc60001000000 */
[----:B------:R-:W0:Y:S01]  /*18c30*/  MUFU.EX2 R11, R139 ;  /* 0x0000008b000b7308 */ /* 0x000e220000000800 */
[----:B------:R-:W-:Y:S02]  /*18c40*/  FSEL R138, R138, RZ, P2 ;  /* 0x000000ff8a8a7208 */ /* 0x000fe40001000000 */
[----:B------:R-:W-:Y:S01]  /*18c50*/  ISETP.GT.AND P2, PT, R7, UR4, PT ;  /* 0x0000000407007c0c */ /* 0x000fe2000bf44270 */
[----:B------:R-:W-:Y:S01]  /*18c60*/  FADD.FTZ R8, -R8, R9 ;  /* 0x0000000908087221 */ /* 0x000fe20000010100 */
[----:B------:R-:W-:Y:S01]  /*18c70*/  UMOV UR4, UR36 ;  /* 0x0000002400047c82 */ /* 0x000fe20008000000 */
[--C-:B------:R-:W-:Y:S01]  /*18c80*/  FFMA.FTZ R189, R13, UR11, -R138.reuse ;  /* 0x0000000b0dbd7c23 */ /* 0x100fe2000801088a */
[--C-:B------:R-:W-:Y:S01]  /*18c90*/  FFMA.FTZ R12, R12, UR11, -R138.reuse ;  /* 0x0000000b0c0c7c23 */ /* 0x100fe2000801088a */
[----:B------:R-:W-:Y:S01]  /*18ca0*/  FMUL.FTZ R8, R8, UR11 ;  /* 0x0000000b08087c20 */ /* 0x000fe20008410000 */
[--C-:B------:R-:W-:Y:S01]  /*18cb0*/  FFMA.FTZ R191, R14, UR11, -R138.reuse ;  /* 0x0000000b0ebf7c23 */ /* 0x100fe2000801088a */
[--C-:B------:R-:W-:Y:S01]  /*18cc0*/  FFMA.FTZ R14, R121, UR11, -R138.reuse ;  /* 0x0000000b790e7c23 */ /* 0x100fe2000801088a */
[--C-:B------:R-:W-:Y:S01]  /*18cd0*/  FFMA.FTZ R13, R15, UR11, -R138.reuse ;  /* 0x0000000b0f0d7c23 */ /* 0x100fe2000801088a */
[----:B------:R-:W-:Y:S01]  /*18ce0*/  MUFU.EX2 R189, R189 ;  /* 0x000000bd00bd7308 */ /* 0x000fe20000000800 */
[--C-:B------:R-:W-:Y:S01]  /*18cf0*/  FFMA.FTZ R15, R125, UR11, -R138.reuse ;  /* 0x0000000b7d0f7c23 */ /* 0x100fe2000801088a */
[--C-:B------:R-:W-:Y:S01]  /*18d00*/  FFMA.FTZ R185, R120, UR11, -R138.reuse ;  /* 0x0000000b78b97c23 */ /* 0x100fe2000801088a */
[--C-:B------:R-:W-:Y:S01]  /*18d10*/  FFMA.FTZ R187, R124, UR11, -R138.reuse ;  /* 0x0000000b7cbb7c23 */ /* 0x100fe2000801088a */
[----:B------:R-:W-:Y:S01]  /*18d20*/  FFMA.FTZ R181, R128, UR11, -R138 ;  /* 0x0000000b80b57c23 */ /* 0x000fe2000801088a */
[----:B0-----:R-:W-:Y:S01]  /*18d30*/  FFMA.FTZ R121, R11, R6, R188 ;  /* 0x000000060b797223 */ /* 0x001fe200000100bc */
[--C-:B------:R-:W-:Y:S01]  /*18d40*/  FFMA.FTZ R120, R129, UR11, -R138.reuse ;  /* 0x0000000b81787c23 */ /* 0x100fe2000801088a */
[--C-:B------:R-:W-:Y:S01]  /*18d50*/  FFMA.FTZ R183, R132, UR11, -R138.reuse ;  /* 0x0000000b84b77c23 */ /* 0x100fe2000801088a */
[----:B------:R-:W0:Y:S01]  /*18d60*/  MUFU.EX2 R8, R8 ;  /* 0x0000000800087308 */ /* 0x000e220000000800 */
[----:B------:R-:W-:Y:S01]  /*18d70*/  FADD.FTZ R121, R158, R121 ;  /* 0x000000799e797221 */ /* 0x000fe20000010000 */
[--C-:B------:R-:W-:Y:S01]  /*18d80*/  FFMA.FTZ R133, R133, UR11, -R138.reuse ;  /* 0x0000000b85857c23 */ /* 0x100fe2000801088a */
[----:B------:R-:W-:Y:S01]  /*18d90*/  FFMA.FTZ R177, R136, UR11, -R138 ;  /* 0x0000000b88b17c23 */ /* 0x000fe2000801088a */
[----:B------:R-:W-:-:S02]  /*18da0*/  IMAD.U32 R128, RZ, RZ, UR10 ;  /* 0x0000000aff807e24 */ /* 0x000fc4000f8e00ff */
[----:B------:R-:W-:Y:S01]  /*18db0*/  FADD.FTZ R125, R190, R121 ;  /* 0x00000079be7d7221 */ /* 0x000fe20000010000 */
[--C-:B------:R-:W-:Y:S01]  /*18dc0*/  FFMA.FTZ R121, R137, UR11, -R138.reuse ;  /* 0x0000000b89797c23 */ /* 0x100fe2000801088a */
[--C-:B------:R-:W-:Y:S01]  /*18dd0*/  FFMA.FTZ R179, R141, UR11, -R138.reuse ;  /* 0x0000000b8db37c23 */ /* 0x100fe2000801088a */
[----:B------:R-:W1:Y:S01]  /*18de0*/  MUFU.EX2 R12, R12 ;  /* 0x0000000c000c7308 */ /* 0x000e620000000800 */
[----:B------:R-:W-:Y:S01]  /*18df0*/  FADD.FTZ R125, R20, R125 ;  /* 0x0000007d147d7221 */ /* 0x000fe20000010000 */
[--C-:B------:R-:W-:Y:S01]  /*18e00*/  FFMA.FTZ R173, R144, UR11, -R138.reuse ;  /* 0x0000000b90ad7c23 */ /* 0x100fe2000801088a */
[--C-:B------:R-:W-:Y:S01]  /*18e10*/  FFMA.FTZ R175, R148, UR11, -R138.reuse ;  /* 0x0000000b94af7c23 */ /* 0x100fe2000801088a */
[--C-:B------:R-:W-:Y:S01]  /*18e20*/  FFMA.FTZ R169, R151, UR11, -R138.reuse ;  /* 0x0000000b97a97c23 */ /* 0x100fe2000801088a */
[----:B------:R-:W-:Y:S01]  /*18e30*/  FADD.FTZ R6, R184, R125 ;  /* 0x0000007db8067221 */ /* 0x000fe20000010000 */
[----:B------:R-:W-:Y:S01]  /*18e40*/  FFMA.FTZ R153, R153, UR11, -R138 ;  /* 0x0000000b99997c23 */ /* 0x000fe2000801088a */
[C---:B------:R-:W-:Y:S01]  /*18e50*/  F2FP.BF16.F32.PACK_AB R184, R21.reuse, R184 ;  /* 0x000000b815b8723e */ /* 0x040fe200000010ff */
[----:B------:R-:W2:Y:S01]  /*18e60*/  MUFU.EX2 R191, R191 ;  /* 0x000000bf00bf7308 */ /* 0x000ea20000000800 */
[----:B0-----:R-:W-:Y:S01]  /*18e70*/  FFMA.FTZ R3, R8, R3, R189 ;  /* 0x0000000308037223 */ /* 0x001fe200000100bd */
[----:B------:R-:W-:Y:S01]  /*18e80*/  FADD.FTZ R125, R21, R6 ;  /* 0x00000006157d7221 */ /* 0x000fe20000010000 */
[----:B------:R-:W-:Y:S01]  /*18e90*/  FFMA.FTZ R155, R155, UR11, -R138 ;  /* 0x0000000b9b9b7c23 */ /* 0x000fe2000801088a */
[----:B------:R-:W-:Y:S01]  /*18ea0*/  F2FP.BF16.F32.PACK_AB R190, R20, R190 ;  /* 0x000000be14be723e */ /* 0x000fe200000010ff */
[----:B------:R-:W-:-:S02]  /*18eb0*/  VIADD R7, R7, 0xffffffff ;  /* 0xffffffff07077836 */ /* 0x000fc40000000000 */
[----:B------:R-:W-:Y:S01]  /*18ec0*/  FADD.FTZ R125, R186, R125 ;  /* 0x0000007dba7d7221 */ /* 0x000fe20000010000 */
[----:B------:R-:W-:Y:S01]  /*18ed0*/  F2FP.BF16.F32.PACK_AB R186, R122, R186 ;  /* 0x000000ba7aba723e */ /* 0x000fe200000010ff */
[----:B------:R-:W0:Y:S01]  /*18ee0*/  MUFU.EX2 R13, R13 ;  /* 0x0000000d000d7308 */ /* 0x000e220000000800 */
[----:B-1----:R-:W-:Y:S01]  /*18ef0*/  FADD.FTZ R6, R12, R3 ;  /* 0x000000030c067221 */ /* 0x002fe20000010000 */
[----:B------:R-:W-:Y:S01]  /*18f00*/  FADD.FTZ R125, R122, R125 ;  /* 0x0000007d7a7d7221 */ /* 0x000fe20000010000 */
[----:B------:R-:W-:Y:S01]  /*18f10*/  FFMA.FTZ R3, R142, UR11, -R138 ;  /* 0x0000000b8e037c23 */ /* 0x000fe2000801088a */
[----:B------:R-:W-:Y:S02]  /*18f20*/  F2FP.BF16.F32.PACK_AB R188, R158, R188 ;  /* 0x000000bc9ebc723e */ /* 0x000fe400000010ff */
[----:B------:R-:W-:Y:S01]  /*18f30*/  FADD.FTZ R124, R180, R125 ;  /* 0x0000007db47c7221 */ /* 0x000fe20000010000 */
[----:B------:R-:W-:Y:S01]  /*18f40*/  F2FP.BF16.F32.PACK_AB R180, R123, R180 ;  /* 0x000000b47bb4723e */ /* 0x000fe200000010ff */
[----:B------:R-:W1:Y:S01]  /*18f50*/  MUFU.EX2 R185, R185 ;  /* 0x000000b900b97308 */ /* 0x000e620000000800 */
[----:B--2---:R-:W-:Y:S01]  /*18f60*/  FADD.FTZ R6, R191, R6 ;  /* 0x00000006bf067221 */ /* 0x004fe20000010000 */
[----:B------:R-:W-:Y:S01]  /*18f70*/  FADD.FTZ R129, R123, R124 ;  /* 0x0000007c7b817221 */ /* 0x000fe20000010000 */
[----:B------:R-:W-:Y:S01]  /*18f80*/  @!P1 VIADD R124, R128, 0x30860 ;  /* 0x00030860807c9836 */ /* 0x000fe20000000000 */
[----:B------:R-:W-:-:S02]  /*18f90*/  F2FP.BF16.F32.PACK_AB R189, R12, R189 ;  /* 0x000000bd0cbd723e */ /* 0x000fc400000010ff */
[----:B------:R-:W-:Y:S01]  /*18fa0*/  FADD.FTZ R129, R182, R129 ;  /* 0x00000081b6817221 */ /* 0x000fe20000010000 */
[C---:B------:R-:W-:Y:S01]  /*18fb0*/  F2FP.BF16.F32.PACK_AB R182, R126.reuse, R182 ;  /* 0x000000b67eb6723e */ /* 0x040fe200000010ff */
[----:B------:R-:W2:Y:S01]  /*18fc0*/  MUFU.EX2 R14, R14 ;  /* 0x0000000e000e7308 */ /* 0x000ea20000000800 */
[C---:B0-----:R-:W-:Y:S01]  /*18fd0*/  FADD.FTZ R6, R13.reuse, R6 ;  /* 0x000000060d067221 */ /* 0x041fe20000010000 */
[----:B------:R-:W-:Y:S01]  /*18fe0*/  FADD.FTZ R129, R126, R129 ;  /* 0x000000817e817221 */ /* 0x000fe20000010000 */
[----:B------:R-:W-:-:S03]  /*18ff0*/  F2FP.BF16.F32.PACK_AB R191, R13, R191 ;  /* 0x000000bf0dbf723e */ /* 0x000fc600000010ff */
[----:B------:R-:W-:Y:S01]  /*19000*/  FADD.FTZ R128, R176, R129 ;  /* 0x00000081b0807221 */ /* 0x000fe20000010000 */
[----:B------:R-:W-:Y:S01]  /*19010*/  F2FP.BF16.F32.PACK_AB R176, R127, R176 ;  /* 0x000000b07fb0723e */ /* 0x000fe200000010ff */
[----:B------:R-:W0:Y:S01]  /*19020*/  MUFU.EX2 R187, R187 ;  /* 0x000000bb00bb7308 */ /* 0x000e220000000800 */
[----:B-1----:R-:W-:-:S07]  /*19030*/  FADD.FTZ R125, R185, R6 ;  /* 0x00000006b97d7221 */ /* 0x002fce0000010000 */
[----:B------:R-:W1:Y:S01]  /*19040*/  MUFU.EX2 R15, R15 ;  /* 0x0000000f000f7308 */ /* 0x000e620000000800 */
[C---:B--2---:R-:W-:Y:S01]  /*19050*/  FADD.FTZ R6, R14.reuse, R125 ;  /* 0x0000007d0e067221 */ /* 0x044fe20000010000 */
[----:B------:R-:W-:Y:S01]  /*19060*/  @!P1 PRMT R125, RZ, 0x654, R124 ;  /* 0x00000654ff7d9816 */ /* 0x000fe2000000007c */
[----:B------:R-:W-:Y:S01]  /*19070*/  FFMA.FTZ R124, R145, UR11, -R138 ;  /* 0x0000000b917c7c23 */ /* 0x000fe2000801088a */
[----:B------:R-:W-:Y:S02]  /*19080*/  F2FP.BF16.F32.PACK_AB R185, R14, R185 ;  /* 0x000000b90eb9723e */ /* 0x000fe400000010ff */
[----:B------:R2:W-:Y:S02]  /*19090*/  @!P1 SYNCS.ARRIVE.TRANS64.RED.A1T0 RZ, [R125+URZ], RZ ;  /* 0x000000ff7dff99a7 */ /* 0x0005e4000810043f */
[----:B------:R-:W3:Y:S01]  /*190a0*/  MUFU.EX2 R181, R181 ;  /* 0x000000b500b57308 */ /* 0x000ee20000000800 */
[----:B0-----:R-:W-:Y:S01]  /*190b0*/  FADD.FTZ R6, R187, R6 ;  /* 0x00000006bb067221 */ /* 0x001fe20000010000 */
[--C-:B--2---:R-:W-:Y:S01]  /*190c0*/  FFMA.FTZ R125, R149, UR11, -R138.reuse ;  /* 0x0000000b957d7c23 */ /* 0x104fe2000801088a */
[----:B------:R-:W-:-:S05]  /*190d0*/  FFMA.FTZ R138, R157, UR11, -R138 ;  /* 0x0000000b9d8a7c23 */ /* 0x000fca000801088a */
[----:B------:R-:W0:Y:S01]  /*190e0*/  MUFU.EX2 R120, R120 ;  /* 0x0000007800787308 */ /* 0x000e220000000800 */
[C---:B-1----:R-:W-:Y:S01]  /*190f0*/  FADD.FTZ R6, R15.reuse, R6 ;  /* 0x000000060f067221 */ /* 0x042fe20000010000 */
[----:B------:R-:W-:-:S06]  /*19100*/  F2FP.BF16.F32.PACK_AB R187, R15, R187 ;  /* 0x000000bb0fbb723e */ /* 0x000fcc00000010ff */
[----:B------:R-:W1:Y:S01]  /*19110*/  MUFU.EX2 R183, R183 ;  /* 0x000000b700b77308 */ /* 0x000e620000000800 */
[----:B---3--:R-:W-:-:S07]  /*19120*/  FADD.FTZ R129, R181, R6 ;  /* 0x00000006b5817221 */ /* 0x008fce0000010000 */
[----:B------:R-:W2:Y:S01]  /*19130*/  MUFU.EX2 R178, R178 ;  /* 0x000000b200b27308 */ /* 0x000ea20000000800 */
[C---:B0-----:R-:W-:Y:S01]  /*19140*/  FADD.FTZ R6, R120.reuse, R129 ;  /* 0x0000008178067221 */ /* 0x041fe20000010000 */
[----:B------:R-:W-:-:S06]  /*19150*/  F2FP.BF16.F32.PACK_AB R181, R120, R181 ;  /* 0x000000b578b5723e */ /* 0x000fcc00000010ff */
[----:B------:R0:W3:Y:S01]  /*19160*/  MUFU.EX2 R9, R133 ;  /* 0x0000008500097308 */ /* 0x0000e20000000800 */
[----:B-1----:R-:W-:-:S07]  /*19170*/  FADD.FTZ R6, R183, R6 ;  /* 0x00000006b7067221 */ /* 0x002fce0000010000 */
[----:B------:R-:W1:Y:S01]  /*19180*/  MUFU.EX2 R130, R130 ;  /* 0x0000008200827308 */ /* 0x000e620000000800 */
[----:B0-----:R-:W-:-:S04]  /*19190*/  FADD.FTZ R133, R127, R128 ;  /* 0x000000807f857221 */ /* 0x001fc80000010000 */
[----:B--2---:R-:W-:-:S03]  /*191a0*/  FADD.FTZ R133, R178, R133 ;  /* 0x00000085b2857221 */ /* 0x004fc60000010000 */
[----:B------:R-:W0:Y:S01]  /*191b0*/  MUFU.EX2 R177, R177 ;  /* 0x000000b100b17308 */ /* 0x000e220000000800 */
[C---:B---3--:R-:W-:Y:S01]  /*191c0*/  FADD.FTZ R6, R9.reuse, R6 ;  /* 0x0000000609067221 */ /* 0x048fe20000010000 */
[----:B------:R-:W-:Y:S01]  /*191d0*/  F2FP.BF16.F32.PACK_AB R183, R9, R183 ;  /* 0x000000b709b7723e */ /* 0x000fe200000010ff */
[----:B------:R-:W-:-:S05]  /*191e0*/  IMAD.MOV.U32 R9, RZ, RZ, R0 ;  /* 0x000000ffff097224 */ /* 0x000fca00078e0000 */
        /* <DEDUP_REMOVED lines=47> */
[----:B------:R-:W-:-:S03]  /*194e0*/  F2FP.BF16.F32.PACK_AB R169, R20, R169 ;  /* 0x000000a914a9723e */ /* 0x000fc600000010ff */
[----:B0-----:R-:W-:-:S04]  /*194f0*/  FADD.FTZ R10, R155, R10 ;  /* 0x0000000a9b0a7221 */ /* 0x001fc80000010000 */
[C---:B--2---:R-:W-:Y:S01]  /*19500*/  FADD.FTZ R3, R138.reuse, R10 ;  /* 0x0000000a8a037221 */ /* 0x044fe20000010000 */
[----:B------:R-:W-:Y:S01]  /*19510*/  F2FP.BF16.F32.PACK_AB R171, R138, R155 ;  /* 0x0000009b8aab723e */ /* 0x000fe200000010ff */
[----:B------:R-:W-:Y:S01]  /*19520*/  IMAD.MOV.U32 R10, RZ, RZ, R2 ;  /* 0x000000ffff0a7224 */ /* 0x000fe200078e0002 */
[----:B------:R-:W-:Y:S06]  /*19530*/  @P2 BRA `(.L_x_1614) ;  /* 0xffffffc800642947 */ /* 0x000fec000383ffff */
.L_x_1597:
        /* <DEDUP_REMOVED lines=99> */
.L_x_1615:
[----:B------:R-:W-:Y:S01]  /*19b70*/  ULEA UR5, UR36, UR37, 0x3 ;  /* 0x0000002524057291 */ /* 0x000fe2000f8e183f */
[----:B------:R-:W-:-:S05]  /*19b80*/  IMAD.U32 R4, RZ, RZ, UR39 ;  /* 0x00000027ff047e24 */ /* 0x000fca000f8e00ff */
[----:B------:R-:W-:-:S04]  /*19b90*/  SHF.L.U32 R4, R4, 0x1f, RZ ;  /* 0x0000001f04047819 */ /* 0x000fc800000006ff */
[----:B------:R0:W1:Y:S01]  /*19ba0*/  SYNCS.PHASECHK.TRANS64.TRYWAIT P2, [UR5+0x30850], R4 ;  /* 0x03085004ff0075a7 */ /* 0x0000620008040145 */
[----:B------:R-:W-:Y:S05]  /*19bb0*/  @!P0 BRA `(.L_x_1616) ;  /* 0x0000000000048947 */ /* 0x000fea0003800000 */
[----:B------:R-:W-:Y:S01]  /*19bc0*/  BPT.TRAP 0x1 ;  /* 0x000000040000795c */ /* 0x000fe20000300000 */
.L_x_1616:
[----:B-1----:R-:W-:Y:S05]  /*19bd0*/  @P2 BRA `(.L_x_1617) ;  /* 0x0000000000082947 */ /* 0x002fea0003800000 */
[----:B------:R-:W1:Y:S02]  /*19be0*/  SYNCS.PHASECHK.TRANS64.TRYWAIT P0, [UR5+0x30850], R4 ;  /* 0x03085004ff0075a7 */ /* 0x000e640008000145 */
[----:B-1----:R-:W-:Y:S05]  /*19bf0*/  @!P0 BRA `(.L_x_1618) ;  /* 0x000000e4004c8947 */ /* 0x002fea0003800000 */
.L_x_1617:
[----:B------:R-:W-:Y:S01]  /*19c00*/  UIADD3 UR37, UR37, 0x400, URZ ;  /* 0x0000040025257890 */ /* 0x000fe2000fffe03f */
[----:B------:R-:W-:Y:S01]  /*19c10*/  WARPGROUP.ARRIVE ;  /* 0x00000000000079c5 */ /* 0x000fe20000000000 */
[----:B------:R-:W-:Y:S01]  /*19c20*/  UMOV UR7, 0x40000040 ;  /* 0x4000004000077882 */ /* 0x000fe20000000000 */
[----:B-1----:R-:W0:Y:S01]  /*19c30*/  SHFL.BFLY PT, R5, R6, 0x2, 0x1f ;  /* 0x0c401f0006057f89 */ /* 0x002e2200000e0000 */
[----:B------:R-:W-:Y:S01]  /*19c40*/  USHF.R.U32.HI UR37, URZ, 0x4, UR37 ;  /* 0x000000043f257899 */ /* 0x000fe20008011625 */
[----:B------:R-:W-:Y:S01]  /*19c50*/  IMAD.MOV.U32 R9, RZ, RZ, RZ ;  /* 0x000000ffff097224 */ /* 0x000fe200078e00ff */
[----:B------:R-:W-:Y:S01]  /*19c60*/  R2UR UR8, R228 ;  /* 0x00000000e40872ca */ /* 0x000fe200000e0000 */
[----:B------:R-:W1:Y:S01]  /*19c70*/  SHFL.BFLY PT, R8, R3, 0x2, 0x1f ;  /* 0x0c401f0003087f89 */ /* 0x000e6200000e0000 */
[----:B------:R-:W-:Y:S01]  /*19c80*/  ULOP3.LUT UR37, UR37, 0x3fff, URZ, 0xc0, !UPT ;  /* 0x00003fff25257892 */ /* 0x000fe2000f8ec03f */
[----:B------:R-:W-:-:S03]  /*19c90*/  IMAD.U32 R14, RZ, RZ, UR11 ;  /* 0x0000000bff0e7e24 */ /* 0x000fc6000f8e00ff */
[----:B------:R-:W-:-:S04]  /*19ca0*/  ULOP3.LUT UR4, UR37, 0x3000000, URZ, 0xfc, !UPT ;  /* 0x0300000025047892 */ /* 0x000fc8000f8efc3f */
        /* <DEDUP_REMOVED lines=11> */
[----:B------:R-:W-:Y:S01]  /*19d60*/  IMAD.MOV.U32 R3, RZ, RZ, -0x800000 ;  /* 0xff800000ff037424 */ /* 0x000fe200078e00ff */
        /* <DEDUP_REMOVED lines=8> */
[----:B------:R-:W-:Y:S02]  /*19df0*/  IMAD.U32 R8, RZ, RZ, UR5 ;  /* 0x00000005ff087e24 */ /* 0x000fe4000f8e00ff */
[----:B------:R-:W-:Y:S01]  /*19e00*/  IMAD.U32 R7, RZ, RZ, UR11 ;  /* 0x0000000bff077e24 */ /* 0x000fe2000f8e00ff */
[----:B------:R-:W-:Y:S01]  /*19e10*/  FSETP.NE.FTZ.AND P2, PT, R12, RZ, PT ;  /* 0x000000ff0c00720b */ /* 0x000fe20003f55000 */
[----:B------:R-:W-:-:S05]  /*19e20*/  @!P1 VIADD R8, R8, 0x30860 ;  /* 0x0003086008089836 */ /* 0x000fca0000000000 */
[----:B------:R-:W-:-:S03]  /*19e30*/  @!P1 PRMT R8, RZ, 0x654, R8 ;  /* 0x00000654ff089816 */ /* 0x000fc60000000008 */
[----:B------:R-:W0:Y:S01]  /*19e40*/  @P0 MUFU.LG2 R6, R11 ;  /* 0x0000000b00060308 */ /* 0x000e220000000c00 */
[----:B------:R-:W-:-:S03]  /*19e50*/  @P0 FMUL.FTZ R7, R7, 0.69314718246459960938 ;  /* 0x3f31721807070820 */ /* 0x000fc60000410000 */
[----:B------:R-:W-:-:S04]  /*19e60*/  @P2 FMUL.FTZ R14, R14, 0.69314718246459960938 ;  /* 0x3f3172180e0e2820 */ /* 0x000fc80000410000 */
[----:B------:R-:W1:Y:S08]  /*19e70*/  @P2 MUFU.LG2 R10, R12 ;  /* 0x0000000c000a2308 */ /* 0x000e700000000c00 */
[----:B------:R1:W2:Y:S01]  /*19e80*/  @P0 MUFU.RCP R9, R11 ;  /* 0x0000000b00090308 */ /* 0x0002a20000001000 */
        /* <DEDUP_REMOVED lines=130> */
.L_x_1496:
[----:B------:R-:W0:Y:S08]  /*1a6b0*/  S2UR UR4, SR_CgaCtaId ;  /* 0x00000000000479c3 */ /* 0x000e300000008800 */
[----:B------:R-:W-:Y:S06]  /*1a6c0*/  BAR.SYNC.DEFER_BLOCKING 0x5, 0x180 ;  /* 0x0146000000007b1d */ /* 0x000fec0000010000 */
[----:B------:R-:W-:Y:S01]  /*1a6d0*/  UMOV UR37, 0x400 ;  /* 0x0000040000257882 */ /* 0x000fe20000000000 */
[----:B------:R-:W-:Y:S01]  /*1a6e0*/  BSSY B0, `(.L_x_1619) ;  /* 0x0000396000007945 */ /* 0x000fe20003800000 */
[----:B0-----:R-:W-:-:S09]  /*1a6f0*/  ULEA UR37, UR4, UR37, 0x18 ;  /* 0x0000002504257291 */ /* 0x001fd2000f8ec03f */
[----:B------:R-:W0:Y:S02]  /*1a700*/  LDS.128 R8, [UR37+0x308d0] ;  /* 0x0308d025ff087984 */ /* 0x000e240008000c00 */
[----:B0-----:R-:W-:Y:S02]  /*1a710*/  R2UR UR4, R9 ;  /* 0x00000000090472ca */ /* 0x001fe400000e0000 */
[----:B------:R-:W-:Y:S01]  /*1a720*/  R2UR UR44, R11 ;  /* 0x000000000b2c72ca */ /* 0x000fe200000e0000 */
[----:B------:R-:W-:Y:S06]  /*1a730*/  BAR.ARV 0x4, 0x180 ;  /* 0x0106000000007b1d */ /* 0x000fec0000002000 */
[----:B------:R-:W-:Y:S08]  /*1a740*/  @P0 BRA `(.L_x_1620) ;  /* 0x0000002800fc0947 */ /* 0x000ff00003800000 */
[----:B------:R-:W2:Y:S01]  /*1a750*/  LDL R0, [R1+0x31c] ;  /* 0x00031c0001007983 */ /* 0x000ea20000100800 */
[----:B------:R-:W0:Y:S01]  /*1a760*/  S2UR UR5, SR_SWINHI ;  /* 0x00000000000579c3 */ /* 0x000e220000002f00 */
[----:B------:R-:W-:Y:S01]  /*1a770*/  R2UR UR8, R192 ;  /* 0x00000000c00872ca */ /* 0x000fe200000e0000 */
[----:B------:R-:W-:Y:S01]  /*1a780*/  UMOV UR6, UR37 ;  /* 0x0000002500067c82 */ /* 0x000fe20008000000 */
[----:B0-----:R-:W-:Y:S01]  /*1a790*/  UMOV UR7, UR5 ;  /* 0x0000000500077c82 */ /* 0x001fe20008000000 */
[----:B------:R-:W-:Y:S02]  /*1a7a0*/  IMAD.U32 R8, RZ, RZ, UR6 ;  /* 0x00000006ff087e24 */ /* 0x000fe4000f8e00ff */
[----:B------:R-:W-:Y:S02]  /*1a7b0*/  IMAD.U32 R9, RZ, RZ, UR7 ;  /* 0x00000007ff097e24 */ /* 0x000fe4000f8e00ff */
[----:B------:R-:W-:Y:S01]  /*1a7c0*/  BAR.SYNC.DEFER_BLOCKING 0x1, 0x100 ;  /* 0x0044000000007b1d */ /* 0x000fe20000010000 */
[----:B--2---:R-:W-:-:S03]  /*1a7d0*/  IMAD.WIDE R12, R0, 0x2, R8 ;  /* 0x00000002000c7825 */ /* 0x004fc600078e0208 */
[C---:B------:R-:W-:Y:S02]  /*1a7e0*/  LOP3.LUT R5, R12.reuse, 0x380, RZ, 0xc0, !PT ;  /* 0x000003800c057812 */ /* 0x040fe400078ec0ff */
[C---:B------:R-:W-:Y:S02]  /*1a7f0*/  IADD3 R145, P5, R12.reuse, 0x8060, RZ ;  /* 0x000080600c917810 */ /* 0x040fe40007fbe0ff */
[C---:B------:R-:W-:Y:S02]  /*1a800*/  IADD3 R72, P6, R12.reuse, 0x8040, RZ ;  /* 0x000080400c487810 */ /* 0x040fe40007fde0ff */
[C---:B------:R-:W-:Y:S01]  /*1a810*/  IADD3 R143, P0, R12.reuse, 0x8020, RZ ;  /* 0x000080200c8f7810 */ /* 0x040fe20007f1e0ff */
[--C-:B------:R-:W-:Y:S01]  /*1a820*/  IMAD.X R75, RZ, RZ, R13.reuse, P5 ;  /* 0x000000ffff4b7224 */ /* 0x100fe200028e060d */
[C---:B------:R-:W-:Y:S01]  /*1a830*/  IADD3 R141, P1, R12.reuse, 0x8000, RZ ;  /* 0x000080000c8d7810 */ /* 0x040fe20007f3e0ff */
[--C-:B------:R-:W-:Y:S01]  /*1a840*/  IMAD.X R77, RZ, RZ, R13.reuse, P6 ;  /* 0x000000ffff4d7224 */ /* 0x100fe200030e060d */
[----:B------:R-:W-:Y:S01]  /*1a850*/  SHF.R.U64 R5, R5, 0x3, RZ ;  /* 0x0000000305057819 */ /* 0x000fe200000012ff */
[--C-:B------:R-:W-:Y:S01]  /*1a860*/  IMAD.X R79, RZ, RZ, R13.reuse, P0 ;  /* 0x000000ffff4f7224 */ /* 0x100fe200000e060d */
[C---:B------:R-:W-:Y:S01]  /*1a870*/  IADD3 R95, P2, R12.reuse, 0x4060, RZ ;  /* 0x000040600c5f7810 */ /* 0x040fe20007f5e0ff */
[----:B------:R-:W-:Y:S01]  /*1a880*/  IMAD.X R81, RZ, RZ, R13, P1 ;  /* 0x000000ffff517224 */ /* 0x000fe200008e060d */
[----:B------:R-:W-:-:S02]  /*1a890*/  IADD3 R14, P3, R12, 0x4040, RZ ;  /* 0x000040400c0e7810 */ /* 0x000fc40007f7e0ff */
        /* <DEDUP_REMOVED lines=14> */
[----:B------:R-:W-:-:S02]  /*1a980*/  LOP3.LUT R0, R141, 0x380, RZ, 0xc0, !PT ;  /* 0x000003808d007812 */ /* 0x000fc400078ec0ff */
[----:B------:R-:W-:Y:S02]  /*1a990*/  LOP3.LUT R2, R143, 0x380, RZ, 0xc0, !PT ;  /* 0x000003808f027812 */ /* 0x000fe400078ec0ff */
[----:B------:R-:W-:Y:S02]  /*1a9a0*/  SHF.R.U64 R5, R5, 0x3, RZ ;  /* 0x0000000305057819 */ /* 0x000fe400000012ff */
[----:B------:R-:W-:Y:S02]  /*1a9b0*/  SHF.R.U64 R0, R0, 0x3, RZ ;  /* 0x0000000300007819 */ /* 0x000fe400000012ff */
[----:B------:R-:W-:Y:S02]  /*1a9c0*/  SHF.R.U64 R2, R2, 0x3, RZ ;  /* 0x0000000302027819 */ /* 0x000fe400000012ff */
[----:B------:R-:W-:Y:S02]  /*1a9d0*/  LOP3.LUT R76, R5, R72, RZ, 0x3c, !PT ;  /* 0x00000048054c7212 */ /* 0x000fe400078e3cff */
[----:B------:R-:W-:-:S02]  /*1a9e0*/  LOP3.LUT R80, R0, R141, RZ, 0x3c, !PT ;  /* 0x0000008d00507212 */ /* 0x000fc400078e3cff */
[----:B------:R-:W-:Y:S01]  /*1a9f0*/  LOP3.LUT R72, R95, 0x380, RZ, 0xc0, !PT ;  /* 0x000003805f487812 */ /* 0x000fe200078ec0ff */
[----:B------:R-:W0:Y:S01]  /*1aa00*/  LDC.64 R140, c[0x0][0xc00] ;  /* 0x00030000ff8c7b82 */ /* 0x000e220000000a00 */
[----:B------:R-:W-:Y:S02]  /*1aa10*/  LOP3.LUT R78, R2, R143, RZ, 0x3c, !PT ;  /* 0x0000008f024e7212 */ /* 0x000fe400078e3cff */
[----:B------:R-:W-:Y:S02]  /*1aa20*/  LOP3.LUT R0, R15, 0x380, RZ, 0xc0, !PT ;  /* 0x000003800f007812 */ /* 0x000fe400078ec0ff */
[----:B------:R-:W-:Y:S02]  /*1aa30*/  LOP3.LUT R2, R19, 0x380, RZ, 0xc0, !PT ;  /* 0x0000038013027812 */ /* 0x000fe400078ec0ff */
[----:B------:R-:W-:Y:S01]  /*1aa40*/  LOP3.LUT R5, R14, 0x380, RZ, 0xc0, !PT ;  /* 0x000003800e057812 */ /* 0x000fe200078ec0ff */
[----:B------:R-:W1:Y:S01]  /*1aa50*/  LDC.64 R142, c[0x0][0xc00] ;  /* 0x00030000ff8e7b82 */ /* 0x000e620000000a00 */
[----:B------:R-:W-:-:S02]  /*1aa60*/  SHF.R.U64 R72, R72, 0x3, RZ ;  /* 0x0000000348487819 */ /* 0x000fc400000012ff */
[----:B------:R-:W-:Y:S02]  /*1aa70*/  SHF.R.U64 R0, R0, 0x3, RZ ;  /* 0x0000000300007819 */ /* 0x000fe400000012ff */
[----:B------:R-:W-:Y:S02]  /*1aa80*/  SHF.R.U64 R2, R2, 0x3, RZ ;  /* 0x0000000302027819 */ /* 0x000fe400000012ff */
[----:B------:R-:W-:Y:S02]  /*1aa90*/  SHF.R.U64 R5, R5, 0x3, RZ ;  /* 0x0000000305057819 */ /* 0x000fe400000012ff */
[----:B------:R-:W-:Y:S02]  /*1aaa0*/  LOP3.LUT R82, R72, R95, RZ, 0x3c, !PT ;  /* 0x0000005f48527212 */ /* 0x000fe400078e3cff */
[----:B------:R-:W-:Y:S02]  /*1aab0*/  LOP3.LUT R72, R0, R15, RZ, 0x3c, !PT ;  /* 0x0000000f00487212 */ /* 0x000fe400078e3cff */
[----:B------:R-:W-:-:S02]  /*1aac0*/  LOP3.LUT R86, R2, R19, RZ, 0x3c, !PT ;  /* 0x0000001302567212 */ /* 0x000fc400078e3cff */
[----:B------:R-:W-:Y:S02]  /*1aad0*/  LOP3.LUT R0, R11, 0x380, RZ, 0xc0, !PT ;  /* 0x000003800b007812 */ /* 0x000fe400078ec0ff */
[----:B------:R-:W-:Y:S02]  /*1aae0*/  LOP3.LUT R84, R5, R14, RZ, 0x3c, !PT ;  /* 0x0000000e05547212 */ /* 0x000fe400078e3cff */
[----:B------:R-:W-:Y:S02]  /*1aaf0*/  LOP3.LUT R2, R17, 0x380, RZ, 0xc0, !PT ;  /* 0x0000038011027812 */ /* 0x000fe400078ec0ff */
[----:B------:R-:W-:Y:S02]  /*1ab00*/  LOP3.LUT R5, R22, 0x380, RZ, 0xc0, !PT ;  /* 0x0000038016057812 */ /* 0x000fe400078ec0ff */
[----:B------:R-:W-:Y:S02]  /*1ab10*/  LOP3.LUT R74, R145, 0x380, RZ, 0xc0, !PT ;  /* 0x00000380914a7812 */ /* 0x000fe400078ec0ff */
[----:B------:R-:W-:-:S02]  /*1ab20*/  SHF.R.U64 R0, R0, 0x3, RZ ;  /* 0x0000000300007819 */ /* 0x000fc400000012ff */
[----:B------:R-:W-:Y:S02]  /*1ab30*/  SHF.R.U64 R2, R2, 0x3, RZ ;  /* 0x0000000302027819 */ /* 0x000fe400000012ff */
[----:B------:R-:W-:Y:S02]  /*1ab40*/  SHF.R.U64 R5, R5, 0x3, RZ ;  /* 0x0000000305057819 */ /* 0x000fe400000012ff */
[----:B------:R-:W-:Y:S02]  /*1ab50*/  SHF.R.U64 R74, R74, 0x3, RZ ;  /* 0x000000034a4a7819 */ /* 0x000fe400000012ff */
[----:B------:R-:W-:Y:S02]  /*1ab60*/  LOP3.LUT R88, R0, R11, RZ, 0x3c, !PT ;  /* 0x0000000b00587212 */ /* 0x000fe400078e3cff */
[----:B------:R-:W-:Y:S02]  /*1ab70*/  MOV R94, R12 ;  /* 0x0000000c005e7202 */ /* 0x000fe40000000f00 */
[----:B------:R-:W-:-:S02]  /*1ab80*/  LOP3.LUT R92, R2, R17, RZ, 0x3c, !PT ;  /* 0x00000011025c7212 */ /* 0x000fc400078e3cff */
[----:B------:R-:W-:Y:S02]  /*1ab90*/  F2FP.BF16.F32.PACK_AB R12, R25, R24 ;  /* 0x00000018190c723e */ /* 0x000fe400000010ff */
[----:B------:R-:W-:Y:S02]  /*1aba0*/  F2FP.BF16.F32.PACK_AB R13, R27, R26 ;  /* 0x0000001a1b0d723e */ /* 0x000fe400000010ff */
[----:B------:R-:W-:Y:S02]  /*1abb0*/  F2FP.BF16.F32.PACK_AB R14, R29, R28 ;  /* 0x0000001c1d0e723e */ /* 0x000fe400000010ff */
[----:B------:R-:W-:Y:S02]  /*1abc0*/  F2FP.BF16.F32.PACK_AB R15, R31, R30 ;  /* 0x0000001e1f0f723e */ /* 0x000fe400000010ff */
[----:B------:R-:W-:Y:S02]  /*1abd0*/  LOP3.LUT R90, R5, R22, RZ, 0x3c, !PT ;  /* 0x00000016055a7212 */ /* 0x000fe400078e3cff */
[----:B------:R-:W-:Y:S01]  /*1abe0*/  MOV R5, R76 ;  /* 0x0000004c00057202 */ /* 0x000fe20000000f00 */
[----:B------:R2:W-:Y:S01]  /*1abf0*/  STSM.16.M88.4 [R94], R12 ;  /* 0x0000000c5e007844 */ /* 0x0005e20000000200 */
[----:B------:R-:W-:-:S02]  /*1ac00*/  MOV R11, R78 ;  /* 0x0000004e000b7202 */ /* 0x000fc40000000f00 */
[----:B------:R-:W-:Y:S02]  /*1ac10*/  LOP3.LUT R74, R74, R145, RZ, 0x3c, !PT ;  /* 0x000000914a4a7212 */ /* 0x000fe400078e3cff */
[----:B------:R-:W-:Y:S02]  /*1ac20*/  MOV R0, R80 ;  /* 0x0000005000007202 */ /* 0x000fe40000000f00 */
[----:B------:R-:W-:Y:S02]  /*1ac30*/  MOV R17, R82 ;  /* 0x0000005200117202 */ /* 0x000fe40000000f00 */
[----:B------:R-:W-:Y:S02]  /*1ac40*/  MOV R88, R88 ;  /* 0x0000005800587202 */ /* 0x000fe40000000f00 */
[----:B------:R-:W-:Y:S02]  /*1ac50*/  F2FP.BF16.F32.PACK_AB R76, R33, R32 ;  /* 0x00000020214c723e */ /* 0x000fe400000010ff */
[----:B------:R-:W-:-:S02]  /*1ac60*/  F2FP.BF16.F32.PACK_AB R77, R35, R34 ;  /* 0x00000022234d723e */ /* 0x000fc400000010ff */
[----:B------:R-:W-:Y:S02]  /*1ac70*/  F2FP.BF16.F32.PACK_AB R78, R37, R36 ;  /* 0x00000024254e723e */ /* 0x000fe400000010ff */
[----:B------:R-:W-:Y:S02]  /*1ac80*/  F2FP.BF16.F32.PACK_AB R79, R39, R38 ;  /* 0x00000026274f723e */ /* 0x000fe400000010ff */
[----:B------:R-:W-:Y:S02]  /*1ac90*/  MOV R19, R84 ;  /* 0x0000005400137202 */ /* 0x000fe40000000f00 */
[----:B------:R-:W-:Y:S01]  /*1aca0*/  MOV R22, R86 ;  /* 0x0000005600167202 */ /* 0x000fe20000000f00 */
[----:B------:R3:W-:Y:S01]  /*1acb0*/  STSM.16.M88.4 [R88], R76 ;  /* 0x0000004c58007844 */ /* 0x0007e20000000200 */
[----:B------:R-:W-:Y:S02]  /*1acc0*/  MOV R92, R92 ;  /* 0x0000005c005c7202 */ /* 0x000fe40000000f00 */
[----:B------:R-:W-:-:S02]  /*1acd0*/  F2FP.BF16.F32.PACK_AB R80, R41, R40 ;  /* 0x000000282950723e */ /* 0x000fc400000010ff */
[----:B------:R-:W-:Y:S02]  /*1ace0*/  F2FP.BF16.F32.PACK_AB R81, R43, R42 ;  /* 0x0000002a2b51723e */ /* 0x000fe400000010ff */
[----:B------:R-:W-:Y:S02]  /*1acf0*/  F2FP.BF16.F32.PACK_AB R82, R45, R44 ;  /* 0x0000002c2d52723e */ /* 0x000fe400000010ff */
[----:B------:R-:W-:Y:S02]  /*1ad00*/  F2FP.BF16.F32.PACK_AB R83, R47, R46 ;  /* 0x0000002e2f53723e */ /* 0x000fe400000010ff */
[----:B------:R-:W-:Y:S02]  /*1ad10*/  MOV R90, R90 ;  /* 0x0000005a005a7202 */ /* 0x000fe40000000f00 */
[----:B------:R-:W-:Y:S01]  /*1ad20*/  F2FP.BF16.F32.PACK_AB R84, R49, R48 ;  /* 0x000000303154723e */ /* 0x000fe200000010ff */
[----:B------:R4:W-:Y:S01]  /*1ad30*/  STSM.16.M88.4 [R92], R80 ;  /* 0x000000505c007844 */ /* 0x0009e20000000200 */
[----:B------:R-:W-:-:S02]  /*1ad40*/  F2FP.BF16.F32.PACK_AB R85, R51, R50 ;  /* 0x000000323355723e */ /* 0x000fc400000010ff */
[----:B------:R-:W-:Y:S02]  /*1ad50*/  F2FP.BF16.F32.PACK_AB R86, R53, R52 ;  /* 0x000000343556723e */ /* 0x000fe400000010ff */
[----:B------:R-:W-:Y:S02]  /*1ad60*/  F2FP.BF16.F32.PACK_AB R87, R55, R54 ;  /* 0x000000363757723e */ /* 0x000fe400000010ff */
[----:B------:R-:W-:Y:S02]  /*1ad70*/  MOV R2, R74 ;  /* 0x0000004a00027202 */ /* 0x000fe40000000f00 */
[----:B------:R-:W-:Y:S01]  /*1ad80*/  MOV R93, R72 ;  /* 0x00000048005d7202 */ /* 0x000fe20000000f00 */
[----:B------:R0:W-:Y:S01]  /*1ad90*/  STSM.16.M88.4 [R90], R84 ;  /* 0x000000545a007844 */ /* 0x0001e20000000200 */
[----:B--2---:R-:W-:Y:S02]  /*1ada0*/  F2FP.BF16.F32.PACK_AB R12, R57, R56 ;  /* 0x00000038390c723e */ /* 0x004fe400000010ff */
[----:B------:R-:W-:-:S02]  /*1adb0*/  F2FP.BF16.F32.PACK_AB R13, R59, R58 ;  /* 0x0000003a3b0d723e */ /* 0x000fc400000010ff */
[----:B------:R-:W-:Y:S02]  /*1adc0*/  F2FP.BF16.F32.PACK_AB R14, R61, R60 ;  /* 0x0000003c3d0e723e */ /* 0x000fe400000010ff */
[----:B------:R-:W-:Y:S02]  /*1add0*/  F2FP.BF16.F32.PACK_AB R15, R63, R62 ;  /* 0x0000003e3f0f723e */ /* 0x000fe400000010ff */
[----:B------:R-:W-:Y:S02]  /*1ade0*/  F2FP.BF16.F32.PACK_AB R72, R65, R64 ;  /* 0x000000404148723e */ /* 0x000fe400000010ff */
[----:B------:R-:W-:Y:S01]  /*1adf0*/  F2FP.BF16.F32.PACK_AB R73, R67, R66 ;  /* 0x000000424349723e */ /* 0x000fe200000010ff */
[----:B------:R-:W-:Y:S01]  /*1ae00*/  STSM.16.M88.4 [R93], R12 ;  /* 0x0000000c5d007844 */ /* 0x000fe20000000200 */
[----:B------:R-:W-:Y:S02]  /*1ae10*/  F2FP.BF16.F32.PACK_AB R74, R69, R68 ;  /* 0x00000044454a723e */ /* 0x000fe400000010ff */
[----:B------:R-:W-:-:S02]  /*1ae20*/  F2FP.BF16.F32.PACK_AB R75, R71, R70 ;  /* 0x00000046474b723e */ /* 0x000fc400000010ff */
[----:B---3--:R-:W-:Y:S02]  /*1ae30*/  F2FP.BF16.F32.PACK_AB R76, R7, R6 ;  /* 0x00000006074c723e */ /* 0x008fe400000010ff */
[----:B------:R-:W-:Y:S01]  /*1ae40*/  F2FP.BF16.F32.PACK_AB R77, R129, R128 ;  /* 0x00000080814d723e */ /* 0x000fe200000010ff */
[----:B------:R1:W-:Y:S01]  /*1ae50*/  STSM.16.M88.4 [R22], R72 ;  /* 0x0000004816007844 */ /* 0x0003e20000000200 */
[----:B------:R-:W-:Y:S02]  /*1ae60*/  F2FP.BF16.F32.PACK_AB R78, R21, R20 ;  /* 0x00000014154e723e */ /* 0x000fe400000010ff */
[----:B------:R-:W-:Y:S02]  /*1ae70*/  F2FP.BF16.F32.PACK_AB R79, R131, R130 ;  /* 0x00000082834f723e */ /* 0x000fe400000010ff */
[----:B----4-:R-:W-:Y:S02]  /*1ae80*/  F2FP.BF16.F32.PACK_AB R80, R121, R120 ;  /* 0x000000787950723e */ /* 0x010fe400000010ff */
[----:B------:R-:W-:Y:S01]  /*1ae90*/  F2FP.BF16.F32.PACK_AB R81, R133, R132 ;  /* 0x000000848551723e */ /* 0x000fe200000010ff */
[----:B------:R2:W-:Y:S01]  /*1aea0*/  STSM.16.M88.4 [R19], R76 ;  /* 0x0000004c13007844 */ /* 0x0005e20000000200 */
[----:B------:R-:W-:-:S02]  /*1aeb0*/  F2FP.BF16.F32.PACK_AB R82, R123, R122 ;  /* 0x0000007a7b52723e */ /* 0x000fc400000010ff */
[----:B------:R-:W-:Y:S02]  /*1aec0*/  F2FP.BF16.F32.PACK_AB R83, R135, R134 ;  /* 0x000000868753723e */ /* 0x000fe400000010ff */
[----:B0-----:R-:W-:Y:S02]  /*1aed0*/  F2FP.BF16.F32.PACK_AB R84, R125, R124 ;  /* 0x0000007c7d54723e */ /* 0x001fe400000010ff */
[----:B------:R-:W-:Y:S01]  /*1aee0*/  F2FP.BF16.F32.PACK_AB R85, R137, R136 ;  /* 0x000000888955723e */ /* 0x000fe200000010ff */
[----:B------:R-:W-:Y:S01]  /*1aef0*/  STSM.16.M88.4 [R17], R80 ;  /* 0x0000005011007844 */ /* 0x000fe20000000200 */
[----:B------:R-:W-:Y:S01]  /*1af00*/  F2FP.BF16.F32.PACK_AB R86, R127, R126 ;  /* 0x0000007e7f56723e */ /* 0x000fe200000010ff */
[----:B-1----:R-:W-:Y:S01]  /*1af10*/  IMAD.WIDE R72, R202, 0x4, R142 ;  /* 0x00000004ca487825 */ /* 0x002fe200078e028e */
[----:B------:R-:W-:Y:S02]  /*1af20*/  F2FP.BF16.F32.PACK_AB R87, R139, R138 ;  /* 0x0000008a8b57723e */ /* 0x000fe400000010ff */
[----:B------:R-:W-:-:S02]  /*1af30*/  F2FP.BF16.F32.PACK_AB R88, R97, R96 ;  /* 0x000000606158723e */ /* 0x000fc400000010ff */
[----:B------:R-:W-:Y:S01]  /*1af40*/  F2FP.BF16.F32.PACK_AB R89, R99, R98 ;  /* 0x000000626359723e */ /* 0x000fe200000010ff */
[----:B------:R0:W-:Y:S01]  /*1af50*/  STSM.16.M88.4 [R0], R84 ;  /* 0x0000005400007844 */ /* 0x0001e20000000200 */
[----:B------:R-:W-:Y:S01]  /*1af60*/  F2FP.BF16.F32.PACK_AB R90, R101, R100 ;  /* 0x00000064655a723e */ /* 0x000fe200000010ff */
[----:B------:R-:W-:Y:S01]  /*1af70*/  ULDC UR5, c[0x0][0xa88] ;  /* 0x0002a20000057ab9 */ /* 0x000fe20000000800 */
[----:B------:R-:W-:Y:S01]  /*1af80*/  F2FP.BF16.F32.PACK_AB R91, R103, R102 ;  /* 0x00000066675b723e */ /* 0x000fe200000010ff */
[----:B--2---:R-:W1:Y:S01]  /*1af90*/  LDC.64 R76, c[0x0][0xba8] ;  /* 0x0002ea00ff4c7b82 */ /* 0x004e620000000a00 */
[----:B------:R-:W-:Y:S02]  /*1afa0*/  F2FP.BF16.F32.PACK_AB R92, R105, R104 ;  /* 0x00000068695c723e */ /* 0x000fe400000010ff */
        /* <DEDUP_REMOVED lines=8> */
[----:B0-----:R-:W-:Y:S01]  /*1b030*/  IMAD.MOV.U32 R0, RZ, RZ, RZ ;  /* 0x000000ffff007224 */ /* 0x001fe200078e00ff */
[----:B------:R-:W-:Y:S02]  /*1b040*/  F2FP.BF16.F32.PACK_AB R15, R119, R118 ;  /* 0x00000076770f723e */ /* 0x000fe400000010ff */
[----:B------:R-:W-:-:S03]  /*1b050*/  ISETP.NE.U32.AND P0, PT, R140, RZ, PT ;  /* 0x000000ff8c00720c */ /* 0x000fc60003f05070 */
[----:B------:R0:W-:Y:S01]  /*1b060*/  STSM.16.M88.4 [R2], R12 ;  /* 0x0000000c02007844 */ /* 0x0001e20000000200 */
[----:B------:R-:W-:Y:S01]  /*1b070*/  ISETP.NE.AND.EX P0, PT, R141, RZ, PT, P0 ;  /* 0x000000ff8d00720c */ /* 0x000fe20003f05300 */
[----:B------:R-:W-:Y:S08]  /*1b080*/  BAR.SYNC.DEFER_BLOCKING 0x1, 0x100 ;  /* 0x0044000000007b1d */ /* 0x000ff00000010000 */
[----:B0-----:R-:W0:Y:S08]  /*1b090*/  LDC.64 R12, c[0x0][0xc08] ;  /* 0x00030200ff0c7b82 */ /* 0x001e300000000a00 */
[----:B------:R-:W2:Y:S01]  /*1b0a0*/  LDC R14, c[0x0][0xad4] ;  /* 0x0002b500ff0e7b82 */ /* 0x000ea20000000800 */
[----:B------:R-:W3:Y:S01]  /*1b0b0*/  @P0 LDG.E R0, desc[UR60][R72.64] ;  /* 0x0000003c48000981 */ /* 0x000ee2000c1e1900 */
[----:B------:R-:W-:Y:S01]  /*1b0c0*/  ISETP.NE.AND P2, PT, R195, RZ, PT ;  /* 0x000000ffc300720c */ /* 0x000fe20003f45270 */
[----:B------:R-:W-:-:S05]  /*1b0d0*/  IMAD.MOV.U32 R78, RZ, RZ, 0x9b8 ;  /* 0x000009b8ff4e7424 */ /* 0x000fca00078e00ff */
[----:B------:R-:W4:Y:S01]  /*1b0e0*/  LDC R2, c[0x0][0xbe8] ;  /* 0x0002fa00ff027b82 */ /* 0x000f220000000800 */
[----:B------:R-:W-:Y:S01]  /*1b0f0*/  IMAD.U32 R17, RZ, RZ, UR5 ;  /* 0x00000005ff117e24 */ /* 0x000fe2000f8e00ff */
[----:B0-----:R-:W-:-:S04]  /*1b100*/  ISETP.NE.U32.AND P1, PT, R12, RZ, PT ;  /* 0x000000ff0c00720c */ /* 0x001fc80003f25070 */
[----:B------:R-:W-:-:S13]  /*1b110*/  ISETP.NE.AND.EX P1, PT, R13, RZ, PT, P1 ;  /* 0x000000ff0d00720c */ /* 0x000fda0003f25310 */
[----:B------:R-:W0:Y:S01]  /*1b120*/  @P1 LDC.64 R12, c[0x0][0xc08] ;  /* 0x00030200ff0c1b82 */ /* 0x000e220000000a00 */
[----:B--2---:R-:W-:-:S04]  /*1b130*/  SEL R14, R195, R14, P2 ;  /* 0x0000000ec30e7207 */ /* 0x004fc80001000000 */
[----:B------:R-:W-:-:S04]  /*1b140*/  ISETP.GT.AND P3, PT, R14, 0x1, PT ;  /* 0x000000010e00780c */ /* 0x000fc80003f64270 */
[----:B------:R-:W-:Y:S02]  /*1b150*/  SEL R78, R78, 0x978, P3 ;  /* 0x000009784e4e7807 */ /* 0x000fe40001800000 */
[----:B----4-:R-:W-:Y:S02]  /*1b160*/  ISETP.NE.AND P4, PT, R2, 0x1, PT ;  /* 0x000000010200780c */ /* 0x010fe40003f85270 */
[----:B------:R2:W4:Y:S01]  /*1b170*/  LDC.64 R14, c[0x0][R78+0x218] ;  /* 0x000086004e0e7b82 */ /* 0x0005220000000a00 */
[----:B0-----:R-:W-:Y:S01]  /*1b180*/  @P1 IMAD.WIDE R12, R202, 0x4, R12 ;  /* 0x00000004ca0c1825 */ /* 0x001fe200078e020c */
[----:B------:R-:W-:-:S09]  /*1b190*/  ISETP.NE.U32.AND P2, PT, R140, RZ, PT ;  /* 0x000000ff8c00720c */ /* 0x000fd20003f45070 */
[----:B------:R-:W0:Y:S01]  /*1b1a0*/  @P4 LDC R22, c[0x0][0xbec] ;  /* 0x0002fb00ff164b82 */ /* 0x000e220000000800 */
[----:B------:R1:W5:Y:S01]  /*1b1b0*/  @P1 LDG.E R17, desc[UR60][R12.64] ;  /* 0x0000003c0c111981 */ /* 0x000362000c1e1900 */
[----:B------:R-:W-:Y:S01]  /*1b1c0*/  ISETP.NE.AND.EX P2, PT, R141, RZ, PT, P2 ;  /* 0x000000ff8d00720c */ /* 0x000fe20003f45320 */
[----:B------:R-:W-:Y:S01]  /*1b1d0*/  VIADD R19, R193, UR8 ;  /* 0x00000008c1137c36 */ /* 0x000fe20008000000 */
[----:B------:R-:W-:-:S04]  /*1b1e0*/  SHF.R.S32.HI R5, RZ, 0x1f, R202 ;  /* 0x0000001fff057819 */ /* 0x000fc800000114ca */
[----:B------:R-:W0:Y:S01]  /*1b1f0*/  @P4 LDC R83, c[0x0][0xbf0] ;  /* 0x0002fc00ff534b82 */ /* 0x000e220000000800 */
[----:B------:R-:W-:Y:S02]  /*1b200*/  SEL R202, R202, RZ, !P2 ;  /* 0x000000ffcaca7207 */ /* 0x000fe40005000000 */
[----:B------:R-:W-:-:S05]  /*1b210*/  SEL R5, R5, RZ, !P2 ;  /* 0x000000ff05057207 */ /* 0x000fca0005000000 */
[----:B-1----:R2:W1:Y:S08]  /*1b220*/  LDC.64 R12, c[0x0][R78+0x220] ;  /* 0x000088004e0c7b82 */ /* 0x0024700000000a00 */
[----:B------:R2:W0:Y:S08]  /*1b230*/  LDC.64 R74, c[0x0][R78+0x228] ;  /* 0x00008a004e4a7b82 */ /* 0x0004300000000a00 */
[----:B--2---:R-:W2:Y:S01]  /*1b240*/  LDC.64 R78, c[0x0][R78+0x210] ;  /* 0x000084004e4e7b82 */ /* 0x004ea20000000a00 */
[----:B-1----:R-:W-:-:S07]  /*1b250*/  IMAD R11, R13, R202, RZ ;  /* 0x000000ca0d0b7224 */ /* 0x002fce00078e02ff */
[----:B------:R-:W1:Y:S01]  /*1b260*/  @!P3 LDC R76, c[0x0][0xb50] ;  /* 0x0002d400ff4cbb82 */ /* 0x000e620000000800 */
[----:B------:R-:W-:Y:S01]  /*1b270*/  IMAD R81, R12, R5, R11 ;  /* 0x000000050c517224 */ /* 0x000fe200078e020b */
[----:B------:R-:W-:Y:S01]  /*1b280*/  SEL R5, R205, RZ, P3 ;  /* 0x000000ffcd057207 */ /* 0x000fe20001800000 */
[-C--:B----4-:R-:W-:Y:S02]  /*1b290*/  IMAD R11, R15, R194.reuse, RZ ;  /* 0x000000c20f0b7224 */ /* 0x090fe400078e02ff */
[----:B------:R-:W-:-:S03]  /*1b2a0*/  IMAD.WIDE.U32 R14, R14, R194, RZ ;  /* 0x000000c20e0e7225 */ /* 0x000fc600078e00ff */
[----:B------:R-:W4:Y:S01]  /*1b2b0*/  @!P3 LDC R77, c[0x0][0xb54] ;  /* 0x0002d500ff4dbb82 */ /* 0x000f220000000800 */
[----:B------:R-:W-:-:S04]  /*1b2c0*/  IMAD.WIDE.U32 R12, R12, R202, RZ ;  /* 0x000000ca0c0c7225 */ /* 0x000fc800078e00ff */
[----:B------:R-:W-:Y:S02]  /*1b2d0*/  IMAD.IADD R80, R15, 0x1, R11 ;  /* 0x000000010f507824 */ /* 0x000fe400078e020b */
[----:B------:R-:W-:Y:S02]  /*1b2e0*/  IMAD.IADD R15, R13, 0x1, R81 ;  /* 0x000000010d0f7824 */ /* 0x000fe400078e0251 */
[----:B------:R-:W-:Y:S02]  /*1b2f0*/  IMAD.MOV.U32 R13, RZ, RZ, R19 ;  /* 0x000000ffff0d7224 */ /* 0x000fe400078e0013 */
[-C--:B0-----:R-:W-:Y:S02]  /*1b300*/  IMAD R81, R75, R5.reuse, RZ ;  /* 0x000000054b517224 */ /* 0x081fe400078e02ff */
[----:B------:R-:W-:-:S04]  /*1b310*/  IMAD.WIDE.U32 R74, R74, R5, RZ ;  /* 0x000000054a4a7225 */ /* 0x000fc800078e00ff */
[----:B------:R-:W-:Y:S01]  /*1b320*/  IMAD.IADD R81, R75, 0x1, R81 ;  /* 0x000000014b517824 */ /* 0x000fe200078e0251 */
[--C-:B---3--:R-:W-:Y:S01]  /*1b330*/  IADD3 R14, P2, P5, R12, R14, R0.reuse ;  /* 0x0000000e0c0e7210 */ /* 0x108fe20007d5e000 */
[----:B------:R-:W-:Y:S01]  /*1b340*/  @P4 IMAD.HI.U32 R12, R19, R22, RZ ;  /* 0x00000016130c4227 */ /* 0x000fe200078e00ff */
[----:B------:R-:W-:-:S04]  /*1b350*/  SHF.R.S32.HI R11, RZ, 0x1f, R0 ;  /* 0x0000001fff0b7819 */ /* 0x000fc80000011400 */
[----:B------:R-:W-:Y:S02]  /*1b360*/  @P4 SHF.R.U32.HI R13, RZ, R83, R12 ;  /* 0x00000053ff0d4219 */ /* 0x000fe4000001160c */
[----:B------:R-:W-:Y:S02]  /*1b370*/  IADD3.X R15, R15, R80, R11, P2, P5 ;  /* 0x000000500f0f7210 */ /* 0x000fe400017ea40b */
[----:B------:R-:W-:Y:S01]  /*1b380*/  IADD3 R74, P2, P5, R13, R14, R74 ;  /* 0x0000000e0d4a7210 */ /* 0x000fe20007d5e04a */
[--C-:B------:R-:W-:Y:S01]  /*1b390*/  IMAD.MOV R5, RZ, RZ, -R13.reuse ;  /* 0x000000ffff057224 */ /* 0x100fe200078e0a0d */
[----:B------:R-:W-:-:S03]  /*1b3a0*/  SHF.R.S32.HI R12, RZ, 0x1f, R13 ;  /* 0x0000001fff0c7819 */ /* 0x000fc6000001140d */
[----:B------:R-:W-:Y:S01]  /*1b3b0*/  IMAD R5, R2, R5, R19 ;  /* 0x0000000502057224 */ /* 0x000fe200078e0213 */
[----:B------:R-:W-:-:S03]  /*1b3c0*/  IADD3.X R75, R12, R15, R81, P2, P5 ;  /* 0x0000000f0c4b7210 */ /* 0x000fc600017ea451 */
[-C--:B--2---:R-:W-:Y:S01]  /*1b3d0*/  IMAD R12, R79, R5.reuse, RZ ;  /* 0x000000054f0c7224 */ /* 0x084fe200078e02ff */
[----:B------:R-:W-:Y:S01]  /*1b3e0*/  SHF.R.S32.HI R13, RZ, 0x1f, R5 ;  /* 0x0000001fff0d7819 */ /* 0x000fe20000011405 */
[----:B------:R-:W-:-:S04]  /*1b3f0*/  IMAD.WIDE.U32 R74, R78, R5, R74 ;  /* 0x000000054e4a7225 */ /* 0x000fc800078e004a */
[----:B------:R-:W-:Y:S01]  /*1b400*/  IMAD R13, R78, R13, R12 ;  /* 0x0000000d4e0d7224 */ /* 0x000fe200078e020c */
[----:B-1----:R-:W-:-:S03]  /*1b410*/  LEA R76, P2, R74, R76, 0x2 ;  /* 0x0000004c4a4c7211 */ /* 0x002fc600078410ff */
[----:B------:R-:W-:-:S05]  /*1b420*/  IMAD.IADD R5, R75, 0x1, R13 ;  /* 0x000000014b057824 */ /* 0x000fca00078e020d */
[----:B----4-:R-:W-:Y:S01]  /*1b430*/  LEA.HI.X R5, R74, R77, R5, 0x2, P2 ;  /* 0x0000004d4a057211 */ /* 0x010fe200010f1405 */
[----:B------:R-:W-:Y:S06]  /*1b440*/  @P1 BRA `(.L_x_1621) ;  /* 0x0000000000101947 */ /* 0x000fec0003800000 */
[----:B------:R-:W-:Y:S05]  /*1b450*/  @!P0 BRA `(.L_x_1621) ;  /* 0x00000000000c8947 */ /* 0x000fea0003800000 */
[----:B------:R-:W2:Y:S04]  /*1b460*/  LDG.E R12, desc[UR60][R72.64] ;  /* 0x0000003c480c7981 */ /* 0x000ea8000c1e1900 */
[----:B-----5:R-:W2:Y:S02]  /*1b470*/  LDG.E R17, desc[UR60][R72.64+0x4] ;  /* 0x0000043c48117981 */ /* 0x020ea4000c1e1900 */
[----:B--2---:R-:W-:-:S07]  /*1b480*/  IMAD.IADD R17, R17, 0x1, -R12 ;  /* 0x0000000111117824 */ /* 0x004fce00078e0a0c */
.L_x_1621:
[----:B------:R-:W2:Y:S04]  /*1b490*/  LDL R72, [R1+0x318] ;  /* 0x0003180001487983 */ /* 0x000ea80000100800 */
[----:B------:R-:W3:Y:S01]  /*1b4a0*/  LDL R22, [R1+0x310] ;  /* 0x0003100001167983 */ /* 0x000ee20000100800 */
[----:B------:R-:W-:Y:S01]  /*1b4b0*/  R2UR UR5, R192 ;  /* 0x00000000c00572ca */ /* 0x000fe200000e0000 */
[----:B-----5:R-:W-:Y:S02]  /*1b4c0*/  IMAD R17, R17, R2, RZ ;  /* 0x0000000211117224 */ /* 0x020fe400078e02ff */
[----:B------:R-:W-:Y:S04]  /*1b4d0*/  SHFL.IDX PT, R12, R76, RZ, 0x1c1f ;  /* 0x001c1fff4c0c7589 */ /* 0x000fe800000e0000 */
[----:B------:R-:W0:Y:S04]  /*1b4e0*/  SHFL.IDX PT, R13, R5, RZ, 0x1c1f ;  /* 0x001c1fff050d7589 */ /* 0x000e2800000e0000 */
[----:B------:R-:W-:Y:S04]  /*1b4f0*/  SHFL.IDX PT, R14, R76, 0x1, 0x1c1f ;  /* 0x003c1f004c0e7f89 */ /* 0x000fe800000e0000 */
[----:B------:R-:W1:Y:S01]  /*1b500*/  SHFL.IDX PT, R15, R5, 0x1, 0x1c1f ;  /* 0x003c1f00050f7f89 */ /* 0x000e6200000e0000 */
[----:B--2---:R-:W-:Y:S01]  /*1b510*/  VIADD R72, R72, UR5 ;  /* 0x0000000548487c36 */ /* 0x004fe20008000000 */
[----:B---3--:R-:W-:-:S03]  /*1b520*/  LOP3.LUT P0, RZ, R22, 0x3, RZ, 0xc0, !PT ;  /* 0x0000000316ff7812 */ /* 0x008fc6000780c0ff */
[C---:B------:R-:W-:Y:S01]  /*1b530*/  VIADD R22, R72.reuse, 0x8 ;  /* 0x0000000848167836 */ /* 0x040fe20000000000 */
[----:B------:R-:W-:-:S04]  /*1b540*/  ISETP.GE.OR P1, PT, R72, R17, P0 ;  /* 0x000000114800720c */ /* 0x000fc80000726670 */
[----:B------:R-:W-:-:S09]  /*1b550*/  ISETP.GE.OR P0, PT, R22, R17, P0 ;  /* 0x000000111600720c */ /* 0x000fd20000706670 */
[----:B0-----:R0:W-:Y:S04]  /*1b560*/  @!P1 ST.E desc[UR60][R12.64], R3 ;  /* 0x000000030c009985 */ /* 0x0011e8000c10193c */
[----:B-1----:R0:W-:Y:S01]  /*1b570*/  @!P0 ST.E desc[UR60][R14.64], R4 ;  /* 0x000000040e008985 */ /* 0x0021e2000c10193c */
[----:B------:R-:W-:Y:S05]  /*1b580*/  @P3 BRA `(.L_x_1622) ;  /* 0x0000000c00383947 */ /* 0x000fea0003800000 */
[----:B------:R-:W-:Y:S01]  /*1b590*/  IMAD.SHL.U32 R20, R229, 0x8, RZ ;  /* 0x00000008e5147824 */ /* 0x000fe200078e00ff */
[----:B------:R-:W1:Y:S01]  /*1b5a0*/  @P4 LDC R22, c[0x0][0xbec] ;  /* 0x0002fb00ff164b82 */ /* 0x000e620000000800 */
[----:B------:R-:W-:Y:S01]  /*1b5b0*/  ULDC.64 UR6, c[0x0][0xaa0] ;  /* 0x0002a80000067ab9 */ /* 0x000fe20000000a00 */
[----:B------:R-:W-:Y:S01]  /*1b5c0*/  R2UR UR5, R192 ;  /* 0x00000000c00572ca */ /* 0x000fe200000e0000 */
[----:B0-----:R-:W-:-:S04]  /*1b5d0*/  IMAD R3, R227, 0x40, R20 ;  /* 0x00000040e3037824 */ /* 0x001fc800078e0214 */
[----:B------:R-:W-:Y:S01]  /*1b5e0*/  IMAD.WIDE R8, R3, 0x2, R8 ;  /* 0x0000000203087825 */ /* 0x000fe200078e0208 */
[----:B------:R-:W0:Y:S02]  /*1b5f0*/  @P4 LDC R21, c[0x0][0xbf0] ;  /* 0x0002fc00ff154b82 */ /* 0x000e240000000800 */
[C---:B------:R-:W-:Y:S02]  /*1b600*/  IADD3 R13, P3, R8.reuse, 0x1000, RZ ;  /* 0x00001000080d7810 */ /* 0x040fe40007f7e0ff */
[C---:B------:R-:W-:Y:S02]  /*1b610*/  IADD3 R25, P2, R8.reuse, 0x2000, RZ ;  /* 0x0000200008197810 */ /* 0x040fe40007f5e0ff */
[C---:B------:R-:W-:Y:S02]  /*1b620*/  IADD3 R29, P6, R8.reuse, 0x3000, RZ ;  /* 0x00003000081d7810 */ /* 0x040fe40007fde0ff */
[C---:B------:R-:W-:Y:S02]  /*1b630*/  IADD3 R33, P5, R8.reuse, 0x4000, RZ ;  /* 0x0000400008217810 */ /* 0x040fe40007fbe0ff */
[----:B------:R-:W-:-:S02]  /*1b640*/  IADD3 R37, P1, R8, 0x5000, RZ ;  /* 0x0000500008257810 */ /* 0x000fc40007f3e0ff */
[----:B------:R-:W-:Y:S02]  /*1b650*/  LOP3.LUT R12, R13, 0x380, RZ, 0xc0, !PT ;  /* 0x000003800d0c7812 */ /* 0x000fe400078ec0ff */
[----:B------:R-:W-:Y:S02]  /*1b660*/  LOP3.LUT R24, R25, 0x380, RZ, 0xc0, !PT ;  /* 0x0000038019187812 */ /* 0x000fe400078ec0ff */
[----:B------:R-:W-:Y:S02]  /*1b670*/  LOP3.LUT R28, R29, 0x380, RZ, 0xc0, !PT ;  /* 0x000003801d1c7812 */ /* 0x000fe400078ec0ff */
[----:B------:R-:W-:Y:S02]  /*1b680*/  LOP3.LUT R32, R33, 0x380, RZ, 0xc0, !PT ;  /* 0x0000038021207812 */ /* 0x000fe400078ec0ff */
[----:B------:R-:W-:Y:S02]  /*1b690*/  LOP3.LUT R36, R37, 0x380, RZ, 0xc0, !PT ;  /* 0x0000038025247812 */ /* 0x000fe400078ec0ff */
[----:B------:R-:W-:-:S02]  /*1b6a0*/  SHF.R.U64 R12, R12, 0x3, RZ ;  /* 0x000000030c0c7819 */ /* 0x000fc400000012ff */
        /* <DEDUP_REMOVED lines=15> */
[----:B------:R-:W-:Y:S01]  /*1b7a0*/  IMAD R11, R11, UR6, RZ ;  /* 0x000000060b0b7c24 */ /* 0x000fe2000f8e02ff */
[C---:B------:R-:W-:Y:S01]  /*1b7b0*/  IADD3 R45, P3, R8.reuse, 0x7000, RZ ;  /* 0x00007000082d7810 */ /* 0x040fe20007f7e0ff */
[----:B------:R-:W5:Y:S01]  /*1b7c0*/  LD.E.128 R12, desc[UR60][R12.64] ;  /* 0x0000003c0c0c7980 */ /* 0x000f62000c101d00 */
[----:B------:R-:W-:-:S02]  /*1b7d0*/  IADD3 R49, P2, R8, 0x8000, RZ ;  /* 0x0000800008317810 */ /* 0x000fc40007f5e0ff */
[C---:B------:R-:W-:Y:S01]  /*1b7e0*/  IADD3 R53, P6, R8.reuse, 0x9000, RZ ;  /* 0x0000900008357810 */ /* 0x040fe20007fde0ff */
[----:B------:R-:W5:Y:S01]  /*1b7f0*/  LD.E.128 R24, desc[UR60][R24.64] ;  /* 0x0000003c18187980 */ /* 0x000f62000c101d00 */
[C---:B------:R-:W-:Y:S02]  /*1b800*/  IADD3 R57, P5, R8.reuse, 0xa000, RZ ;  /* 0x0000a00008397810 */ /* 0x040fe40007fbe0ff */
[C---:B------:R-:W-:Y:S01]  /*1b810*/  LOP3.LUT R5, R8.reuse, 0x380, RZ, 0xc0, !PT ;  /* 0x0000038008057812 */ /* 0x040fe200078ec0ff */
[----:B------:R-:W5:Y:S01]  /*1b820*/  LD.E.128 R28, desc[UR60][R28.64] ;  /* 0x0000003c1c1c7980 */ /* 0x000f62000c101d00 */
[----:B------:R-:W-:Y:S02]  /*1b830*/  IADD3 R4, P1, R8, 0xb000, RZ ;  /* 0x0000b00008047810 */ /* 0x000fe40007f3e0ff */
[----:B------:R-:W-:Y:S01]  /*1b840*/  LOP3.LUT R40, R41, 0x380, RZ, 0xc0, !PT ;  /* 0x0000038029287812 */ /* 0x000fe200078ec0ff */
[----:B------:R-:W5:Y:S01]  /*1b850*/  LD.E.128 R32, desc[UR60][R32.64] ;  /* 0x0000003c20207980 */ /* 0x000f62000c101d00 */
[----:B------:R-:W-:Y:S01]  /*1b860*/  LOP3.LUT R44, R45, 0x380, RZ, 0xc0, !PT ;  /* 0x000003802d2c7812 */ /* 0x000fe200078ec0ff */
[----:B------:R-:W-:Y:S01]  /*1b870*/  IMAD.X R61, RZ, RZ, R9, P1 ;  /* 0x000000ffff3d7224 */ /* 0x000fe200008e0609 */
[----:B------:R-:W-:Y:S01]  /*1b880*/  LOP3.LUT R48, R49, 0x380, RZ, 0xc0, !PT ;  /* 0x0000038031307812 */ /* 0x000fe200078ec0ff */
[----:B------:R-:W5:Y:S01]  /*1b890*/  LD.E.128 R36, desc[UR60][R36.64] ;  /* 0x0000003c24247980 */ /* 0x000f62000c101d00 */
[----:B------:R-:W-:-:S02]  /*1b8a0*/  LOP3.LUT R52, R53, 0x380, RZ, 0xc0, !PT ;  /* 0x0000038035347812 */ /* 0x000fc400078ec0ff */
[----:B------:R-:W-:Y:S02]  /*1b8b0*/  LOP3.LUT R56, R57, 0x380, RZ, 0xc0, !PT ;  /* 0x0000038039387812 */ /* 0x000fe400078ec0ff */
[----:B------:R-:W-:Y:S02]  /*1b8c0*/  SHF.R.U64 R5, R5, 0x3, RZ ;  /* 0x0000000305057819 */ /* 0x000fe400000012ff */
[----:B------:R-:W-:Y:S02]  /*1b8d0*/  LOP3.LUT R3, R4, 0x380, RZ, 0xc0, !PT ;  /* 0x0000038004037812 */ /* 0x000fe400078ec0ff */
[----:B------:R-:W-:Y:S02]  /*1b8e0*/  SHF.R.U64 R40, R40, 0x3, RZ ;  /* 0x0000000328287819 */ /* 0x000fe400000012ff */
[----:B------:R-:W-:Y:S02]  /*1b8f0*/  SHF.R.U64 R44, R44, 0x3, RZ ;  /* 0x000000032c2c7819 */ /* 0x000fe400000012ff */
[----:B------:R-:W-:-:S02]  /*1b900*/  SHF.R.U64 R48, R48, 0x3, RZ ;  /* 0x0000000330307819 */ /* 0x000fc400000012ff */
[----:B------:R-:W-:Y:S02]  /*1b910*/  SHF.R.U64 R52, R52, 0x3, RZ ;  /* 0x0000000334347819 */ /* 0x000fe400000012ff */
[----:B------:R-:W-:Y:S02]  /*1b920*/  SHF.R.U64 R56, R56, 0x3, RZ ;  /* 0x0000000338387819 */ /* 0x000fe400000012ff */
[----:B------:R-:W-:Y:S02]  /*1b930*/  LOP3.LUT R8, R5, R8, RZ, 0x3c, !PT ;  /* 0x0000000805087212 */ /* 0x000fe400078e3cff */
        /* <DEDUP_REMOVED lines=12> */
[C---:B------:R-:W-:Y:S01]  /*1ba00*/  IMAD R11, R0.reuse, UR7, R11 ;  /* 0x00000007000b7c24 */ /* 0x040fe2000f8e020b */
[----:B------:R2:W5:Y:S04]  /*1ba10*/  LD.E.128 R4, desc[UR60][R8.64] ;  /* 0x0000003c08047980 */ /* 0x000568000c101d00 */
[----:B------:R-:W5:Y:S04]  /*1ba20*/  LD.E.128 R40, desc[UR60][R40.64] ;  /* 0x0000003c28287980 */ /* 0x000f68000c101d00 */
[----:B------:R-:W5:Y:S01]  /*1ba30*/  LD.E.128 R44, desc[UR60][R44.64] ;  /* 0x0000003c2c2c7980 */ /* 0x000f62000c101d00 */
[----:B--2---:R-:W-:Y:S01]  /*1ba40*/  IMAD.WIDE.U32 R8, R0, UR6, RZ ;  /* 0x0000000600087c25 */ /* 0x004fe2000f8e00ff */
[----:B------:R-:W-:-:S02]  /*1ba50*/  ULDC.64 UR6, c[0x0][0xae8] ;  /* 0x0002ba0000067ab9 */ /* 0x000fc40000000a00 */
[----:B------:R-:W5:Y:S01]  /*1ba60*/  LD.E.128 R48, desc[UR60][R48.64] ;  /* 0x0000003c30307980 */ /* 0x000f62000c101d00 */
[----:B------:R-:W-:Y:S02]  /*1ba70*/  IMAD.IADD R9, R9, 0x1, R11 ;  /* 0x0000000109097824 */ /* 0x000fe400078e020b */
[----:B------:R-:W-:Y:S01]  /*1ba80*/  IMAD R0, R229, 0x20, R227 ;  /* 0x00000020e5007824 */ /* 0x000fe200078e02e3 */
[----:B------:R-:W5:Y:S01]  /*1ba90*/  LD.E.128 R52, desc[UR60][R52.64] ;  /* 0x0000003c34347980 */ /* 0x000f62000c101d00 */
[----:B------:R-:W-:Y:S01]  /*1baa0*/  IMAD.WIDE.U32 R8, R194, UR6, R8 ;  /* 0x00000006c2087c25 */ /* 0x000fe2000f8e0008 */
[----:B------:R-:W-:Y:S02]  /*1bab0*/  SHF.R.S32.HI R11, RZ, 0x1f, R202 ;  /* 0x0000001fff0b7819 */ /* 0x000fe400000114ca */
[----:B------:R-:W5:Y:S01]  /*1bac0*/  LD.E.128 R56, desc[UR60][R56.64] ;  /* 0x0000003c38387980 */ /* 0x000f62000c101d00 */
[----:B------:R-:W-:Y:S02]  /*1bad0*/  VIADD R19, R0, UR5 ;  /* 0x0000000500137c36 */ /* 0x000fe40008000000 */
[----:B------:R-:W-:Y:S01]  /*1bae0*/  IMAD R9, R194, UR7, R9 ;  /* 0x00000007c2097c24 */ /* 0x000fe2000f8e0209 */
[----:B------:R-:W-:Y:S01]  /*1baf0*/  ULDC.64 UR6, c[0x0][0xaf0] ;  /* 0x0002bc0000067ab9 */ /* 0x000fe20000000a00 */
[----:B-1----:R-:W-:Y:S01]  /*1bb00*/  @P4 IMAD.HI.U32 R0, R19, R22, RZ ;  /* 0x0000001613004227 */ /* 0x002fe200078e00ff */
[----:B------:R-:W5:Y:S03]  /*1bb10*/  LD.E.128 R60, desc[UR60][R60.64] ;  /* 0x0000003c3c3c7980 */ /* 0x000f66000c101d00 */
[----:B------:R-:W-:Y:S01]  /*1bb20*/  IMAD R11, R11, UR6, RZ ;  /* 0x000000060b0b7c24 */ /* 0x000fe2000f8e02ff */
[----:B------:R-:W-:Y:S01]  /*1bb30*/  @!PT LDS RZ, [RZ] ;  /* 0x00000000fffff984 */ /* 0x000fe20000000800 */
[----:B------:R-:W-:Y:S01]  /*1bb40*/  @!PT LDS RZ, [RZ] ;  /* 0x00000000fffff984 */ /* 0x000fe20000000800 */
[----:B------:R-:W-:Y:S01]  /*1bb50*/  @!PT LDS RZ, [RZ] ;  /* 0x00000000fffff984 */ /* 0x000fe20000000800 */
[----:B------:R-:W-:Y:S01]  /*1bb60*/  @!PT LDS RZ, [RZ] ;  /* 0x00000000fffff984 */ /* 0x000fe20000000800 */
[----:B------:R1:W-:Y:S06]  /*1bb70*/  MEMBAR.ALL.CTA ;  /* 0x0000000000007992 */ /* 0x0003ec0000008000 */
[----:B-1----:R-:W1:Y:S01]  /*1bb80*/  FENCE.VIEW.ASYNC.S ;  /* 0x00000000000073c6 */ /* 0x002e620000000000 */
[----:B------:R-:W-:Y:S01]  /*1bb90*/  IMAD.MOV.U32 R3, RZ, RZ, R19 ;  /* 0x000000ffff037224 */ /* 0x000fe200078e0013 */
[----:B0-----:R-:W-:Y:S01]  /*1bba0*/  @P4 SHF.R.U32.HI R3, RZ, R21, R0 ;  /* 0x00000015ff034219 */ /* 0x001fe20000011600 */
[----:B------:R-:W-:-:S02]  /*1bbb0*/  IMAD R11, R202, UR7, R11 ;  /* 0x00000007ca0b7c24 */ /* 0x000fc4000f8e020b */
[----:B------:R-:W-:Y:S01]  /*1bbc0*/  IMAD.WIDE.U32 R8, R202, UR6, R8 ;  /* 0x00000006ca087c25 */ /* 0x000fe2000f8e0008 */
[----:B------:R-:W-:Y:S01]  /*1bbd0*/  SHF.R.S32.HI R0, RZ, 0x1f, R3 ;  /* 0x0000001fff007819 */ /* 0x000fe20000011403 */
[----:B------:R-:W-:Y:S02]  /*1bbe0*/  ULDC.64 UR6, c[0x0][0xae0] ;  /* 0x0002b80000067ab9 */ /* 0x000fe40000000a00 */
[----:B------:R-:W-:Y:S02]  /*1bbf0*/  IMAD.IADD R9, R9, 0x1, R11 ;  /* 0x0000000109097824 */ /* 0x000fe400078e020b */
[----:B------:R-:W-:Y:S02]  /*1bc00*/  IMAD.MOV R11, RZ, RZ, -R3 ;  /* 0x000000ffff0b7224 */ /* 0x000fe400078e0a03 */
[----:B------:R-:W-:Y:S02]  /*1bc10*/  IMAD R0, R0, UR6, RZ ;  /* 0x0000000600007c24 */ /* 0x000fe4000f8e02ff */
[----:B------:R-:W-:-:S02]  /*1bc20*/  IMAD R11, R2, R11, R19 ;  /* 0x0000000b020b7224 */ /* 0x000fc400078e0213 */
[C---:B------:R-:W-:Y:S02]  /*1bc30*/  IMAD R19, R3.reuse, UR7, R0 ;  /* 0x0000000703137c24 */ /* 0x040fe4000f8e0200 */
[----:B------:R-:W-:Y:S01]  /*1bc40*/  IMAD.WIDE.U32 R2, R3, UR6, R8 ;  /* 0x0000000603027c25 */ /* 0x000fe2000f8e0008 */
[----:B------:R-:W-:Y:S01]  /*1bc50*/  SHF.R.S32.HI R0, RZ, 0x1f, R11 ;  /* 0x0000001fff007819 */ /* 0x000fe2000001140b */
[----:B------:R-:W-:Y:S02]  /*1bc60*/  ULDC.64 UR6, c[0x0][0xad8] ;  /* 0x0002b60000067ab9 */ /* 0x000fe40000000a00 */
[----:B------:R-:W-:Y:S02]  /*1bc70*/  IMAD.IADD R3, R3, 0x1, R19 ;  /* 0x0000000103037824 */ /* 0x000fe400078e0213 */
[----:B------:R-:W-:Y:S02]  /*1bc80*/  IMAD R8, R0, UR6, RZ ;  /* 0x0000000600087c24 */ /* 0x000fe4000f8e02ff */
[----:B------:R-:W-:Y:S01]  /*1bc90*/  VIADD R22, R227, UR5 ;  /* 0x00000005e3167c36 */ /* 0x000fe20008000000 */
[----:B------:R-:W-:Y:S01]  /*1bca0*/  UIADD3 UR5, UR37, 0x30820, URZ ;  /* 0x0003082025057890 */ /* 0x000fe2000fffe03f */
[----:B------:R-:W-:-:S02]  /*1bcb0*/  IMAD R9, R11, UR7, R8 ;  /* 0x000000070b097c24 */ /* 0x000fc4000f8e0208 */
        /* <DEDUP_REMOVED lines=10> */
[----:B-1----:R-:W-:Y:S01]  /*1bd60*/  SYNCS.ARRIVE.TRANS64.RED.A1T0 RZ, [UR5], RZ ;  /* 0x000000ffffff79a7 */ /* 0x002fe20008100405 */
        /* <DEDUP_REMOVED lines=23> */
.L_x_1624:
[----:B------:R-:W-:Y:S05]  /*1bee0*/  BSYNC B1 ;  /* 0x0000000000017941 */ /* 0x000fea0003800000 */
.L_x_1623:
[----:B0----5:R0:W3:Y:S01]  /*1bef0*/  SHFL.IDX PT, R7, R19, 0x1, 0x181f ;  /* 0x00381f0013077f89 */ /* 0x0210e200000e0000 */
[----:B------:R-:W-:Y:S03]  /*1bf00*/  BSSY B1, `(.L_x_1625) ;  /* 0x0000010000017945 */ /* 0x000fe60003800000 */
[----:B------:R0:W4:Y:S01]  /*1bf10*/  SHFL.IDX PT, R3, R11, 0x1, 0x181f ;  /* 0x00381f000b037f89 */ /* 0x00012200000e0000 */
[----:B------:R-:W-:Y:S05]  /*1bf20*/  @P0 BRA `(.L_x_1626) ;  /* 0x0000000000340947 */ /* 0x000fea0003800000 */
[----:B------:R-:W-:Y:S02]  /*1bf30*/  ULDC UR5, c[0x0][0xac8] ;  /* 0x0002b20000057ab9 */ /* 0x000fe40000000800 */
        /* <DEDUP_REMOVED lines=12> */
.L_x_1626:
[----:B------:R-:W-:Y:S05]  /*1c000*/  BSYNC B1 ;  /* 0x0000000000017941 */ /* 0x000fea0003800000 */
.L_x_1625:
[----:B---3--:R3:W0:Y:S01]  /*1c010*/  SHFL.IDX PT, R7, R19, 0x2, 0x181f ;  /* 0x00581f0013077f89 */ /* 0x00862200000e0000 */
[----:B------:R-:W-:Y:S03]  /*1c020*/  BSSY B1, `(.L_x_1627) ;  /* 0x0000010000017945 */ /* 0x000fe60003800000 */
[----:B----4-:R3:W4:Y:S01]  /*1c030*/  SHFL.IDX PT, R3, R11, 0x2, 0x181f ;  /* 0x00581f000b037f89 */ /* 0x01072200000e0000 */
        /* <DEDUP_REMOVED lines=14> */
.L_x_1628:
[----:B------:R-:W-:Y:S05]  /*1c120*/  BSYNC B1 ;  /* 0x0000000000017941 */ /* 0x000fea0003800000 */
.L_x_1627:
[----:B------:R-:W-:Y:S01]  /*1c130*/  VIADD R0, R22, 0x60 ;  /* 0x0000006016007836 */ /* 0x000fe20000000000 */
[----:B0--3--:R-:W0:Y:S04]  /*1c140*/  SHFL.IDX PT, R19, R19, 0x3, 0x181f ;  /* 0x00781f0013137f89 */ /* 0x009e2800000e0000 */
[----:B------:R-:W-:Y:S01]  /*1c150*/  ISETP.GE.AND P0, PT, R0, R17, PT ;  /* 0x000000110000720c */ /* 0x000fe20003f06270 */
[----:B------:R-:W3:-:S12]  /*1c160*/  SHFL.IDX PT, R11, R11, 0x3, 0x181f ;  /* 0x00781f000b0b7f89 */ /* 0x000ed800000e0000 */
[----:B------:R-:W-:Y:S05]  /*1c170*/  @P0 BRA `(.L_x_1629) ;  /* 0x0000001c00b00947 */ /* 0x000fea0003800000 */
[----:B------:R-:W-:Y:S02]  /*1c180*/  ULDC UR5, c[0x0][0xac8] ;  /* 0x0002b20000057ab9 */ /* 0x000fe40000000800 */
[----:B------:R-:W-:Y:S02]  /*1c190*/  ISETP.GE.AND P2, PT, R20, UR5, PT ;  /* 0x0000000514007c0c */ /* 0x000fe4000bf46270 */
[----:B------:R-:W-:-:S11]  /*1c1a0*/  ISETP.GE.AND P3, PT, R70, UR5, PT ;  /* 0x0000000546007c0c */ /* 0x000fd6000bf66270 */
[-C--:B---3--:R-:W-:Y:S02]  /*1c1b0*/  @!P2 LEA R2, P0, R20, R11.reuse, 0x1 ;  /* 0x0000000b1402a211 */ /* 0x088fe400078008ff */
[----:B------:R-:W-:Y:S02]  /*1c1c0*/  @!P3 LEA R4, P1, R70, R11, 0x1 ;  /* 0x0000000b4604b211 */ /* 0x000fe400078208ff */
[-C--:B0---4-:R-:W-:Y:S02]  /*1c1d0*/  @!P2 LEA.HI.X R3, R20, R19.reuse, R66, 0x1, P0 ;  /* 0x000000131403a211 */ /* 0x091fe400000f0c42 */
[----:B------:R-:W-:Y:S02]  /*1c1e0*/  @!P3 LEA.HI.X R5, R70, R19, R67, 0x1, P1 ;  /* 0x000000134605b211 */ /* 0x000fe400008f0c43 */
[----:B------:R-:W-:Y:S01]  /*1c1f0*/  ISETP.GE.AND P0, PT, R68, UR5, PT ;  /* 0x0000000544007c0c */ /* 0x000fe2000bf06270 */
[----:B------:R0:W-:Y:S04]  /*1c200*/  @!P2 ST.E.128 desc[UR60][R2.64], R28 ;  /* 0x0000001c0200a985 */ /* 0x0001e8000c101d3c */
[----:B------:R0:W-:Y:S08]  /*1c210*/  @!P3 ST.E.128 desc[UR60][R4.64], R44 ;  /* 0x0000002c0400b985 */ /* 0x0001f0000c101d3c */
[----:B------:R-:W-:Y:S05]  /*1c220*/  @P0 BRA `(.L_x_1629) ;  /* 0x0000001c00840947 */ /* 0x000fea0003800000 */
[----:B0-----:R-:W-:-:S04]  /*1c230*/  LEA R2, P0, R68, R11, 0x1 ;  /* 0x0000000b44027211 */ /* 0x001fc800078008ff */
[----:B------:R-:W-:-:S05]  /*1c240*/  LEA.HI.X R3, R68, R19, R69, 0x1, P0 ;  /* 0x0000001344037211 */ /* 0x000fca00000f0c45 */
[----:B------:R0:W-:Y:S01]  /*1c250*/  ST.E.128 desc[UR60][R2.64], R60 ;  /* 0x0000003c02007985 */ /* 0x0001e2000c101d3c */
[----:B------:R-:W-:Y:S05]  /*1c260*/  BRA `(.L_x_1629) ;  /* 0x0000001c00747947 */ /* 0x000fea0003800000 */
.L_x_1622:
[----:B------:R1:W5:Y:S01]  /*1c270*/  LDL R88, [R1+0x30c] ;  /* 0x00030c0001587983 */ /* 0x0003620000100800 */
[----:B------:R-:W2:Y:S01]  /*1c280*/  @P4 LDC R8, c[0x0][0xbec] ;  /* 0x0002fb00ff084b82 */ /* 0x000ea20000000800 */
[----:B------:R-:W-:Y:S02]  /*1c290*/  ULDC.64 UR6, c[0x0][0xb08] ;  /* 0x0002c20000067ab9 */ /* 0x000fe40000000a00 */
[----:B------:R1:W5:Y:S04]  /*1c2a0*/  LDL R87, [R1+0x308] ;  /* 0x0003080001577983 */ /* 0x0003680000100800 */
        /* <DEDUP_REMOVED lines=10> */
[----:B------:R1:W5:Y:S01]  /*1c350*/  LDL R76, [R1+0x2d8] ;  /* 0x0002d800014c7983 */ /* 0x0003620000100800 */
[----:B------:R-:W-:Y:S01]  /*1c360*/  IMAD R11, R11, UR6, RZ ;  /* 0x000000060b0b7c24 */ /* 0x000fe2000f8e02ff */
[----:B0-----:R-:W0:Y:S01]  /*1c370*/  @P4 LDC R13, c[0x0][0xbf0] ;  /* 0x0002fc00ff0d4b82 */ /* 0x001e220000000800 */
[C---:B------:R-:W-:Y:S01]  /*1c380*/  IMAD.WIDE.U32 R4, R0.reuse, UR6, RZ ;  /* 0x0000000600047c25 */ /* 0x040fe2000f8e00ff */
[----:B------:R-:W-:Y:S01]  /*1c390*/  SHF.R.S32.HI R3, RZ, 0x1f, R202 ;  /* 0x0000001fff037819 */ /* 0x000fe200000114ca */
[----:B------:R-:W-:Y:S01]  /*1c3a0*/  ULDC.64 UR8, c[0x0][0xb30] ;  /* 0x0002cc0000087ab9 */ /* 0x000fe20000000a00 */
[----:B------:R-:W-:Y:S01]  /*1c3b0*/  UIADD3 UR5, UR37, 0x30820, URZ ;  /* 0x0003082025057890 */ /* 0x000fe2000fffe03f */
[----:B------:R-:W-:Y:S01]  /*1c3c0*/  IMAD R11, R0, UR7, R11 ;  /* 0x00000007000b7c24 */ /* 0x000fe2000f8e020b */
[----:B------:R-:W-:Y:S01]  /*1c3d0*/  ULDC.64 UR6, c[0x0][0xb38] ;  /* 0x0002ce0000067ab9 */ /* 0x000fe20000000a00 */
[----:B--2---:R-:W-:Y:S01]  /*1c3e0*/  @P4 IMAD.HI.U32 R8, R19, R8, RZ ;  /* 0x0000000813084227 */ /* 0x004fe200078e00ff */
[----:B------:R-:W-:Y:S01]  /*1c3f0*/  ISETP.GE.AND P0, PT, R72, R17, PT ;  /* 0x000000114800720c */ /* 0x000fe20003f06270 */
[----:B------:R-:W-:Y:S01]  /*1c400*/  UPRMT UR5, URZ, 0x654, UR5 ;  /* 0x000006543f057896 */ /* 0x000fe20008000005 */
[----:B------:R-:W-:Y:S01]  /*1c410*/  BSSY B1, `(.L_x_1630) ;  /* 0x0000087000017945 */ /* 0x000fe20003800000 */
[----:B------:R-:W-:-:S02]  /*1c420*/  IMAD.IADD R5, R5, 0x1, R11 ;  /* 0x0000000105057824 */ /* 0x000fc400078e020b */
[----:B------:R-:W-:-:S05]  /*1c430*/  IMAD.WIDE.U32 R4, R194, UR6, R4 ;  /* 0x00000006c2047c25 */ /* 0x000fca000f8e0004 */
[----:B------:R-:W-:Y:S01]  /*1c440*/  SYNCS.ARRIVE.TRANS64.RED.A1T0 RZ, [UR5], RZ ;  /* 0x000000ffffff79a7 */ /* 0x000fe20008100405 */
[----:B------:R-:W-:Y:S01]  /*1c450*/  IMAD R5, R194, UR7, R5 ;  /* 0x00000007c2057c24 */ /* 0x000fe2000f8e0205 */
[----:B------:R-:W-:Y:S02]  /*1c460*/  ULDC.64 UR6, c[0x0][0xb40] ;  /* 0x0002d00000067ab9 */ /* 0x000fe40000000a00 */
[----:B------:R-:W-:Y:S02]  /*1c470*/  IMAD R3, R3, UR6, RZ ;  /* 0x0000000603037c24 */ /* 0x000fe4000f8e02ff */
[----:B------:R-:W-:-:S04]  /*1c480*/  IMAD.WIDE.U32 R4, R202, UR6, R4 ;  /* 0x00000006ca047c25 */ /* 0x000fc8000f8e0004 */
[----:B------:R-:W-:Y:S01]  /*1c490*/  IMAD R9, R202, UR7, R3 ;  /* 0x00000007ca097c24 */ /* 0x000fe2000f8e0203 */
[----:B------:R-:W-:Y:S01]  /*1c4a0*/  ULDC.64 UR6, c[0x0][0xb48] ;  /* 0x0002d20000067ab9 */ /* 0x000fe20000000a00 */
[----:B------:R-:W-:Y:S01]  /*1c4b0*/  IMAD.MOV.U32 R3, RZ, RZ, R19 ;  /* 0x000000ffff037224 */ /* 0x000fe200078e0013 */
[----:B0-----:R-:W-:Y:S01]  /*1c4c0*/  @P4 SHF.R.U32.HI R3, RZ, R13, R8 ;  /* 0x0000000dff034219 */ /* 0x001fe20000011608 */
[----:B------:R-:W-:-:S03]  /*1c4d0*/  IMAD.IADD R5, R5, 0x1, R9 ;  /* 0x0000000105057824 */ /* 0x000fc600078e0209 */
[--C-:B------:R-:W-:Y:S01]  /*1c4e0*/  SHF.R.S32.HI R0, RZ, 0x1f, R3.reuse ;  /* 0x0000001fff007819 */ /* 0x100fe20000011403 */
[----:B------:R-:W-:Y:S02]  /*1c4f0*/  IMAD.MOV R9, RZ, RZ, -R3 ;  /* 0x000000ffff097224 */ /* 0x000fe400078e0a03 */
[----:B------:R-:W-:-:S04]  /*1c500*/  IMAD.WIDE.U32 R4, R205, UR6, R4 ;  /* 0x00000006cd047c25 */ /* 0x000fc8000f8e0004 */
        /* <DEDUP_REMOVED lines=14> */
[----:B------:R-:W-:Y:S01]  /*1c5f0*/  LEA.HI.X R11, R4, UR7, R3, 0x2, P1 ;  /* 0x00000007040b7c11 */ /* 0x000fe200088f1403 */
[----:B------:R1:W0:Y:S04]  /*1c600*/  SHFL.IDX PT, R2, R0, RZ, 0x1c1f ;  /* 0x001c1fff00027589 */ /* 0x00022800000e0000 */
[----:B------:R1:W2:Y:S01]  /*1c610*/  SHFL.IDX PT, R3, R11, RZ, 0x1c1f ;  /* 0x001c1fff0b037589 */ /* 0x0002a200000e0000 */
[----:B------:R-:W-:Y:S05]  /*1c620*/  @P0 BRA `(.L_x_1631) ;  /* 0x0000000400940947 */ /* 0x000fea0003800000 */
[----:B------:R-:W-:Y:S01]  /*1c630*/  ULDC UR5, c[0x0][0xac8] ;  /* 0x0002b20000057ab9 */ /* 0x000fe20000000800 */
[----:B------:R-:W-:Y:S01]  /*1c640*/  VIADD R19, R23, 0xb0 ;  /* 0x000000b017137836 */ /* 0x000fe20000000000 */
[----:B------:R-:W-:Y:S02]  /*1c650*/  ISETP.GE.AND P1, PT, R223, UR5, PT ;  /* 0x00000005df007c0c */ /* 0x000fe4000bf26270 */
[----:B------:R-:W-:Y:S02]  /*1c660*/  ISETP.GE.AND P0, PT, R222, UR5, PT ;  /* 0x00000005de007c0c */ /* 0x000fe4000bf06270 */
[----:B------:R-:W-:Y:S02]  /*1c670*/  ISETP.GE.AND P2, PT, R23, UR5, PT ;  /* 0x0000000517007c0c */ /* 0x000fe4000bf46270 */
[----:B------:R-:W-:Y:S02]  /*1c680*/  ISETP.GE.AND P3, PT, R221, UR5, PT ;  /* 0x00000005dd007c0c */ /* 0x000fe4000bf66270 */
[----:B------:R-:W-:-:S05]  /*1c690*/  ISETP.GE.AND P4, PT, R220, UR5, PT ;  /* 0x00000005dc007c0c */ /* 0x000fca000bf86270 */
[CC--:B0-----:R-:W-:Y:S02]  /*1c6a0*/  @!P1 LEA R4, P5, R223.reuse, R2.reuse, 0x2 ;  /* 0x00000002df049211 */ /* 0x0c1fe400078a10ff */
[CC--:B------:R-:W-:Y:S02]  /*1c6b0*/  @!P0 LEA R8, P6, R222.reuse, R2.reuse, 0x2 ;  /* 0x00000002de088211 */ /* 0x0c0fe400078c10ff */
[-C--:B--2--5:R-:W-:Y:S01]  /*1c6c0*/  @!P1 LEA.HI.X R5, R223, R3.reuse, R88, 0x2, P5 ;  /* 0x00000003df059211 */ /* 0x0a4fe200028f1458 */
[----:B------:R-:W-:Y:S01]  /*1c6d0*/  @!P2 IMAD.WIDE R12, R23, 0x4, R2 ;  /* 0x00000004170ca825 */ /* 0x000fe200078e0202 */
[----:B------:R-:W-:Y:S02]  /*1c6e0*/  ISETP.GE.AND P5, PT, R219, UR5, PT ;  /* 0x00000005db007c0c */ /* 0x000fe4000bfa6270 */
[----:B------:R-:W-:Y:S02]  /*1c6f0*/  @!P0 LEA.HI.X R9, R222, R3, R87, 0x2, P6 ;  /* 0x00000003de098211 */ /* 0x000fe400030f1457 */
[----:B------:R-:W-:Y:S01]  /*1c700*/  @!P2 ST.E.64 desc[UR60][R12.64], R24 ;  /* 0x000000180c00a985 */ /* 0x000fe2000c101b3c */
[----:B------:R-:W-:-:S02]  /*1c710*/  @!P3 LEA R14, P6, R221, R2, 0x2 ;  /* 0x00000002dd0eb211 */ /* 0x000fc400078c10ff */
[-C--:B------:R-:W-:Y:S01]  /*1c720*/  @!P4 LEA R72, P2, R220, R2.reuse, 0x2 ;  /* 0x00000002dc48c211 */ /* 0x080fe200078410ff */
[----:B------:R0:W-:Y:S01]  /*1c730*/  @!P1 ST.E.64 desc[UR60][R4.64], R28 ;  /* 0x0000001c04009985 */ /* 0x0001e2000c101b3c */
[----:B------:R-:W-:Y:S02]  /*1c740*/  ISETP.GE.AND P1, PT, R217, UR5, PT ;  /* 0x00000005d9007c0c */ /* 0x000fe4000bf26270 */
[-C--:B------:R-:W-:Y:S01]  /*1c750*/  @!P3 LEA.HI.X R15, R221, R3.reuse, R86, 0x2, P6 ;  /* 0x00000003dd0fb211 */ /* 0x080fe200030f1456 */
[----:B------:R2:W-:Y:S01]  /*1c760*/  @!P0 ST.E.64 desc[UR60][R8.64], R32 ;  /* 0x0000002008008985 */ /* 0x0005e2000c101b3c */
[----:B------:R-:W-:Y:S02]  /*1c770*/  ISETP.GE.AND P0, PT, R218, UR5, PT ;  /* 0x00000005da007c0c */ /* 0x000fe4000bf06270 */
[----:B------:R-:W-:Y:S01]  /*1c780*/  @!P5 LEA R74, P6, R219, R2, 0x2 ;  /* 0x00000002db4ad211 */ /* 0x000fe200078c10ff */
[----:B------:R3:W-:Y:S01]  /*1c790*/  @!P3 ST.E.64 desc[UR60][R14.64], R36 ;  /* 0x000000240e00b985 */ /* 0x0007e2000c101b3c */
[----:B------:R-:W-:-:S02]  /*1c7a0*/  @!P4 LEA.HI.X R73, R220, R3, R85, 0x2, P2 ;  /* 0x00000003dc49c211 */ /* 0x000fc400010f1455 */
[----:B------:R-:W-:Y:S02]  /*1c7b0*/  ISETP.GE.AND P2, PT, R216, UR5, PT ;  /* 0x00000005d8007c0c */ /* 0x000fe4000bf46270 */
[----:B------:R-:W-:Y:S01]  /*1c7c0*/  @!P5 LEA.HI.X R75, R219, R3, R84, 0x2, P6 ;  /* 0x00000003db4bd211 */ /* 0x000fe200030f1454 */
[----:B------:R-:W-:Y:S01]  /*1c7d0*/  @!P4 ST.E.64 desc[UR60][R72.64], R40 ;  /* 0x000000284800c985 */ /* 0x000fe2000c101b3c */
[----:B------:R-:W-:Y:S02]  /*1c7e0*/  ISETP.GE.AND P3, PT, R215, UR5, PT ;  /* 0x00000005d7007c0c */ /* 0x000fe4000bf66270 */
[----:B------:R-:W-:Y:S01]  /*1c7f0*/  ISETP.GE.AND P4, PT, R214, UR5, PT ;  /* 0x00000005d6007c0c */ /* 0x000fe2000bf86270 */
[----:B------:R-:W-:Y:S01]  /*1c800*/  @!P5 ST.E.64 desc[UR60][R74.64], R44 ;  /* 0x0000002c4a00d985 */ /* 0x000fe2000c101b3c */
[-C--:B0-----:R-:W-:Y:S02]  /*1c810*/  @!P0 LEA R4, P6, R218, R2.reuse, 0x2 ;  /* 0x00000002da048211 */ /* 0x081fe400078c10ff */
[----:B--2---:R-:W-:-:S02]  /*1c820*/  @!P1 LEA R8, P5, R217, R2, 0x2 ;  /* 0x00000002d9089211 */ /* 0x004fc400078a10ff */
[-C--:B------:R-:W-:Y:S02]  /*1c830*/  @!P0 LEA.HI.X R5, R218, R3.reuse, R83, 0x2, P6 ;  /* 0x00000003da058211 */ /* 0x080fe400030f1453 */
[CC--:B------:R-:W-:Y:S02]  /*1c840*/  @!P2 LEA R12, P6, R216.reuse, R2.reuse, 0x2 ;  /* 0x00000002d80ca211 */ /* 0x0c0fe400078c10ff */
[-C--:B------:R-:W-:Y:S01]  /*1c850*/  @!P1 LEA.HI.X R9, R217, R3.reuse, R82, 0x2, P5 ;  /* 0x00000003d9099211 */ /* 0x080fe200028f1452 */
[----:B------:R0:W-:Y:S01]  /*1c860*/  @!P0 ST.E.64 desc[UR60][R4.64], R48 ;  /* 0x0000003004008985 */ /* 0x0001e2000c101b3c */
[----:B------:R-:W-:Y:S02]  /*1c870*/  ISETP.GE.AND P5, PT, R213, UR5, PT ;  /* 0x00000005d5007c0c */ /* 0x000fe4000bfa6270 */
[----:B------:R-:W-:Y:S01]  /*1c880*/  @!P2 LEA.HI.X R13, R216, R3, R81, 0x2, P6 ;  /* 0x00000003d80da211 */ /* 0x000fe200030f1451 */
[----:B------:R2:W-:Y:S01]  /*1c890*/  @!P1 ST.E.64 desc[UR60][R8.64], R52 ;  /* 0x0000003408009985 */ /* 0x0005e2000c101b3c */
[----:B---3--:R-:W-:-:S02]  /*1c8a0*/  @!P3 LEA R14, P1, R215, R2, 0x2 ;  /* 0x00000002d70eb211 */ /* 0x008fc400078210ff */
[-C--:B------:R-:W-:Y:S01]  /*1c8b0*/  @!P4 LEA R24, P0, R214, R2.reuse, 0x2 ;  /* 0x00000002d618c211 */ /* 0x080fe200078010ff */
[----:B------:R3:W-:Y:S01]  /*1c8c0*/  @!P2 ST.E.64 desc[UR60][R12.64], R56 ;  /* 0x000000380c00a985 */ /* 0x0007e2000c101b3c */
[----:B------:R-:W-:Y:S02]  /*1c8d0*/  ISETP.GE.AND P2, PT, R212, UR5, PT ;  /* 0x00000005d4007c0c */ /* 0x000fe4000bf46270 */
[-C--:B------:R-:W-:Y:S02]  /*1c8e0*/  @!P3 LEA.HI.X R15, R215, R3.reuse, R80, 0x2, P1 ;  /* 0x00000003d70fb211 */ /* 0x080fe400008f1450 */
[----:B------:R-:W-:Y:S02]  /*1c8f0*/  ISETP.GE.AND P1, PT, R211, UR5, PT ;  /* 0x00000005d3007c0c */ /* 0x000fe4000bf26270 */
[----:B------:R-:W-:Y:S01]  /*1c900*/  @!P5 LEA R28, P6, R213, R2, 0x2 ;  /* 0x00000002d51cd211 */ /* 0x000fe200078c10ff */
[----:B------:R4:W-:Y:S01]  /*1c910*/  @!P3 ST.E.64 desc[UR60][R14.64], R60 ;  /* 0x0000003c0e00b985 */ /* 0x0009e2000c101b3c */
[----:B------:R-:W-:-:S02]  /*1c920*/  @!P4 LEA.HI.X R25, R214, R3, R79, 0x2, P0 ;  /* 0x00000003d619c211 */ /* 0x000fc400000f144f */
[----:B------:R-:W-:Y:S02]  /*1c930*/  ISETP.GE.AND P0, PT, R210, UR5, PT ;  /* 0x00000005d2007c0c */ /* 0x000fe4000bf06270 */
[----:B------:R-:W-:Y:S01]  /*1c940*/  @!P5 LEA.HI.X R29, R213, R3, R78, 0x2, P6 ;  /* 0x00000003d51dd211 */ /* 0x000fe200030f144e */
[----:B------:R1:W-:Y:S01]  /*1c950*/  @!P4 ST.E.64 desc[UR60][R24.64], R64 ;  /* 0x000000401800c985 */ /* 0x0003e2000c101b3c */
[----:B------:R-:W-:Y:S02]  /*1c960*/  ISETP.GE.AND P3, PT, R209, UR5, PT ;  /* 0x00000005d1007c0c */ /* 0x000fe4000bf66270 */
[-C--:B0-----:R-:W-:Y:S01]  /*1c970*/  @!P2 LEA R4, P6, R212, R2.reuse, 0x2 ;  /* 0x00000002d404a211 */ /* 0x081fe200078c10ff */
[----:B------:R0:W-:Y:S01]  /*1c980*/  @!P5 ST.E.64 desc[UR60][R28.64], R68 ;  /* 0x000000441c00d985 */ /* 0x0001e2000c101b3c */
[----:B--2---:R-:W-:Y:S02]  /*1c990*/  @!P1 LEA R8, P4, R211, R2, 0x2 ;  /* 0x00000002d3089211 */ /* 0x004fe400078810ff */
[----:B------:R-:W-:-:S02]  /*1c9a0*/  ISETP.GE.AND P5, PT, R208, UR5, PT ;  /* 0x00000005d0007c0c */ /* 0x000fc4000bfa6270 */
[-C--:B------:R-:W-:Y:S02]  /*1c9b0*/  @!P2 LEA.HI.X R5, R212, R3.reuse, R77, 0x2, P6 ;  /* 0x00000003d405a211 */ /* 0x080fe400030f144d */
[-C--:B------:R-:W-:Y:S02]  /*1c9c0*/  @!P1 LEA.HI.X R9, R211, R3.reuse, R76, 0x2, P4 ;  /* 0x00000003d3099211 */ /* 0x080fe400020f144c */
[CC--:B---3--:R-:W-:Y:S01]  /*1c9d0*/  @!P0 LEA R12, P6, R210.reuse, R2.reuse, 0x2 ;  /* 0x00000002d20c8211 */ /* 0x0c8fe200078c10ff */
[----:B------:R-:W-:Y:S01]  /*1c9e0*/  @!P2 ST.E.64 desc[UR60][R4.64], R6 ;  /* 0x000000060400a985 */ /* 0x000fe2000c101b3c */
[----:B------:R-:W-:Y:S02]  /*1c9f0*/  ISETP.GE.AND P4, PT, R207, UR5, PT ;  /* 0x00000005cf007c0c */ /* 0x000fe4000bf86270 */
[----:B------:R-:W-:Y:S01]  /*1ca00*/  @!P0 LEA.HI.X R13, R210, R3, R237, 0x2, P6 ;  /* 0x00000003d20d8211 */ /* 0x000fe200030f14ed */
[----:B------:R2:W-:Y:S01]  /*1ca10*/  @!P1 ST.E.64 desc[UR60][R8.64], R20 ;  /* 0x0000001408009985 */ /* 0x0005e2000c101b3c */
[----:B----4-:R-:W-:-:S02]  /*1ca20*/  @!P3 LEA R14, P1, R209, R2, 0x2 ;  /* 0x00000002d10eb211 */ /* 0x010fc400078210ff */
[-C--:B-1----:R-:W-:Y:S01]  /*1ca30*/  @!P5 LEA R24, P2, R208, R2.reuse, 0x2 ;  /* 0x00000002d018d211 */ /* 0x082fe200078410ff */
[----:B------:R1:W-:Y:S01]  /*1ca40*/  @!P0 ST.E.64 desc[UR60][R12.64], R120 ;  /* 0x000000780c008985 */ /* 0x0003e2000c101b3c */
[-C--:B------:R-:W-:Y:S02]  /*1ca50*/  @!P3 LEA.HI.X R15, R209, R3.reuse, R236, 0x2, P1 ;  /* 0x00000003d10fb211 */ /* 0x080fe400008f14ec */
[----:B------:R-:W-:Y:S02]  /*1ca60*/  ISETP.GE.AND P1, PT, R226, UR5, PT ;  /* 0x00000005e2007c0c */ /* 0x000fe4000bf26270 */
[----:B------:R-:W-:Y:S01]  /*1ca70*/  ISETP.GE.AND P0, PT, R225, UR5, PT ;  /* 0x00000005e1007c0c */ /* 0x000fe2000bf06270 */
[----:B------:R3:W-:Y:S01]  /*1ca80*/  @!P3 ST.E.64 desc[UR60][R14.64], R122 ;  /* 0x0000007a0e00b985 */ /* 0x0007e2000c101b3c */
[-C--:B------:R-:W-:Y:S02]  /*1ca90*/  @!P5 LEA.HI.X R25, R208, R3.reuse, R235, 0x2, P2 ;  /* 0x00000003d019d211 */ /* 0x080fe400010f14eb */
[----:B0-----:R-:W-:Y:S01]  /*1caa0*/  @!P4 LEA R28, P6, R207, R2, 0x2 ;  /* 0x00000002cf1cc211 */ /* 0x001fe200078c10ff */
[----:B--2---:R-:W-:Y:S01]  /*1cab0*/  VIADD R21, R23, 0xb8 ;  /* 0x000000b817157836 */ /* 0x004fe20000000000 */
[----:B------:R-:W-:Y:S01]  /*1cac0*/  ISETP.GE.AND P2, PT, R224, UR5, PT ;  /* 0x00000005e0007c0c */ /* 0x000fe2000bf46270 */
[----:B------:R4:W-:Y:S01]  /*1cad0*/  @!P5 ST.E.64 desc[UR60][R24.64], R124 ;  /* 0x0000007c1800d985 */ /* 0x0009e2000c101b3c */
[----:B------:R-:W-:-:S02]  /*1cae0*/  @!P4 LEA.HI.X R29, R207, R3, R234, 0x2, P6 ;  /* 0x00000003cf1dc211 */ /* 0x000fc400030f14ea */
[----:B------:R-:W-:Y:S02]  /*1caf0*/  ISETP.GE.AND P3, PT, R203, UR5, PT ;  /* 0x00000005cb007c0c */ /* 0x000fe4000bf66270 */
[CC--:B------:R-:W-:Y:S01]  /*1cb00*/  @!P1 LEA R4, P5, R226.reuse, R2.reuse, 0x2 ;  /* 0x00000002e2049211 */ /* 0x0c0fe200078a10ff */
[----:B------:R4:W-:Y:S01]  /*1cb10*/  @!P4 ST.E.64 desc[UR60][R28.64], R126 ;  /* 0x0000007e1c00c985 */ /* 0x0009e2000c101b3c */
[----:B------:R-:W-:Y:S02]  /*1cb20*/  ISETP.GE.AND P4, PT, R19, UR5, PT ;  /* 0x0000000513007c0c */ /* 0x000fe4000bf86270 */
[-C--:B------:R-:W-:Y:S02]  /*1cb30*/  @!P0 LEA R6, P6, R225, R2.reuse, 0x2 ;  /* 0x00000002e1068211 */ /* 0x080fe400078c10ff */
[----:B------:R-:W-:Y:S02]  /*1cb40*/  @!P1 LEA.HI.X R5, R226, R3, R233, 0x2, P5 ;  /* 0x00000003e2059211 */ /* 0x000fe400028f14e9 */
[----:B------:R-:W-:-:S02]  /*1cb50*/  @!P2 LEA R8, P5, R224, R2, 0x2 ;  /* 0x00000002e008a211 */ /* 0x000fc400078a10ff */
[-C--:B------:R-:W-:Y:S01]  /*1cb60*/  @!P0 LEA.HI.X R7, R225, R3.reuse, R232, 0x2, P6 ;  /* 0x00000003e1078211 */ /* 0x080fe200030f14e8 */
[----:B------:R4:W-:Y:S01]  /*1cb70*/  @!P1 ST.E.64 desc[UR60][R4.64], R96 ;  /* 0x0000006004009985 */ /* 0x0009e2000c101b3c */
[----:B------:R-:W-:Y:S02]  /*1cb80*/  ISETP.GE.AND P6, PT, R21, UR5, PT ;  /* 0x0000000515007c0c */ /* 0x000fe4000bfc6270 */
[----:B------:R-:W-:Y:S01]  /*1cb90*/  @!P2 LEA.HI.X R9, R224, R3, R231, 0x2, P5 ;  /* 0x00000003e009a211 */ /* 0x000fe200028f14e7 */
[----:B------:R4:W-:Y:S01]  /*1cba0*/  @!P0 ST.E.64 desc[UR60][R6.64], R100 ;  /* 0x0000006406008985 */ /* 0x0009e2000c101b3c */
[----:B-1----:R-:W-:Y:S02]  /*1cbb0*/  SHF.R.S32.HI R13, RZ, 0x1f, R203 ;  /* 0x0000001fff0d7819 */ /* 0x002fe400000114cb */
[----:B------:R-:W-:Y:S01]  /*1cbc0*/  @!P3 LEA R12, P5, R203, R2, 0x2 ;  /* 0x00000002cb0cb211 */ /* 0x000fe200078a10ff */
[----:B------:R4:W-:Y:S01]  /*1cbd0*/  @!P2 ST.E.64 desc[UR60][R8.64], R104 ;  /* 0x000000680800a985 */ /* 0x0009e2000c101b3c */
[----:B---3--:R-:W-:-:S02]  /*1cbe0*/  SHF.R.S32.HI R15, RZ, 0x1f, R19 ;  /* 0x0000001fff0f7819 */ /* 0x008fc40000011413 */
[----:B------:R-:W-:Y:S02]  /*1cbf0*/  @!P3 LEA.HI.X R13, R203, R3, R13, 0x2, P5 ;  /* 0x00000003cb0db211 */ /* 0x000fe400028f140d */
[----:B------:R-:W-:-:S03]  /*1cc00*/  @!P4 LEA R14, P5, R19, R2, 0x2 ;  /* 0x00000002130ec211 */ /* 0x000fc600078a10ff */
[----:B------:R4:W-:Y:S01]  /*1cc10*/  @!P3 ST.E.64 desc[UR60][R12.64], R108 ;  /* 0x0000006c0c00b985 */ /* 0x0009e2000c101b3c */
[-C--:B------:R-:W-:Y:S02]  /*1cc20*/  @!P4 LEA.HI.X R15, R19, R3.reuse, R15, 0x2, P5 ;  /* 0x00000003130fc211 */ /* 0x080fe400028f140f */
[----:B------:R-:W-:Y:S02]  /*1cc30*/  SHF.R.S32.HI R19, RZ, 0x1f, R21 ;  /* 0x0000001fff137819 */ /* 0x000fe40000011415 */
[C---:B------:R-:W-:Y:S01]  /*1cc40*/  @!P6 LEA R2, P5, R21.reuse, R2, 0x2 ;  /* 0x000000021502e211 */ /* 0x040fe200078a10ff */
[----:B------:R4:W-:Y:S03]  /*1cc50*/  @!P4 ST.E.64 desc[UR60][R14.64], R112 ;  /* 0x000000700e00c985 */ /* 0x0009e6000c101b3c */
[----:B------:R-:W-:-:S05]  /*1cc60*/  @!P6 LEA.HI.X R3, R21, R3, R19, 0x2, P5 ;  /* 0x000000031503e211 */ /* 0x000fca00028f1413 */
[----:B------:R4:W-:Y:S04]  /*1cc70*/  @!P6 ST.E.64 desc[UR60][R2.64], R116 ;  /* 0x000000740200e985 */ /* 0x0009e8000c101b3c */
.L_x_1631:
[----:B------:R-:W-:Y:S05]  /*1cc80*/  BSYNC B1 ;  /* 0x0000000000017941 */ /* 0x000fea0003800000 */
.L_x_1630:
[----:B------:R-:W-:Y:S01]  /*1cc90*/  ISETP.GE.AND P0, PT, R22, R17, PT ;  /* 0x000000111600720c */ /* 0x000fe20003f06270 */
[----:B--2-4-:R2:W3:Y:S04]  /*1cca0*/  SHFL.IDX PT, R3, R11, 0x1, 0x1c1f ;  /* 0x003c1f000b037f89 */ /* 0x0144e800000e0000 */
[----:B0-----:R2:W0:Y:S08]  /*1ccb0*/  SHFL.IDX PT, R2, R0, 0x1, 0x1c1f ;  /* 0x003c1f0000027f89 */ /* 0x00143000000e0000 */
[----:B--2---:R-:W-:Y:S05]  /*1ccc0*/  @P0 BRA `(.L_x_1629) ;  /* 0x0000001000dc0947 */ /* 0x004fea0003800000 */
[----:B------:R-:W-:Y:S01]  /*1ccd0*/  ULDC UR5, c[0x0][0xac8] ;  /* 0x0002b20000057ab9 */ /* 0x000fe20000000800 */
[----:B-1----:R-:W-:Y:S01]  /*1cce0*/  VIADD R11, R23, 0xb0 ;  /* 0x000000b0170b7836 */ /* 0x002fe20000000000 */
[----:B------:R-:W-:Y:S02]  /*1ccf0*/  ISETP.GE.AND P4, PT, R223, UR5, PT ;  /* 0x00000005df007c0c */ /* 0x000fe4000bf86270 */
[----:B------:R-:W-:Y:S02]  /*1cd00*/  ISETP.GE.AND P3, PT, R222, UR5, PT ;  /* 0x00000005de007c0c */ /* 0x000fe4000bf66270 */
[----:B------:R-:W-:Y:S02]  /*1cd10*/  ISETP.GE.AND P5, PT, R23, UR5, PT ;  /* 0x0000000517007c0c */ /* 0x000fe4000bfa6270 */
[----:B------:R-:W-:Y:S02]  /*1cd20*/  ISETP.GE.AND P1, PT, R220, UR5, PT ;  /* 0x00000005dc007c0c */ /* 0x000fe4000bf26270 */
[----:B------:R-:W-:-:S02]  /*1cd30*/  ISETP.GE.AND P0, PT, R221, UR5, PT ;  /* 0x00000005dd007c0c */ /* 0x000fc4000bf06270 */
[----:B------:R-:W-:-:S03]  /*1cd40*/  SHF.R.S32.HI R0, RZ, 0x1f, R11 ;  /* 0x0000001fff007819 */ /* 0x000fc6000001140b */
[-C--:B0-----:R-:W-:Y:S02]  /*1cd50*/  @!P4 LEA R6, P2, R223, R2.reuse, 0x2 ;  /* 0x00000002df06c211 */ /* 0x081fe400078410ff */
[CC--:B------:R-:W-:Y:S02]  /*1cd60*/  @!P3 LEA R8, P6, R222.reuse, R2.reuse, 0x2 ;  /* 0x00000002de08b211 */ /* 0x0c0fe400078c10ff */
[----:B---3--:R-:W-:Y:S01]  /*1cd70*/  @!P5 IMAD.WIDE R4, R23, 0x4, R2 ;  /* 0x000000041704d825 */ /* 0x008fe200078e0202 */
[-C--:B-----5:R-:W-:Y:S02]  /*1cd80*/  @!P4 LEA.HI.X R7, R223, R3.reuse, R88, 0x2, P2 ;  /* 0x00000003df07c211 */ /* 0x0a0fe400010f1458 */
[----:B------:R-:W-:Y:S02]  /*1cd90*/  ISETP.GE.AND P2, PT, R219, UR5, PT ;  /* 0x00000005db007c0c */ /* 0x000fe4000bf46270 */
[----:B------:R-:W-:Y:S01]  /*1cda0*/  @!P3 LEA.HI.X R9, R222, R3, R87, 0x2, P6 ;  /* 0x00000003de09b211 */ /* 0x000fe200030f1457 */
[----:B------:R0:W-:Y:S01]  /*1cdb0*/  @!P5 ST.E.64 desc[UR60][R4.64], R26 ;  /* 0x0000001a0400d985 */ /* 0x0001e2000c101b3c */
[----:B------:R-:W-:-:S02]  /*1cdc0*/  @!P1 LEA R14, P5, R220, R2, 0x2 ;  /* 0x00000002dc0e9211 */ /* 0x000fc400078a10ff */
[----:B------:R-:W-:Y:S01]  /*1cdd0*/  @!P0 LEA R12, P6, R221, R2, 0x2 ;  /* 0x00000002dd0c8211 */ /* 0x000fe200078c10ff */
[----:B------:R1:W-:Y:S01]  /*1cde0*/  @!P4 ST.E.64 desc[UR60][R6.64], R30 ;  /* 0x0000001e0600c985 */ /* 0x0003e2000c101b3c */
[----:B------:R-:W-:Y:S02]  /*1cdf0*/  ISETP.GE.AND P4, PT, R217, UR5, PT ;  /* 0x00000005d9007c0c */ /* 0x000fe4000bf86270 */
[-C--:B------:R-:W-:Y:S01]  /*1ce00*/  @!P1 LEA.HI.X R15, R220, R3.reuse, R85, 0x2, P5 ;  /* 0x00000003dc0f9211 */ /* 0x080fe200028f1455 */
[----:B------:R2:W-:Y:S01]  /*1ce10*/  @!P3 ST.E.64 desc[UR60][R8.64], R34 ;  /* 0x000000220800b985 */ /* 0x0005e2000c101b3c */
[----:B------:R-:W-:Y:S02]  /*1ce20*/  ISETP.GE.AND P3, PT, R218, UR5, PT ;  /* 0x00000005da007c0c */ /* 0x000fe4000bf66270 */
[----:B------:R-:W-:Y:S02]  /*1ce30*/  ISETP.GE.AND P5, PT, R216, UR5, PT ;  /* 0x00000005d8007c0c */ /* 0x000fe4000bfa6270 */
[----:B------:R-:W-:-:S02]  /*1ce40*/  @!P0 LEA.HI.X R13, R221, R3, R86, 0x2, P6 ;  /* 0x00000003dd0d8211 */ /* 0x000fc400030f1456 */
[----:B------:R-:W-:-:S03]  /*1ce50*/  @!P2 LEA R20, P6, R219, R2, 0x2 ;  /* 0x00000002db14a211 */ /* 0x000fc600078c10ff */
[----:B------:R3:W-:Y:S01]  /*1ce60*/  @!P0 ST.E.64 desc[UR60][R12.64], R38 ;  /* 0x000000260c008985 */ /* 0x0007e2000c101b3c */
[-C--:B------:R-:W-:Y:S02]  /*1ce70*/  @!P2 LEA.HI.X R21, R219, R3.reuse, R84, 0x2, P6 ;  /* 0x00000003db15a211 */ /* 0x080fe400030f1454 */
[----:B------:R-:W-:Y:S01]  /*1ce80*/  ISETP.GE.AND P0, PT, R215, UR5, PT ;  /* 0x00000005d7007c0c */ /* 0x000fe2000bf06270 */
[----:B------:R4:W-:Y:S01]  /*1ce90*/  @!P1 ST.E.64 desc[UR60][R14.64], R42 ;  /* 0x0000002a0e009985 */ /* 0x0009e2000c101b3c */
[-C--:B0-----:R-:W-:Y:S02]  /*1cea0*/  @!P3 LEA R4, P6, R218, R2.reuse, 0x2 ;  /* 0x00000002da04b211 */ /* 0x081fe400078c10ff */
[----:B------:R-:W-:Y:S01]  /*1ceb0*/  ISETP.GE.AND P1, PT, R214, UR5, PT ;  /* 0x00000005d6007c0c */ /* 0x000fe2000bf26270 */
[----:B------:R0:W-:Y:S01]  /*1cec0*/  @!P2 ST.E.64 desc[UR60][R20.64], R46 ;  /* 0x0000002e1400a985 */ /* 0x0001e2000c101b3c */
[----:B-1----:R-:W-:Y:S02]  /*1ced0*/  @!P4 LEA R6, P2, R217, R2, 0x2 ;  /* 0x00000002d906c211 */ /* 0x002fe400078410ff */
[----:B------:R-:W-:-:S02]  /*1cee0*/  @!P3 LEA.HI.X R5, R218, R3, R83, 0x2, P6 ;  /* 0x00000003da05b211 */ /* 0x000fc400030f1453 */
[CC--:B--2---:R-:W-:Y:S02]  /*1cef0*/  @!P5 LEA R8, P6, R216.reuse, R2.reuse, 0x2 ;  /* 0x00000002d808d211 */ /* 0x0c4fe400078c10ff */
[-C--:B------:R-:W-:Y:S01]  /*1cf00*/  @!P4 LEA.HI.X R7, R217, R3.reuse, R82, 0x2, P2 ;  /* 0x00000003d907c211 */ /* 0x080fe200010f1452 */
[----:B------:R1:W-:Y:S01]  /*1cf10*/  @!P3 ST.E.64 desc[UR60][R4.64], R50 ;  /* 0x000000320400b985 */ /* 0x0003e2000c101b3c */
[----:B------:R-:W-:Y:S02]  /*1cf20*/  ISETP.GE.AND P2, PT, R213, UR5, PT ;  /* 0x00000005d5007c0c */ /* 0x000fe4000bf46270 */
[----:B------:R-:W-:Y:S01]  /*1cf30*/  @!P5 LEA.HI.X R9, R216, R3, R81, 0x2, P6 ;  /* 0x00000003d809d211 */ /* 0x000fe200030f1451 */
[----:B------:R2:W-:Y:S01]  /*1cf40*/  @!P4 ST.E.64 desc[UR60][R6.64], R54 ;  /* 0x000000360600c985 */ /* 0x0005e2000c101b3c */
[-C--:B---3--:R-:W-:Y:S02]  /*1cf50*/  @!P0 LEA R12, P4, R215, R2.reuse, 0x2 ;  /* 0x00000002d70c8211 */ /* 0x088fe400078810ff */
[----:B------:R-:W-:Y:S01]  /*1cf60*/  ISETP.GE.AND P3, PT, R212, UR5, PT ;  /* 0x00000005d4007c0c */ /* 0x000fe2000bf66270 */
[----:B------:R3:W-:Y:S01]  /*1cf70*/  @!P5 ST.E.64 desc[UR60][R8.64], R58 ;  /* 0x0000003a0800d985 */ /* 0x0007e2000c101b3c */
[----:B----4-:R-:W-:-:S02]  /*1cf80*/  @!P1 LEA R14, P5, R214, R2, 0x2 ;  /* 0x00000002d60e9211 */ /* 0x010fc400078a10ff */
[-C--:B------:R-:W-:Y:S02]  /*1cf90*/  @!P0 LEA.HI.X R13, R215, R3.reuse, R80, 0x2, P4 ;  /* 0x00000003d70d8211 */ /* 0x080fe400020f1450 */
[----:B------:R-:W-:Y:S02]  /*1cfa0*/  ISETP.GE.AND P4, PT, R211, UR5, PT ;  /* 0x00000005d3007c0c */ /* 0x000fe4000bf86270 */
[----:B------:R-:W-:Y:S01]  /*1cfb0*/  @!P1 LEA.HI.X R15, R214, R3, R79, 0x2, P5 ;  /* 0x00000003d60f9211 */ /* 0x000fe200028f144f */
[----:B------:R4:W-:Y:S01]  /*1cfc0*/  @!P0 ST.E.64 desc[UR60][R12.64], R62 ;  /* 0x0000003e0c008985 */ /* 0x0009e2000c101b3c */
[----:B------:R-:W-:Y:S02]  /*1cfd0*/  ISETP.GE.AND P5, PT, R210, UR5, PT ;  /* 0x00000005d2007c0c */ /* 0x000fe4000bfa6270 */
[----:B0-----:R-:W-:Y:S01]  /*1cfe0*/  @!P2 LEA R20, P6, R213, R2, 0x2 ;  /* 0x00000002d514a211 */ /* 0x001fe200078c10ff */
[----:B------:R0:W-:Y:S01]  /*1cff0*/  @!P1 ST.E.64 desc[UR60][R14.64], R66 ;  /* 0x000000420e009985 */ /* 0x0001e2000c101b3c */
[----:B------:R-:W-:-:S02]  /*1d000*/  ISETP.GE.AND P0, PT, R209, UR5, PT ;  /* 0x00000005d1007c0c */ /* 0x000fc4000bf06270 */
[-C--:B------:R-:W-:Y:S02]  /*1d010*/  @!P2 LEA.HI.X R21, R213, R3.reuse, R78, 0x2, P6 ;  /* 0x00000003d515a211 */ /* 0x080fe400030f144e */
[-C--:B-1----:R-:W-:Y:S02]  /*1d020*/  @!P3 LEA R4, P6, R212, R2.reuse, 0x2 ;  /* 0x00000002d404b211 */ /* 0x082fe400078c10ff */
[----:B------:R-:W-:Y:S01]  /*1d030*/  ISETP.GE.AND P1, PT, R208, UR5, PT ;  /* 0x00000005d0007c0c */ /* 0x000fe2000bf26270 */
[----:B------:R1:W-:Y:S01]  /*1d040*/  @!P2 ST.E.64 desc[UR60][R20.64], R70 ;  /* 0x000000461400a985 */ /* 0x0003e2000c101b3c */
[-C--:B--2---:R-:W-:Y:S02]  /*1d050*/  @!P4 LEA R6, P2, R211, R2.reuse, 0x2 ;  /* 0x00000002d306c211 */ /* 0x084fe400078410ff */
[----:B------:R-:W-:Y:S02]  /*1d060*/  @!P3 LEA.HI.X R5, R212, R3, R77, 0x2, P6 ;  /* 0x00000003d405b211 */ /* 0x000fe400030f144d */
[----:B---3--:R-:W-:-:S02]  /*1d070*/  @!P5 LEA R8, P6, R210, R2, 0x2 ;  /* 0x00000002d208d211 */ /* 0x008fc400078c10ff */
[-C--:B------:R-:W-:Y:S01]  /*1d080*/  @!P4 LEA.HI.X R7, R211, R3.reuse, R76, 0x2, P2 ;  /* 0x00000003d307c211 */ /* 0x080fe200010f144c */
[----:B------:R2:W-:Y:S01]  /*1d090*/  @!P3 ST.E.64 desc[UR60][R4.64], R128 ;  /* 0x000000800400b985 */ /* 0x0005e2000c101b3c */
[----:B------:R-:W-:Y:S02]  /*1d0a0*/  @!P5 LEA.HI.X R9, R210, R3, R237, 0x2, P6 ;  /* 0x00000003d209d211 */ /* 0x000fe400030f14ed */
[----:B------:R-:W-:Y:S01]  /*1d0b0*/  ISETP.GE.AND P2, PT, R207, UR5, PT ;  /* 0x00000005cf007c0c */ /* 0x000fe2000bf46270 */
[----:B------:R-:W-:Y:S01]  /*1d0c0*/  @!P4 ST.E.64 desc[UR60][R6.64], R130 ;  /* 0x000000820600c985 */ /* 0x000fe2000c101b3c */
[-C--:B----4-:R-:W-:Y:S02]  /*1d0d0*/  @!P0 LEA R12, P3, R209, R2.reuse, 0x2 ;  /* 0x00000002d10c8211 */ /* 0x090fe400078610ff */
[----:B0-----:R-:W-:Y:S01]  /*1d0e0*/  @!P1 LEA R14, P6, R208, R2, 0x2 ;  /* 0x00000002d00e9211 */ /* 0x001fe200078c10ff */
[----:B------:R0:W-:Y:S01]  /*1d0f0*/  @!P5 ST.E.64 desc[UR60][R8.64], R132 ;  /* 0x000000840800d985 */ /* 0x0001e2000c101b3c */
[----:B------:R-:W-:-:S02]  /*1d100*/  ISETP.GE.AND P5, PT, R226, UR5, PT ;  /* 0x00000005e2007c0c */ /* 0x000fc4000bfa6270 */
        /* <DEDUP_REMOVED lines=8> */
[----:B------:R-:W-:Y:S02]  /*1d190*/  ISETP.GE.AND P0, PT, R11, UR5, PT ;  /* 0x000000050b007c0c */ /* 0x000fe4000bf06270 */
[-C--:B------:R-:W-:Y:S02]  /*1d1a0*/  @!P2 LEA.HI.X R21, R207, R3.reuse, R234, 0x2, P3 ;  /* 0x00000003cf15a211 */ /* 0x080fe400018f14ea */
[CC--:B--2---:R-:W-:Y:S02]  /*1d1b0*/  @!P5 LEA R4, P3, R226.reuse, R2.reuse, 0x2 ;  /* 0x00000002e204d211 */ /* 0x0c4fe400078610ff */
[----:B0-----:R-:W-:Y:S01]  /*1d1c0*/  SHF.R.S32.HI R8, RZ, 0x1f, R203 ;  /* 0x0000001fff087819 */ /* 0x001fe200000114cb */
[----:B------:R4:W-:Y:S01]  /*1d1d0*/  @!P2 ST.E.64 desc[UR60][R20.64], R138 ;  /* 0x0000008a1400a985 */ /* 0x0009e2000c101b3c */
[----:B------:R-:W-:Y:S02]  /*1d1e0*/  @!P5 LEA.HI.X R5, R226, R3, R233, 0x2, P3 ;  /* 0x00000003e205d211 */ /* 0x000fe400018f14e9 */
[----:B---3--:R-:W-:-:S02]  /*1d1f0*/  @!P6 LEA R12, P3, R203, R2, 0x2 ;  /* 0x00000002cb0ce211 */ /* 0x008fc400078610ff */
[-C--:B------:R-:W-:Y:S01]  /*1d200*/  @!P4 LEA R6, P2, R225, R2.reuse, 0x2 ;  /* 0x00000002e106c211 */ /* 0x080fe200078410ff */
[----:B------:R4:W-:Y:S01]  /*1d210*/  @!P5 ST.E.64 desc[UR60][R4.64], R98 ;  /* 0x000000620400d985 */ /* 0x0009e2000c101b3c */
[-C--:B------:R-:W-:Y:S02]  /*1d220*/  @!P6 LEA.HI.X R13, R203, R3.reuse, R8, 0x2, P3 ;  /* 0x00000003cb0de211 */ /* 0x080fe400018f1408 */
[CC--:B------:R-:W-:Y:S02]  /*1d230*/  @!P1 LEA R8, P3, R224.reuse, R2.reuse, 0x2 ;  /* 0x00000002e0089211 */ /* 0x0c0fe400078610ff */
[-C--:B------:R-:W-:Y:S02]  /*1d240*/  @!P4 LEA.HI.X R7, R225, R3.reuse, R232, 0x2, P2 ;  /* 0x00000003e107c211 */ /* 0x080fe400010f14e8 */
[C---:B------:R-:W-:Y:S02]  /*1d250*/  @!P0 LEA R24, P2, R11.reuse, R2, 0x2 ;  /* 0x000000020b188211 */ /* 0x040fe400078410ff */
[-C--:B------:R-:W-:Y:S01]  /*1d260*/  @!P1 LEA.HI.X R9, R224, R3.reuse, R231, 0x2, P3 ;  /* 0x00000003e0099211 */ /* 0x080fe200018f14e7 */
[----:B------:R4:W-:Y:S01]  /*1d270*/  @!P4 ST.E.64 desc[UR60][R6.64], R102 ;  /* 0x000000660600c985 */ /* 0x0009e2000c101b3c */
[----:B------:R-:W-:Y:S01]  /*1d280*/  @!P0 LEA.HI.X R25, R11, R3, R0, 0x2, P2 ;  /* 0x000000030b198211 */ /* 0x000fe200010f1400 */
[----:B------:R-:W-:-:S02]  /*1d290*/  VIADD R11, R23, 0xb8 ;  /* 0x000000b8170b7836 */ /* 0x000fc40000000000 */
[----:B------:R4:W-:Y:S04]  /*1d2a0*/  @!P1 ST.E.64 desc[UR60][R8.64], R106 ;  /* 0x0000006a08009985 */ /* 0x0009e8000c101b3c */
[----:B------:R4:W-:Y:S04]  /*1d2b0*/  @!P6 ST.E.64 desc[UR60][R12.64], R110 ;  /* 0x0000006e0c00e985 */ /* 0x0009e8000c101b3c */
[----:B------:R4:W-:Y:S01]  /*1d2c0*/  @!P0 ST.E.64 desc[UR60][R24.64], R114 ;  /* 0x0000007218008985 */ /* 0x0009e2000c101b3c */
[----:B------:R-:W-:-:S13]  /*1d2d0*/  ISETP.GE.AND P0, PT, R11, UR5, PT ;  /* 0x000000050b007c0c */ /* 0x000fda000bf06270 */
[----:B----4-:R-:W-:Y:S05]  /*1d2e0*/  @P0 BRA `(.L_x_1629) ;  /* 0x0000000c00540947 */ /* 0x010fea0003800000 */
[----:B------:R-:W-:Y:S02]  /*1d2f0*/  LEA R2, P0, R11, R2, 0x2 ;  /* 0x000000020b027211 */ /* 0x000fe400078010ff */
[----:B------:R-:W-:-:S04]  /*1d300*/  SHF.R.S32.HI R0, RZ, 0x1f, R11 ;  /* 0x0000001fff007819 */ /* 0x000fc8000001140b */
[----:B------:R-:W-:-:S05]  /*1d310*/  LEA.HI.X R3, R11, R3, R0, 0x2, P0 ;  /* 0x000000030b037211 */ /* 0x000fca00000f1400 */
[----:B------:R2:W-:Y:S01]  /*1d320*/  ST.E.64 desc[UR60][R2.64], R118 ;  /* 0x0000007602007985 */ /* 0x0005e2000c101b3c */
[----:B------:R-:W-:Y:S05]  /*1d330*/  BRA `(.L_x_1629) ;  /* 0x0000000c00407947 */ /* 0x000fea0003800000 */
.L_x_1620:
[----:B------:R-:W0:Y:S01]  /*1d340*/  LDC.64 R6, c[0x0][0xc08] ;  /* 0x00030200ff067b82 */ /* 0x000e220000000a00 */
[----:B------:R-:W-:-:S07]  /*1d350*/  IMAD.MOV.U32 R11, RZ, RZ, RZ ;  /* 0x000000ffff0b7224 */ /* 0x000fce00078e00ff */
[----:B------:R-:W1:Y:S08]  /*1d360*/  LDC.64 R4, c[0x0][0xc00] ;  /* 0x00030000ff047b82 */ /* 0x000e700000000a00 */
[----:B------:R-:W2:Y:S01]  /*1d370*/  LDC.64 R2, c[0x0][0xc00] ;  /* 0x00030000ff027b82 */ /* 0x000ea20000000a00 */
[----:B0-----:R-:W-:-:S04]  /*1d380*/  ISETP.NE.U32.AND P0, PT, R6, RZ, PT ;  /* 0x000000ff0600720c */ /* 0x001fc80003f05070 */
[----:B------:R-:W-:Y:S02]  /*1d390*/  ISETP.NE.AND.EX P1, PT, R7, RZ, PT, P0 ;  /* 0x000000ff0700720c */ /* 0x000fe40003f25300 */
[----:B-1----:R-:W-:-:S04]  /*1d3a0*/  ISETP.NE.U32.AND P0, PT, R4, RZ, PT ;  /* 0x000000ff0400720c */ /* 0x002fc80003f05070 */
[----:B------:R-:W-:Y:S01]  /*1d3b0*/  ISETP.NE.AND.EX P0, PT, R5, RZ, PT, P0 ;  /* 0x000000ff0500720c */ /* 0x000fe20003f05300 */
[----:B------:R-:W-:Y:S01]  /*1d3c0*/  ULDC UR5, c[0x0][0xa88] ;  /* 0x0002a20000057ab9 */ /* 0x000fe20000000800 */
[----:B--2---:R-:W-:-:S05]  /*1d3d0*/  IMAD.WIDE R2, R202, 0x4, R2 ;  /* 0x00000004ca027825 */ /* 0x004fca00078e0202 */
[----:B------:R-:W0:Y:S01]  /*1d3e0*/  @P1 LDC.64 R4, c[0x0][0xc08] ;  /* 0x00030200ff041b82 */ /* 0x000e220000000a00 */
[----:B------:R-:W-:-:S05]  /*1d3f0*/  IMAD.U32 R0, RZ, RZ, UR5 ;  /* 0x00000005ff007e24 */ /* 0x000fca000f8e00ff */
[----:B------:R1:W5:Y:S01]  /*1d400*/  @P0 LDG.E R11, desc[UR60][R2.64] ;  /* 0x0000003c020b0981 */ /* 0x000362000c1e1900 */
[----:B0-----:R-:W-:-:S05]  /*1d410*/  @P1 IMAD.WIDE R4, R202, 0x4, R4 ;  /* 0x00000004ca041825 */ /* 0x001fca00078e0204 */
[----:B------:R1:W5:Y:S01]  /*1d420*/  @P1 LDG.E R0, desc[UR60][R4.64] ;  /* 0x0000003c04001981 */ /* 0x000362000c1e1900 */
[----:B------:R-:W-:Y:S02]  /*1d430*/  ISETP.NE.AND P2, PT, R195, RZ, PT ;  /* 0x000000ffc300720c */ /* 0x000fe40003f45270 */
[----:B------:R-:W-:Y:S02]  /*1d440*/  ISETP.GT.AND P3, PT, R196, 0x7f, PT ;  /* 0x0000007fc400780c */ /* 0x000fe40003f64270 */
[----:B------:R-:W-:-:S09]  /*1d450*/  SHF.R.S32.HI R22, RZ, 0x1f, R202 ;  /* 0x0000001fff167819 */ /* 0x000fd200000114ca */
[----:B------:R-:W0:Y:S02]  /*1d460*/  @!P2 LDC R195, c[0x0][0xad4] ;  /* 0x0002b500ffc3ab82 */ /* 0x000e240000000800 */
[----:B0-----:R-:W-:Y:S01]  /*1d470*/  ISETP.GT.AND P2, PT, R195, 0x1, PT ;  /* 0x00000001c300780c */ /* 0x001fe20003f44270 */
[----:B-1----:R-:W-:-:S12]  /*1d480*/  @P1 BRA `(.L_x_1632) ;  /* 0x0000000000101947 */ /* 0x002fd80003800000 */
[----:B------:R-:W-:Y:S05]  /*1d490*/  @!P0 BRA `(.L_x_1632) ;  /* 0x00000000000c8947 */ /* 0x000fea0003800000 */
[----:B------:R-:W2:Y:S04]  /*1d4a0*/  LDG.E R5, desc[UR60][R2.64] ;  /* 0x0000003c02057981 */ /* 0x000ea8000c1e1900 */
[----:B-----5:R-:W2:Y:S02]  /*1d4b0*/  LDG.E R0, desc[UR60][R2.64+0x4] ;  /* 0x0000043c02007981 */ /* 0x020ea4000c1e1900 */
[----:B--2---:R-:W-:-:S07]  /*1d4c0*/  IMAD.IADD R0, R0, 0x1, -R5 ;  /* 0x0000000100007824 */ /* 0x004fce00078e0a05 */
.L_x_1632:
[----:B------:R-:W-:Y:S01]  /*1d4d0*/  BSSY B1, `(.L_x_1633) ;  /* 0x0000038000017945 */ /* 0x000fe20003800000 */
[----:B------:R-:W-:Y:S02]  /*1d4e0*/  SEL R21, R202, RZ, !P0 ;  /* 0x000000ffca157207 */ /* 0x000fe40004000000 */
[----:B------:R-:W-:Y:S02]  /*1d4f0*/  SEL R22, R22, RZ, !P0 ;  /* 0x000000ff16167207 */ /* 0x000fe40004000000 */
[----:B-----5:R-:W-:Y:S01]  /*1d500*/  SHF.R.S32.HI R20, RZ, 0x1f, R11 ;  /* 0x0000001fff147819 */ /* 0x020fe2000001140b */
[----:B------:R-:W-:Y:S06]  /*1d510*/  @P3 BRA `(.L_x_1634) ;  /* 0x0000000000cc3947 */ /* 0x000fec0003800000 */
[----:B------:R-:W0:Y:S01]  /*1d520*/  S2R R3, SR_TID.X ;  /* 0x0000000000037919 */ /* 0x000e220000002100 */
[----:B------:R-:W1:Y:S01]  /*1d530*/  LDC R29, c[0x0][0xbe8] ;  /* 0x0002fa00ff1d7b82 */ /* 0x000e620000000800 */
[----:B------:R-:W-:-:S13]  /*1d540*/  R2UR UR5, R192 ;  /* 0x00000000c00572ca */ /* 0x000fda00000e0000 */
[----:B------:R-:W-:Y:S02]  /*1d550*/  IMAD.U32 R25, RZ, RZ, UR5 ;  /* 0x00000005ff197e24 */ /* 0x000fe4000f8e00ff */
[----:B-1----:R-:W-:-:S03]  /*1d560*/  IMAD R2, R0, R29, RZ ;  /* 0x0000001d00027224 */ /* 0x002fc600078e02ff */
[----:B0-----:R-:W-:-:S04]  /*1d570*/  IADD3 R25, R25, -0x80, R3 ;  /* 0xffffff8019197810 */ /* 0x001fc80007ffe003 */
[----:B------:R-:W-:-:S13]  /*1d580*/  ISETP.GE.AND P0, PT, R25, R2, PT ;  /* 0x000000021900720c */ /* 0x000fda0003f06270 */
[----:B------:R-:W-:Y:S05]  /*1d590*/  @P0 BRA `(.L_x_1634) ;  /* 0x0000000000ac0947 */ /* 0x000fea0003800000 */
[----:B------:R-:W-:Y:S01]  /*1d5a0*/  ISETP.NE.AND P1, PT, R29, 0x1, PT ;  /* 0x000000011d00780c */ /* 0x000fe20003f25270 */
[----:B------:R-:W-:Y:S01]  /*1d5b0*/  IMAD.MOV.U32 R17, RZ, RZ, 0x9b8 ;  /* 0x000009b8ff117424 */ /* 0x000fe200078e00ff */
[----:B------:R-:W-:Y:S01]  /*1d5c0*/  ISETP.GT.AND P0, PT, R195, 0x1, PT ;  /* 0x00000001c300780c */ /* 0x000fe20003f04270 */
[----:B------:R-:W0:Y:S01]  /*1d5d0*/  LDC.64 R26, c[0x0][0xba8] ;  /* 0x0002ea00ff1a7b82 */ /* 0x000e220000000a00 */
[----:B------:R-:W-:Y:S02]  /*1d5e0*/  IMAD.MOV.U32 R15, RZ, RZ, R25 ;  /* 0x000000ffff0f7224 */ /* 0x000fe400078e0019 */
[----:B------:R-:W-:Y:S02]  /*1d5f0*/  SEL R17, R17, 0x978, P0 ;  /* 0x0000097811117807 */ /* 0x000fe40000000000 */
[----:B------:R-:W-:-:S03]  /*1d600*/  SEL R205, R205, RZ, P0 ;  /* 0x000000ffcdcd7207 */ /* 0x000fc60000000000 */
[----:B------:R-:W1:Y:S08]  /*1d610*/  LDC.64 R4, c[0x0][R17+0x220] ;  /* 0x0000880011047b82 */ /* 0x000e700000000a00 */
[----:B------:R-:W2:Y:S08]  /*1d620*/  @P1 LDC R14, c[0x0][0xbec] ;  /* 0x0002fb00ff0e1b82 */ /* 0x000eb00000000800 */
[----:B------:R-:W3:Y:S08]  /*1d630*/  LDC.64 R2, c[0x0][R17+0x218] ;  /* 0x0000860011027b82 */ /* 0x000ef00000000a00 */
[----:B------:R-:W4:Y:S01]  /*1d640*/  @P1 LDC R31, c[0x0][0xbf0] ;  /* 0x0002fc00ff1f1b82 */ /* 0x000f220000000800 */
[----:B-1----:R-:W-:-:S02]  /*1d650*/  IMAD R5, R5, R21, RZ ;  /* 0x0000001505057224 */ /* 0x002fc400078e02ff */
[----:B------:R-:W-:-:S04]  /*1d660*/  IMAD.WIDE.U32 R12, R4, R21, RZ ;  /* 0x00000015040c7225 */ /* 0x000fc800078e00ff */
[----:B------:R-:W-:Y:S01]  /*1d670*/  IMAD R5, R4, R22, R5 ;  /* 0x0000001604057224 */ /* 0x000fe200078e0205 */
[----:B------:R-:W1:Y:S01]  /*1d680*/  LDC.64 R6, c[0x0][R17+0x228] ;  /* 0x00008a0011067b82 */ /* 0x000e620000000a00 */
[----:B--2---:R-:W-:-:S04]  /*1d690*/  @P1 IMAD.HI.U32 R14, R25, R14, RZ ;  /* 0x0000000e190e1227 */ /* 0x004fc800078e00ff */
[----:B------:R-:W-:-:S03]  /*1d6a0*/  IMAD.IADD R13, R13, 0x1, R5 ;  /* 0x000000010d0d7824 */ /* 0x000fc600078e0205 */
[----:B------:R-:W2:Y:S01]  /*1d6b0*/  LDC.64 R8, c[0x0][R17+0x210] ;  /* 0x0000840011087b82 */ /* 0x000ea20000000a00 */
[-C--:B---3--:R-:W-:Y:S02]  /*1d6c0*/  IMAD R19, R3, R194.reuse, RZ ;  /* 0x000000c203137224 */ /* 0x088fe400078e02ff */
[----:B------:R-:W-:-:S04]  /*1d6d0*/  IMAD.WIDE.U32 R2, R2, R194, RZ ;  /* 0x000000c202027225 */ /* 0x000fc800078e00ff */
[----:B------:R-:W-:Y:S01]  /*1d6e0*/  IMAD.IADD R19, R3, 0x1, R19 ;  /* 0x0000000103137824 */ /* 0x000fe200078e0213 */
[----:B----4-:R-:W-:Y:S01]  /*1d6f0*/  @P1 SHF.R.U32.HI R15, RZ, R31, R14 ;  /* 0x0000001fff0f1219 */ /* 0x010fe2000001160e */
[----:B0-----:R-:W0:Y:S01]  /*1d700*/  @!P0 LDC R26, c[0x0][0xb50] ;  /* 0x0002d400ff1a8b82 */ /* 0x001e220000000800 */
[----:B------:R-:W-:-:S03]  /*1d710*/  IADD3 R4, P1, P3, R12, R2, R11 ;  /* 0x000000020c047210 */ /* 0x000fc60007b3e00b */
[----:B------:R-:W-:Y:S02]  /*1d720*/  IMAD.MOV R12, RZ, RZ, -R15 ;  /* 0x000000ffff0c7224 */ /* 0x000fe400078e0a0f */
[----:B-1----:R-:W-:Y:S02]  /*1d730*/  IMAD.WIDE.U32 R2, R6, R205, RZ ;  /* 0x000000cd06027225 */ /* 0x002fe400078e00ff */
[----:B------:R-:W1:Y:S01]  /*1d740*/  @!P0 LDC R27, c[0x0][0xb54] ;  /* 0x0002d500ff1b8b82 */ /* 0x000e620000000800 */
[----:B------:R-:W-:Y:S01]  /*1d750*/  IADD3.X R6, R13, R19, R20, P1, P3 ;  /* 0x000000130d067210 */ /* 0x000fe20000fe6414 */
[----:B------:R-:W-:Y:S01]  /*1d760*/  IMAD R7, R7, R205, RZ ;  /* 0x000000cd07077224 */ /* 0x000fe200078e02ff */
[----:B------:R-:W-:Y:S01]  /*1d770*/  IADD3 R2, P0, P1, R15, R4, R2 ;  /* 0x000000040f027210 */ /* 0x000fe2000791e002 */
[----:B------:R-:W-:Y:S01]  /*1d780*/  IMAD R5, R29, R12, R25 ;  /* 0x0000000c1d057224 */ /* 0x000fe200078e0219 */
[----:B------:R-:W-:Y:S01]  /*1d790*/  SHF.R.S32.HI R15, RZ, 0x1f, R15 ;  /* 0x0000001fff0f7819 */ /* 0x000fe2000001140f */
[----:B------:R-:W-:-:S02]  /*1d7a0*/  IMAD.IADD R7, R3, 0x1, R7 ;  /* 0x0000000103077824 */ /* 0x000fc400078e0207 */
[----:B--2---:R-:W-:-:S03]  /*1d7b0*/  IMAD R4, R9, R5, RZ ;  /* 0x0000000509047224 */ /* 0x004fc600078e02ff */
[----:B------:R-:W-:Y:S02]  /*1d7c0*/  IADD3.X R3, R15, R6, R7, P0, P1 ;  /* 0x000000060f037210 */ /* 0x000fe400007e2407 */
[----:B------:R-:W-:Y:S01]  /*1d7d0*/  SHF.R.S32.HI R7, RZ, 0x1f, R5 ;  /* 0x0000001fff077819 */ /* 0x000fe20000011405 */
[----:B------:R-:W-:-:S04]  /*1d7e0*/  IMAD.WIDE.U32 R2, R8, R5, R2 ;  /* 0x0000000508027225 */ /* 0x000fc800078e0002 */
[----:B------:R-:W-:Y:S01]  /*1d7f0*/  IMAD R7, R8, R7, R4 ;  /* 0x0000000708077224 */ /* 0x000fe200078e0204 */
[----:B0-----:R-:W-:-:S03]  /*1d800*/  LEA R4, P0, R2, R26, 0x2 ;  /* 0x0000001a02047211 */ /* 0x001fc600078010ff */
[----:B------:R-:W-:-:S05]  /*1d810*/  IMAD.IADD R3, R3, 0x1, R7 ;  /* 0x0000000103037824 */ /* 0x000fca00078e0207 */
[----:B-1----:R-:W-:Y:S01]  /*1d820*/  LEA.HI.X R5, R2, R27, R3, 0x2, P0 ;  /* 0x0000001b02057211 */ /* 0x002fe200000f1403 */
[----:B------:R-:W-:-:S05]  /*1d830*/  IMAD.MOV.U32 R3, RZ, RZ, -0x800000 ;  /* 0xff800000ff037424 */ /* 0x000fca00078e00ff */
[----:B------:R0:W-:Y:S02]  /*1d840*/  STG.E desc[UR60][R4.64], R3 ;  /* 0x0000000304007986 */ /* 0x0001e4000c10193c */
.L_x_1634:
[----:B------:R-:W-:Y:S05]  /*1d850*/  BSYNC B1 ;  /* 0x0000000000017941 */ /* 0x000fea0003800000 */
.L_x_1633:
[----:B------:R-:W-:Y:S05]  /*1d860*/  @P2 BRA `(.L_x_1629) ;  /* 0x0000000400f42947 */ /* 0x000fea0003800000 */
[----:B------:R-:W1:Y:S01]  /*1d870*/  LDC R13, c[0x0][0xbe8] ;  /* 0x0002fa00ff0d7b82 */ /* 0x000e620000000800 */
[----:B------:R-:W-:Y:S01]  /*1d880*/  R2UR UR5, R192 ;  /* 0x00000000c00572ca */ /* 0x000fe200000e0000 */
[----:B------:R-:W-:Y:S01]  /*1d890*/  ULDC.64 UR6, c[0x0][0xaa0] ;  /* 0x0002a80000067ab9 */ /* 0x000fe20000000a00 */
[----:B0-----:R-:W-:Y:S01]  /*1d8a0*/  IMAD R4, R229, 0x20, R227 ;  /* 0x00000020e5047824 */ /* 0x001fe200078e02e3 */
[----:B------:R-:W-:Y:S01]  /*1d8b0*/  ULDC.64 UR8, c[0x0][0xaf0] ;  /* 0x0002bc0000087ab9 */ /* 0x000fe20000000a00 */
[----:B------:R-:W-:Y:S01]  /*1d8c0*/  IMAD R2, R20, UR6, RZ ;  /* 0x0000000614027c24 */ /* 0x000fe2000f8e02ff */
[----:B------:R-:W-:Y:S03]  /*1d8d0*/  BSSY B1, `(.L_x_1635) ;  /* 0x0000040000017945 */ /* 0x000fe60003800000 */
[C---:B------:R-:W-:Y:S02]  /*1d8e0*/  IMAD R5, R11.reuse, UR7, R2 ;  /* 0x000000070b057c24 */ /* 0x040fe4000f8e0202 */
[----:B------:R-:W-:Y:S01]  /*1d8f0*/  IMAD.WIDE.U32 R2, R11, UR6, RZ ;  /* 0x000000060b027c25 */ /* 0x000fe2000f8e00ff */
[----:B------:R-:W-:-:S03]  /*1d900*/  ULDC.64 UR6, c[0x0][0xae8] ;  /* 0x0002ba0000067ab9 */ /* 0x000fc60000000a00 */
[----:B------:R-:W-:Y:S02]  /*1d910*/  VIADD R9, R4, UR5 ;  /* 0x0000000504097c36 */ /* 0x000fe40008000000 */
[----:B------:R-:W-:Y:S02]  /*1d920*/  IMAD.IADD R3, R3, 0x1, R5 ;  /* 0x0000000103037824 */ /* 0x000fe400078e0205 */
[----:B------:R-:W-:Y:S02]  /*1d930*/  IMAD.MOV.U32 R5, RZ, RZ, R9 ;  /* 0x000000ffff057224 */ /* 0x000fe400078e0009 */
[----:B------:R-:W-:Y:S01]  /*1d940*/  IMAD.WIDE.U32 R2, R194, UR6, R2 ;  /* 0x00000006c2027c25 */ /* 0x000fe2000f8e0002 */
[----:B-1----:R-:W-:-:S03]  /*1d950*/  ISETP.NE.AND P0, PT, R13, 0x1, PT ;  /* 0x000000010d00780c */ /* 0x002fc60003f05270 */
[----:B------:R-:W-:Y:S01]  /*1d960*/  IMAD R3, R194, UR7, R3 ;  /* 0x00000007c2037c24 */ /* 0x000fe2000f8e0203 */
[----:B------:R-:W-:Y:S01]  /*1d970*/  ULDC.64 UR6, c[0x0][0xae0] ;  /* 0x0002b80000067ab9 */ /* 0x000fe20000000a00 */
[----:B------:R-:W-:Y:S02]  /*1d980*/  VIADD R8, R227, UR5 ;  /* 0x00000005e3087c36 */ /* 0x000fe40008000000 */
[----:B------:R-:W-:-:S06]  /*1d990*/  IMAD.WIDE.U32 R2, R21, UR8, R2 ;  /* 0x0000000815027c25 */ /* 0x000fcc000f8e0002 */
[----:B------:R-:W0:Y:S08]  /*1d9a0*/  @P0 LDC R6, c[0x0][0xbec] ;  /* 0x0002fb00ff060b82 */ /* 0x000e300000000800 */
[----:B------:R-:W1:Y:S01]  /*1d9b0*/  @P0 LDC R7, c[0x0][0xbf0] ;  /* 0x0002fc00ff070b82 */ /* 0x000e620000000800 */
[----:B0-----:R-:W-:-:S04]  /*1d9c0*/  @P0 IMAD.HI.U32 R4, R9, R6, RZ ;  /* 0x0000000609040227 */ /* 0x001fc800078e00ff */
[----:B------:R-:W-:Y:S01]  /*1d9d0*/  IMAD R6, R22, UR8, RZ ;  /* 0x0000000816067c24 */ /* 0x000fe2000f8e02ff */
[----:B-1----:R-:W-:-:S03]  /*1d9e0*/  @P0 SHF.R.U32.HI R5, RZ, R7, R4 ;  /* 0x00000007ff050219 */ /* 0x002fc60000011604 */
[----:B------:R-:W-:Y:S01]  /*1d9f0*/  IMAD R7, R21, UR9, R6 ;  /* 0x0000000915077c24 */ /* 0x000fe2000f8e0206 */
[--C-:B------:R-:W-:Y:S01]  /*1da00*/  SHF.R.S32.HI R4, RZ, 0x1f, R5.reuse ;  /* 0x0000001fff047819 */ /* 0x100fe20000011405 */
[----:B------:R-:W-:Y:S02]  /*1da10*/  IMAD.MOV R6, RZ, RZ, -R5 ;  /* 0x000000ffff067224 */ /* 0x000fe400078e0a05 */
[----:B------:R-:W-:Y:S02]  /*1da20*/  IMAD.IADD R3, R3, 0x1, R7 ;  /* 0x0000000103037824 */ /* 0x000fe400078e0207 */
[----:B------:R-:W-:Y:S02]  /*1da30*/  IMAD R4, R4, UR6, RZ ;  /* 0x0000000604047c24 */ /* 0x000fe4000f8e02ff */
[----:B------:R-:W-:Y:S02]  /*1da40*/  IMAD R7, R13, R6, R9 ;  /* 0x000000060d077224 */ /* 0x000fe400078e0209 */
[----:B------:R-:W-:-:S02]  /*1da50*/  IMAD R9, R5, UR7, R4 ;  /* 0x0000000705097c24 */ /* 0x000fc4000f8e0204 */
[----:B------:R-:W-:Y:S01]  /*1da60*/  IMAD.WIDE.U32 R2, R5, UR6, R2 ;  /* 0x0000000605027c25 */ /* 0x000fe2000f8e0002 */
[----:B------:R-:W-:Y:S01]  /*1da70*/  SHF.R.S32.HI R4, RZ, 0x1f, R7 ;  /* 0x0000001fff047819 */ /* 0x000fe20000011407 */
[----:B------:R-:W-:Y:S02]  /*1da80*/  ULDC.64 UR6, c[0x0][0xad8] ;  /* 0x0002b60000067ab9 */ /* 0x000fe40000000a00 */
[----:B------:R-:W-:Y:S02]  /*1da90*/  IMAD.IADD R3, R3, 0x1, R9 ;  /* 0x0000000103037824 */ /* 0x000fe400078e0209 */
[----:B------:R-:W-:Y:S02]  /*1daa0*/  IMAD R6, R4, UR6, RZ ;  /* 0x0000000604067c24 */ /* 0x000fe4000f8e02ff */
[----:B------:R-:W-:Y:S02]  /*1dab0*/  IMAD R13, R0, R13, RZ ;  /* 0x0000000d000d7224 */ /* 0x000fe400078e02ff */
        /* <DEDUP_REMOVED lines=33> */
.L_x_1636:
[----:B------:R-:W-:Y:S05]  /*1dcd0*/  BSYNC B1 ;  /* 0x0000000000017941 */ /* 0x000fea0003800000 */
.L_x_1635:
[----:B--2---:R2:W4:Y:S01]  /*1dce0*/  SHFL.IDX PT, R0, R5, 0x1, 0x181f ;  /* 0x00381f0005007f89 */ /* 0x00452200000e0000 */
[----:B------:R-:W-:Y:S03]  /*1dcf0*/  BSSY B1, `(.L_x_1637) ;  /* 0x0000010000017945 */ /* 0x000fe60003800000 */
[----:B-1-3--:R2:W1:Y:S01]  /*1dd00*/  SHFL.IDX PT, R2, R4, 0x1, 0x181f ;  /* 0x00381f0004027f89 */ /* 0x00a46200000e0000 */
[----:B------:R-:W-:Y:S05]  /*1dd10*/  @P0 BRA `(.L_x_1638) ;  /* 0x0000000000340947 */ /* 0x000fea0003800000 */
[----:B------:R-:W-:Y:S02]  /*1dd20*/  ULDC UR5, c[0x0][0xac8] ;  /* 0x0002b20000057ab9 */ /* 0x000fe40000000800 */
        /* <DEDUP_REMOVED lines=12> */
.L_x_1638:
[----:B------:R-:W-:Y:S05]  /*1ddf0*/  BSYNC B1 ;  /* 0x0000000000017941 */ /* 0x000fea0003800000 */
.L_x_1637:
[----:B----4-:R4:W0:Y:S01]  /*1de00*/  SHFL.IDX PT, R0, R5, 0x2, 0x181f ;  /* 0x00581f0005007f89 */ /* 0x01082200000e0000 */
        /* <DEDUP_REMOVED lines=16> */
.L_x_1640:
[----:B------:R-:W-:Y:S05]  /*1df10*/  BSYNC B1 ;  /* 0x0000000000017941 */ /* 0x000fea0003800000 */
.L_x_1639:
[----:B0-----:R-:W-:Y:S01]  /*1df20*/  VIADD R0, R8, 0x60 ;  /* 0x0000006008007836 */ /* 0x001fe20000000000 */
[----:B--2-4-:R-:W0:Y:S04]  /*1df30*/  SHFL.IDX PT, R5, R5, 0x3, 0x181f ;  /* 0x00781f0005057f89 */ /* 0x014e2800000e0000 */
[----:B------:R-:W-:Y:S01]  /*1df40*/  ISETP.GE.AND P0, PT, R0, R13, PT ;  /* 0x0000000d0000720c */ /* 0x000fe20003f06270 */
[----:B-1-3--:R1:W2:-:S12]  /*1df50*/  SHFL.IDX PT, R2, R4, 0x3, 0x181f ;  /* 0x00781f0004027f89 */ /* 0x00a29800000e0000 */
[----:B-1----:R-:W-:Y:S05]  /*1df60*/  @P0 BRA `(.L_x_1629) ;  /* 0x0000000000340947 */ /* 0x002fea0003800000 */
[----:B------:R-:W-:Y:S02]  /*1df70*/  ULDC UR5, c[0x0][0xac8] ;  /* 0x0002b20000057ab9 */ /* 0x000fe40000000800 */
        /* <DEDUP_REMOVED lines=12> */
.L_x_1629:
[----:B------:R-:W-:Y:S05]  /*1e040*/  BSYNC B0 ;  /* 0x0000000000007941 */ /* 0x000fea0003800000 */
.L_x_1619:
[----:B------:R-:W-:Y:S02]  /*1e050*/  ULDC UR5, c[0x0][0xc3c] ;  /* 0x00030f0000057ab9 */ /* 0x000fe40000000800 */
[----:B------:R-:W-:-:S06]  /*1e060*/  UISETP.GE.AND UP0, UPT, UR44, UR5, UPT ;  /* 0x000000052c00728c */ /* 0x000fcc000bf06270 */
[----:B------:R-:W-:-:S13]  /*1e070*/  PLOP3.LUT P0, PT, PT, PT, UP0, 0x80, 0x0 ;  /* 0x000000000000781c */ /* 0x000fda0003f0f008 */
[----:B------:R-:W-:Y:S05]  /*1e080*/  @!P0 BRA `(.L_x_1641) ;  /* 0xfffffe30009c8947 */ /* 0x000fea000383ffff */
[----:B------:R-:W-:Y:S05]  /*1e090*/  EXIT ;  /* 0x000000000000794d */ /* 0x000fea0003800000 */
.L_x_1464:
        /* <DEDUP_REMOVED lines=14> */
[----:B0-----:R0:W-:Y:S01]  /*1e180*/  STL.128 [R1+0x2d0], R4 ;  /* 0x0002d00401007387 */ /* 0x0011e20000100c00 */
[----:B------:R-:W-:Y:S06]  /*1e190*/  BAR.ARV 0x4, 0x180 ;  /* 0x0106000000007b1d */ /* 0x000fec0000002000 */
[----:B------:R-:W-:Y:S05]  /*1e1a0*/  BRA `(.L_x_1643) ;  /* 0x0000000c00b47947 */ /* 0x000fea0003800000 */
.L_x_1642:
[----:B------:R-:W0:Y:S01]  /*1e1b0*/  S2R R0, SR_TID.X ;  /* 0x0000000000007919 */ /* 0x000e220000002100 */
[----:B------:R-:W-:Y:S01]  /*1e1c0*/  ULDC UR4, c[0x0][0xc3c] ;  /* 0x00030f0000047ab9 */ /* 0x000fe20000000800 */
[----:B------:R-:W1:Y:S01]  /*1e1d0*/  S2UR UR6, SR_CTAID.X ;  /* 0x00000000000679c3 */ /* 0x000e620000002500 */
[----:B------:R-:W-:Y:S01]  /*1e1e0*/  ULDC UR5, c[0x0][0xc38] ;  /* 0x00030e0000057ab9 */ /* 0x000fe20000000800 */
[----:B0-----:R-:W-:-:S04]  /*1e1f0*/  LOP3.LUT R0, R0, 0x1f, RZ, 0xc0, !PT ;  /* 0x0000001f00007812 */ /* 0x001fc800078ec0ff */
[----:B------:R-:W-:-:S04]  /*1e200*/  ISETP.NE.AND P0, PT, R0, 0x1f, PT ;  /* 0x0000001f0000780c */ /* 0x000fc80003f05270 */
[----:B------:R-:W-:-:S13]  /*1e210*/  ISETP.GE.OR P1, PT, R0, UR4, !P0 ;  /* 0x0000000400007c0c */ /* 0x000fda000c726670 */
[----:B------:R-:W0:Y:S08]  /*1e220*/  @!P1 LDC.64 R2, c[0x0][0xc80] ;  /* 0x00032000ff029b82 */ /* 0x000e300000000a00 */
[----:B------:R-:W2:Y:S01]  /*1e230*/  @!P1 LDC.64 R4, c[0x0][0xc78] ;  /* 0x00031e00ff049b82 */ /* 0x000ea20000000a00 */
[----:B0-----:R-:W-:-:S05]  /*1e240*/  @!P1 IMAD.WIDE.U32 R2, R0, 0x4, R2 ;  /* 0x0000000400029825 */ /* 0x001fca00078e0002 */
[----:B------:R2:W3:Y:S02]  /*1e250*/  @!P1 LDG.E R6, desc[UR60][R2.64] ;  /* 0x0000003c02069981 */ /* 0x0004e4000c1e1900 */
[----:B--2---:R-:W-:-:S04]  /*1e260*/  @!P1 IMAD.WIDE.U32 R2, R0, 0x4, R4 ;  /* 0x0000000400029825 */ /* 0x004fc800078e0004 */
[----:B------:R-:W-:-:S06]  /*1e270*/  IMAD.MOV.U32 R5, RZ, RZ, RZ ;  /* 0x000000ffff057224 */ /* 0x000fcc00078e00ff */
        /* <DEDUP_REMOVED lines=31> */
.L_x_1646:
        /* <DEDUP_REMOVED lines=39> */
.L_x_1644:
        /* <DEDUP_REMOVED lines=10> */
[----:B------:R-:W-:-:S06]  /*1e780*/  VIADD R8, R10, 0xffffffff ;  /* 0xffffffff0a087836 */ /* 0x000fcc0000000000 */
[----:B------:R3:W4:Y:S02]  /*1e790*/  SHFL.IDX PT, R8, R3, R8, 0x1f ;  /* 0x00001f0803087589 */ /* 0x00072400000e0000 */
.L_x_1647:
[----:B---34-:R-:W-:Y:S01]  /*1e7a0*/  IMAD R3, R8, UR5, R9 ;  /* 0x0000000508037c24 */ /* 0x018fe2000f8e0209 */
[----:B-1----:R-:W-:Y:S01]  /*1e7b0*/  ISETP.NE.AND P0, PT, R7, 0x1, PT ;  /* 0x000000010700780c */ /* 0x002fe20003f05270 */
[----:B------:R-:W-:-:S03]  /*1e7c0*/  VIADD R13, R10, UR4 ;  /* 0x000000040a0d7c36 */ /* 0x000fc60008000000 */
[----:B------:R1:W-:Y:S01]  /*1e7d0*/  STL [R1+0x2d0], R3 ;  /* 0x0002d00301007387 */ /* 0x0003e20000100800 */
[----:B0-----:R-:W-:-:S03]  /*1e7e0*/  IADD3 R5, -R3, UR6, RZ ;  /* 0x0000000603057c10 */ /* 0x001fc6000fffe1ff */
[----:B------:R1:W-:Y:S05]  /*1e7f0*/  STL [R1+0x2dc], R13 ;  /* 0x0002dc0d01007387 */ /* 0x0003ea0000100800 */
[----:B------:R-:W-:Y:S05]  /*1e800*/  @!P0 BRA `(.L_x_1648) ;  /* 0x0000000000e08947 */ /* 0x000fea0003800000 */
[----:B--2---:R-:W-:Y:S01]  /*1e810*/  IABS R6, R4 ;  /* 0x0000000400067213 */ /* 0x004fe20000000000 */
[----:B------:R-:W-:Y:S01]  /*1e820*/  IMAD.MOV.U32 R2, RZ, RZ, RZ ;  /* 0x000000ffff027224 */ /* 0x000fe200078e00ff */
[----:B------:R-:W-:Y:S02]  /*1e830*/  IABS R8, R7 ;  /* 0x0000000700087213 */ /* 0x000fe40000000000 */
[----:B------:R-:W0:Y:S08]  /*1e840*/  I2F.RP R9, R6 ;  /* 0x0000000600097306 */ /* 0x000e300000209400 */
[----:B------:R-:W-:Y:S08]  /*1e850*/  I2F.RP R12, R8 ;  /* 0x00000008000c7306 */ /* 0x000ff00000209400 */
[----:B0-----:R-:W1:Y:S02]  /*1e860*/  MUFU.RCP R9, R9 ;  /* 0x0000000900097308 */ /* 0x001e640000001000 */
[----:B-1----:R-:W-:-:S06]  /*1e870*/  VIADD R3, R9, 0xffffffe ;  /* 0x0ffffffe09037836 */ /* 0x002fcc0000000000 */
[----:B------:R-:W0:Y:S02]  /*1e880*/  F2I.FTZ.U32.TRUNC.NTZ R3, R3 ;  /* 0x0000000300037305 */ /* 0x000e24000021f000 */
[----:B0-----:R-:W-:-:S04]  /*1e890*/  IMAD.MOV R11, RZ, RZ, -R3 ;  /* 0x000000ffff0b7224 */ /* 0x001fc800078e0a03 */
[----:B------:R-:W-:-:S04]  /*1e8a0*/  IMAD R11, R11, R6, RZ ;  /* 0x000000060b0b7224 */ /* 0x000fc800078e02ff */
[----:B------:R-:W-:Y:S01]  /*1e8b0*/  IMAD.HI.U32 R10, R3, R11, R2 ;  /* 0x0000000b030a7227 */ /* 0x000fe200078e0002 */
[----:B------:R-:W-:Y:S01]  /*1e8c0*/  IABS R11, R5 ;  /* 0x00000005000b7213 */ /* 0x000fe20000000000 */
[----:B------:R-:W0:Y:S01]  /*1e8d0*/  MUFU.RCP R2, R12 ;  /* 0x0000000c00027308 */ /* 0x000e220000001000 */
[----:B------:R-:W-:-:S03]  /*1e8e0*/  IABS R3, R4 ;  /* 0x0000000400037213 */ /* 0x000fc60000000000 */
[----:B------:R-:W-:-:S04]  /*1e8f0*/  IMAD.HI.U32 R9, R10, R11, RZ ;  /* 0x0000000b0a097227 */ /* 0x000fc800078e00ff */
[----:B------:R-:W-:-:S04]  /*1e900*/  IMAD.MOV R14, RZ, RZ, -R3 ;  /* 0x000000ffff0e7224 */ /* 0x000fc800078e0a03 */
[----:B------:R-:W-:Y:S02]  /*1e910*/  IMAD R11, R9, R14, R11 ;  /* 0x0000000e090b7224 */ /* 0x000fe400078e020b */
[----:B0-----:R-:W-:-:S03]  /*1e920*/  VIADD R3, R2, 0xffffffe ;  /* 0x0ffffffe02037836 */ /* 0x001fc60000000000 */
[----:B------:R-:W-:Y:S01]  /*1e930*/  ISETP.GT.U32.AND P1, PT, R6, R11, PT ;  /* 0x0000000b0600720c */ /* 0x000fe20003f24070 */
[----:B------:R-:W-:Y:S02]  /*1e940*/  IMAD.MOV.U32 R2, RZ, RZ, RZ ;  /* 0x000000ffff027224 */ /* 0x000fe400078e00ff */
[----:B------:R-:W0:Y:S10]  /*1e950*/  F2I.FTZ.U32.TRUNC.NTZ R3, R3 ;  /* 0x0000000300037305 */ /* 0x000e34000021f000 */
[----:B------:R-:W-:-:S02]  /*1e960*/  @!P1 IMAD.IADD R11, R11, 0x1, -R6 ;  /* 0x000000010b0b9824 */ /* 0x000fc400078e0a06 */
[----:B------:R-:W-:Y:S01]  /*1e970*/  @!P1 VIADD R9, R9, 0x1 ;  /* 0x0000000109099836 */ /* 0x000fe20000000000 */
[----:B------:R-:W-:Y:S02]  /*1e980*/  ISETP.NE.AND P1, PT, R4, RZ, PT ;  /* 0x000000ff0400720c */ /* 0x000fe40003f25270 */
[----:B------:R-:W-:Y:S01]  /*1e990*/  ISETP.GE.U32.AND P0, PT, R11, R6, PT ;  /* 0x000000060b00720c */ /* 0x000fe20003f06070 */
[----:B0-----:R-:W-:-:S04]  /*1e9a0*/  IMAD.MOV R11, RZ, RZ, -R3 ;  /* 0x000000ffff0b7224 */ /* 0x001fc800078e0a03 */
[----:B------:R-:W-:-:S04]  /*1e9b0*/  IMAD R11, R11, R8, RZ ;  /* 0x000000080b0b7224 */ /* 0x000fc800078e02ff */
[----:B------:R-:W-:Y:S01]  /*1e9c0*/  IMAD.HI.U32 R6, R3, R11, R2 ;  /* 0x0000000b03067227 */ /* 0x000fe200078e0002 */
[----:B------:R-:W-:-:S03]  /*1e9d0*/  LOP3.LUT R2, R5, R4, RZ, 0x3c, !PT ;  /* 0x0000000405027212 */ /* 0x000fc600078e3cff */
[----:B------:R-:W-:Y:S01]  /*1e9e0*/  @P0 VIADD R9, R9, 0x1 ;  /* 0x0000000109090836 */ /* 0x000fe20000000000 */
[----:B------:R-:W-:Y:S02]  /*1e9f0*/  ISETP.GE.AND P2, PT, R2, RZ, PT ;  /* 0x000000ff0200720c */ /* 0x000fe40003f46270 */
[----:B------:R-:W-:-:S05]  /*1ea00*/  IABS R2, R7 ;  /* 0x0000000700027213 */ /* 0x000fca0000000000 */
[----:B------:R-:W-:-:S06]  /*1ea10*/  IMAD.MOV R2, RZ, RZ, -R2 ;  /* 0x000000ffff027224 */ /* 0x000fcc00078e0a02 */
[----:B------:R-:W-:Y:S01]  /*1ea20*/  @!P2 IMAD.MOV R9, RZ, RZ, -R9 ;  /* 0x000000ffff09a224 */ /* 0x000fe200078e0a09 */
[----:B------:R-:W-:-:S04]  /*1ea30*/  @!P1 LOP3.LUT R9, RZ, R4, RZ, 0x33, !PT ;  /* 0x00000004ff099212 */ /* 0x000fc800078e33ff */
[----:B------:R-:W-:-:S05]  /*1ea40*/  IABS R3, R9 ;  /* 0x0000000900037213 */ /* 0x000fca0000000000 */
        /* <DEDUP_REMOVED lines=12> */
[--C-:B------:R-:W-:Y:S02]  /*1eb10*/  IMAD.MOV R2, RZ, RZ, -R6.reuse ;  /* 0x000000ffff027224 */ /* 0x100fe400078e0a06 */
[C---:B------:R-:W-:Y:S02]  /*1eb20*/  IMAD R6, R7.reuse, 0x1000000, R6 ;  /* 0x0100000007067824 */ /* 0x040fe400078e0206 */
[--C-:B------:R-:W-:Y:S02]  /*1eb30*/  IMAD R7, R7, R2, R9.reuse ;  /* 0x0000000207077224 */ /* 0x100fe400078e0209 */
[----:B------:R-:W-:Y:S02]  /*1eb40*/  IMAD.MOV R2, RZ, RZ, -R9 ;  /* 0x000000ffff027224 */ /* 0x000fe400078e0a09 */
[----:B------:R-:W-:Y:S02]  /*1eb50*/  IMAD R3, R7, 0x10000, R6 ;  /* 0x0001000007037824 */ /* 0x000fe400078e0206 */
[----:B------:R-:W-:-:S03]  /*1eb60*/  IMAD R2, R4, R2, R5 ;  /* 0x0000000204027224 */ /* 0x000fc600078e0205 */
[----:B------:R0:W-:Y:S01]  /*1eb70*/  STL [R1+0x2d8], R3 ;  /* 0x0002d80301007387 */ /* 0x0001e20000100800 */
[----:B------:R-:W-:Y:S05]  /*1eb80*/  BRA `(.L_x_1649) ;  /* 0x0000000000f47947 */ /* 0x000fea0003800000 */
.L_x_1648:
[----:B-1----:R-:W0:Y:S02]  /*1eb90*/  LDC.64 R2, c[0x0][0xc90] ;  /* 0x00032400ff027b82 */ /* 0x002e240000000a00 */
[----:B0-----:R-:W-:-:S05]  /*1eba0*/  IMAD.WIDE R2, R13, 0x4, R2 ;  /* 0x000000040d027825 */ /* 0x001fca00078e0202 */
[----:B------:R0:W2:Y:S02]  /*1ebb0*/  LDG.E R7, desc[UR60][R2.64] ;  /* 0x0000003c02077981 */ /* 0x0000a4000c1e1900 */
        /* <DEDUP_REMOVED lines=29> */
[----:B------:R-:W-:-:S04]  /*1ed90*/  VIADDMNMX R7, R10, UR5, R7, PT ;  /* 0x000000050a077c46 */ /* 0x000fc8000b800107 */
[-C--:B------:R-:W-:Y:S02]  /*1eda0*/  IABS R9, R7.reuse ;  /* 0x0000000700097213 */ /* 0x080fe40000000000 */
        /* <DEDUP_REMOVED lines=11> */
[----:B------:R-:W-:Y:S02]  /*1ee60*/  LOP3.LUT R3, R5, R7, RZ, 0x3c, !PT ;  /* 0x0000000705037212 */ /* 0x000fe400078e3cff */
[----:B------:R-:W-:Y:S01]  /*1ee70*/  IADD3 R5, R8, 0x1000000, R5 ;  /* 0x0100000008057810 */ /* 0x000fe20007ffe005 */
        /* <DEDUP_REMOVED lines=10> */
[----:B------:R-:W-:Y:S01]  /*1ef20*/  @!P1 LOP3.LUT R2, RZ, R7, RZ, 0x33, !PT ;  /* 0x00000007ff029212 */ /* 0x000fe200078e33ff */
[----:B------:R-:W-:-:S04]  /*1ef30*/  IMAD.MOV R7, RZ, RZ, -R7 ;  /* 0x000000ffff077224 */ /* 0x000fc800078e0a07 */
[----:B------:R-:W-:-:S05]  /*1ef40*/  IMAD R3, R2, R7, R5 ;  /* 0x0000000702037224 */ /* 0x000fca00078e0205 */
[----:B------:R1:W-:Y:S02]  /*1ef50*/  STL [R1+0x2d8], R3 ;  /* 0x0002d80301007387 */ /* 0x0003e40000100800 */
.L_x_1649:
[----:B01----:R-:W-:-:S05]  /*1ef60*/  LOP3.LUT R3, RZ, R2, RZ, 0x33, !PT ;  /* 0x00000002ff037212 */ /* 0x003fca00078e33ff */
[----:B------:R-:W-:-:S05]  /*1ef70*/  IMAD.IADD R2, R4, 0x1, R3 ;  /* 0x0000000104027824 */ /* 0x000fca00078e0203 */
[----:B------:R1:W-:Y:S01]  /*1ef80*/  STL [R1+0x2d4], R2 ;  /* 0x0002d40201007387 */ /* 0x0003e20000100800 */
[----:B------:R-:W-:Y:S05]  /*1ef90*/  BRA `(.L_x_1650) ;  /* 0x0000000000107947 */ /* 0x000fea0003800000 */
.L_x_1645:
[----:B------:R-:W-:Y:S01]  /*1efa0*/  IMAD.U32 R2, RZ, RZ, UR6 ;  /* 0x00000006ff027e24 */ /* 0x000fe2000f8e00ff */
[----:B------:R0:W-:Y:S04]  /*1efb0*/  STL [R1+0x2d4], RZ ;  /* 0x0002d4ff01007387 */ /* 0x0001e80000100800 */
[----:B------:R0:W-:Y:S04]  /*1efc0*/  STL [R1+0x2d8], RZ ;  /* 0x0002d8ff01007387 */ /* 0x0001e80000100800 */
[----:B------:R0:W-:Y:S02]  /*1efd0*/  STL [R1+0x2d0], R2 ;  /* 0x0002d00201007387 */ /* 0x0001e40000100800 */
.L_x_1650:
[----:B------:R-:W2:Y:S04]  /*1efe0*/  LDL R4, [R1+0x2d0] ;  /* 0x0002d00001047983 */ /* 0x000ea80000100800 */
        /* <DEDUP_REMOVED lines=9> */
.L_x_1643:
[----:B--2---:R-:W2:Y:S01]  /*1f080*/  LDL R0, [R1+0x2dc] ;  /* 0x0002dc0001007983 */ /* 0x004ea20000100800 */
[----:B------:R-:W-:-:S03]  /*1f090*/  ULDC UR4, c[0x0][0xc3c] ;  /* 0x00030f0000047ab9 */ /* 0x000fc60000000800 */
[----:B------:R3:W-:Y:S04]  /*1f0a0*/  STL [R1+0x2e0], RZ ;  /* 0x0002e0ff01007387 */ /* 0x0007e80000100800 */
[----:B------:R3:W-:Y:S01]  /*1f0b0*/  STL [R1+0x32c], RZ ;  /* 0x00032cff01007387 */ /* 0x0007e20000100800 */
[----:B--2---:R-:W-:Y:S01]  /*1f0c0*/  ISETP.GE.AND P0, PT, R0, UR4, PT ;  /* 0x0000000400007c0c */ /* 0x004fe2000bf06270 */
[----:B------:R-:W-:-:S05]  /*1f0d0*/  IMAD.MOV.U32 R0, RZ, RZ, 0x1 ;  /* 0x00000001ff007424 */ /* 0x000fca00078e00ff */
[----:B------:R3:W-:Y:S07]  /*1f0e0*/  STL [R1+0x2e4], R0 ;  /* 0x0002e40001007387 */ /* 0x0007ee0000100800 */
[----:B------:R-:W-:Y:S05]  /*1f0f0*/  @P0 BRA `(.L_x_1651) ;  /* 0x0000008000840947 */ /* 0x000fea0003800000 */
[----:B0-----:R-:W0:Y:S01]  /*1f100*/  S2R R6, SR_TID.X ;  /* 0x0000000000067919 */ /* 0x001e220000002100 */
[----:B------:R-:W2:Y:S01]  /*1f110*/  S2UR UR5, SR_CgaCtaId ;  /* 0x00000000000579c3 */ /* 0x000ea20000008800 */
[----:B------:R-:W-:Y:S01]  /*1f120*/  UMOV UR4, 0x400 ;  /* 0x0000040000047882 */ /* 0x000fe20000000000 */
[----:B------:R-:W-:Y:S01]  /*1f130*/  BSSY B8, `(.L_x_1651) ;  /* 0x000081d000087945 */ /* 0x000fe20003800000 */
[----:B------:R-:W-:Y:S01]  /*1f140*/  STL [R1+0x32c], RZ ;  /* 0x00032cff01007387 */ /* 0x000fe20000100800 */
[----:B------:R-:W-:Y:S01]  /*1f150*/  ULDC.64 UR36, c[0x0][0x198] ;  /* 0x0000660000247ab9 */ /* 0x000fe20000000a00 */
[----:B------:R-:W-:Y:S02]  /*1f160*/  ULDC UR38, c[0x0][0xc] ;  /* 0x0000030000267ab9 */ /* 0x000fe40000000800 */
[----:B------:R-:W-:Y:S04]  /*1f170*/  STL [R1+0x2ec], RZ ;  /* 0x0002ecff01007387 */ /* 0x000fe80000100800 */
[----:B------:R-:W-:Y:S01]  /*1f180*/  STL [R1+0x2e0], RZ ;  /* 0x0002e0ff01007387 */ /* 0x000fe20000100800 */
[----:B--2---:R-:W-:-:S06]  /*1f190*/  ULEA UR4, UR5, UR4, 0x18 ;  /* 0x0000000405047291 */ /* 0x004fcc000f8ec03f */
[----:B------:R-:W-:Y:S01]  /*1f1a0*/  IMAD.U32 R19, RZ, RZ, UR4 ;  /* 0x00000004ff137e24 */ /* 0x000fe2000f8e00ff */
[C---:B0-----:R-:W-:Y:S01]  /*1f1b0*/  LOP3.LUT R5, R6.reuse, 0x7f, RZ, 0xc0, !PT ;  /* 0x0000007f06057812 */ /* 0x041fe200078ec0ff */
[----:B---3--:R-:W-:-:S05]  /*1f1c0*/  IMAD.SHL.U32 R0, R6, 0x8, RZ ;  /* 0x0000000806007824 */ /* 0x008fca00078e00ff */
[C---:B-1----:R-:W-:Y:S02]  /*1f1d0*/  LOP3.LUT R2, R0.reuse, 0x1f8, RZ, 0xc0, !PT ;  /* 0x000001f800027812 */ /* 0x042fe400078ec0ff */
[----:B------:R-:W-:Y:S02]  /*1f1e0*/  LOP3.LUT R0, R0, 0x38, RZ, 0xc0, !PT ;  /* 0x0000003800007812 */ /* 0x000fe400078ec0ff */
[----:B------:R-:W-:Y:S01]  /*1f1f0*/  LOP3.LUT R3, R2, 0x38, R6, 0x78, !PT ;  /* 0x0000003802037812 */ /* 0x000fe200078e7806 */
[----:B------:R-:W-:-:S05]  /*1f200*/  IMAD.SHL.U32 R2, R5, 0x8, RZ ;  /* 0x0000000805027824 */ /* 0x000fca00078e00ff */
[----:B------:R-:W-:Y:S01]  /*1f210*/  LOP3.LUT R4, R3, 0x200, R2, 0xf8, !PT ;  /* 0x0000020003047812 */ /* 0x000fe200078ef802 */
[----:B------:R-:W-:Y:S01]  /*1f220*/  IMAD.SHL.U32 R2, R6, 0x10, RZ ;  /* 0x0000001006027824 */ /* 0x000fe200078e00ff */
[----:B------:R-:W-:-:S04]  /*1f230*/  SHF.R.U32.HI R3, RZ, 0x3, R5 ;  /* 0x00000003ff037819 */ /* 0x000fc80000011605 */
[----:B------:R-:W-:Y:S01]  /*1f240*/  LOP3.LUT R5, R3, 0x70, R2, 0xf8, !PT ;  /* 0x0000007003057812 */ /* 0x000fe200078ef802 */
[----:B------:R-:W-:Y:S02]  /*1f250*/  IMAD R3, R4, 0x2, R19 ;  /* 0x0000000204037824 */ /* 0x000fe400078e0213 */
[----:B------:R-:W-:-:S03]  /*1f260*/  IMAD.MOV.U32 R2, RZ, RZ, 0x1 ;  /* 0x00000001ff027424 */ /* 0x000fc600078e00ff */
[----:B------:R0:W-:Y:S04]  /*1f270*/  STL [R1+0x2f8], R3 ;  /* 0x0002f80301007387 */ /* 0x0001e80000100800 */
[----:B------:R1:W-:Y:S01]  /*1f280*/  STL [R1+0x2f0], R2 ;  /* 0x0002f00201007387 */ /* 0x0003e20000100800 */
[----:B0-----:R-:W-:Y:S01]  /*1f290*/  IMAD.MOV.U32 R3, RZ, RZ, 0x1 ;  /* 0x00000001ff037424 */ /* 0x001fe200078e00ff */
[----:B-1----:R-:W-:-:S04]  /*1f2a0*/  LOP3.LUT R2, R0, 0x40, RZ, 0xfc, !PT ;  /* 0x0000004000027812 */ /* 0x002fc800078efcff */
[----:B------:R0:W-:Y:S01]  /*1f2b0*/  STL [R1+0x2e4], R3 ;  /* 0x0002e40301007387 */ /* 0x0001e20000100800 */
[----:B------:R-:W-:-:S07]  /*1f2c0*/  LOP3.LUT R0, R0, 0x80, RZ, 0xfc, !PT ;  /* 0x0000008000007812 */ /* 0x000fce00078efcff */
.L_x_1817:
[----:B--2---:R-:W2:Y:S01]  /*1f2d0*/  LDL R14, [R1+0x2dc] ;  /* 0x0002dc00010e7983 */ /* 0x004ea20000100800 */
[----:B------:R-:W-:Y:S05]  /*1f2e0*/  YIELD ;  /* 0x0000000000007946 */ /* 0x000fea0003800000 */
[----:B------:R-:W-:Y:S01]  /*1f2f0*/  ULDC.64 UR4, c[0x0][0xa28] ;  /* 0x00028a0000047ab9 */ /* 0x000fe20000000a00 */
[----:B01----:R-:W-:Y:S02]  /*1f300*/  CS2R R6, SRZ ;  /* 0x0000000000067805 */ /* 0x003fe4000001ff00 */
[----:B------:R-:W-:Y:S01]  /*1f310*/  ISETP.NE.U32.AND P0, PT, RZ, UR4, PT ;  /* 0x00000004ff007c0c */ /* 0x000fe2000bf05070 */
[----:B------:R-:W1:Y:S01]  /*1f320*/  LDC.64 R12, c[0x0][0xa00] ;  /* 0x00028000ff0c7b82 */ /* 0x000e620000000a00 */
[----:B------:R-:W-:Y:S01]  /*1f330*/  ULDC.64 UR6, c[0x0][0xa08] ;  /* 0x0002820000067ab9 */ /* 0x000fe20000000a00 */
[----:B------:R-:W-:Y:S01]  /*1f340*/  ULDC.64 UR8, c[0x0][0xa10] ;  /* 0x0002840000087ab9 */ /* 0x000fe20000000a00 */
[----:B------:R-:W-:Y:S01]  /*1f350*/  ISETP.NE.AND.EX P0, PT, RZ, UR5, PT, P0 ;  /* 0x00000005ff007c0c */ /* 0x000fe2000bf05300 */
[----:B------:R-:W-:-:S04]  /*1f360*/  ULDC.64 UR4, c[0x0][0xa18] ;  /* 0x0002860000047ab9 */ /* 0x000fc80000000a00 */
[----:B------:R-:W3:Y:S08]  /*1f370*/  LDC.64 R4, c[0x0][0xa08] ;  /* 0x00028200ff047b82 */ /* 0x000ef00000000a00 */
[----:B0-----:R-:W2:Y:S02]  /*1f380*/  @P0 LDC.64 R2, c[0x0][0xa28] ;  /* 0x00028a00ff020b82 */ /* 0x001ea40000000a00 */
[----:B--2---:R-:W-:-:S05]  /*1f390*/  @P0 IMAD.WIDE R2, R14, 0x4, R2 ;  /* 0x000000040e020825 */ /* 0x004fca00078e0202 */
[----:B------:R0:W5:Y:S01]  /*1f3a0*/  @P0 LDG.E R6, desc[UR60][R2.64] ;  /* 0x0000003c02060981 */ /* 0x000162000c1e1900 */
[----:B------:R-:W-:Y:S01]  /*1f3b0*/  ISETP.NE.U32.AND P0, PT, RZ, UR4, PT ;  /* 0x00000004ff007c0c */ /* 0x000fe2000bf05070 */
[----:B-1----:R-:W-:Y:S01]  /*1f3c0*/  IMAD.WIDE R12, R14, 0x4, R12 ;  /* 0x000000040e0c7825 */ /* 0x002fe200078e020c */
[----:B------:R-:W-:Y:S02]  /*1f3d0*/  ISETP.NE.U32.AND P2, PT, RZ, UR6, PT ;  /* 0x00000006ff007c0c */ /* 0x000fe4000bf45070 */
[----:B------:R-:W-:Y:S01]  /*1f3e0*/  ISETP.NE.AND.EX P0, PT, RZ, UR5, PT, P0 ;  /* 0x00000005ff007c0c */ /* 0x000fe2000bf05300 */
[----:B------:R-:W-:Y:S01]  /*1f3f0*/  ULDC.64 UR4, c[0x0][0xa00] ;  /* 0x0002800000047ab9 */ /* 0x000fe20000000a00 */
[----:B------:R-:W-:Y:S01]  /*1f400*/  ISETP.NE.U32.AND P4, PT, RZ, UR8, PT ;  /* 0x00000008ff007c0c */ /* 0x000fe2000bf85070 */
[----:B------:R-:W-:Y:S01]  /*1f410*/  IMAD.MOV.U32 R8, RZ, RZ, RZ ;  /* 0x000000ffff087224 */ /* 0x000fe200078e00ff */
[----:B------:R-:W-:Y:S01]  /*1f420*/  ISETP.NE.U32.AND P1, PT, RZ, UR4, PT ;  /* 0x00000004ff007c0c */ /* 0x000fe2000bf25070 */
[----:B0-----:R-:W0:Y:S01]  /*1f430*/  LDC.64 R2, c[0x0][0xa10] ;  /* 0x00028400ff027b82 */ /* 0x001e220000000a00 */
[----:B------:R-:W-:-:S02]  /*1f440*/  IMAD.MOV.U32 R0, RZ, RZ, RZ ;  /* 0x000000ffff007224 */ /* 0x000fc400078e00ff */
[----:B------:R-:W-:Y:S01]  /*1f450*/  ISETP.NE.AND.EX P3, PT, RZ, UR5, PT, P1 ;  /* 0x00000005ff007c0c */ /* 0x000fe2000bf65310 */
[----:B---3--:R-:W-:-:S04]  /*1f460*/  IMAD.WIDE R4, R14, 0x4, R4 ;  /* 0x000000040e047825 */ /* 0x008fc800078e0204 */
[----:B------:R-:W1:Y:S01]  /*1f470*/  @P0 LDC.64 R10, c[0x0][0xa18] ;  /* 0x00028600ff0a0b82 */ /* 0x000e620000000a00 */
[----:B------:R-:W-:Y:S01]  /*1f480*/  ULDC UR4, c[0x0][0x288] ;  /* 0x0000a20000047ab9 */ /* 0x000fe20000000800 */
[----:B------:R-:W-:Y:S02]  /*1f490*/  ISETP.NE.AND.EX P1, PT, RZ, UR7, PT, P2 ;  /* 0x00000007ff007c0c */ /* 0x000fe4000bf25320 */
[----:B------:R-:W-:-:S04]  /*1f4a0*/  ISETP.NE.AND.EX P2, PT, RZ, UR9, PT, P4 ;  /* 0x00000009ff007c0c */ /* 0x000fc8000bf45340 */
[----:B------:R-:W2:Y:S07]  /*1f4b0*/  @P3 LDG.E R7, desc[UR60][R12.64] ;  /* 0x0000003c0c073981 */ /* 0x000eae000c1e1900 */
[----:B------:R3:W5:Y:S01]  /*1f4c0*/  @P1 LDG.E R8, desc[UR60][R4.64] ;  /* 0x0000003c04081981 */ /* 0x000762000c1e1900 */
[----:B0-----:R-:W-:-:S05]  /*1f4d0*/  IMAD.WIDE R2, R14, 0x4, R2 ;  /* 0x000000040e027825 */ /* 0x001fca00078e0202 */
[----:B------:R3:W5:Y:S01]  /*1f4e0*/  @P2 LDG.E R0, desc[UR60][R2.64] ;  /* 0x0000003c02002981 */ /* 0x000762000c1e1900 */
[----:B-1----:R-:W-:-:S03]  /*1f4f0*/  @P0 IMAD.WIDE R10, R14, 0x4, R10 ;  /* 0x000000040e0a0825 */ /* 0x002fc600078e020a */
[----:B--2---:R0:W-:Y:S02]  /*1f500*/  STL [R1+0x31c], R7 ;  /* 0x00031c0701007387 */ /* 0x0041e40000100800 */
[----:B0-----:R-:W-:Y:S01]  /*1f510*/  IMAD.U32 R7, RZ, RZ, UR4 ;  /* 0x00000004ff077e24 */ /* 0x001fe2000f8e00ff */
[----:B------:R-:W-:-:S05]  /*1f520*/  ULDC.64 UR4, c[0x0][0x418] ;  /* 0x0001060000047ab9 */ /* 0x000fca0000000a00 */
[----:B------:R-:W2:Y:S01]  /*1f530*/  @P0 LDG.E R7, desc[UR60][R10.64] ;  /* 0x0000003c0a070981 */ /* 0x000ea2000c1e1900 */
[----:B------:R-:W-:-:S03]  /*1f540*/  UISETP.NE.U32.AND UP0, UPT, UR4, URZ, UPT ;  /* 0x0000003f0400728c */ /* 0x000fc6000bf05070 */
[----:B------:R-:W-:Y:S01]  /*1f550*/  ULDC UR4, c[0x0][0x424] ;  /* 0x0001090000047ab9 */ /* 0x000fe20000000800 */
[----:B------:R-:W-:-:S03]  /*1f560*/  UISETP.NE.AND.EX UP0, UPT, UR5, URZ, UPT, UP0 ;  /* 0x0000003f0500728c */ /* 0x000fc6000bf05300 */
[----:B------:R-:W-:Y:S01]  /*1f570*/  ULDC UR5, c[0x0][0x2f0] ;  /* 0x0000bc0000057ab9 */ /* 0x000fe20000000800 */
[----:B------:R-:W-:Y:S01]  /*1f580*/  USEL UR4, UR4, 0x1, UP0 ;  /* 0x0000000104047887 */ /* 0x000fe20008000000 */
[----:B--2---:R0:W-:Y:S04]  /*1f590*/  STL [R1+0x314], R7 ;  /* 0x0003140701007387 */ /* 0x0041e80000100800 */
[----:B------:R3:W5:Y:S01]  /*1f5a0*/  LDL R15, [R1+0x314] ;  /* 0x00031400010f7983 */ /* 0x0007620000100800 */
[----:B------:R-:W-:-:S03]  /*1f5b0*/  UIMAD UR4, UR4, UR5, URZ ;  /* 0x00000005040472a4 */ /* 0x000fc6000f8e023f */
[----:B------:R-:W-:Y:S02]  /*1f5c0*/  ULDC UR5, c[0x0][0x348] ;  /* 0x0000d20000057ab9 */ /* 0x000fe40000000800 */
[----:B------:R-:W-:Y:S02]  /*1f5d0*/  IMAD.U32 R10, RZ, RZ, UR5 ;  /* 0x00000005ff0a7e24 */ /* 0x000fe4000f8e00ff */
[----:B0-----:R-:W-:Y:S01]  /*1f5e0*/  IMAD.U32 R7, RZ, RZ, UR4 ;  /* 0x00000004ff077e24 */ /* 0x001fe2000f8e00ff */
[----:B---3--:R-:W-:Y:S06]  /*1f5f0*/  @P0 BRA `(.L_x_1652) ;  /* 0x0000000000140947 */ /* 0x008fec0003800000 */
[----:B------:R-:W-:Y:S05]  /*1f600*/  @!P3 BRA `(.L_x_1652) ;  /* 0x000000000010b947 */ /* 0x000fea0003800000 */
[----:B------:R-:W2:Y:S04]  /*1f610*/  LDG.E R9, desc[UR60][R12.64] ;  /* 0x0000003c0c097981 */ /* 0x000ea8000c1e1900 */
[----:B------:R-:W2:Y:S02]  /*1f620*/  LDG.E R12, desc[UR60][R12.64+0x4] ;  /* 0x0000043c0c0c7981 */ /* 0x000ea4000c1e1900 */
[----:B--2--5:R-:W-:-:S05]  /*1f630*/  IMAD.IADD R15, R12, 0x1, -R9 ;  /* 0x000000010c0f7824 */ /* 0x024fca00078e0a09 */
[----:B------:R0:W-:Y:S02]  /*1f640*/  STL [R1+0x314], R15 ;  /* 0x0003140f01007387 */ /* 0x0001e40000100800 */
.L_x_1652:
[----:B------:R-:W2:Y:S01]  /*1f650*/  LDL.LU R11, [R1+0x2d8] ;  /* 0x0002d800010b7983 */ /* 0x000ea20000300800 */
[----:B-----5:R-:W-:Y:S01]  /*1f660*/  IMAD.IADD R8, R8, 0x1, R6 ;  /* 0x0000000108087824 */ /* 0x020fe200078e0206 */
[----:B------:R-:W-:Y:S02]  /*1f670*/  ULDC.64 UR4, c[0x0][0xa20] ;  /* 0x0002880000047ab9 */ /* 0x000fe40000000a00 */
[----:B------:R-:W-:Y:S02]  /*1f680*/  ISETP.NE.U32.AND P0, PT, RZ, UR4, PT ;  /* 0x00000004ff007c0c */ /* 0x000fe4000bf05070 */
[----:B------:R1:W-:Y:S02]  /*1f690*/  STL [R1+0x2e8], R8 ;  /* 0x0002e80801007387 */ /* 0x0003e40000100800 */
[----:B------:R-:W-:Y:S02]  /*1f6a0*/  ISETP.NE.AND.EX P0, PT, RZ, UR5, PT, P0 ;  /* 0x00000005ff007c0c */ /* 0x000fe4000bf05300 */
[----:B--2---:R-:W-:-:S02]  /*1f6b0*/  LOP3.LUT R17, R11, 0xff000000, RZ, 0xc0, !PT ;  /* 0xff0000000b117812 */ /* 0x004fc400078ec0ff */
[C---:B------:R-:W-:Y:S02]  /*1f6c0*/  LOP3.LUT R9, R11.reuse, 0xff0000, RZ, 0xc0, !PT ;  /* 0x00ff00000b097812 */ /* 0x040fe400078ec0ff */
[----:B------:R-:W-:Y:S02]  /*1f6d0*/  SHF.R.U32.HI R17, RZ, 0x8, R17 ;  /* 0x00000008ff117819 */ /* 0x000fe40000011611 */
[----:B------:R-:W-:Y:S02]  /*1f6e0*/  LOP3.LUT R16, R11, 0xffff, RZ, 0xc0, !PT ;  /* 0x0000ffff0b107812 */ /* 0x000fe400078ec0ff */
[----:B------:R-:W-:-:S03]  /*1f6f0*/  LEA.HI R17, R9, R17, RZ, 0x10 ;  /* 0x0000001109117211 */ /* 0x000fc600078f80ff */
[----:B-1----:R-:W-:Y:S05]  /*1f700*/  @!P0 BRA `(.L_x_1653) ;  /* 0x0000000000108947 */ /* 0x002fea0003800000 */
[----:B------:R-:W1:Y:S02]  /*1f710*/  LDC.64 R4, c[0x0][0xa20] ;  /* 0x00028800ff047b82 */ /* 0x000e640000000a00 */
[----:B-1----:R-:W-:-:S05]  /*1f720*/  IMAD.WIDE R4, R14, 0x4, R4 ;  /* 0x000000040e047825 */ /* 0x002fca00078e0204 */
[----:B------:R1:W5:Y:S01]  /*1f730*/  LDG.E R7, desc[UR60][R4.64] ;  /* 0x0000003c04077981 */ /* 0x000362000c1e1900 */
[----:B------:R-:W-:Y:S05]  /*1f740*/  BRA `(.L_x_1654) ;  /* 0x0000000000107947 */ /* 0x000fea0003800000 */
.L_x_1653:
[----:B------:R-:W-:Y:S05]  /*1f750*/  @!P1 BRA `(.L_x_1654) ;  /* 0x00000000000c9947 */ /* 0x000fea0003800000 */
[----:B------:R-:W2:Y:S04]  /*1f760*/  LDG.E R7, desc[UR60][R4.64] ;  /* 0x0000003c04077981 */ /* 0x000ea8000c1e1900 */
[----:B------:R-:W2:Y:S02]  /*1f770*/  LDG.E R4, desc[UR60][R4.64+0x4] ;  /* 0x0000043c04047981 */ /* 0x000ea4000c1e1900 */
[----:B--2---:R-:W-:-:S07]  /*1f780*/  IMAD.IADD R7, R4, 0x1, -R7 ;  /* 0x0000000104077824 */ /* 0x004fce00078e0a07 */
.L_x_1654:
[----:B------:R-:W2:Y:S04]  /*1f790*/  LDL.LU R8, [R1+0x2d4] ;  /* 0x0002d40001087983 */ /* 0x000ea80000300800 */
[----:B-1----:R-:W3:Y:S04]  /*1f7a0*/  @P2 LDG.E R4, desc[UR60][R2.64] ;  /* 0x0000003c02042981 */ /* 0x002ee8000c1e1900 */
[----:B------:R1:W3:Y:S01]  /*1f7b0*/  @P2 LDG.E R2, desc[UR60][R2.64+0x4] ;  /* 0x0000043c02022981 */ /* 0x0002e2000c1e1900 */
[----:B-----5:R-:W-:Y:S01]  /*1f7c0*/  IMAD.IADD R9, R7, 0x1, -R6 ;  /* 0x0000000107097824 */ /* 0x020fe200078e0a06 */
[----:B-1----:R-:W1:Y:S02]  /*1f7d0*/  LDC R3, c[0x0][0x448] ;  /* 0x00011200ff037b82 */ /* 0x002e640000000800 */
[----:B-1----:R-:W-:-:S13]  /*1f7e0*/  ISETP.NE.AND P1, PT, R3, 0x1, PT ;  /* 0x000000010300780c */ /* 0x002fda0003f25270 */
[----:B------:R-:W1:Y:S08]  /*1f7f0*/  @P1 LDC R3, c[0x0][0x44c] ;  /* 0x00011300ff031b82 */ /* 0x000e700000000800 */
[----:B------:R-:W4:Y:S01]  /*1f800*/  @P1 LDC R5, c[0x0][0x450] ;  /* 0x00011400ff051b82 */ /* 0x000f220000000800 */
[----:B--2---:R-:W-:-:S04]  /*1f810*/  IMAD.SHL.U32 R12, R8, 0x80, RZ ;  /* 0x00000080080c7824 */ /* 0x004fc800078e00ff */
[----:B------:R-:W-:Y:S01]  /*1f820*/  VIADD R7, R12, 0x7f ;  /* 0x0000007f0c077836 */ /* 0x000fe20000000000 */
[----:B------:R2:W-:Y:S01]  /*1f830*/  STL [R1+0x300], R12 ;  /* 0x0003000c01007387 */ /* 0x0005e20000100800 */
[----:B---3--:R-:W-:Y:S02]  /*1f840*/  @P2 IMAD.IADD R10, R2, 0x1, -R4 ;  /* 0x00000001020a2824 */ /* 0x008fe400078e0a04 */
[----:B-1----:R-:W-:-:S04]  /*1f850*/  @P1 IMAD.HI.U32 R2, R7, R3, RZ ;  /* 0x0000000307021227 */ /* 0x002fc800078e00ff */
[----:B------:R-:W-:Y:S01]  /*1f860*/  IMAD.IADD R6, R9, 0x1, R10 ;  /* 0x0000000109067824 */ /* 0x000fe200078e020a */
[----:B----4-:R-:W-:-:S03]  /*1f870*/  @P1 SHF.R.U32.HI R7, RZ, R5, R2 ;  /* 0x00000005ff071219 */ /* 0x010fc60000011602 */
[C---:B------:R-:W-:Y:S01]  /*1f880*/  VIADD R2, R6.reuse, 0x5f ;  /* 0x0000005f06027836 */ /* 0x040fe20000000000 */
[----:B------:R-:W-:-:S03]  /*1f890*/  IADD3 R21, R6, 0x1, -R15 ;  /* 0x0000000106157810 */ /* 0x000fc60007ffe80f */
[----:B------:R-:W-:-:S04]  /*1f8a0*/  IMAD.HI R2, R2, 0x2aaaaaab, RZ ;  /* 0x2aaaaaab02027827 */ /* 0x000fc800078e02ff */
[----:B------:R-:W-:Y:S01]  /*1f8b0*/  IMAD.IADD R7, R21, 0x1, R7 ;  /* 0x0000000115077824 */ /* 0x000fe200078e0207 */
[----:B------:R-:W-:-:S04]  /*1f8c0*/  SHF.R.U32.HI R3, RZ, 0x1f, R2 ;  /* 0x0000001fff037819 */ /* 0x000fc80000011602 */
[----:B------:R-:W-:Y:S02]  /*1f8d0*/  LEA.HI.SX32 R11, R2, R3, 0x1c ;  /* 0x00000003020b7211 */ /* 0x000fe400078fe2ff */
[----:B------:R-:W1:Y:S03]  /*1f8e0*/  LDC.64 R2, c[0x0][0x9e0] ;  /* 0x00027800ff027b82 */ /* 0x000e660000000a00 */
[----:B------:R2:W-:Y:S01]  /*1f8f0*/  STL [R1+0x330], R11 ;  /* 0x0003300b01007387 */ /* 0x0005e20000100800 */
[----:B-1----:R-:W-:Y:S01]  /*1f900*/  ISETP.GE.AND P3, PT, R3, 0x1, PT ;  /* 0x000000010300780c */ /* 0x002fe20003f66270 */
        /* <DEDUP_REMOVED lines=13> */
.L_x_1657:
[----:B------:R-:W-:-:S13]  /*1f9e0*/  ISETP.NE.AND P0, PT, R3, 0x1, PT ;  /* 0x000000010300780c */ /* 0x000fda0003f05270 */
[----:B------:R-:W1:Y:S02]  /*1f9f0*/  @P0 LDC.64 R4, c[0x0][0x9e8] ;  /* 0x00027a00ff040b82 */ /* 0x000e640000000a00 */
[----:B-1----:R-:W-:-:S05]  /*1fa00*/  @P0 IMAD.HI.U32 R4, R2, R4, RZ ;  /* 0x0000000402040227 */ /* 0x002fca00078e00ff */
[----:B------:R-:W-:-:S07]  /*1fa10*/  @P0 SHF.R.U32.HI R2, RZ, R5, R4 ;  /* 0x00000005ff020219 */ /* 0x000fce0000011604 */
.L_x_1658:
[----:B------:R-:W-:Y:S05]  /*1fa20*/  BSYNC B0 ;  /* 0x0000000000007941 */ /* 0x000fea0003800000 */
.L_x_1656:
[----:B------:R-:W-:-:S05]  /*1fa30*/  IMAD R2, R2, R3, R3 ;  /* 0x0000000302027224 */ /* 0x000fca00078e0203 */
[----:B------:R-:W-:-:S07]  /*1fa40*/  VIMNMX R8, R8, R2, PT ;  /* 0x0000000208087248 */ /* 0x000fce0003fe0100 */
.L_x_1655:
[----:B------:R-:W1:Y:S01]  /*1fa50*/  @P1 LDC R4, c[0x0][0x44c] ;  /* 0x00011300ff041b82 */ /* 0x000e620000000800 */
[----:B------:R-:W-:Y:S01]  /*1fa60*/  VIADD R8, R8, 0x5f ;  /* 0x0000005f08087836 */ /* 0x000fe20000000000 */
[----:B------:R-:W-:Y:S01]  /*1fa70*/  ULDC UR4, c[0x0][0x9dc] ;  /* 0x0002770000047ab9 */ /* 0x000fe20000000800 */
[----:B------:R-:W-:Y:S02]  /*1fa80*/  IMAD.MOV.U32 R2, RZ, RZ, R12 ;  /* 0x000000ffff027224 */ /* 0x000fe400078e000c */
[----:B------:R-:W-:-:S03]  /*1fa90*/  IMAD.HI R8, R8, 0x2aaaaaab, RZ ;  /* 0x2aaaaaab08087827 */ /* 0x000fc600078e02ff */
[----:B------:R-:W2:Y:S01]  /*1faa0*/  @P1 LDC R5, c[0x0][0x450] ;  /* 0x00011400ff051b82 */ /* 0x000ea20000000800 */
[----:B------:R-:W-:Y:S01]  /*1fab0*/  IMAD.IADD R20, R6, 0x1, -R15 ;  /* 0x0000000106147824 */ /* 0x000fe200078e0a0f */
[----:B------:R-:W-:-:S04]  /*1fac0*/  SHF.R.U32.HI R7, RZ, 0x1f, R8 ;  /* 0x0000001fff077819 */ /* 0x000fc80000011608 */
[----:B------:R-:W-:-:S04]  /*1fad0*/  LEA.HI.SX32 R7, R8, R7, 0x1c ;  /* 0x0000000708077211 */ /* 0x000fc800078fe2ff */
[----:B------:R-:W-:Y:S01]  /*1fae0*/  VIMNMX R7, R11, R7, PT ;  /* 0x000000070b077248 */ /* 0x000fe20003fe0100 */
[----:B-1----:R-:W-:-:S05]  /*1faf0*/  @P1 IMAD.HI.U32 R4, R12, R4, RZ ;  /* 0x000000040c041227 */ /* 0x002fca00078e00ff */
[----:B--2---:R-:W-:-:S05]  /*1fb00*/  @P1 SHF.R.U32.HI R2, RZ, R5, R4 ;  /* 0x00000005ff021219 */ /* 0x004fca0000011604 */
[----:B------:R-:W-:-:S04]  /*1fb10*/  IMAD.IADD R2, R20, 0x1, R2 ;  /* 0x0000000114027824 */ /* 0x000fc800078e0202 */
[----:B------:R-:W-:Y:S01]  /*1fb20*/  VIADD R6, R2, -UR4 ;  /* 0x8000000402067c36 */ /* 0x000fe20008000000 */
[----:B------:R-:W-:Y:S06]  /*1fb30*/  @!P3 BRA `(.L_x_1659) ;  /* 0x000000000044b947 */ /* 0x000fec0003800000 */
[----:B------:R-:W-:Y:S01]  /*1fb40*/  ISETP.GT.AND P0, PT, R2, -0x1, PT ;  /* 0xffffffff0200780c */ /* 0x000fe20003f04270 */
[----:B------:R-:W-:-:S12]  /*1fb50*/  BSSY B0, `(.L_x_1660) ;  /* 0x000000d000007945 */ /* 0x000fd80003800000 */
        /* <DEDUP_REMOVED lines=8> */
.L_x_1661:
[----:B------:R-:W-:-:S13]  /*1fbe0*/  ISETP.NE.AND P0, PT, R3, 0x1, PT ;  /* 0x000000010300780c */ /* 0x000fda0003f05270 */
[----:B------:R-:W1:Y:S02]  /*1fbf0*/  @P0 LDC.64 R4, c[0x0][0x9e8] ;  /* 0x00027a00ff040b82 */ /* 0x000e640000000a00 */
[----:B-1----:R-:W-:-:S05]  /*1fc00*/  @P0 IMAD.HI.U32 R4, R2, R4, RZ ;  /* 0x0000000402040227 */ /* 0x002fca00078e00ff */
[----:B------:R-:W-:-:S07]  /*1fc10*/  @P0 SHF.R.U32.HI R2, RZ, R5, R4 ;  /* 0x00000005ff020219 */ /* 0x000fce0000011604 */
.L_x_1662:
[----:B------:R-:W-:Y:S05]  /*1fc20*/  BSYNC B0 ;  /* 0x0000000000007941 */ /* 0x000fea0003800000 */
.L_x_1660:
[----:B------:R-:W-:-:S05]  /*1fc30*/  IMAD R2, R2, R3, RZ ;  /* 0x0000000302027224 */ /* 0x000fca00078e02ff */
[----:B------:R-:W-:-:S07]  /*1fc40*/  VIMNMX R6, R6, R2, !PT ;  /* 0x0000000206067248 */ /* 0x000fce0007fe0100 */
.L_x_1659:
[----:B------:R-:W-:Y:S01]  /*1fc50*/  IMAD.HI R6, R6, 0x2aaaaaab, RZ ;  /* 0x2aaaaaab06067827 */ /* 0x000fe200078e02ff */
[----:B------:R-:W-:Y:S01]  /*1fc60*/  LOP3.LUT R12, R17, 0xff, RZ, 0xc0, !PT ;  /* 0x000000ff110c7812 */ /* 0x000fe200078ec0ff */
[----:B------:R-:W-:Y:S01]  /*1fc70*/  BSSY B0, `(.L_x_1663) ;  /* 0x0000027000007945 */ /* 0x000fe20003800000 */
[----:B------:R-:W-:Y:S01]  /*1fc80*/  SHF.R.U32.HI R17, RZ, 0x10, R17 ;  /* 0x00000010ff117819 */ /* 0x000fe20000011611 */
[----:B------:R-:W-:Y:S01]  /*1fc90*/  IMAD.MOV.U32 R2, RZ, RZ, RZ ;  /* 0x000000ffff027224 */ /* 0x000fe200078e00ff */
[----:B------:R-:W-:Y:S01]  /*1fca0*/  SHF.R.U32.HI R4, RZ, 0x1f, R6 ;  /* 0x0000001fff047819 */ /* 0x000fe20000011606 */
[----:B------:R1:W-:Y:S03]  /*1fcb0*/  STL [R1+0x328], R12 ;  /* 0x0003280c01007387 */ /* 0x0003e60000100800 */
[----:B------:R-:W-:-:S04]  /*1fcc0*/  LEA.HI.SX32 R4, R6, R4, 0x1c ;  /* 0x0000000406047211 */ /* 0x000fc800078fe2ff */
[----:B------:R-:W-:-:S04]  /*1fcd0*/  VIMNMX R4, RZ, R4, !PT ;  /* 0x00000004ff047248 */ /* 0x000fc80007fe0100 */
[----:B------:R-:W-:-:S13]  /*1fce0*/  ISETP.GT.AND P0, PT, R7, R4, PT ;  /* 0x000000040700720c */ /* 0x000fda0003f04270 */
[----:B-1----:R-:W-:Y:S05]  /*1fcf0*/  @!P0 BRA `(.L_x_1664) ;  /* 0x0000000000788947 */ /* 0x002fea0003800000 */
[----:B------:R-:W-:Y:S01]  /*1fd00*/  ISETP.NE.AND P0, PT, R17, RZ, PT ;  /* 0x000000ff1100720c */ /* 0x000fe20003f05270 */
[----:B------:R-:W-:-:S03]  /*1fd10*/  ULDC UR4, c[0x0][0x9f0] ;  /* 0x00027c0000047ab9 */ /* 0x000fc60000000800 */
[----:B------:R-:W-:-:S04]  /*1fd20*/  SEL R5, R17, UR4, P0 ;  /* 0x0000000411057c07 */ /* 0x000fc80008000000 */
[----:B------:R-:W-:Y:S02]  /*1fd30*/  IABS R6, R5 ;  /* 0x0000000500067213 */ /* 0x000fe40000000000 */
[----:B------:R-:W-:Y:S02]  /*1fd40*/  IADD3 R8, R5, -0x1, R7 ;  /* 0xffffffff05087810 */ /* 0x000fe40007ffe007 */
[----:B------:R-:W1:Y:S03]  /*1fd50*/  I2F.RP R2, R6 ;  /* 0x0000000600027306 */ /* 0x000e660000209400 */
[----:B------:R-:W-:-:S05]  /*1fd60*/  IMAD.IADD R8, R8, 0x1, -R4 ;  /* 0x0000000108087824 */ /* 0x000fca00078e0a04 */
        /* <DEDUP_REMOVED lines=10> */
[----:B------:R-:W-:-:S03]  /*1fe10*/  IABS R3, R8 ;  /* 0x0000000800037213 */ /* 0x000fc60000000000 */
        /* <DEDUP_REMOVED lines=12> */
.L_x_1664:
[----:B------:R-:W-:Y:S05]  /*1fee0*/  BSYNC B0 ;  /* 0x0000000000007941 */ /* 0x000fea0003800000 */
.L_x_1663:
[-C--:B------:R-:W-:Y:S01]  /*1fef0*/  IMAD R4, R12, R2.reuse, R4 ;  /* 0x000000020c047224 */ /* 0x080fe200078e0204 */
[----:B------:R-:W-:Y:S04]  /*1ff00*/  BSSY B0, `(.L_x_1665) ;  /* 0x000015f000007945 */ /* 0x000fe80003800000 */
[C---:B------:R-:W-:Y:S01]  /*1ff10*/  VIADDMNMX R7, R4.reuse, R2, R7, PT ;  /* 0x0000000204077246 */ /* 0x040fe20003800107 */
[----:B------:R-:W-:-:S04]  /*1ff20*/  IMAD R2, R4, 0x60, -R9 ;  /* 0x0000006004027824 */ /* 0x000fc800078e0a09 */
[----:B------:R-:W-:Y:S01]  /*1ff30*/  IMAD R9, R7, 0x60, -R9 ;  /* 0x0000006007097824 */ /* 0x000fe200078e0a09 */
[----:B------:R-:W-:-:S04]  /*1ff40*/  VIMNMX R2, RZ, R2, !PT ;  /* 0x00000002ff027248 */ /* 0x000fc80007fe0100 */
[----:B------:R-:W-:Y:S01]  /*1ff50*/  VIMNMX R10, R9, R10, PT ;  /* 0x0000000a090a7248 */ /* 0x000fe20003fe0100 */
[----:B------:R-:W-:-:S03]  /*1ff60*/  IMAD.WIDE.U32 R4, R2, -0x55555555, RZ ;  /* 0xaaaaaaab02047825 */ /* 0x000fc600078e00ff */
[----:B------:R-:W-:Y:S02]  /*1ff70*/  ISETP.GT.AND P0, PT, R10, R2, PT ;  /* 0x000000020a00720c */ /* 0x000fe40003f04270 */
[----:B------:R-:W-:-:S05]  /*1ff80*/  SHF.R.U32.HI R3, RZ, 0x6, R5 ;  /* 0x00000006ff037819 */ /* 0x000fca0000011605 */
[----:B------:R-:W-:-:S06]  /*1ff90*/  IMAD.MOV.U32 R9, RZ, RZ, R3 ;  /* 0x000000ffff097224 */ /* 0x000fcc00078e0003 */
[----:B------:R-:W-:-:S04]  /*1ffa0*/  @P0 VIADD R2, R10, 0x5f ;  /* 0x0000005f0a020836 */ /* 0x000fc80000000000 */
[----:B------:R-:W-:-:S05]  /*1ffb0*/  @P0 IMAD.HI R2, R2, 0x2aaaaaab, RZ ;  /* 0x2aaaaaab02020827 */ /* 0x000fca00078e02ff */
        /* <DEDUP_REMOVED lines=12> */
.L_x_1857:
[----:B--2---:R-:W-:Y:S02]  /*20080*/  ISETP.NE.AND P0, PT, R14, RZ, PT ;  /* 0x000000ff0e00720c */ /* 0x004fe40003f05270 */
[----:B------:R-:W-:-:S11]  /*20090*/  PLOP3.LUT P6, PT, PT, PT, PT, 0x8, 0x0 ;  /* 0x000000000000781c */ /* 0x000fd60003fce170 */
[----:B------:R-:W-:Y:S05]  /*200a0*/  @P0 BRA `(.L_x_1668) ;  /* 0x00000000000c0947 */ /* 0x000fea0003800000 */
[----:B------:R-:W-:-:S03]  /*200b0*/  UMOV UR4, 0xffffffff ;  /* 0xffffffff00047882 */ /* 0x000fc60000000000 */
[----:B------:R-:W-:Y:S05]  /*200c0*/  BRA.DIV UR4, `(.L_x_1669) ;  /* 0x0000008204647947 */ /* 0x000fea000b800000 */
[----:B------:R-:W-:-:S13]  /*200d0*/  ELECT P6, URZ, PT ;  /* 0x00000000003f782f */ /* 0x000fda00038c0000 */
.L_x_1668:
        /* <DEDUP_REMOVED lines=9> */
.L_x_1860:
[----:B------:R-:W-:Y:S05]  /*20170*/  BSYNC B1 ;  /* 0x0000000000017941 */ /* 0x000fea0003800000 */
.L_x_1670:
[----:B------:R-:W-:Y:S04]  /*20180*/  BSSY B1, `(.L_x_1672) ;  /* 0x000008e000017945 */ /* 0x000fe80003800000 */
[----:B------:R-:W-:Y:S05]  /*20190*/  @!P6 BRA `(.L_x_1673) ;  /* 0x000000080030e947 */ /* 0x000fea0003800000 */
[----:B------:R-:W2:Y:S04]  /*201a0*/  LDL R7, [R1+0x2ec] ;  /* 0x0002ec0001077983 */ /* 0x000ea80000100800 */
[----:B------:R-:W3:Y:S01]  /*201b0*/  LDL R6, [R1+0x2f0] ;  /* 0x0002f00001067983 */ /* 0x000ee20000100800 */
[----:B------:R-:W4:Y:S01]  /*201c0*/  S2R R5, SR_TID.X ;  /* 0x0000000000057919 */ /* 0x000f220000002100 */
[----:B------:R-:W-:Y:S01]  /*201d0*/  BSSY B2, `(.L_x_1674) ;  /* 0x0000007000027945 */ /* 0x000fe20003800000 */
[----:B----4-:R-:W-:-:S04]  /*201e0*/  LOP3.LUT R5, R5, 0x7f, RZ, 0xc0, !PT ;  /* 0x0000007f05057812 */ /* 0x010fc800078ec0ff */
[----:B------:R-:W-:Y:S01]  /*201f0*/  ISETP.NE.AND P1, PT, R5, RZ, PT ;  /* 0x000000ff0500720c */ /* 0x000fe20003f25270 */
[----:B--2---:R-:W-:Y:S01]  /*20200*/  IMAD R7, R7, 0x8, R19 ;  /* 0x0000000807077824 */ /* 0x004fe200078e0213 */
[----:B---3--:R-:W-:-:S04]  /*20210*/  SHF.L.U32 R10, R6, 0x1f, RZ ;  /* 0x0000001f060a7819 */ /* 0x008fc800000006ff */
[----:B------:R-:W2:Y:S02]  /*20220*/  SYNCS.PHASECHK.TRANS64.TRYWAIT P0, [R7+URZ+0x308a0], R10 ;  /* 0x0308a00a070075a7 */ /* 0x000ea4000800017f */
[----:B--2---:R-:W-:Y:S05]  /*20230*/  @!P0 BRA `(.L_x_1675) ;  /* 0x00000080003c8947 */ /* 0x004fea0003800000 */
.L_x_1861:
[----:B------:R-:W-:Y:S05]  /*20240*/  BSYNC B2 ;  /* 0x0000000000027941 */ /* 0x000fea0003800000 */
.L_x_1674:
[----:B------:R-:W-:Y:S04]  /*20250*/  BSSY B2, `(.L_x_1676) ;  /* 0x0000009000027945 */ /* 0x000fe80003800000 */
[----:B------:R-:W-:Y:S05]  /*20260*/  @P1 BRA `(.L_x_1677) ;  /* 0x00000000001c1947 */ /* 0x000fea0003800000 */
[----:B-1----:R-:W1:Y:S02]  /*20270*/  S2R R4, SR_TID.X ;  /* 0x0000000000047919 */ /* 0x002e640000002100 */
[----:B-1----:R-:W-:Y:S01]  /*20280*/  LOP3.LUT R5, R4, 0x1f, RZ, 0xc0, !PT ;  /* 0x0000001f04057812 */ /* 0x002fe200078ec0ff */
[----:B------:R-:W-:-:S03]  /*20290*/  IMAD.MOV.U32 R4, RZ, RZ, 0x9000 ;  /* 0x00009000ff047424 */ /* 0x000fc600078e00ff */
[----:B------:R-:W-:Y:S01]  /*202a0*/  ISETP.NE.AND P0, PT, R5, RZ, PT ;  /* 0x000000ff0500720c */ /* 0x000fe20003f05270 */
[----:B------:R3:W-:-:S12]  /*202b0*/  SYNCS.ARRIVE.TRANS64 RZ, [R7+URZ+0x30890], R4 ;  /* 0x0308900407ff79a7 */ /* 0x0007d8000800003f */
[----:B---3--:R-:W-:Y:S05]  /*202c0*/  @!P0 BRA `(.L_x_1677) ;  /* 0x0000000000048947 */ /* 0x008fea0003800000 */
[----:B------:R-:W-:Y:S01]  /*202d0*/  BPT.TRAP 0x1 ;  /* 0x000000040000795c */ /* 0x000fe20000300000 */
.L_x_1677:
[----:B------:R-:W-:Y:S05]  /*202e0*/  BSYNC B2 ;  /* 0x0000000000027941 */ /* 0x000fea0003800000 */
.L_x_1676:
        /* <DEDUP_REMOVED lines=13> */
.L_x_1678:
        /* <DEDUP_REMOVED lines=16> */
.L_x_1679:
        /* <DEDUP_REMOVED lines=16> */
.L_x_1680:
        /* <DEDUP_REMOVED lines=10> */
[----:B------:R-:W1:Y:S01]  /*20660*/  SYNCS.PHASECHK.TRANS64.TRYWAIT P0, [R7+URZ+0x308c0], R10 ;  /* 0x0308c00a070075a7 */ /* 0x000e62000800017f */
[----:B------:R-:W-:Y:S04]  /*20670*/  BSSY B2, `(.L_x_1681) ;  /* 0x0000002000027945 */ /* 0x000fe80003800000 */
[----:B-1----:R-:W-:Y:S05]  /*20680*/  @!P0 BRA `(.L_x_1682) ;  /* 0x0000007c003c8947 */ /* 0x002fea0003800000 */
.L_x_1862:
[----:B------:R-:W-:Y:S05]  /*20690*/  BSYNC B2 ;  /* 0x0000000000027941 */ /* 0x000fea0003800000 */
.L_x_1681:
[----:B------:R-:W-:Y:S01]  /*206a0*/  BSSY B2, `(.L_x_1683) ;  /* 0x000000b000027945 */ /* 0x000fe20003800000 */
[----:B-12---:R-:W-:Y:S02]  /*206b0*/  IMAD.MOV.U32 R10, RZ, RZ, 0x0 ;  /* 0x00000000ff0a7424 */ /* 0x006fe400078e00ff */
        /* <DEDUP_REMOVED lines=9> */
.L_x_1684:
[----:B------:R-:W-:Y:S05]  /*20750*/  BSYNC B2 ;  /* 0x0000000000027941 */ /* 0x000fea0003800000 */
.L_x_1683:
[----:B------:R-:W-:Y:S01]  /*20760*/  R2UR UR10, R14 ;  /* 0x000000000e0a72ca */ /* 0x000fe200000e0000 */
[----:B------:R-:W-:Y:S01]  /*20770*/  UIADD3 UR4, UP0, UR36, 0x670, URZ ;  /* 0x0000067024047890 */ /* 0x000fe2000ff1e03f */
[----:B------:R-:W-:Y:S01]  /*20780*/  R2UR UR6, R10 ;  /* 0x000000000a0672ca */ /* 0x000fe200000e0000 */
[----:B------:R-:W-:Y:S01]  /*20790*/  VIADD R7, R7, 0x308b0 ;  /* 0x000308b007077836 */ /* 0x000fe20000000000 */
[----:B------:R-:W-:Y:S01]  /*207a0*/  R2UR UR7, R11 ;  /* 0x000000000b0772ca */ /* 0x000fe200000e0000 */
[----:B------:R-:W-:Y:S01]  /*207b0*/  VIADD R4, R6, 0x400 ;  /* 0x0000040006047836 */ /* 0x000fe20000000000 */
[----:B------:R-:W-:Y:S01]  /*207c0*/  PLOP3.LUT P0, PT, PT, PT, PT, 0x80, 0x0 ;  /* 0x000000000000781c */ /* 0x000fe20003f0f070 */
[----:B------:R-:W-:-:S12]  /*207d0*/  UIADD3.X UR5, URZ, UR37, URZ, UP0, !UPT ;  /* 0x000000253f057290 */ /* 0x000fd800087fe43f */
.L_x_1685:
        /* <DEDUP_REMOVED lines=10> */
[----:B------:R-:W-:Y:S01]  /*20880*/  R2UR UR10, R13 ;  /* 0x000000000d0a72ca */ /* 0x000fe200000e0000 */
[----:B------:R-:W-:Y:S01]  /*20890*/  VIADD R4, R6, 0x3400 ;  /* 0x0000340006047836 */ /* 0x000fe20000000000 */
[----:B------:R-:W-:Y:S02]  /*208a0*/  R2UR UR6, R10 ;  /* 0x000000000a0672ca */ /* 0x000fe400000e0000 */
[----:B------:R-:W-:Y:S02]  /*208b0*/  R2UR UR7, R11 ;  /* 0x000000000b0772ca */ /* 0x000fe400000e0000 */
[----:B------:R-:W-:-:S13]  /*208c0*/  PLOP3.LUT P0, PT, PT, PT, PT, 0x80, 0x0 ;  /* 0x000000000000781c */ /* 0x000fda0003f0f070 */
.L_x_1686:
        /* <DEDUP_REMOVED lines=15> */
.L_x_1687:
        /* <DEDUP_REMOVED lines=10> */
.L_x_1673:
[----:B------:R-:W-:Y:S05]  /*20a60*/  BSYNC B1 ;  /* 0x0000000000017941 */ /* 0x000fea0003800000 */
.L_x_1672:
        /* <DEDUP_REMOVED lines=13> */
.L_x_1704:
[----:B------:R-:W-:Y:S05]  /*20b40*/  YIELD ;  /* 0x0000000000007946 */ /* 0x000fea0003800000 */
[----:B------:R-:W-:Y:S04]  /*20b50*/  BSSY B1, `(.L_x_1688) ;  /* 0x000008d000017945 */ /* 0x000fe80003800000 */
[----:B--2---:R-:W-:Y:S05]  /*20b60*/  @!P6 BRA `(.L_x_1689) ;  /* 0x00000008002ce947 */ /* 0x004fea0003800000 */
[----:B------:R-:W2:Y:S04]  /*20b70*/  LDL R6, [R1+0x2ec] ;  /* 0x0002ec0001067983 */ /* 0x000ea80000100800 */
[----:B------:R-:W3:Y:S01]  /*20b80*/  LDL R5, [R1+0x2f0] ;  /* 0x0002f00001057983 */ /* 0x000ee20000100800 */
[----:B-1----:R-:W1:Y:S01]  /*20b90*/  S2R R4, SR_TID.X ;  /* 0x0000000000047919 */ /* 0x002e620000002100 */
[----:B------:R-:W-:Y:S01]  /*20ba0*/  BSSY B2, `(.L_x_1690) ;  /* 0x0000007000027945 */ /* 0x000fe20003800000 */
[----:B-1----:R-:W-:-:S04]  /*20bb0*/  LOP3.LUT R4, R4, 0x7f, RZ, 0xc0, !PT ;  /* 0x0000007f04047812 */ /* 0x002fc800078ec0ff */
[----:B------:R-:W-:Y:S01]  /*20bc0*/  ISETP.NE.AND P2, PT, R4, RZ, PT ;  /* 0x000000ff0400720c */ /* 0x000fe20003f45270 */
[----:B--2---:R-:W-:Y:S01]  /*20bd0*/  IMAD R8, R6, 0x8, R19 ;  /* 0x0000000806087824 */ /* 0x004fe200078e0213 */
[----:B---3--:R-:W-:-:S04]  /*20be0*/  SHF.L.U32 R7, R5, 0x1f, RZ ;  /* 0x0000001f05077819 */ /* 0x008fc800000006ff */
[----:B------:R-:W1:Y:S02]  /*20bf0*/  SYNCS.PHASECHK.TRANS64.TRYWAIT P1, [R8+URZ+0x308a0], R7 ;  /* 0x0308a007080075a7 */ /* 0x000e64000802017f */
[----:B-1----:R-:W-:Y:S05]  /*20c00*/  @!P1 BRA `(.L_x_1691) ;  /* 0x0000007400f09947 */ /* 0x002fea0003800000 */
.L_x_1863:
[----:B------:R-:W-:Y:S05]  /*20c10*/  BSYNC B2 ;  /* 0x0000000000027941 */ /* 0x000fea0003800000 */
.L_x_1690:
[----:B------:R-:W-:Y:S04]  /*20c20*/  BSSY B2, `(.L_x_1692) ;  /* 0x0000009000027945 */ /* 0x000fe80003800000 */
[----:B------:R-:W-:Y:S05]  /*20c30*/  @P2 BRA `(.L_x_1693) ;  /* 0x00000000001c2947 */ /* 0x000fea0003800000 */
[----:B------:R-:W2:Y:S02]  /*20c40*/  S2R R4, SR_TID.X ;  /* 0x0000000000047919 */ /* 0x000ea40000002100 */
[----:B--2---:R-:W-:Y:S01]  /*20c50*/  LOP3.LUT R5, R4, 0x1f, RZ, 0xc0, !PT ;  /* 0x0000001f04057812 */ /* 0x004fe200078ec0ff */
[----:B------:R-:W-:-:S03]  /*20c60*/  IMAD.MOV.U32 R4, RZ, RZ, 0x9000 ;  /* 0x00009000ff047424 */ /* 0x000fc600078e00ff */
[----:B------:R-:W-:Y:S01]  /*20c70*/  ISETP.NE.AND P1, PT, R5, RZ, PT ;  /* 0x000000ff0500720c */ /* 0x000fe20003f25270 */
[----:B------:R2:W-:-:S12]  /*20c80*/  SYNCS.ARRIVE.TRANS64 RZ, [R8+URZ+0x30890], R4 ;  /* 0x0308900408ff79a7 */ /* 0x0005d8000800003f */
[----:B--2---:R-:W-:Y:S05]  /*20c90*/  @!P1 BRA `(.L_x_1693) ;  /* 0x0000000000049947 */ /* 0x004fea0003800000 */
[----:B------:R-:W-:Y:S01]  /*20ca0*/  BPT.TRAP 0x1 ;  /* 0x000000040000795c */ /* 0x000fe20000300000 */
.L_x_1693:
[----:B------:R-:W-:Y:S05]  /*20cb0*/  BSYNC B2 ;  /* 0x0000000000027941 */ /* 0x000fea0003800000 */
.L_x_1692:
[----:B------:R-:W2:Y:S01]  /*20cc0*/  LDL R4, [R1+0x2ec] ;  /* 0x0002ec0001047983 */ /* 0x000ea20000100800 */
[----:B------:R-:W-:Y:S01]  /*20cd0*/  IMAD.MOV.U32 R12, RZ, RZ, RZ ;  /* 0x000000ffff0c7224 */ /* 0x000fe200078e00ff */
        /* <DEDUP_REMOVED lines=10> */
.L_x_1694:
        /* <DEDUP_REMOVED lines=10> */
[----:B------:R-:W-:Y:S01]  /*20e20*/  IMAD.MOV.U32 R14, RZ, RZ, 0x40 ;  /* 0x00000040ff0e7424 */ /* 0x000fe200078e00ff */
[----:B------:R-:W-:Y:S01]  /*20e30*/  PLOP3.LUT P1, PT, PT, PT, PT, 0x80, 0x0 ;  /* 0x000000000000781c */ /* 0x000fe20003f2f070 */
[----:B------:R-:W-:Y:S01]  /*20e40*/  VIADD R10, R6, 0x21400 ;  /* 0x00021400060a7836 */ /* 0x000fe20000000000 */
[----:B------:R-:W-:Y:S01]  /*20e50*/  UMOV UR6, 0x0 ;  /* 0x0000000000067882 */ /* 0x000fe20000000000 */
[----:B------:R-:W-:Y:S01]  /*20e60*/  UMOV UR7, 0x12f00000 ;  /* 0x12f0000000077882 */ /* 0x000fe20000000000 */
[----:B------:R-:W-:-:S15]  /*20e70*/  R2UR UR10, R14 ;  /* 0x000000000e0a72ca */ /* 0x000fde00000e0000 */
.L_x_1695:
        /* <DEDUP_REMOVED lines=16> */
.L_x_1696:
        /* <DEDUP_REMOVED lines=10> */
[----:B------:R-:W2:Y:S01]  /*21020*/  SYNCS.PHASECHK.TRANS64.TRYWAIT P1, [R8+URZ+0x308c0], R7 ;  /* 0x0308c007080075a7 */ /* 0x000ea2000802017f */
[----:B------:R-:W-:Y:S04]  /*21030*/  BSSY B2, `(.L_x_1697) ;  /* 0x0000002000027945 */ /* 0x000fe80003800000 */
[----:B--2---:R-:W-:Y:S05]  /*21040*/  @!P1 BRA `(.L_x_1698) ;  /* 0x0000007000f49947 */ /* 0x004fea0003800000 */
.L_x_1864:
[----:B------:R-:W-:Y:S05]  /*21050*/  BSYNC B2 ;  /* 0x0000000000027941 */ /* 0x000fea0003800000 */
.L_x_1697:
[----:B------:R-:W-:Y:S01]  /*21060*/  BSSY B2, `(.L_x_1699) ;  /* 0x000000b000027945 */ /* 0x000fe20003800000 */
[----:B------:R-:W-:Y:S02]  /*21070*/  IMAD.MOV.U32 R10, RZ, RZ, 0x0 ;  /* 0x00000000ff0a7424 */ /* 0x000fe400078e00ff */
[----:B------:R-:W-:Y:S01]  /*21080*/  IMAD.MOV.U32 R11, RZ, RZ, 0x12f00000 ;  /* 0x12f00000ff0b7424 */ /* 0x000fe200078e00ff */
[----:B------:R-:W-:Y:S06]  /*21090*/  @P2 BRA `(.L_x_1700) ;  /* 0x00000000001c2947 */ /* 0x000fec0003800000 */
[----:B------:R-:W0:Y:S02]  /*210a0*/  S2R R4, SR_TID.X ;  /* 0x0000000000047919 */ /* 0x000e240000002100 */
[----:B0-----:R-:W-:Y:S01]  /*210b0*/  LOP3.LUT R15, R4, 0x1f, RZ, 0xc0, !PT ;  /* 0x0000001f040f7812 */ /* 0x001fe200078ec0ff */
[----:B------:R-:W-:-:S03]  /*210c0*/  IMAD.MOV.U32 R4, RZ, RZ, 0x9000 ;  /* 0x00009000ff047424 */ /* 0x000fc600078e00ff */
[----:B------:R-:W-:Y:S01]  /*210d0*/  ISETP.NE.AND P1, PT, R15, RZ, PT ;  /* 0x000000ff0f00720c */ /* 0x000fe20003f25270 */
[----:B------:R3:W-:-:S12]  /*210e0*/  SYNCS.ARRIVE.TRANS64 RZ, [R8+URZ+0x308b0], R4 ;  /* 0x0308b00408ff79a7 */ /* 0x0007d8000800003f */
[----:B---3--:R-:W-:Y:S05]  /*210f0*/  @!P1 BRA `(.L_x_1700) ;  /* 0x0000000000049947 */ /* 0x008fea0003800000 */
[----:B------:R-:W-:Y:S01]  /*21100*/  BPT.TRAP 0x1 ;  /* 0x000000040000795c */ /* 0x000fe20000300000 */
.L_x_1700:
[----:B------:R-:W-:Y:S05]  /*21110*/  BSYNC B2 ;  /* 0x0000000000027941 */ /* 0x000fea0003800000 */
.L_x_1699:
[----:B------:R-:W-:Y:S01]  /*21120*/  R2UR UR10, R12 ;  /* 0x000000000c0a72ca */ /* 0x000fe200000e0000 */
[----:B------:R-:W-:Y:S01]  /*21130*/  UIADD3 UR4, UP0, UR36, 0x670, URZ ;  /* 0x0000067024047890 */ /* 0x000fe2000ff1e03f */
[----:B------:R-:W-:Y:S01]  /*21140*/  R2UR UR6, R10 ;  /* 0x000000000a0672ca */ /* 0x000fe200000e0000 */
[----:B-12---:R-:W-:Y:S01]  /*21150*/  VIADD R8, R8, 0x308b0 ;  /* 0x000308b008087836 */ /* 0x006fe20000000000 */
[----:B------:R-:W-:Y:S01]  /*21160*/  R2UR UR7, R11 ;  /* 0x000000000b0772ca */ /* 0x000fe200000e0000 */
[----:B------:R-:W-:Y:S01]  /*21170*/  VIADD R4, R6, 0x400 ;  /* 0x0000040006047836 */ /* 0x000fe20000000000 */
[----:B------:R-:W-:Y:S01]  /*21180*/  PLOP3.LUT P1, PT, PT, PT, PT, 0x80, 0x0 ;  /* 0x000000000000781c */ /* 0x000fe20003f2f070 */
[----:B------:R-:W-:-:S12]  /*21190*/  UIADD3.X UR5, URZ, UR37, URZ, UP0, !UPT ;  /* 0x000000253f057290 */ /* 0x000fd800087fe43f */
.L_x_1701:
        /* <DEDUP_REMOVED lines=15> */
.L_x_1702:
        /* <DEDUP_REMOVED lines=15> */
.L_x_1703:
        /* <DEDUP_REMOVED lines=10> */
.L_x_1689:
[----:B------:R-:W-:Y:S05]  /*21420*/  BSYNC B1 ;  /* 0x0000000000017941 */ /* 0x000fea0003800000 */
.L_x_1688:
        /* <DEDUP_REMOVED lines=8> */
[----:B---3--:R-:W-:-:S03]  /*214b0*/  LOP3.LUT R7, R7, R5, RZ, 0x3c, !PT ;  /* 0x0000000507077212 */ /* 0x008fc600078e3cff */
[----:B------:R2:W-:Y:S04]  /*214c0*/  STL [R1+0x2ec], R4 ;  /* 0x0002ec0401007387 */ /* 0x0005e80000100800 */
[----:B------:R2:W-:Y:S01]  /*214d0*/  STL [R1+0x2f0], R7 ;  /* 0x0002f00701007387 */ /* 0x0005e20000100800 */
[----:B------:R-:W-:Y:S05]  /*214e0*/  @P2 BRA `(.L_x_1704) ;  /* 0xfffffff400942947 */ /* 0x000fea000383ffff */
.L_x_1666:
[----:B------:R-:W-:Y:S05]  /*214f0*/  BSYNC B0 ;  /* 0x0000000000007941 */ /* 0x000fea0003800000 */
.L_x_1665:
[----:B--2---:R-:W2:Y:S01]  /*21500*/  LDL R7, [R1+0x300] ;  /* 0x0003000001077983 */ /* 0x004ea20000100800 */
[----:B------:R-:W3:Y:S01]  /*21510*/  LDC R0, c[0x0][0x448] ;  /* 0x00011200ff007b82 */ /* 0x000ee20000000800 */
[----:B------:R-:W-:Y:S07]  /*21520*/  @!P0 WARPSYNC.ALL ;  /* 0x0000000000008948 */ /* 0x000fee0003800000 */
[----:B------:R-:W-:Y:S01]  /*21530*/  @!P0 BAR.SYNC.DEFER_BLOCKING 0xc, 0x180 ;  /* 0x0306000000008b1d */ /* 0x000fe20000010000 */
[----:B---3--:R-:W-:-:S13]  /*21540*/  ISETP.NE.AND P1, PT, R0, 0x1, PT ;  /* 0x000000010000780c */ /* 0x008fda0003f25270 */
[----:B------:R-:W3:Y:S08]  /*21550*/  @P1 LDC R0, c[0x0][0x44c] ;  /* 0x00011300ff001b82 */ /* 0x000ef00000000800 */
[----:B------:R-:W4:Y:S01]  /*21560*/  @P1 LDC R3, c[0x0][0x450] ;  /* 0x00011400ff031b82 */ /* 0x000f220000000800 */
[----:B--2---:R-:W-:-:S04]  /*21570*/  VIADD R2, R7, 0x7f ;  /* 0x0000007f07027836 */ /* 0x004fc80000000000 */
[----:B---3--:R-:W-:-:S05]  /*21580*/  @P1 IMAD.HI.U32 R0, R2, R0, RZ ;  /* 0x0000000002001227 */ /* 0x008fca00078e00ff */
[----:B----4-:R-:W-:-:S05]  /*21590*/  @P1 SHF.R.U32.HI R2, RZ, R3, R0 ;  /* 0x00000003ff021219 */ /* 0x010fca0000011600 */
[----:B------:R-:W-:Y:S02]  /*215a0*/  IMAD.IADD R0, R21, 0x1, R2 ;  /* 0x0000000115007824 */ /* 0x000fe400078e0202 */
[----:B------:R-:W2:Y:S02]  /*215b0*/  LDC.64 R2, c[0x0][0x9e0] ;  /* 0x00027800ff027b82 */ /* 0x000ea40000000a00 */
[----:B--2---:R-:W-:Y:S01]  /*215c0*/  ISETP.GE.AND P2, PT, R3, 0x1, PT ;  /* 0x000000010300780c */ /* 0x004fe20003f46270 */
[----:B------:R-:W-:-:S12]  /*215d0*/  IMAD.IADD R2, R0, 0x1, R2 ;  /* 0x0000000100027824 */ /* 0x000fd800078e0202 */
[----:B------:R-:W-:Y:S05]  /*215e0*/  @!P2 BRA `(.L_x_1705) ;  /* 0x000000000048a947 */ /* 0x000fea0003800000 */
[C---:B------:R-:W-:Y:S01]  /*215f0*/  ISETP.GT.AND P0, PT, R0.reuse, RZ, PT ;  /* 0x000000ff0000720c */ /* 0x040fe20003f04270 */
[----:B------:R-:W-:Y:S01]  /*21600*/  BSSY B0, `(.L_x_1706) ;  /* 0x000000e000007945 */ /* 0x000fe20003800000 */
[----:B------:R-:W-:-:S11]  /*21610*/  VIADD R6, R0, 0xffffffff ;  /* 0xffffffff00067836 */ /* 0x000fd60000000000 */
[----:B------:R-:W-:Y:S05]  /*21620*/  @P0 BRA `(.L_x_1707) ;  /* 0x00000000001c0947 */ /* 0x000fea0003800000 */
[----:B------:R-:W-:Y:S01]  /*21630*/  ISETP.NE.AND P0, PT, R3, 0x1, PT ;  /* 0x000000010300780c */ /* 0x000fe20003f05270 */
[----:B------:R-:W-:-:S12]  /*21640*/  IMAD.MOV R0, RZ, RZ, -R0 ;  /* 0x000000ffff007224 */ /* 0x000fd800078e0a00 */
[----:B-1----:R-:W1:Y:S02]  /*21650*/  @P0 LDC.64 R4, c[0x0][0x9e8] ;  /* 0x00027a00ff040b82 */ /* 0x002e640000000a00 */
[----:B-1----:R-:W-:-:S05]  /*21660*/  @P0 IMAD.HI.U32 R4, R0, R4, RZ ;  /* 0x0000000400040227 */ /* 0x002fca00078e00ff */
[----:B------:R-:W-:-:S04]  /*21670*/  @P0 SHF.R.U32.HI R0, RZ, R5, R4 ;  /* 0x00000005ff000219 */ /* 0x000fc80000011604 */
[----:B------:R-:W-:Y:S01]  /*21680*/  LOP3.LUT R6, RZ, R0, RZ, 0x33, !PT ;  /* 0x00000000ff067212 */ /* 0x000fe200078e33ff */
[----:B------:R-:W-:Y:S06]  /*21690*/  BRA `(.L_x_1708) ;  /* 0x0000000000107947 */ /* 0x000fec0003800000 */
.L_x_1707:
[----:B------:R-:W-:-:S13]  /*216a0*/  ISETP.NE.AND P0, PT, R3, 0x1, PT ;  /* 0x000000010300780c */ /* 0x000fda0003f05270 */
[----:B-1----:R-:W1:Y:S02]  /*216b0*/  @P0 LDC.64 R4, c[0x0][0x9e8] ;  /* 0x00027a00ff040b82 */ /* 0x002e640000000a00 */
[----:B-1----:R-:W-:-:S05]  /*216c0*/  @P0 IMAD.HI.U32 R4, R6, R4, RZ ;  /* 0x0000000406040227 */ /* 0x002fca00078e00ff */
[----:B------:R-:W-:-:S07]  /*216d0*/  @P0 SHF.R.U32.HI R6, RZ, R5, R4 ;  /* 0x00000005ff060219 */ /* 0x000fce0000011604 */
.L_x_1708:
[----:B------:R-:W-:Y:S05]  /*216e0*/  BSYNC B0 ;  /* 0x0000000000007941 */ /* 0x000fea0003800000 */
.L_x_1706:
[----:B------:R-:W-:-:S05]  /*216f0*/  IMAD R6, R6, R3, R3 ;  /* 0x0000000306067224 */ /* 0x000fca00078e0203 */
[----:B------:R-:W-:-:S07]  /*21700*/  VIMNMX R2, R2, R6, PT ;  /* 0x0000000602027248 */ /* 0x000fce0003fe0100 */
.L_x_1705:
[----:B------:R-:W2:Y:S01]  /*21710*/  LDL R6, [R1+0x330] ;  /* 0x0003300001067983 */ /* 0x000ea20000100800 */
[----:B-1----:R-:W1:Y:S01]  /*21720*/  @P1 LDC R4, c[0x0][0x44c] ;  /* 0x00011300ff041b82 */ /* 0x002e620000000800 */
[----:B------:R-:W-:Y:S01]  /*21730*/  VIADD R2, R2, 0x5f ;  /* 0x0000005f02027836 */ /* 0x000fe20000000000 */
[----:B------:R-:W-:Y:S01]  /*21740*/  ULDC UR4, c[0x0][0x9dc] ;  /* 0x0002770000047ab9 */ /* 0x000fe20000000800 */
[----:B------:R-:W-:Y:S02]  /*21750*/  IMAD.MOV.U32 R0, RZ, RZ, R7 ;  /* 0x000000ffff007224 */ /* 0x000fe400078e0007 */
[----:B------:R-:W-:-:S03]  /*21760*/  IMAD.HI R2, R2, 0x2aaaaaab, RZ ;  /* 0x2aaaaaab02027827 */ /* 0x000fc600078e02ff */
[----:B------:R-:W3:Y:S01]  /*21770*/  @P1 LDC R5, c[0x0][0x450] ;  /* 0x00011400ff051b82 */ /* 0x000ee20000000800 */
[----:B-1----:R-:W-:-:S05]  /*21780*/  @P1 IMAD.HI.U32 R4, R7, R4, RZ ;  /* 0x0000000407041227 */ /* 0x002fca00078e00ff */
[----:B---3--:R-:W-:Y:S02]  /*21790*/  @P1 SHF.R.U32.HI R0, RZ, R5, R4 ;  /* 0x00000005ff001219 */ /* 0x008fe40000011604 */
[----:B------:R-:W-:-:S03]  /*217a0*/  SHF.R.U32.HI R4, RZ, 0x1f, R2 ;  /* 0x0000001fff047819 */ /* 0x000fc60000011602 */
[----:B------:R-:W-:Y:S01]  /*217b0*/  IMAD.IADD R0, R20, 0x1, R0 ;  /* 0x0000000114007824 */ /* 0x000fe200078e0200 */
[----:B------:R-:W-:-:S03]  /*217c0*/  LEA.HI.SX32 R7, R2, R4, 0x1c ;  /* 0x0000000402077211 */ /* 0x000fc600078fe2ff */
[----:B------:R-:W-:Y:S02]  /*217d0*/  VIADD R2, R0, -UR4 ;  /* 0x8000000400027c36 */ /* 0x000fe40008000000 */
[----:B------:R1:W-:Y:S01]  /*217e0*/  STL [R1+0x334], R7 ;  /* 0x0003340701007387 */ /* 0x0003e20000100800 */
[----:B--2---:R-:W-:Y:S01]  /*217f0*/  VIMNMX R6, R6, R7, PT ;  /* 0x0000000706067248 */ /* 0x004fe20003fe0100 */
[----:B-1----:R-:W-:Y:S06]  /*21800*/  @!P2 BRA `(.L_x_1709) ;  /* 0x000000000044a947 */ /* 0x002fec0003800000 */
        /* <DEDUP_REMOVED lines=10> */
.L_x_1711:
[----:B------:R-:W-:-:S13]  /*218b0*/  ISETP.NE.AND P0, PT, R3, 0x1, PT ;  /* 0x000000010300780c */ /* 0x000fda0003f05270 */
[----:B------:R-:W1:Y:S02]  /*218c0*/  @P0 LDC.64 R4, c[0x0][0x9e8] ;  /* 0x00027a00ff040b82 */ /* 0x000e640000000a00 */
[----:B-1----:R-:W-:-:S05]  /*218d0*/  @P0 IMAD.HI.U32 R4, R0, R4, RZ ;  /* 0x0000000400040227 */ /* 0x002fca00078e00ff */
[----:B------:R-:W-:-:S07]  /*218e0*/  @P0 SHF.R.U32.HI R0, RZ, R5, R4 ;  /* 0x00000005ff000219 */ /* 0x000fce0000011604 */
.L_x_1712:
[----:B------:R-:W-:Y:S05]  /*218f0*/  BSYNC B0 ;  /* 0x0000000000007941 */ /* 0x000fea0003800000 */
.L_x_1710:
[----:B------:R-:W-:-:S05]  /*21900*/  IMAD R0, R0, R3, RZ ;  /* 0x0000000300007224 */ /* 0x000fca00078e02ff */
[----:B------:R-:W-:-:S07]  /*21910*/  VIMNMX R2, R2, R0, !PT ;  /* 0x0000000002027248 */ /* 0x000fce0007fe0100 */
.L_x_1709:
[----:B------:R-:W-:Y:S01]  /*21920*/  IMAD.HI R2, R2, 0x2aaaaaab, RZ ;  /* 0x2aaaaaab02027827 */ /* 0x000fe200078e02ff */
[----:B------:R-:W-:Y:S01]  /*21930*/  ISETP.NE.AND P1, PT, R17, RZ, PT ;  /* 0x000000ff1100720c */ /* 0x000fe20003f25270 */
[----:B------:R1:W-:Y:S01]  /*21940*/  STL [R1+0x310], RZ ;  /* 0x000310ff01007387 */ /* 0x0003e20000100800 */
[----:B------:R-:W-:Y:S02]  /*21950*/  BSSY B0, `(.L_x_1713) ;  /* 0x0000024000007945 */ /* 0x000fe40003800000 */
[----:B------:R-:W-:-:S04]  /*21960*/  SHF.R.U32.HI R0, RZ, 0x1f, R2 ;  /* 0x0000001fff007819 */ /* 0x000fc80000011602 */
[----:B------:R-:W-:-:S04]  /*21970*/  LEA.HI.SX32 R0, R2, R0, 0x1c ;  /* 0x0000000002007211 */ /* 0x000fc800078fe2ff */
[----:B------:R-:W-:Y:S01]  /*21980*/  VIMNMX R8, RZ, R0, !PT ;  /* 0x00000000ff087248 */ /* 0x000fe20007fe0100 */
[----:B------:R-:W2:Y:S03]  /*21990*/  @!P1 LDC R17, c[0x0][0x9f0] ;  /* 0x00027c00ff119b82 */ /* 0x000ea60000000800 */
[----:B------:R-:W-:Y:S01]  /*219a0*/  ISETP.GT.AND P0, PT, R6, R8, PT ;  /* 0x000000080600720c */ /* 0x000fe20003f04270 */
[----:B------:R1:W-:-:S12]  /*219b0*/  STL [R1+0x30c], R8 ;  /* 0x00030c0801007387 */ /* 0x0003d80000100800 */
[----:B-1----:R-:W-:Y:S05]  /*219c0*/  @!P0 BRA `(.L_x_1714) ;  /* 0x0000000000708947 */ /* 0x002fea0003800000 */
[----:B--2---:R-:W-:-:S04]  /*219d0*/  IABS R0, R17 ;  /* 0x0000001100007213 */ /* 0x004fc80000000000 */
[----:B------:R-:W1:Y:S08]  /*219e0*/  I2F.RP R2, R0 ;  /* 0x0000000000027306 */ /* 0x000e700000209400 */
[----:B-1----:R-:W1:Y:S02]  /*219f0*/  MUFU.RCP R2, R2 ;  /* 0x0000000200027308 */ /* 0x002e640000001000 */
[----:B-1----:R-:W-:-:S06]  /*21a00*/  VIADD R2, R2, 0xffffffe ;  /* 0x0ffffffe02027836 */ /* 0x002fcc0000000000 */
[----:B------:R-:W1:Y:S02]  /*21a10*/  F2I.FTZ.U32.TRUNC.NTZ R3, R2 ;  /* 0x0000000200037305 */ /* 0x000e64000021f000 */
[----:B-1----:R-:W-:-:S04]  /*21a20*/  IMAD.MOV R2, RZ, RZ, -R3 ;  /* 0x000000ffff027224 */ /* 0x002fc800078e0a03 */
[----:B------:R-:W-:Y:S02]  /*21a30*/  IMAD R4, R2, R0, RZ ;  /* 0x0000000002047224 */ /* 0x000fe400078e02ff */
[----:B------:R-:W-:-:S04]  /*21a40*/  IMAD.MOV.U32 R2, RZ, RZ, RZ ;  /* 0x000000ffff027224 */ /* 0x000fc800078e00ff */
[----:B------:R-:W-:Y:S01]  /*21a50*/  IMAD.HI.U32 R7, R3, R4, R2 ;  /* 0x0000000403077227 */ /* 0x000fe200078e0002 */
[----:B------:R-:W-:Y:S02]  /*21a60*/  IADD3 R4, R17, -0x1, R6 ;  /* 0xffffffff11047810 */ /* 0x000fe40007ffe006 */
[----:B------:R-:W-:-:S03]  /*21a70*/  IABS R2, R17 ;  /* 0x0000001100027213 */ /* 0x000fc60000000000 */
[----:B------:R-:W-:Y:S02]  /*21a80*/  IMAD.IADD R4, R4, 0x1, -R8 ;  /* 0x0000000104047824 */ /* 0x000fe400078e0a08 */
[----:B------:R-:W-:-:S03]  /*21a90*/  IMAD.MOV R2, RZ, RZ, -R2 ;  /* 0x000000ffff027224 */ /* 0x000fc600078e0a02 */
[----:B------:R-:W-:Y:S01]  /*21aa0*/  IABS R3, R4 ;  /* 0x0000000400037213 */ /* 0x000fe20000000000 */
[----:B------:R-:W-:Y:S01]  /*21ab0*/  IMAD.MOV.U32 R5, RZ, RZ, R2 ;  /* 0x000000ffff057224 */ /* 0x000fe200078e0002 */
        /* <DEDUP_REMOVED lines=13> */
.L_x_1714:
[----:B------:R-:W-:Y:S05]  /*21b90*/  BSYNC B0 ;  /* 0x0000000000007941 */ /* 0x000fea0003800000 */
.L_x_1713:
[----:B------:R-:W3:Y:S04]  /*21ba0*/  LDL R0, [R1+0x310] ;  /* 0x0003100001007983 */ /* 0x000ee80000100800 */
[----:B-1----:R-:W3:Y:S01]  /*21bb0*/  LDL R2, [R1+0x328] ;  /* 0x0003280001027983 */ /* 0x002ee20000100800 */
[----:B------:R-:W-:Y:S01]  /*21bc0*/  BSSY B7, `(.L_x_1715) ;  /* 0x0000456000077945 */ /* 0x000fe20003800000 */
[----:B---3--:R-:W-:-:S05]  /*21bd0*/  IMAD R2, R2, R0, R8 ;  /* 0x0000000002027224 */ /* 0x008fca00078e0208 */
[----:B------:R-:W-:Y:S01]  /*21be0*/  VIADDMNMX R0, R2, R0, R6, PT ;  /* 0x0000000002007246 */ /* 0x000fe20003800106 */
[----:B------:R1:W-:Y:S03]  /*21bf0*/  STL [R1+0x2fc], R2 ;  /* 0x0002fc0201007387 */ /* 0x0003e60000100800 */
[----:B------:R-:W-:Y:S01]  /*21c00*/  ISETP.GT.AND P0, PT, R0, R2, PT ;  /* 0x000000020000720c */ /* 0x000fe20003f04270 */
[----:B------:R1:W-:-:S12]  /*21c10*/  STL [R1+0x318], R0 ;  /* 0x0003180001007387 */ /* 0x0003d80000100800 */
[----:B-1----:R-:W-:Y:S05]  /*21c20*/  @P0 BRA `(.L_x_1716) ;  /* 0x0000000000480947 */ /* 0x002fea0003800000 */
[----:B------:R-:W1:Y:S02]  /*21c30*/  S2R R0, SR_TID.X ;  /* 0x0000000000007919 */ /* 0x000e640000002100 */
[----:B-1----:R-:W-:-:S04]  /*21c40*/  LOP3.LUT R0, R0, 0x7f, RZ, 0xc0, !PT ;  /* 0x0000007f00007812 */ /* 0x002fc800078ec0ff */
[----:B------:R-:W-:-:S13]  /*21c50*/  ISETP.NE.AND P0, PT, R0, RZ, PT ;  /* 0x000000ff0000720c */ /* 0x000fda0003f05270 */
[----:B------:R-:W-:Y:S05]  /*21c60*/  @P0 BRA `(.L_x_1717) ;  /* 0x00000044002c0947 */ /* 0x000fea0003800000 */
[----:B------:R-:W1:Y:S01]  /*21c70*/  S2R R3, SR_LANEID ;  /* 0x0000000000037919 */ /* 0x000e620000000000 */
[----:B------:R-:W-:Y:S01]  /*21c80*/  VOTEU.ANY UR4, UPT, PT ;  /* 0x0000000000047886 */ /* 0x000fe200038e0100 */
[----:B------:R-:W3:Y:S01]  /*21c90*/  LDC.64 R4, c[0x0][0xc60] ;  /* 0x00031800ff047b82 */ /* 0x000ee20000000a00 */
[----:B------:R-:W1:Y:S08]  /*21ca0*/  FLO.U32 R0, UR4 ;  /* 0x0000000400007d00 */ /* 0x000e7000080e0000 */
[----:B------:R-:W3:Y:S01]  /*21cb0*/  POPC R2, UR4 ;  /* 0x0000000400027d09 */ /* 0x000ee20008000000 */
[----:B-1----:R-:W-:-:S13]  /*21cc0*/  ISETP.EQ.U32.AND P0, PT, R0, R3, PT ;  /* 0x000000030000720c */ /* 0x002fda0003f02070 */
[----:B---3--:R-:W3:Y:S01]  /*21cd0*/  @P0 ATOMG.E.ADD.STRONG.GPU PT, R5, desc[UR60][R4.64], R2 ;  /* 0x00000002040509a8 */ /* 0x008ee200081ee1fc */
[----:B------:R-:W1:Y:S02]  /*21ce0*/  S2R R3, SR_LTMASK ;  /* 0x0000000000037919 */ /* 0x000e640000003900 */
[----:B-1----:R-:W-:-:S06]  /*21cf0*/  LOP3.LUT R3, R3, UR4, RZ, 0xc0, !PT ;  /* 0x0000000403037c12 */ /* 0x002fcc000f8ec0ff */
[----:B------:R-:W1:Y:S01]  /*21d00*/  POPC R3, R3 ;  /* 0x0000000300037309 */ /* 0x000e620000000000 */
[----:B---3--:R-:W1:Y:S02]  /*21d10*/  SHFL.IDX PT, R0, R5, R0, 0x1f ;  /* 0x00001f0005007589 */ /* 0x008e6400000e0000 */
[----:B-1----:R-:W-:-:S05]  /*21d20*/  IADD3 R0, R0, UR38, R3 ;  /* 0x0000002600007c10 */ /* 0x002fca000fffe003 */
[----:B------:R4:W-:Y:S01]  /*21d30*/  STL [R1+0x2d0], R0 ;  /* 0x0002d00001007387 */ /* 0x0009e20000100800 */
[----:B------:R-:W-:Y:S05]  /*21d40*/  BRA `(.L_x_1717) ;  /* 0x0000004000f47947 */ /* 0x000fea0003800000 */
.L_x_1716:
        /* <DEDUP_REMOVED lines=19> */
[----:B012---:R-:W-:Y:S05]  /*21e80*/  CALL.ABS.NOINC R2 ;  /* 0x0000000002007343 */ /* 0x007fea0003c00000 */
.L_x_1719:
[----:B------:R-:W-:Y:S05]  /*21e90*/  BSYNC B6 ;  /* 0x0000000000067941 */ /* 0x000fea0003800000 */
.L_x_1718:
[----:B------:R-:W-:Y:S01]  /*21ea0*/  VIADD R0, R19, 0x400 ;  /* 0x0000040013007836 */ /* 0x000fe20000000000 */
[----:B------:R-:W-:Y:S04]  /*21eb0*/  BSSY B6, `(.L_x_1720) ;  /* 0x0000022000067945 */ /* 0x000fe80003800000 */
[----:B------:R-:W-:-:S13]  /*21ec0*/  LOP3.LUT P0, RZ, R0, 0x3ff, RZ, 0xc0, !PT ;  /* 0x000003ff00ff7812 */ /* 0x000fda000780c0ff */
[----:B------:R-:W-:Y:S05]  /*21ed0*/  @!P0 BRA `(.L_x_1721) ;  /* 0x00000000007c8947 */ /* 0x000fea0003800000 */
[----:B--2---:R-:W-:Y:S01]  /*21ee0*/  MOV R17, 0x0 ;  /* 0x0000000000117802 */ /* 0x004fe20000000f00 */
[----:B------:R-:W-:Y:S01]  /*21ef0*/  ULDC.64 UR6, c[0x4][0xa8] ;  /* 0x01002a0000067ab9 */ /* 0x000fe20000000a00 */
[----:B------:R-:W-:Y:S01]  /*21f00*/  ULDC.64 UR8, c[0x4][0xb0] ;  /* 0x01002c0000087ab9 */ /* 0x000fe20000000a00 */
[----:B------:R-:W-:Y:S01]  /*21f10*/  ULDC.64 UR4, c[0x4][0x38] ;  /* 0x01000e0000047ab9 */ /* 0x000fe20000000a00 */
[----:B------:R1:W2:Y:S01]  /*21f20*/  LDC.64 R2, c[0x4][R17] ;  /* 0x0100000011027b82 */ /* 0x0002a20000000a00 */
        /* <DEDUP_REMOVED lines=8> */
[----:B-1----:R-:W-:-:S07]  /*21fb0*/  IMAD.MOV.U32 R13, RZ, RZ, RZ ;  /* 0x000000ffff0d7224 */ /* 0x002fce00078e00ff */
[----:B------:R-:W-:-:S07]  /*21fc0*/  LEPC R20, `(.L_x_1722) ;  /* 0x000000001014794e */ /* 0x000fce0000000000 */
[----:B0-2---:R-:W-:Y:S05]  /*21fd0*/  CALL.ABS.NOINC R2 ;  /* 0x0000000002007343 */ /* 0x005fea0003c00000 */
.L_x_1722:
        /* <DEDUP_REMOVED lines=15> */
.L_x_1721:
[----:B------:R-:W-:Y:S05]  /*220d0*/  BSYNC B6 ;  /* 0x0000000000067941 */ /* 0x000fea0003800000 */
.L_x_1720:
[----:B------:R-:W3:Y:S01]  /*220e0*/  LDL R0, [R1+0x2dc] ;  /* 0x0002dc0001007983 */ /* 0x000ee20000100800 */
[----:B------:R-:W-:Y:S02]  /*220f0*/  ULDC.64 UR4, c[0x0][0x9f8] ;  /* 0x00027e0000047ab9 */ /* 0x000fe40000000a00 */
[----:B------:R-:W-:Y:S01]  /*22100*/  ISETP.NE.U32.AND P0, PT, RZ, UR4, PT ;  /* 0x00000004ff007c0c */ /* 0x000fe2000bf05070 */
[----:B--2---:R-:W2:Y:S03]  /*22110*/  LDL R17, [R1+0x318] ;  /* 0x0003180001117983 */ /* 0x004ea60000100800 */
[----:B------:R-:W-:Y:S01]  /*22120*/  ISETP.NE.AND.EX P0, PT, RZ, UR5, PT, P0 ;  /* 0x00000005ff007c0c */ /* 0x000fe2000bf05300 */
[----:B------:R-:W-:-:S12]  /*22130*/  ULDC.64 UR4, c[0x0][0xa08] ;  /* 0x0002820000047ab9 */ /* 0x000fd80000000a00 */
[----:B------:R-:W1:Y:S01]  /*22140*/  @P0 LDC.64 R2, c[0x0][0x9f8] ;  /* 0x00027e00ff020b82 */ /* 0x000e620000000a00 */
[----:B---3--:R-:W-:Y:S02]  /*22150*/  IMAD.MOV.U32 R7, RZ, RZ, R0 ;  /* 0x000000ffff077224 */ /* 0x008fe400078e0000 */
[----:B-1----:R-:W-:-:S05]  /*22160*/  @P0 IMAD.WIDE R2, R0, 0x4, R2 ;  /* 0x0000000400020825 */ /* 0x002fca00078e0202 */
[----:B------:R1:W3:Y:S01]  /*22170*/  @P0 LDG.E R7, desc[UR60][R2.64] ;  /* 0x0000003c02070981 */ /* 0x0002e2000c1e1900 */
[----:B--2---:R-:W-:Y:S01]  /*22180*/  VIADD R0, R17, 0xffffffff ;  /* 0xffffffff11007836 */ /* 0x004fe20000000000 */
[----:B-1----:R-:W1:Y:S02]  /*22190*/  LDC.64 R2, c[0x0][0x418] ;  /* 0x00010600ff027b82 */ /* 0x002e640000000a00 */
[----:B-1----:R-:W-:Y:S01]  /*221a0*/  LOP3.LUT P0, RZ, R2, UR4, RZ, 0xfc, !PT ;  /* 0x0000000402ff7c12 */ /* 0x002fe2000f80fcff */
[----:B------:R-:W-:-:S03]  /*221b0*/  UMOV UR4, 0xffffffff ;  /* 0xffffffff00047882 */ /* 0x000fc60000000000 */
[----:B------:R-:W-:Y:S02]  /*221c0*/  LOP3.LUT P0, RZ, R3, UR5, RZ, 0xfc, P0 ;  /* 0x0000000503ff7c12 */ /* 0x000fe4000800fcff */
[----:B---3--:R-:W-:Y:S01]  /*221d0*/  SHF.R.S32.HI R8, RZ, 0x1f, R7 ;  /* 0x0000001fff087819 */ /* 0x008fe20000011407 */
[----:B------:R1:W-:Y:S01]  /*221e0*/  STL [R1+0x2d8], R7 ;  /* 0x0002d80701007387 */ /* 0x0003e20000100800 */
[----:B------:R-:W-:-:S03]  /*221f0*/  SEL R17, R7, RZ, !P0 ;  /* 0x000000ff07117207 */ /* 0x000fc60004000000 */
[----:B------:R1:W-:Y:S01]  /*22200*/  STL [R1+0x2f4], R8 ;  /* 0x0002f40801007387 */ /* 0x0003e20000100800 */
[----:B------:R-:W-:Y:S05]  /*22210*/  BRA.DIV UR4, `(.L_x_1723) ;  /* 0x0000006204947947 */ /* 0x000fea000b800000 */
[----:B------:R-:W2:Y:S02]  /*22220*/  S2R R4, SR_TID.X ;  /* 0x0000000000047919 */ /* 0x000ea40000002100 */
[----:B--2---:R-:W-:-:S04]  /*22230*/  SHF.R.U32.HI R4, RZ, 0x5, R4 ;  /* 0x00000005ff047819 */ /* 0x004fc80000011604 */
[----:B------:R-:W-:-:S05]  /*22240*/  LOP3.LUT R4, R4, 0x3, RZ, 0xc0, !PT ;  /* 0x0000000304047812 */ /* 0x000fca00078ec0ff */
[----:B------:R2:W3:Y:S02]  /*22250*/  SHFL.IDX PT, R14, R4, RZ, 0x1f ;  /* 0x00001fff040e7589 */ /* 0x0004e400000e0000 */
.L_x_1867:
        /* <DEDUP_REMOVED lines=9> */
.L_x_1870:
[----:B------:R-:W-:Y:S05]  /*222f0*/  @!P6 BRA `(.L_x_1724) ;  /* 0x000000040028e947 */ /* 0x000fea0003800000 */
[----:B------:R-:W-:-:S04]  /*22300*/  ISETP.NE.U32.AND P0, PT, R2, RZ, PT ;  /* 0x000000ff0200720c */ /* 0x000fc80003f05070 */
[----:B------:R-:W-:-:S13]  /*22310*/  ISETP.NE.AND.EX P0, PT, R3, RZ, PT, P0 ;  /* 0x000000ff0300720c */ /* 0x000fda0003f05300 */
[----:B------:R-:W-:Y:S05]  /*22320*/  @!P0 BRA `(.L_x_1726) ;  /* 0x0000000000508947 */ /* 0x000fea0003800000 */
[----:B------:R-:W3:Y:S01]  /*22330*/  LDC R6, c[0x0][0x43c] ;  /* 0x00010f00ff067b82 */ /* 0x000ee20000000800 */
[----:B------:R-:W-:Y:S01]  /*22340*/  IMAD.MOV.U32 R9, RZ, RZ, R0 ;  /* 0x000000ffff097224 */ /* 0x000fe200078e0000 */
[----:B------:R-:W-:-:S03]  /*22350*/  ULDC.64 UR4, c[0x0][0x428] ;  /* 0x00010a0000047ab9 */ /* 0x000fc60000000a00 */
[----:B------:R-:W-:Y:S01]  /*22360*/  IMAD.MOV.U32 R0, RZ, RZ, R9 ;  /* 0x000000ffff007224 */ /* 0x000fe200078e0009 */
[----:B---3--:R-:W-:-:S13]  /*22370*/  ISETP.NE.AND P0, PT, R6, 0x1, PT ;  /* 0x000000010600780c */ /* 0x008fda0003f05270 */
[----:B--2---:R-:W2:Y:S02]  /*22380*/  @P0 LDC.64 R4, c[0x0][0x440] ;  /* 0x00011000ff040b82 */ /* 0x004ea40000000a00 */
[----:B--2---:R-:W-:-:S05]  /*22390*/  @P0 IMAD.HI.U32 R4, R9, R4, RZ ;  /* 0x0000000409040227 */ /* 0x004fca00078e00ff */
        /* <DEDUP_REMOVED lines=13> */
.L_x_1726:
[----:B------:R-:W4:Y:S04]  /*22470*/  LDL R0, [R1+0x2e0] ;  /* 0x0002e00001007983 */ /* 0x000f280000100800 */
[----:B---3--:R-:W3:Y:S01]  /*22480*/  LDL R2, [R1+0x2e4] ;  /* 0x0002e40001027983 */ /* 0x008ee20000100800 */
[----:B----4-:R-:W-:Y:S01]  /*22490*/  IMAD R0, R0, 0x8, R19 ;  /* 0x0000000800007824 */ /* 0x010fe200078e0213 */
[----:B---3--:R-:W-:-:S04]  /*224a0*/  SHF.L.U32 R2, R2, 0x1f, RZ ;  /* 0x0000001f02027819 */ /* 0x008fc800000006ff */
[----:B------:R-:W3:Y:S02]  /*224b0*/  SYNCS.PHASECHK.TRANS64.TRYWAIT P0, [R0+URZ+0x30840], R2 ;  /* 0x03084002000075a7 */ /* 0x000ee4000800017f */
[----:B---3--:R-:W-:Y:S05]  /*224c0*/  @!P0 BRA `(.L_x_1727) ;  /* 0x00000060003c8947 */ /* 0x008fea0003800000 */
.L_x_1871:
        /* <DEDUP_REMOVED lines=11> */
.L_x_1728:
[----:B--2---:R-:W2:Y:S04]  /*22580*/  LDL R4, [R1+0x2e0] ;  /* 0x0002e00001047983 */ /* 0x004ea80000100800 */
[----:B------:R-:W4:Y:S04]  /*22590*/  LDL R3, [R1+0x2d4] ;  /* 0x0002d40001037983 */ /* 0x000f280000100800 */
        /* <DEDUP_REMOVED lines=13> */
[----:B--2---:R-:W-:Y:S01]  /*22670*/  IMAD R0, R4, 0x9000, R19 ;  /* 0x0000900004007824 */ /* 0x004fe200078e0213 */
[----:B----4-:R-:W-:-:S04]  /*22680*/  R2UR UR11, R3 ;  /* 0x00000000030b72ca */ /* 0x010fc800000e0000 */
        /* <DEDUP_REMOVED lines=10> */
[----:B--2---:R-:W-:Y:S01]  /*22730*/  UMOV UR8, UR15 ;  /* 0x0000000f00087c82 */ /* 0x004fe20008000000 */
[----:B------:R-:W-:Y:S02]  /*22740*/  UMOV UR10, UR17 ;  /* 0x00000011000a7c82 */ /* 0x000fe40008000000 */
[----:B------:R2:W-:Y:S02]  /*22750*/  UTMALDG.4D [UR8], [UR4], desc[UR6] ;  /* 0x00000608040075b4 */ /* 0x0005e40008019000 */
[----:B--2---:R-:W-:Y:S01]  /*22760*/  UMOV UR8, UR16 ;  /* 0x0000001000087c82 */ /* 0x004fe20008000000 */
[----:B------:R-:W-:-:S02]  /*22770*/  UMOV UR10, UR14 ;  /* 0x0000000e000a7c82 */ /* 0x000fc40008000000 */
[----:B------:R3:W-:Y:S02]  /*22780*/  UTMALDG.4D [UR8], [UR4], desc[UR6] ;  /* 0x00000608040075b4 */ /* 0x0007e40008019000 */
[----:B---3--:R-:W-:Y:S01]  /*22790*/  NOP ;  /* 0x0000000000007918 */ /* 0x008fe20000000000 */
.L_x_1724:
[----:B------:R-:W3:Y:S01]  /*227a0*/  LDL.LU R3, [R1+0x31c] ;  /* 0x00031c0001037983 */ /* 0x000ee20000300800 */
[----:B------:R-:W-:Y:S05]  /*227b0*/  WARPSYNC.ALL ;  /* 0x0000000000007948 */ /* 0x000fea0003800000 */
[----:B------:R-:W-:Y:S01]  /*227c0*/  ULDC.64 UR4, c[0x0][0x298] ;  /* 0x0000a60000047ab9 */ /* 0x000fe20000000a00 */
[----:B------:R-:W-:Y:S01]  /*227d0*/  BSSY B6, `(.L_x_1729) ;  /* 0x000001c000067945 */ /* 0x000fe20003800000 */
[----:B------:R-:W-:Y:S01]  /*227e0*/  BAR.SYNC.DEFER_BLOCKING 0x8, 0x180 ;  /* 0x0206000000007b1d */ /* 0x000fe20000010000 */
[----:B---3--:R-:W-:Y:S01]  /*227f0*/  SHF.R.S32.HI R0, RZ, 0x1f, R3 ;  /* 0x0000001fff007819 */ /* 0x008fe20000011403 */
[----:B--2---:R-:W-:-:S04]  /*22800*/  IMAD.WIDE.U32 R4, R3, UR4, RZ ;  /* 0x0000000403047c25 */ /* 0x004fc8000f8e00ff */
        /* <DEDUP_REMOVED lines=12> */
[----:B--2---:R-:W-:Y:S02]  /*228d0*/  IMAD.U32 R4, RZ, RZ, UR4 ;  /* 0x00000004ff047e24 */ /* 0x004fe4000f8e00ff */
[----:B------:R-:W2:Y:S01]  /*228e0*/  LDC.64 R2, c[0x4][R2] ;  /* 0x0100000002027b82 */ /* 0x000ea20000000a00 */
[----:B------:R-:W-:Y:S02]  /*228f0*/  IMAD.U32 R5, RZ, RZ, UR5 ;  /* 0x00000005ff057e24 */ /* 0x000fe4000f8e00ff */
[----:B------:R-:W-:Y:S02]  /*22900*/  IMAD.U32 R6, RZ, RZ, UR6 ;  /* 0x00000006ff067e24 */ /* 0x000fe4000f8e00ff */
[----:B-1----:R-:W-:-:S02]  /*22910*/  IMAD.U32 R7, RZ, RZ, UR7 ;  /* 0x00000007ff077e24 */ /* 0x002fc4000f8e00ff */
[----:B------:R-:W-:Y:S02]  /*22920*/  IMAD.U32 R10, RZ, RZ, UR8 ;  /* 0x00000008ff0a7e24 */ /* 0x000fe4000f8e00ff */
[----:B------:R-:W-:Y:S02]  /*22930*/  IMAD.U32 R11, RZ, RZ, UR9 ;  /* 0x00000009ff0b7e24 */ /* 0x000fe4000f8e00ff */
[----:B------:R-:W-:Y:S02]  /*22940*/  IMAD.MOV.U32 R8, RZ, RZ, 0x70 ;  /* 0x00000070ff087424 */ /* 0x000fe400078e00ff */
[----:B------:R-:W-:Y:S02]  /*22950*/  IMAD.MOV.U32 R12, RZ, RZ, 0x1 ;  /* 0x00000001ff0c7424 */ /* 0x000fe400078e00ff */
[----:B------:R-:W-:-:S07]  /*22960*/  IMAD.MOV.U32 R13, RZ, RZ, RZ ;  /* 0x000000ffff0d7224 */ /* 0x000fce00078e00ff */
[----:B------:R-:W-:-:S07]  /*22970*/  LEPC R20, `(.L_x_1730) ;  /* 0x000000001014794e */ /* 0x000fce0000000000 */
[----:B0-2---:R-:W-:Y:S05]  /*22980*/  CALL.ABS.NOINC R2 ;  /* 0x0000000002007343 */ /* 0x005fea0003c00000 */
.L_x_1730:
[----:B------:R-:W-:Y:S05]  /*22990*/  BSYNC B6 ;  /* 0x0000000000067941 */ /* 0x000fea0003800000 */
.L_x_1729:
[----:B--2---:R-:W2:Y:S01]  /*229a0*/  LDL.LU R0, [R1+0x31c] ;  /* 0x00031c0001007983 */ /* 0x004ea20000300800 */
[----:B------:R-:W-:Y:S01]  /*229b0*/  ULDC.64 UR6, c[0x0][0xa00] ;  /* 0x0002800000067ab9 */ /* 0x000fe20000000a00 */
[----:B-1----:R-:W1:Y:S02]  /*229c0*/  LDC R7, c[0x0][0x448] ;  /* 0x00011200ff077b82 */ /* 0x002e640000000800 */
[----:B------:R-:W2:Y:S04]  /*229d0*/  LDL.LU.64 R2, [R1+0x320] ;  /* 0x0003200001027983 */ /* 0x000ea80000300a00 */
[----:B------:R-:W3:Y:S04]  /*229e0*/  LDL R6, [R1+0x2dc] ;  /* 0x0002dc0001067983 */ /* 0x000ee80000100800 */
[----:B------:R-:W4:Y:S01]  /*229f0*/  LDL R9, [R1+0x300] ;  /* 0x0003000001097983 */ /* 0x000f220000100800 */
[----:B------:R-:W-:Y:S01]  /*22a00*/  ISETP.NE.U32.AND P0, PT, RZ, UR6, PT ;  /* 0x00000006ff007c0c */ /* 0x000fe2000bf05070 */
[----:B------:R-:W-:-:S03]  /*22a10*/  ULDC.64 UR4, c[0x0][0x2d8] ;  /* 0x0000b60000047ab9 */ /* 0x000fc60000000a00 */
[----:B------:R-:W-:Y:S01]  /*22a20*/  ISETP.NE.AND.EX P0, PT, RZ, UR7, PT, P0 ;  /* 0x00000007ff007c0c */ /* 0x000fe2000bf05300 */
[----:B------:R-:W0:Y:S01]  /*22a30*/  S2R R5, SR_TID.X ;  /* 0x0000000000057919 */ /* 0x000e220000002100 */
[----:B------:R-:W-:Y:S01]  /*22a40*/  ULDC.64 UR6, c[0x0][0x280] ;  /* 0x0000a00000067ab9 */ /* 0x000fe20000000a00 */
[----:B------:R-:W1:Y:S01]  /*22a50*/  S2R R10, SR_TID.X ;  /* 0x00000000000a7919 */ /* 0x000e620000002100 */
[----:B0-----:R-:W-:-:S04]  /*22a60*/  LOP3.LUT R5, R5, 0x7f, RZ, 0xc0, !PT ;  /* 0x0000007f05057812 */ /* 0x001fc800078ec0ff */
[----:B------:R-:W-:Y:S01]  /*22a70*/  SHF.R.U32.HI R5, RZ, 0x3, R5 ;  /* 0x00000003ff057819 */ /* 0x000fe20000011605 */
[----:B-1----:R-:W-:-:S05]  /*22a80*/  IMAD.SHL.U32 R10, R10, 0x8, RZ ;  /* 0x000000080a0a7824 */ /* 0x002fca00078e00ff */
[----:B------:R-:W-:-:S04]  /*22a90*/  LOP3.LUT R10, R10, 0x38, RZ, 0xc0, !PT ;  /* 0x000000380a0a7812 */ /* 0x000fc800078ec0ff */
[C---:B------:R-:W-:Y:S02]  /*22aa0*/  LOP3.LUT R11, R10.reuse, 0x40, RZ, 0xfc, !PT ;  /* 0x000000400a0b7812 */ /* 0x040fe400078efcff */
[----:B------:R-:W-:Y:S01]  /*22ab0*/  LOP3.LUT R10, R10, 0x80, RZ, 0xfc, !PT ;  /* 0x000000800a0a7812 */ /* 0x000fe200078efcff */
[----:B--2---:R-:W-:Y:S01]  /*22ac0*/  IMAD.MOV.U32 R3, RZ, RZ, R0 ;  /* 0x000000ffff037224 */ /* 0x004fe200078e0000 */
[----:B---3--:R-:W-:-:S04]  /*22ad0*/  SHF.R.S32.HI R0, RZ, 0x1f, R6 ;  /* 0x0000001fff007819 */ /* 0x008fc80000011406 */
[----:B------:R-:W-:Y:S02]  /*22ae0*/  SEL R4, R0, RZ, !P0 ;  /* 0x000000ff00047207 */ /* 0x000fe40004000000 */
[----:B------:R-:W-:Y:S02]  /*22af0*/  SEL R0, R6, RZ, !P0 ;  /* 0x000000ff06007207 */ /* 0x000fe40004000000 */
[----:B------:R-:W0:Y:S01]  /*22b00*/  S2R R6, SR_TID.X ;  /* 0x0000000000067919 */ /* 0x000e220000002100 */
[----:B------:R-:W-:Y:S01]  /*22b10*/  ISETP.NE.AND P0, PT, R7, 0x1, PT ;  /* 0x000000010700780c */ /* 0x000fe20003f05270 */
[----:B------:R-:W-:-:S04]  /*22b20*/  IMAD.WIDE.U32 R2, R16, UR4, R2 ;  /* 0x0000000410027c25 */ /* 0x000fc8000f8e0002 */
[----:B------:R-:W-:Y:S01]  /*22b30*/  IMAD R3, R16, UR5, R3 ;  /* 0x0000000510037c24 */ /* 0x000fe2000f8e0203 */
[----:B------:R-:W-:Y:S02]  /*22b40*/  ULDC.64 UR4, c[0x0][0x2e0] ;  /* 0x0000b80000047ab9 */ /* 0x000fe40000000a00 */
[----:B------:R-:W-:Y:S02]  /*22b50*/  IMAD R4, R4, UR4, RZ ;  /* 0x0000000404047c24 */ /* 0x000fe4000f8e02ff */
[----:B0-----:R-:W-:-:S03]  /*22b60*/  IMAD.SHL.U32 R8, R6, 0x10, RZ ;  /* 0x0000001006087824 */ /* 0x001fc600078e00ff */
[----:B------:R-:W0:Y:S02]  /*22b70*/  @P0 LDC R6, c[0x0][0x450] ;  /* 0x00011400ff060b82 */ /* 0x000e240000000800 */
[----:B------:R-:W-:-:S06]  /*22b80*/  LOP3.LUT R8, R5, 0x70, R8, 0xf8, !PT ;  /* 0x0000007005087812 */ /* 0x000fcc00078ef808 */
[----:B------:R-:W1:Y:S01]  /*22b90*/  @P0 LDC R5, c[0x0][0x44c] ;  /* 0x00011300ff050b82 */ /* 0x000e620000000800 */
[----:B------:R-:W-:-:S04]  /*22ba0*/  IMAD.WIDE.U32 R2, R0, UR4, R2 ;  /* 0x0000000400027c25 */ /* 0x000fc8000f8e0002 */
[----:B------:R-:W-:Y:S01]  /*22bb0*/  IMAD R0, R0, UR5, R4 ;  /* 0x0000000500007c24 */ /* 0x000fe2000f8e0204 */
[----:B------:R-:W-:Y:S01]  /*22bc0*/  ULDC.64 UR4, c[0x0][0x2d0] ;  /* 0x0000b40000047ab9 */ /* 0x000fe20000000a00 */
[----:B----4-:R-:W-:Y:S02]  /*22bd0*/  IMAD.IADD R4, R8, 0x1, R9 ;  /* 0x0000000108047824 */ /* 0x010fe400078e0209 */
        /* <DEDUP_REMOVED lines=29> */
[----:B------:R-:W2:Y:S04]  /*22db0*/  LDL.LU R9, [R1+0x300] ;  /* 0x0003000001097983 */ /* 0x000ea80000300800 */
[----:B------:R-:W3:Y:S01]  /*22dc0*/  LDL.LU R8, [R1+0x314] ;  /* 0x0003140001087983 */ /* 0x000ee20000300800 */
[----:B------:R-:W0:Y:S02]  /*22dd0*/  S2R R6, SR_TID.X ;  /* 0x0000000000067919 */ /* 0x000e240000002100 */
[----:B0-----:R-:W-:-:S04]  /*22de0*/  LOP3.LUT R6, R6, 0x7f, RZ, 0xc0, !PT ;  /* 0x0000007f06067812 */ /* 0x001fc800078ec0ff */
[----:B------:R-:W-:-:S05]  /*22df0*/  SHF.R.U32.HI R6, RZ, 0x3, R6 ;  /* 0x00000003ff067819 */ /* 0x000fca0000011606 */
[----:B--2---:R-:W-:Y:S02]  /*22e00*/  IMAD.IADD R0, R6, 0x1, R9 ;  /* 0x0000000106007824 */ /* 0x004fe400078e0209 */
[----:B------:R-:W0:Y:S01]  /*22e10*/  S2R R6, SR_TID.X ;  /* 0x0000000000067919 */ /* 0x000e220000002100 */
[----:B---3--:R-:W-:Y:S02]  /*22e20*/  IMAD R2, R8, R7, RZ ;  /* 0x0000000708027224 */ /* 0x008fe400078e02ff */
[----:B------:R-:W1:Y:S01]  /*22e30*/  SHFL.IDX PT, R7, R4, RZ, 0x181f ;  /* 0x00181fff04077589 */ /* 0x000e6200000e0000 */
[C---:B------:R-:W-:Y:S02]  /*22e40*/  VIADD R5, R0.reuse, 0x10 ;  /* 0x0000001000057836 */ /* 0x040fe40000000000 */
[----:B------:R-:W-:-:S03]  /*22e50*/  ISETP.GE.AND P4, PT, R0, R2, PT ;  /* 0x000000020000720c */ /* 0x000fc60003f86270 */
[----:B------:R-:W-:Y:S02]  /*22e60*/  ISETP.GE.AND P3, PT, R5, R2, PT ;  /* 0x000000020500720c */ /* 0x000fe40003f66270 */
[----:B------:R-:W-:Y:S01]  /*22e70*/  SHFL.IDX PT, R5, R4, 0x1, 0x181f ;  /* 0x00381f0004057f89 */ /* 0x000fe200000e0000 */
[----:B0-----:R-:W-:-:S03]  /*22e80*/  IMAD.SHL.U32 R11, R6, 0x8, RZ ;  /* 0x00000008060b7824 */ /* 0x001fc600078e00ff */
[----:B------:R-:W0:Y:S02]  /*22e90*/  SHFL.IDX PT, R6, R3, RZ, 0x181f ;  /* 0x00181fff03067589 */ /* 0x000e2400000e0000 */
[----:B------:R-:W-:Y:S02]  /*22ea0*/  LOP3.LUT R11, R11, 0x38, RZ, 0xc0, !PT ;  /* 0x000000380b0b7812 */ /* 0x000fe400078ec0ff */
[----:B------:R-:W2:Y:S02]  /*22eb0*/  SHFL.IDX PT, R9, R3, 0x1, 0x181f ;  /* 0x00381f0003097f89 */ /* 0x000ea400000e0000 */
[----:B-1----:R-:W-:-:S05]  /*22ec0*/  @!P4 LEA R7, P5, R11, R7, 0x1 ;  /* 0x000000070b07c211 */ /* 0x002fca00078a08ff */
[----:B0-----:R-:W-:-:S05]  /*22ed0*/  @!P4 IMAD.X R6, RZ, RZ, R6, P5 ;  /* 0x000000ffff06c224 */ /* 0x001fca00028e0606 */
[----:B------:R-:W-:-:S04]  /*22ee0*/  @!P4 LOP3.LUT R7, R7, R6, RZ, 0x3c, !PT ;  /* 0x000000060707c212 */ /* 0x000fc800078e3cff */
[----:B------:R-:W-:Y:S02]  /*22ef0*/  @!P4 LOP3.LUT R6, R7, R6, RZ, 0x3c, !PT ;  /* 0x000000060706c212 */ /* 0x000fe400078e3cff */
[----:B------:R-:W-:Y:S02]  /*22f00*/  @!P3 LEA R8, P5, R11, R5, 0x1 ;  /* 0x000000050b08b211 */ /* 0x000fe400078a08ff */
[----:B------:R-:W-:-:S03]  /*22f10*/  @!P4 LOP3.LUT R7, R7, R6, RZ, 0x3c, !PT ;  /* 0x000000060707c212 */ /* 0x000fc600078e3cff */
[----:B--2---:R-:W-:Y:S02]  /*22f20*/  @!P3 IMAD.X R5, RZ, RZ, R9, P5 ;  /* 0x000000ffff05b224 */ /* 0x004fe400028e0609 */
        /* <DEDUP_REMOVED lines=65> */
.L_x_1888:
[----:B------:R-:W-:Y:S01]  /*23340*/  VIADD R0, R0, 0x70 ;  /* 0x0000007000007836 */ /* 0x000fe20000000000 */
[----:B------:R-:W-:Y:S04]  /*23350*/  BSSY B0, `(.L_x_1732) ;  /* 0x000000e000007945 */ /* 0x000fe80003800000 */
[----:B------:R-:W-:-:S13]  /*23360*/  ISETP.GE.AND P3, PT, R0, R2, PT ;  /* 0x000000020000720c */ /* 0x000fda0003f66270 */
[----:B------:R-:W-:Y:S05]  /*23370*/  @P3 BRA `(.L_x_1733) ;  /* 0x00000000002c3947 */ /* 0x000fea0003800000 */
[----:B0-----:R-:W0:Y:S02]  /*23380*/  S2R R4, SR_TID.X ;  /* 0x0000000000047919 */ /* 0x001e240000002100 */
        /* <DEDUP_REMOVED lines=10> */
.L_x_1733:
[----:B------:R-:W-:Y:S05]  /*23430*/  BSYNC B0 ;  /* 0x0000000000007941 */ /* 0x000fea0003800000 */
.L_x_1732:
[----:B------:R-:W-:Y:S01]  /*23440*/  NOP ;  /* 0x0000000000007918 */ /* 0x000fe20000000000 */
[----:B------:R-:W-:Y:S01]  /*23450*/  PLOP3.LUT P0, PT, PT, PT, PT, 0x80, 0x0 ;  /* 0x000000000000781c */ /* 0x000fe20003f0f070 */
[----:B------:R-:W-:-:S12]  /*23460*/  VIADD R11, R19, 0x30800 ;  /* 0x00030800130b7836 */ /* 0x000fd80000000000 */
.L_x_1734:
        /* <DEDUP_REMOVED lines=18> */
.L_x_1889:
[----:B------:R-:W-:Y:S05]  /*23590*/  BSYNC B0 ;  /* 0x0000000000007941 */ /* 0x000fea0003800000 */
.L_x_1735:
[----:B------:R-:W4:Y:S04]  /*235a0*/  LDL R2, [R1+0x318] ;  /* 0x0003180001027983 */ /* 0x000f280000100800 */
[----:B0-----:R-:W5:Y:S01]  /*235b0*/  LDL R4, [R1+0x2fc] ;  /* 0x0002fc0001047983 */ /* 0x001f620000100800 */
[----:B------:R-:W-:Y:S01]  /*235c0*/  BSSY B0, `(.L_x_1737) ;  /* 0x000024d000007945 */ /* 0x000fe20003800000 */
[----:B----4-:R-:W-:-:S05]  /*235d0*/  VIADD R0, R2, 0xfffffffe ;  /* 0xfffffffe02007836 */ /* 0x010fca0000000000 */
[----:B-----5:R-:W-:-:S13]  /*235e0*/  ISETP.GE.AND P0, PT, R0, R4, PT ;  /* 0x000000040000720c */ /* 0x020fda0003f06270 */
[----:B------:R-:W-:Y:S05]  /*235f0*/  @!P0 BRA `(.L_x_1738) ;  /* 0x0000002400248947 */ /* 0x000fea0003800000 */
[----:B--2---:R-:W2:Y:S04]  /*23600*/  LDL.LU R3, [R1+0x328] ;  /* 0x0003280001037983 */ /* 0x004ea80000300800 */
[----:B---3--:R-:W3:Y:S04]  /*23610*/  LDL.LU R7, [R1+0x310] ;  /* 0x0003100001077983 */ /* 0x008ee80000300800 */
[----:B------:R-:W4:Y:S04]  /*23620*/  LDL.LU R2, [R1+0x334] ;  /* 0x0003340001027983 */ /* 0x000f280000300800 */
[----:B------:R-:W5:Y:S04]  /*23630*/  LDL.LU R6, [R1+0x30c] ;  /* 0x00030c0001067983 */ /* 0x000f680000300800 */
[----:B-1----:R-:W5:Y:S01]  /*23640*/  LDL.LU R5, [R1+0x330] ;  /* 0x0003300001057983 */ /* 0x002f620000300800 */
[----:B------:R-:W-:Y:S01]  /*23650*/  LOP3.LUT R10, RZ, R4, RZ, 0x33, !PT ;  /* 0x00000004ff0a7212 */ /* 0x000fe200078e33ff */
[----:B------:R-:W-:Y:S01]  /*23660*/  BSSY B2, `(.L_x_1739) ;  /* 0x00000cb000027945 */ /* 0x000fe20003800000 */
[----:B--2---:R-:W-:-:S04]  /*23670*/  VIADD R3, R3, 0x1 ;  /* 0x0000000103037836 */ /* 0x004fc80000000000 */
[----:B---3--:R-:W-:Y:S01]  /*23680*/  IMAD R3, R3, R7, RZ ;  /* 0x0000000703037224 */ /* 0x008fe200078e02ff */
[----:B----4-:R-:W-:-:S04]  /*23690*/  LOP3.LUT R2, RZ, R2, RZ, 0x33, !PT ;  /* 0x00000002ff027212 */ /* 0x010fc800078e33ff */
        /* <DEDUP_REMOVED lines=44> */
.L_x_1743:
[----:B------:R-:W-:Y:S01]  /*23960*/  IMAD R3, R8, 0x8, R19 ;  /* 0x0000000808037824 */ /* 0x000fe200078e0213 */
[----:B------:R-:W-:Y:S01]  /*23970*/  SHF.L.U32 R2, R9, 0x1f, RZ ;  /* 0x0000001f09027819 */ /* 0x000fe200000006ff */
[----:B------:R-:W-:Y:S03]  /*23980*/  BSSY B3, `(.L_x_1744) ;  /* 0x0000003000037945 */ /* 0x000fe60003800000 */
[----:B------:R-:W1:Y:S02]  /*23990*/  SYNCS.PHASECHK.TRANS64.TRYWAIT P0, [R3+URZ+0x30840], R2 ;  /* 0x03084002030075a7 */ /* 0x000e64000800017f */
[----:B-1----:R-:W-:Y:S05]  /*239a0*/  @!P0 BRA `(.L_x_1745) ;  /* 0x0000005800208947 */ /* 0x002fea0003800000 */
.L_x_1890:
[----:B------:R-:W-:Y:S05]  /*239b0*/  BSYNC B3 ;  /* 0x0000000000037941 */ /* 0x000fea0003800000 */
.L_x_1744:
        /* <DEDUP_REMOVED lines=12> */
.L_x_1747:
[----:B------:R-:W-:Y:S05]  /*23a80*/  BSYNC B3 ;  /* 0x0000000000037941 */ /* 0x000fea0003800000 */
.L_x_1746:
        /* <DEDUP_REMOVED lines=12> */
.L_x_1748:
        /* <DEDUP_REMOVED lines=16> */
.L_x_1749:
        /* <DEDUP_REMOVED lines=16> */
.L_x_1750:
        /* <DEDUP_REMOVED lines=17> */
.L_x_1891:
[----:B------:R-:W-:Y:S05]  /*23e60*/  BSYNC B3 ;  /* 0x0000000000037941 */ /* 0x000fea0003800000 */
.L_x_1751:
[----:B------:R1:W5:Y:S01]  /*23e70*/  LDL R6, [R1+0x2e0] ;  /* 0x0002e00001067983 */ /* 0x0003620000100800 */
[----:B------:R-:W-:Y:S01]  /*23e80*/  BSSY B3, `(.L_x_1753) ;  /* 0x000000c000037945 */ /* 0x000fe20003800000 */
[----:B------:R-:W-:Y:S02]  /*23e90*/  IMAD.MOV.U32 R12, RZ, RZ, 0x0 ;  /* 0x00000000ff0c7424 */ /* 0x000fe400078e00ff */
[----:B------:R-:W-:Y:S01]  /*23ea0*/  IMAD.MOV.U32 R13, RZ, RZ, 0x14f00000 ;  /* 0x14f00000ff0d7424 */ /* 0x000fe200078e00ff */
[----:B------:R-:W-:Y:S06]  /*23eb0*/  @P1 BRA `(.L_x_1754) ;  /* 0x0000000000201947 */ /* 0x000fec0003800000 */
[----:B------:R-:W2:Y:S01]  /*23ec0*/  S2R R5, SR_TID.X ;  /* 0x0000000000057919 */ /* 0x000ea20000002100 */
[----:B0----5:R-:W-:Y:S02]  /*23ed0*/  IMAD R2, R6, 0x8, R19 ;  /* 0x0000000806027824 */ /* 0x021fe400078e0213 */
[----:B------:R-:W-:-:S04]  /*23ee0*/  IMAD.MOV.U32 R3, RZ, RZ, 0x9000 ;  /* 0x00009000ff037424 */ /* 0x000fc800078e00ff */
[----:B------:R3:W-:Y:S01]  /*23ef0*/  SYNCS.ARRIVE.TRANS64 RZ, [R2+URZ+0x30850], R3 ;  /* 0x0308500302ff79a7 */ /* 0x0007e2000800003f */
[----:B--2---:R-:W-:-:S04]  /*23f00*/  LOP3.LUT R5, R5, 0x1f, RZ, 0xc0, !PT ;  /* 0x0000001f05057812 */ /* 0x004fc800078ec0ff */
[----:B------:R-:W-:-:S13]  /*23f10*/  ISETP.NE.AND P0, PT, R5, RZ, PT ;  /* 0x000000ff0500720c */ /* 0x000fda0003f05270 */
[----:B---3--:R-:W-:Y:S05]  /*23f20*/  @!P0 BRA `(.L_x_1754) ;  /* 0x0000000000048947 */ /* 0x008fea0003800000 */
[----:B------:R-:W-:Y:S01]  /*23f30*/  BPT.TRAP 0x1 ;  /* 0x000000040000795c */ /* 0x000fe20000300000 */
.L_x_1754:
[----:B------:R-:W-:Y:S05]  /*23f40*/  BSYNC B3 ;  /* 0x0000000000037941 */ /* 0x000fea0003800000 */
.L_x_1753:
[----:B------:R-:W2:Y:S04]  /*23f50*/  LDL R5, [R1+0x2e8] ;  /* 0x0002e80001057983 */ /* 0x000ea80000100800 */
[----:B0-----:R-:W2:Y:S01]  /*23f60*/  LDL.LU R3, [R1+0x2d4] ;  /* 0x0002d40001037983 */ /* 0x001ea20000300800 */
[----:B------:R-:W-:Y:S01]  /*23f70*/  R2UR UR10, R14 ;  /* 0x000000000e0a72ca */ /* 0x000fe200000e0000 */
[--C-:B-----5:R-:W-:Y:S01]  /*23f80*/  IMAD R2, R6, 0x8, R19.reuse ;  /* 0x0000000806027824 */ /* 0x120fe200078e0213 */
        /* <DEDUP_REMOVED lines=9> */
.L_x_1755:
        /* <DEDUP_REMOVED lines=15> */
.L_x_1756:
        /* <DEDUP_REMOVED lines=15> */
.L_x_1757:
        /* <DEDUP_REMOVED lines=12> */
.L_x_1742:
[----:B------:R-:W-:Y:S05]  /*242c0*/  BSYNC B1 ;  /* 0x0000000000017941 */ /* 0x000fea0003800000 */
.L_x_1741:
[----:B0-----:R-:W2:Y:S04]  /*242d0*/  LDL.LU R0, [R1+0x318] ;  /* 0x0003180001007983 */ /* 0x001ea80000300800 */
[----:B------:R0:W-:Y:S04]  /*242e0*/  STL [R1+0x2e0], R8 ;  /* 0x0002e00801007387 */ /* 0x0001e80000100800 */
[----:B------:R0:W-:Y:S02]  /*242f0*/  STL [R1+0x2e4], R9 ;  /* 0x0002e40901007387 */ /* 0x0001e40000100800 */
[----:B0-2---:R-:W-:-:S07]  /*24300*/  VIADD R0, R0, 0xfffffffd ;  /* 0xfffffffd00007836 */ /* 0x005fce0000000000 */
.L_x_1740:
[----:B------:R-:W-:Y:S05]  /*24310*/  BSYNC B2 ;  /* 0x0000000000027941 */ /* 0x000fea0003800000 */
.L_x_1739:
[----:B------:R-:W-:-:S05]  /*24320*/  VIADD R10, R10, 0xfffffffe ;  /* 0xfffffffe0a0a7836 */ /* 0x000fca0000000000 */
[----:B------:R-:W-:-:S13]  /*24330*/  ISETP.NE.AND P0, PT, R10, R7, PT ;  /* 0x000000070a00720c */ /* 0x000fda0003f05270 */
[----:B------:R-:W-:Y:S05]  /*24340*/  @!P0 BRA `(.L_x_1738) ;  /* 0x0000001400d08947 */ /* 0x000fea0003800000 */
[----:B------:R-:W-:-:S07]  /*24350*/  IMAD.MOV.U32 R9, RZ, RZ, R17 ;  /* 0x000000ffff097224 */ /* 0x000fce00078e0011 */
.L_x_1792:
        /* <DEDUP_REMOVED lines=10> */
[----:B0-----:R-:W-:Y:S06]  /*24400*/  @!P1 BRA `(.L_x_1759) ;  /* 0x0000000800b09947 */ /* 0x001fec0003800000 */
        /* <DEDUP_REMOVED lines=24> */
.L_x_1760:
[----:B------:R-:W-:Y:S01]  /*24590*/  IMAD R3, R4, 0x8, R19 ;  /* 0x0000000804037824 */ /* 0x000fe200078e0213 */
[----:B------:R-:W-:Y:S01]  /*245a0*/  SHF.L.U32 R2, R5, 0x1f, RZ ;  /* 0x0000001f05027819 */ /* 0x000fe200000006ff */
[----:B------:R-:W-:Y:S03]  /*245b0*/  BSSY B2, `(.L_x_1761) ;  /* 0x0000003000027945 */ /* 0x000fe60003800000 */
[----:B------:R-:W2:Y:S02]  /*245c0*/  SYNCS.PHASECHK.TRANS64.TRYWAIT P0, [R3+URZ+0x30840], R2 ;  /* 0x03084002030075a7 */ /* 0x000ea4000800017f */
[----:B--2---:R-:W-:Y:S05]  /*245d0*/  @!P0 BRA `(.L_x_1762) ;  /* 0x0000004c003c8947 */ /* 0x004fea0003800000 */
.L_x_1892:
[----:B------:R-:W-:Y:S05]  /*245e0*/  BSYNC B2 ;  /* 0x0000000000027941 */ /* 0x000fea0003800000 */
.L_x_1761:
[----:B------:R-:W3:Y:S01]  /*245f0*/  S2R R7, SR_TID.X ;  /* 0x0000000000077919 */ /* 0x000ee20000002100 */
[----:B------:R-:W-:Y:S01]  /*24600*/  BSSY B2, `(.L_x_1763) ;  /* 0x000000b000027945 */ /* 0x000fe20003800000 */
[----:B---3--:R-:W-:-:S04]  /*24610*/  LOP3.LUT R7, R7, 0x7f, RZ, 0xc0, !PT ;  /* 0x0000007f07077812 */ /* 0x008fc800078ec0ff */
[----:B------:R-:W-:-:S13]  /*24620*/  ISETP.NE.AND P1, PT, R7, RZ, PT ;  /* 0x000000ff0700720c */ /* 0x000fda0003f25270 */
        /* <DEDUP_REMOVED lines=8> */
.L_x_1764:
[----:B------:R-:W-:Y:S05]  /*246b0*/  BSYNC B2 ;  /* 0x0000000000027941 */ /* 0x000fea0003800000 */
.L_x_1763:
[----:B--2---:R-:W2:Y:S01]  /*246c0*/  LDL R2, [R1+0x2e8] ;  /* 0x0002e80001027983 */ /* 0x004ea20000100800 */
        /* <DEDUP_REMOVED lines=11> */
.L_x_1765:
        /* <DEDUP_REMOVED lines=16> */
.L_x_1766:
        /* <DEDUP_REMOVED lines=16> */
.L_x_1767:
        /* <DEDUP_REMOVED lines=17> */
.L_x_1893:
[----:B------:R-:W-:Y:S05]  /*24a90*/  BSYNC B2 ;  /* 0x0000000000027941 */ /* 0x000fea0003800000 */
.L_x_1768:
[----:B------:R-:W-:Y:S01]  /*24aa0*/  BSSY B2, `(.L_x_1770) ;  /* 0x000000b000027945 */ /* 0x000fe20003800000 */
[----:B------:R-:W-:Y:S02]  /*24ab0*/  IMAD.MOV.U32 R12, RZ, RZ, 0x0 ;  /* 0x00000000ff0c7424 */ /* 0x000fe400078e00ff */
[----:B------:R-:W-:Y:S01]  /*24ac0*/  IMAD.MOV.U32 R13, RZ, RZ, 0x14f00000 ;  /* 0x14f00000ff0d7424 */ /* 0x000fe200078e00ff */
[----:B------:R-:W-:Y:S06]  /*24ad0*/  @P1 BRA `(.L_x_1771) ;  /* 0x00000000001c1947 */ /* 0x000fec0003800000 */
[----:B------:R-:W2:Y:S01]  /*24ae0*/  S2R R7, SR_TID.X ;  /* 0x0000000000077919 */ /* 0x000ea20000002100 */
[----:B0-----:R-:W-:-:S04]  /*24af0*/  IMAD.MOV.U32 R3, RZ, RZ, 0x9000 ;  /* 0x00009000ff037424 */ /* 0x001fc800078e00ff */
[----:B------:R3:W-:Y:S01]  /*24b00*/  SYNCS.ARRIVE.TRANS64 RZ, [R2+URZ+0x50], R3 ;  /* 0x0000500302ff79a7 */ /* 0x0007e2000800003f */
[----:B--2---:R-:W-:-:S04]  /*24b10*/  LOP3.LUT R7, R7, 0x1f, RZ, 0xc0, !PT ;  /* 0x0000001f07077812 */ /* 0x004fc800078ec0ff */
[----:B------:R-:W-:-:S13]  /*24b20*/  ISETP.NE.AND P0, PT, R7, RZ, PT ;  /* 0x000000ff0700720c */ /* 0x000fda0003f05270 */
[----:B---3--:R-:W-:Y:S05]  /*24b30*/  @!P0 BRA `(.L_x_1771) ;  /* 0x0000000000048947 */ /* 0x008fea0003800000 */
[----:B------:R-:W-:Y:S01]  /*24b40*/  BPT.TRAP 0x1 ;  /* 0x000000040000795c */ /* 0x000fe20000300000 */
.L_x_1771:
[----:B------:R-:W-:Y:S05]  /*24b50*/  BSYNC B2 ;  /* 0x0000000000027941 */ /* 0x000fea0003800000 */
.L_x_1770:
        /* <DEDUP_REMOVED lines=13> */
.L_x_1772:
        /* <DEDUP_REMOVED lines=15> */
.L_x_1773:
        /* <DEDUP_REMOVED lines=15> */
.L_x_1774:
        /* <DEDUP_REMOVED lines=12> */
.L_x_1759:
[----:B------:R-:W-:Y:S05]  /*24ed0*/  BSYNC B1 ;  /* 0x0000000000017941 */ /* 0x000fea0003800000 */
.L_x_1758:
[----:B------:R-:W-:Y:S01]  /*24ee0*/  VIADD R3, R4, 0x1 ;  /* 0x0000000104037836 */ /* 0x000fe20000000000 */
[----:B------:R-:W-:Y:S01]  /*24ef0*/  LOP3.LUT P1, RZ, R18, 0x1, RZ, 0xc0, !PT ;  /* 0x0000000112ff7812 */ /* 0x000fe2000782c0ff */
[----:B------:R-:W-:Y:S01]  /*24f00*/  BSSY B1, `(.L_x_1775) ;  /* 0x00000b4000017945 */ /* 0x000fe20003800000 */
[----:B0-----:R-:W-:Y:S02]  /*24f10*/  VIADD R6, R0, 0xffffffff ;  /* 0xffffffff00067836 */ /* 0x001fe40000000000 */
[----:B------:R-:W-:-:S04]  /*24f20*/  ISETP.NE.AND P0, PT, R3, 0x2, PT ;  /* 0x000000020300780c */ /* 0x000fc80003f05270 */
[----:B------:R-:W-:Y:S02]  /*24f30*/  SEL R2, RZ, 0x1, P0 ;  /* 0x00000001ff027807 */ /* 0x000fe40000000000 */
[----:B------:R-:W-:Y:S02]  /*24f40*/  SEL R12, R3, RZ, P0 ;  /* 0x000000ff030c7207 */ /* 0x000fe40000000000 */
[----:B------:R-:W-:-:S03]  /*24f50*/  LOP3.LUT R10, R5, R2, RZ, 0x3c, !PT ;  /* 0x00000002050a7212 */ /* 0x000fc600078e3cff */
        /* <DEDUP_REMOVED lines=9> */
[----:B------:R-:W3:Y:S01]  /*24ff0*/  LDC R8, c[0x0][0x43c] ;  /* 0x00010f00ff087b82 */ /* 0x000ee20000000800 */
[----:B------:R-:W-:Y:S02]  /*25000*/  ULDC.64 UR6, c[0x0][0x428] ;  /* 0x00010a0000067ab9 */ /* 0x000fe40000000a00 */
[----:B------:R-:W4:Y:S01]  /*25010*/  LDL R13, [R1+0x2d8] ;  /* 0x0002d800010d7983 */ /* 0x000f220000100800 */
[----:B---3--:R-:W-:-:S13]  /*25020*/  ISETP.NE.AND P0, PT, R8, 0x1, PT ;  /* 0x000000010800780c */ /* 0x008fda0003f05270 */
[----:B------:R-:W3:Y:S02]  /*25030*/  @P0 LDC.64 R2, c[0x0][0x440] ;  /* 0x00011000ff020b82 */ /* 0x000ee40000000a00 */
[----:B---3--:R-:W-:-:S04]  /*25040*/  @P0 IMAD.HI.U32 R7, R6, R2, RZ ;  /* 0x0000000206070227 */ /* 0x008fc800078e00ff */
[----:B------:R-:W-:Y:S01]  /*25050*/  IMAD.MOV.U32 R2, RZ, RZ, R6 ;  /* 0x000000ffff027224 */ /* 0x000fe200078e0006 */
[----:B------:R-:W-:-:S04]  /*25060*/  @P0 SHF.R.U32.HI R2, RZ, R3, R7 ;  /* 0x00000003ff020219 */ /* 0x000fc80000011607 */
[--C-:B------:R-:W-:Y:S01]  /*25070*/  SHF.R.S32.HI R3, RZ, 0x1f, R2.reuse ;  /* 0x0000001fff037819 */ /* 0x100fe20000011402 */
[----:B------:R-:W-:-:S04]  /*25080*/  IMAD.MOV R7, RZ, RZ, -R2 ;  /* 0x000000ffff077224 */ /* 0x000fc800078e0a02 */
[----:B------:R-:W-:Y:S02]  /*25090*/  IMAD R7, R8, R7, R6 ;  /* 0x0000000708077224 */ /* 0x000fe400078e0206 */
[----:B--2---:R-:W-:-:S04]  /*250a0*/  IMAD R8, R14, UR6, RZ ;  /* 0x000000060e087c24 */ /* 0x004fc8000f8e02ff */
[C---:B----4-:R-:W-:Y:S02]  /*250b0*/  IMAD R8, R13.reuse, UR7, R8 ;  /* 0x000000070d087c24 */ /* 0x050fe4000f8e0208 */
[----:B------:R-:W-:-:S04]  /*250c0*/  IMAD.WIDE.U32 R2, R13, UR6, R2 ;  /* 0x000000060d027c25 */ /* 0x000fc8000f8e0002 */
[----:B------:R-:W-:Y:S01]  /*250d0*/  IMAD.IADD R3, R8, 0x1, R3 ;  /* 0x0000000108037824 */ /* 0x000fe200078e0203 */
[----:B------:R-:W-:-:S04]  /*250e0*/  LEA R8, P0, R2, UR4, 0x2 ;  /* 0x0000000402087c11 */ /* 0x000fc8000f8010ff */
[----:B------:R-:W-:-:S06]  /*250f0*/  LEA.HI.X R9, R2, UR5, R3, 0x2, P0 ;  /* 0x0000000502097c11 */ /* 0x000fcc00080f1403 */
[----:B------:R2:W5:Y:S03]  /*25100*/  LDG.E R9, desc[UR60][R8.64] ;  /* 0x0000003c08097981 */ /* 0x000566000c1e1900 */
.L_x_1777:
[----:B------:R-:W-:Y:S01]  /*25110*/  IMAD R2, R12, 0x8, R19 ;  /* 0x000000080c027824 */ /* 0x000fe200078e0213 */
[----:B------:R-:W-:Y:S01]  /*25120*/  SHF.L.U32 R3, R10, 0x1f, RZ ;  /* 0x0000001f0a037819 */ /* 0x000fe200000006ff */
[----:B------:R-:W-:Y:S03]  /*25130*/  BSSY B2, `(.L_x_1778) ;  /* 0x0000003000027945 */ /* 0x000fe60003800000 */
[----:B------:R-:W3:Y:S02]  /*25140*/  SYNCS.PHASECHK.TRANS64.TRYWAIT P0, [R2+URZ+0x30840], R3 ;  /* 0x03084003020075a7 */ /* 0x000ee4000800017f */
[----:B---3--:R-:W-:Y:S05]  /*25150*/  @!P0 BRA `(.L_x_1779) ;  /* 0x0000004000848947 */ /* 0x008fea0003800000 */
.L_x_1894:
[----:B------:R-:W-:Y:S05]  /*25160*/  BSYNC B2 ;  /* 0x0000000000027941 */ /* 0x000fea0003800000 */
.L_x_1778:
[----:B--2---:R-:W2:Y:S01]  /*25170*/  S2R R8, SR_TID.X ;  /* 0x0000000000087919 */ /* 0x004ea20000002100 */
[----:B------:R-:W-:Y:S01]  /*25180*/  BSSY B2, `(.L_x_1780) ;  /* 0x000000b000027945 */ /* 0x000fe20003800000 */
[----:B--2---:R-:W-:-:S04]  /*25190*/  LOP3.LUT R8, R8, 0x7f, RZ, 0xc0, !PT ;  /* 0x0000007f08087812 */ /* 0x004fc800078ec0ff */
[----:B------:R-:W-:-:S13]  /*251a0*/  ISETP.NE.AND P1, PT, R8, RZ, PT ;  /* 0x000000ff0800720c */ /* 0x000fda0003f25270 */
[----:B------:R-:W-:Y:S05]  /*251b0*/  @P1 BRA `(.L_x_1781) ;  /* 0x00000000001c1947 */ /* 0x000fea0003800000 */
[----:B------:R-:W2:Y:S01]  /*251c0*/  S2R R8, SR_TID.X ;  /* 0x0000000000087919 */ /* 0x000ea20000002100 */
[----:B---3--:R-:W-:-:S04]  /*251d0*/  IMAD.MOV.U32 R3, RZ, RZ, 0x9000 ;  /* 0x00009000ff037424 */ /* 0x008fc800078e00ff */
[----:B------:R4:W-:Y:S01]  /*251e0*/  SYNCS.ARRIVE.TRANS64 RZ, [R2+URZ+0x30830], R3 ;  /* 0x0308300302ff79a7 */ /* 0x0009e2000800003f */
[----:B--2---:R-:W-:-:S04]  /*251f0*/  LOP3.LUT R8, R8, 0x1f, RZ, 0xc0, !PT ;  /* 0x0000001f08087812 */ /* 0x004fc800078ec0ff */
[----:B------:R-:W-:-:S13]  /*25200*/  ISETP.NE.AND P0, PT, R8, RZ, PT ;  /* 0x000000ff0800720c */ /* 0x000fda0003f05270 */
[----:B----4-:R-:W-:Y:S05]  /*25210*/  @!P0 BRA `(.L_x_1781) ;  /* 0x0000000000048947 */ /* 0x010fea0003800000 */
[----:B------:R-:W-:Y:S01]  /*25220*/  BPT.TRAP 0x1 ;  /* 0x000000040000795c */ /* 0x000fe20000300000 */
.L_x_1781:
[----:B------:R-:W-:Y:S05]  /*25230*/  BSYNC B2 ;  /* 0x0000000000027941 */ /* 0x000fea0003800000 */
.L_x_1780:
        /* <DEDUP_REMOVED lines=13> */
[----:B0-----:R-:W-:-:S07]  /*25310*/  VIADD R10, R8, 0x1e400 ;  /* 0x0001e400080a7836 */ /* 0x001fce0000000000 */
.L_x_1782:
        /* <DEDUP_REMOVED lines=16> */
.L_x_1783:
        /* <DEDUP_REMOVED lines=16> */
.L_x_1784:
        /* <DEDUP_REMOVED lines=15> */
.L_x_1895:
[----:B------:R-:W-:Y:S05]  /*25610*/  BSYNC B2 ;  /* 0x0000000000027941 */ /* 0x000fea0003800000 */
.L_x_1785:
[----:B------:R-:W-:Y:S01]  /*25620*/  BSSY B2, `(.L_x_1787) ;  /* 0x000000b000027945 */ /* 0x000fe20003800000 */
[----:B------:R-:W-:Y:S02]  /*25630*/  IMAD.MOV.U32 R12, RZ, RZ, 0x0 ;  /* 0x00000000ff0c7424 */ /* 0x000fe400078e00ff */
[----:B------:R-:W-:Y:S01]  /*25640*/  IMAD.MOV.U32 R13, RZ, RZ, 0x14f00000 ;  /* 0x14f00000ff0d7424 */ /* 0x000fe200078e00ff */
[----:B------:R-:W-:Y:S06]  /*25650*/  @P1 BRA `(.L_x_1788) ;  /* 0x00000000001c1947 */ /* 0x000fec0003800000 */
[----:B------:R-:W2:Y:S02]  /*25660*/  S2R R3, SR_TID.X ;  /* 0x0000000000037919 */ /* 0x000ea40000002100 */
[----:B--2---:R-:W-:Y:S01]  /*25670*/  LOP3.LUT R8, R3, 0x1f, RZ, 0xc0, !PT ;  /* 0x0000001f03087812 */ /* 0x004fe200078ec0ff */
[----:B------:R-:W-:-:S03]  /*25680*/  IMAD.MOV.U32 R3, RZ, RZ, 0x9000 ;  /* 0x00009000ff037424 */ /* 0x000fc600078e00ff */
[----:B------:R-:W-:Y:S01]  /*25690*/  ISETP.NE.AND P0, PT, R8, RZ, PT ;  /* 0x000000ff0800720c */ /* 0x000fe20003f05270 */
[----:B------:R2:W-:-:S12]  /*256a0*/  SYNCS.ARRIVE.TRANS64 RZ, [R2+URZ+0x50], R3 ;  /* 0x0000500302ff79a7 */ /* 0x0005d8000800003f */
[----:B--2---:R-:W-:Y:S05]  /*256b0*/  @!P0 BRA `(.L_x_1788) ;  /* 0x0000000000048947 */ /* 0x004fea0003800000 */
[----:B------:R-:W-:Y:S01]  /*256c0*/  BPT.TRAP 0x1 ;  /* 0x000000040000795c */ /* 0x000fe20000300000 */
.L_x_1788:
[----:B------:R-:W-:Y:S05]  /*256d0*/  BSYNC B2 ;  /* 0x0000000000027941 */ /* 0x000fea0003800000 */
.L_x_1787:
        /* <DEDUP_REMOVED lines=12> */
.L_x_1789:
        /* <DEDUP_REMOVED lines=15> */
.L_x_1790:
        /* <DEDUP_REMOVED lines=15> */
.L_x_1791:
        /* <DEDUP_REMOVED lines=12> */
.L_x_1776:
[----:B------:R-:W-:Y:S05]  /*25a40*/  BSYNC B1 ;  /* 0x0000000000017941 */ /* 0x000fea0003800000 */
.L_x_1775:
[----:B------:R-:W3:Y:S01]  /*25a50*/  LDL R2, [R1+0x2fc] ;  /* 0x0002fc0001027983 */ /* 0x000ee20000100800 */
[----:B------:R-:W-:Y:S01]  /*25a60*/  VIADD R0, R0, 0xfffffffe ;  /* 0xfffffffe00007836 */ /* 0x000fe20000000000 */
[----:B---3--:R-:W-:-:S13]  /*25a70*/  ISETP.GT.AND P0, PT, R6, R2, PT ;  /* 0x000000020600720c */ /* 0x008fda0003f04270 */
[----:B------:R-:W-:Y:S05]  /*25a80*/  @P0 BRA `(.L_x_1792) ;  /* 0xffffffe800340947 */ /* 0x000fea000383ffff */
.L_x_1738:
[----:B------:R-:W-:Y:S05]  /*25a90*/  BSYNC B0 ;  /* 0x0000000000007941 */ /* 0x000fea0003800000 */
.L_x_1737:
        /* <DEDUP_REMOVED lines=8> */
[----:B------:R-:W2:Y:S02]  /*25b20*/  FLO.U32 R0, UR4 ;  /* 0x0000000400007d00 */ /* 0x000ea400080e0000 */
        /* <DEDUP_REMOVED lines=8> */
[----:B------:R2:W-:Y:S02]  /*25bb0*/  STL [R1+0x2d0], R0 ;  /* 0x0002d00001007387 */ /* 0x0005e40000100800 */
.L_x_1794:
[----:B------:R-:W-:Y:S05]  /*25bc0*/  BSYNC B0 ;  /* 0x0000000000007941 */ /* 0x000fea0003800000 */
.L_x_1793:
[----:B------:R-:W-:Y:S01]  /*25bd0*/  LOP3.LUT P0, RZ, R18, 0x1, RZ, 0xc0, !PT ;  /* 0x0000000112ff7812 */ /* 0x000fe2000780c0ff */
[----:B------:R-:W-:-:S12]  /*25be0*/  BSSY B0, `(.L_x_1795) ;  /* 0x000004a000007945 */ /* 0x000fd80003800000 */
[----:B------:R-:W-:Y:S05]  /*25bf0*/  @!P0 BRA `(.L_x_1796) ;  /* 0x0000000400208947 */ /* 0x000fea0003800000 */
[----:B--2---:R-:W2:Y:S04]  /*25c00*/  LDL R0, [R1+0x2e0] ;  /* 0x0002e00001007983 */ /* 0x004ea80000100800 */
[----:B------:R-:W4:Y:S01]  /*25c10*/  LDL R2, [R1+0x2e4] ;  /* 0x0002e40001027983 */ /* 0x000f220000100800 */
[----:B------:R-:W-:Y:S01]  /*25c20*/  BSSY B1, `(.L_x_1797) ;  /* 0x0000006000017945 */ /* 0x000fe20003800000 */
[----:B------:R-:W-:Y:S01]  /*25c30*/  ISETP.NE.AND P1, PT, R3, RZ, PT ;  /* 0x000000ff0300720c */ /* 0x000fe20003f25270 */
[----:B--2---:R-:W-:Y:S01]  /*25c40*/  IMAD R0, R0, 0x8, R19 ;  /* 0x0000000800007824 */ /* 0x004fe200078e0213 */
[----:B----4-:R-:W-:-:S04]  /*25c50*/  SHF.L.U32 R2, R2, 0x1f, RZ ;  /* 0x0000001f02027819 */ /* 0x010fc800000006ff */
[----:B------:R-:W2:Y:S02]  /*25c60*/  SYNCS.PHASECHK.TRANS64.TRYWAIT P0, [R0+URZ+0x30860], R2 ;  /* 0x03086002000075a7 */ /* 0x000ea4000800017f */
[----:B--2---:R-:W-:Y:S05]  /*25c70*/  @!P0 BRA `(.L_x_1798) ;  /* 0x0000003400e48947 */ /* 0x004fea0003800000 */
.L_x_1896:
[----:B------:R-:W-:Y:S05]  /*25c80*/  BSYNC B1 ;  /* 0x0000000000017941 */ /* 0x000fea0003800000 */
.L_x_1797:
[----:B------:R-:W-:Y:S04]  /*25c90*/  BSSY B1, `(.L_x_1799) ;  /* 0x0000009000017945 */ /* 0x000fe80003800000 */
[----:B------:R-:W-:Y:S05]  /*25ca0*/  @P1 BRA `(.L_x_1800) ;  /* 0x00000000001c1947 */ /* 0x000fea0003800000 */
[----:B------:R-:W4:Y:S01]  /*25cb0*/  S2R R3, SR_TID.X ;  /* 0x0000000000037919 */ /* 0x000f220000002100 */
[----:B--2---:R-:W-:-:S04]  /*25cc0*/  IMAD.MOV.U32 R2, RZ, RZ, 0x9000 ;  /* 0x00009000ff027424 */ /* 0x004fc800078e00ff */
[----:B------:R2:W-:Y:S01]  /*25cd0*/  SYNCS.ARRIVE.TRANS64 RZ, [R0+URZ+0x30850], R2 ;  /* 0x0308500200ff79a7 */ /* 0x0005e2000800003f */
[----:B----4-:R-:W-:-:S04]  /*25ce0*/  LOP3.LUT R3, R3, 0x1f, RZ, 0xc0, !PT ;  /* 0x0000001f03037812 */ /* 0x010fc800078ec0ff */
[----:B------:R-:W-:-:S13]  /*25cf0*/  ISETP.NE.AND P0, PT, R3, RZ, PT ;  /* 0x000000ff0300720c */ /* 0x000fda0003f05270 */
[----:B--2---:R-:W-:Y:S05]  /*25d00*/  @!P0 BRA `(.L_x_1800) ;  /* 0x0000000000048947 */ /* 0x004fea0003800000 */
[----:B------:R-:W-:Y:S01]  /*25d10*/  BPT.TRAP 0x1 ;  /* 0x000000040000795c */ /* 0x000fe20000300000 */
.L_x_1800:
[----:B------:R-:W-:Y:S05]  /*25d20*/  BSYNC B1 ;  /* 0x0000000000017941 */ /* 0x000fea0003800000 */
.L_x_1799:
[----:B--2---:R-:W2:Y:S04]  /*25d30*/  LDL R2, [R1+0x2e0] ;  /* 0x0002e00001027983 */ /* 0x004ea80000100800 */
[----:B------:R-:W4:Y:S04]  /*25d40*/  LDL.LU R4, [R1+0x2e8] ;  /* 0x0002e80001047983 */ /* 0x000f280000300800 */
[----:B------:R-:W4:Y:S01]  /*25d50*/  LDL.LU R3, [R1+0x2d4] ;  /* 0x0002d40001037983 */ /* 0x000f220000300800 */
[----:B------:R-:W-:Y:S01]  /*25d60*/  UIADD3 UR4, UP0, UR36, 0x470, URZ ;  /* 0x0000047024047890 */ /* 0x000fe2000ff1e03f */
[----:B------:R-:W-:Y:S01]  /*25d70*/  PLOP3.LUT P0, PT, PT, PT, PT, 0x80, 0x0 ;  /* 0x000000000000781c */ /* 0x000fe20003f0f070 */
[----:B------:R-:W-:Y:S01]  /*25d80*/  VIADD R0, R0, 0x30850 ;  /* 0x0003085000007836 */ /* 0x000fe20000000000 */
[----:B------:R-:W-:Y:S01]  /*25d90*/  UMOV UR6, 0x0 ;  /* 0x0000000000067882 */ /* 0x000fe20000000000 */
[----:B------:R-:W-:Y:S01]  /*25da0*/  UIADD3.X UR5, URZ, UR37, URZ, UP0, !UPT ;  /* 0x000000253f057290 */ /* 0x000fe200087fe43f */
[----:B------:R-:W-:Y:S01]  /*25db0*/  UMOV UR7, 0x14f00000 ;  /* 0x14f0000000077882 */ /* 0x000fe20000000000 */
[----:B------:R-:W-:Y:S01]  /*25dc0*/  UMOV UR10, URZ ;  /* 0x0000003f000a7c82 */ /* 0x000fe20008000000 */
[----:B--2---:R-:W-:-:S02]  /*25dd0*/  IMAD R2, R2, 0x9000, R19 ;  /* 0x0000900002027824 */ /* 0x004fc400078e0213 */
[----:B----4-:R-:W-:Y:S02]  /*25de0*/  IMAD R3, R3, 0x60, R4 ;  /* 0x0000006003037824 */ /* 0x010fe400078e0204 */
[----:B------:R-:W-:-:S07]  /*25df0*/  VIADD R4, R2, 0x400 ;  /* 0x0000040002047836 */ /* 0x000fce0000000000 */
.L_x_1801:
        /* <DEDUP_REMOVED lines=15> */
.L_x_1802:
        /* <DEDUP_REMOVED lines=15> */
.L_x_1803:
        /* <DEDUP_REMOVED lines=9> */
[----:B----4-:R-:W-:Y:S05]  /*26070*/  @P0 BRA.U.ANY `(.L_x_1803) ;  /* 0xfffffffd00d80947 */ /* 0x010fea000393ffff */
.L_x_1796:
[----:B------:R-:W-:Y:S05]  /*26080*/  BSYNC B0 ;  /* 0x0000000000007941 */ /* 0x000fea0003800000 */
.L_x_1795:
[----:B-1----:R-:W2:Y:S04]  /*26090*/  LDL.LU R5, [R1+0x2e0] ;  /* 0x0002e00001057983 */ /* 0x002ea80000300800 */
[----:B------:R-:W4:Y:S01]  /*260a0*/  LDL.LU R4, [R1+0x2e4] ;  /* 0x0002e40001047983 */ /* 0x000f220000300800 */
[----:B--2---:R-:W-:-:S05]  /*260b0*/  VIADD R0, R5, 0x1 ;  /* 0x0000000105007836 */ /* 0x004fca0000000000 */
[----:B------:R-:W-:-:S04]  /*260c0*/  ISETP.NE.AND P0, PT, R0, 0x2, PT ;  /* 0x000000020000780c */ /* 0x000fc80003f05270 */
[----:B------:R-:W-:Y:S02]  /*260d0*/  SEL R2, RZ, 0x1, P0 ;  /* 0x00000001ff027807 */ /* 0x000fe40000000000 */
[----:B------:R-:W-:Y:S02]  /*260e0*/  SEL R0, R0, RZ, P0 ;  /* 0x000000ff00007207 */ /* 0x000fe40000000000 */
[----:B----4-:R-:W-:-:S03]  /*260f0*/  LOP3.LUT R4, R4, R2, RZ, 0x3c, !PT ;  /* 0x0000000204047212 */ /* 0x010fc600078e3cff */
[----:B------:R1:W-:Y:S04]  /*26100*/  STL [R1+0x2e0], R0 ;  /* 0x0002e00001007387 */ /* 0x0003e80000100800 */
[----:B------:R1:W-:Y:S02]  /*26110*/  STL [R1+0x2e4], R4 ;  /* 0x0002e40401007387 */ /* 0x0003e40000100800 */
.L_x_1717:
[----:B------:R-:W-:Y:S05]  /*26120*/  BSYNC B7 ;  /* 0x0000000000077941 */ /* 0x000fea0003800000 */
.L_x_1715:
[----:B------:R-:W-:-:S13]  /*26130*/  LOP3.LUT P0, RZ, R18, 0x2, RZ, 0xc0, !PT ;  /* 0x0000000212ff7812 */ /* 0x000fda000780c0ff */
[----:B------:R-:W-:Y:S05]  /*26140*/  @!P0 BRA `(.L_x_1804) ;  /* 0x0000000000288947 */ /* 0x000fea0003800000 */
[----:B------:R-:W-:Y:S05]  /*26150*/  WARPSYNC.ALL ;  /* 0x0000000000007948 */ /* 0x000fea0003800000 */
[----:B------:R-:W5:Y:S08]  /*26160*/  S2UR UR5, SR_CgaCtaId ;  /* 0x00000000000579c3 */ /* 0x000f700000008800 */
[----:B------:R-:W-:Y:S06]  /*26170*/  BAR.SYNC.DEFER_BLOCKING 0x5, 0x180 ;  /* 0x0146000000007b1d */ /* 0x000fec0000010000 */
[----:B------:R-:W-:-:S02]  /*26180*/  UMOV UR4, 0x400 ;  /* 0x0000040000047882 */ /* 0x000fc40000000000 */
[----:B-----5:R-:W-:-:S06]  /*26190*/  ULEA UR4, UR5, UR4, 0x18 ;  /* 0x0000000405047291 */ /* 0x020fcc000f8ec03f */
[----:B------:R-:W-:-:S05]  /*261a0*/  IMAD.U32 R19, RZ, RZ, UR4 ;  /* 0x00000004ff137e24 */ /* 0x000fca000f8e00ff */
[----:B-1-3--:R-:W1:Y:S04]  /*261b0*/  LDS.128 R4, [R19+0x308d0] ;  /* 0x0308d00013047984 */ /* 0x00ae680000000c00 */
[----:B-1----:R1:W-:Y:S01]  /*261c0*/  STL.128 [R1+0x2d0], R4 ;  /* 0x0002d00401007387 */ /* 0x0023e20000100c00 */
[----:B------:R-:W-:Y:S06]  /*261d0*/  BAR.ARV 0x4, 0x180 ;  /* 0x0106000000007b1d */ /* 0x000fec0000002000 */
[----:B------:R-:W-:Y:S05]  /*261e0*/  BRA `(.L_x_1805) ;  /* 0x0000001000347947 */ /* 0x000fea0003800000 */
.L_x_1804:
[----:B-1--4-:R-:W1:Y:S01]  /*261f0*/  S2R R0, SR_TID.X ;  /* 0x0000000000007919 */ /* 0x012e620000002100 */
[----:B------:R-:W-:Y:S01]  /*26200*/  UMOV UR4, 0xffffffff ;  /* 0xffffffff00047882 */ /* 0x000fe20000000000 */
[----:B-1----:R-:W-:-:S04]  /*26210*/  LOP3.LUT R16, R0, 0x1f, RZ, 0xc0, !PT ;  /* 0x0000001f00107812 */ /* 0x002fc800078ec0ff */
[----:B------:R-:W-:Y:S01]  /*26220*/  ISETP.NE.AND P0, PT, R16, 0x1f, PT ;  /* 0x0000001f1000780c */ /* 0x000fe20003f05270 */
[----:B------:R-:W-:-:S12]  /*26230*/  BRA.DIV UR4, `(.L_x_1806) ;  /* 0x0000003204887947 */ /* 0x000fd8000b800000 */
[----:B------:R-:W4:Y:S01]  /*26240*/  LDL R3, [R1+0x2dc] ;  /* 0x0002dc0001037983 */ /* 0x000f220000100800 */
[----:B------:R-:W-:-:S03]  /*26250*/  ULDC UR4, c[0x0][0xc3c] ;  /* 0x00030f0000047ab9 */ /* 0x000fc60000000800 */
[----:B------:R-:W0:Y:S01]  /*26260*/  LDL.LU R2, [R1+0x2d0] ;  /* 0x0002d00001027983 */ /* 0x000e220000300800 */
[----:B----4-:R-:W-:-:S05]  /*26270*/  IMAD.IADD R0, R3, 0x1, R16 ;  /* 0x0000000103007824 */ /* 0x010fca00078e0210 */
[----:B------:R-:W-:Y:S01]  /*26280*/  ISETP.GE.OR P1, PT, R0, UR4, !P0 ;  /* 0x0000000400007c0c */ /* 0x000fe2000c726670 */
[----:B0--3--:R-:W-:-:S12]  /*26290*/  IMAD.MOV.U32 R10, RZ, RZ, R2 ;  /* 0x000000ffff0a7224 */ /* 0x009fd800078e0002 */
[----:B------:R-:W0:Y:S08]  /*262a0*/  @!P1 LDC.64 R2, c[0x0][0xc80] ;  /* 0x00032000ff029b82 */ /* 0x000e300000000a00 */
[----:B------:R-:W1:Y:S01]  /*262b0*/  @!P1 LDC.64 R6, c[0x0][0xc78] ;  /* 0x00031e00ff069b82 */ /* 0x000e620000000a00 */
[----:B0-----:R-:W-:-:S05]  /*262c0*/  @!P1 IMAD.WIDE R2, R0, 0x4, R2 ;  /* 0x0000000400029825 */ /* 0x001fca00078e0202 */
[----:B------:R1:W3:Y:S02]  /*262d0*/  @!P1 LDG.E R8, desc[UR60][R2.64] ;  /* 0x0000003c02089981 */ /* 0x0002e4000c1e1900 */
[----:B-1----:R-:W-:-:S06]  /*262e0*/  @!P1 IMAD.WIDE R2, R0, 0x4, R6 ;  /* 0x0000000400029825 */ /* 0x002fcc00078e0206 */
[----:B------:R-:W4:Y:S01]  /*262f0*/  @!P1 LDG.E R2, desc[UR60][R2.64] ;  /* 0x0000003c02029981 */ /* 0x000f22000c1e1900 */
[----:B------:R-:W-:Y:S02]  /*26300*/  IMAD.MOV.U32 R4, RZ, RZ, RZ ;  /* 0x000000ffff047224 */ /* 0x000fe400078e00ff */
[----:B------:R-:W-:Y:S01]  /*26310*/  IMAD.MOV.U32 R6, RZ, RZ, RZ ;  /* 0x000000ffff067224 */ /* 0x000fe200078e00ff */
[C---:B------:R-:W-:Y:S02]  /*26320*/  ISETP.GE.U32.AND P2, PT, R16.reuse, 0x2, PT ;  /* 0x000000021000780c */ /* 0x040fe40003f46070 */
[C---:B------:R-:W-:Y:S02]  /*26330*/  ISETP.GE.U32.AND P3, PT, R16.reuse, 0x4, PT ;  /* 0x000000041000780c */ /* 0x040fe40003f66070 */
[C---:B------:R-:W-:Y:S02]  /*26340*/  ISETP.GE.U32.AND P4, PT, R16.reuse, 0x8, PT ;  /* 0x000000081000780c */ /* 0x040fe40003f86070 */
[----:B------:R-:W-:Y:S01]  /*26350*/  ISETP.GE.U32.AND P5, PT, R16, 0x10, PT ;  /* 0x000000101000780c */ /* 0x000fe20003fa6070 */
[----:B------:R-:W-:Y:S04]  /*26360*/  SHFL.IDX PT, R5, R10, RZ, 0x1f ;  /* 0x00001fff0a057589 */ /* 0x000fe800000e0000 */
[----:B------:R-:W-:Y:S01]  /*26370*/  SHFL.IDX PT, R0, R10, 0x1, 0x1f ;  /* 0x00201f000a007f89 */ /* 0x000fe200000e0000 */
[----:B---3--:R-:W-:-:S02]  /*26380*/  @!P1 IMAD.MOV.U32 R4, RZ, RZ, R8 ;  /* 0x000000ffff049224 */ /* 0x008fc400078e0008 */
[----:B----4-:R-:W-:-:S04]  /*26390*/  @!P1 IMAD.MOV.U32 R6, RZ, RZ, R2 ;  /* 0x000000ffff069224 */ /* 0x010fc800078e0002 */
[----:B------:R-:W-:-:S05]  /*263a0*/  IMAD R2, R6, R4, RZ ;  /* 0x0000000406027224 */ /* 0x000fca00078e02ff */
[----:B------:R-:W0:Y:S01]  /*263b0*/  SHFL.UP PT, R3, R2, 0x1, RZ ;  /* 0x0420000002037989 */ /* 0x000e2200000e00ff */
[----:B------:R-:W-:-:S04]  /*263c0*/  ISETP.NE.AND P1, PT, R16, RZ, PT ;  /* 0x000000ff1000720c */ /* 0x000fc80003f25270 */
        /* <DEDUP_REMOVED lines=14> */
[----:B------:R0:W1:Y:S01]  /*264b0*/  SHFL.IDX PT, R9, R7, 0x1f, 0x1f ;  /* 0x03e01f0007097f89 */ /* 0x00006200000e0000 */
[----:B------:R-:W-:-:S07]  /*264c0*/  IMAD.MOV.U32 R8, RZ, RZ, RZ ;  /* 0x000000ffff087224 */ /* 0x000fce00078e00ff */
.L_x_1906:
[----:B------:R-:W-:Y:S02]  /*264d0*/  ULDC UR4, c[0x0][0xc38] ;  /* 0x00030e0000047ab9 */ /* 0x000fe40000000800 */
[----:B------:R-:W-:-:S04]  /*264e0*/  IMAD.U32 R2, RZ, RZ, UR4 ;  /* 0x00000004ff027e24 */ /* 0x000fc8000f8e00ff */
[----:B-1----:R-:W-:-:S04]  /*264f0*/  IMAD R9, R9, R2, RZ ;  /* 0x0000000209097224 */ /* 0x002fc800078e02ff */
[----:B------:R-:W-:-:S05]  /*26500*/  IMAD.IADD R0, R0, 0x1, R9 ;  /* 0x0000000100007824 */ /* 0x000fca00078e0209 */
[----:B------:R-:W-:-:S13]  /*26510*/  ISETP.GT.AND P6, PT, R0, R5, PT ;  /* 0x000000050000720c */ /* 0x000fda0003fc4270 */
[----:B------:R-:W-:Y:S05]  /*26520*/  @P6 BRA `(.L_x_1807) ;  /* 0x0000000000ac6947 */ /* 0x000fea0003800000 */
.L_x_1810:
[----:B------:R-:W3:Y:S01]  /*26530*/  LDL.LU R3, [R1+0x2dc] ;  /* 0x0002dc0001037983 */ /* 0x000ee20000300800 */
[----:B------:R-:W1:Y:S01]  /*26540*/  LDC R2, c[0x0][0xc3c] ;  /* 0x00030f00ff027b82 */ /* 0x000e620000000800 */
[----:B---3--:R-:W-:-:S05]  /*26550*/  VIADD R3, R3, 0x1f ;  /* 0x0000001f03037836 */ /* 0x008fca0000000000 */
        /* <DEDUP_REMOVED lines=8> */
[----:B---3--:R-:W1:Y:S02]  /*265e0*/  @!P6 LDC.64 R2, c[0x0][0xc80] ;  /* 0x00032000ff02eb82 */ /* 0x008e640000000a00 */
[----:B-1----:R-:W-:-:S05]  /*265f0*/  @!P6 IMAD.WIDE R2, R6, 0x4, R2 ;  /* 0x000000040602e825 */ /* 0x002fca00078e0202 */
[----:B------:R1:W3:Y:S02]  /*26600*/  @!P6 LDG.E R4, desc[UR60][R2.64] ;  /* 0x0000003c0204e981 */ /* 0x0002e4000c1e1900 */
[----:B-1----:R-:W1:Y:S02]  /*26610*/  @!P6 LDC.64 R2, c[0x0][0xc78] ;  /* 0x00031e00ff02eb82 */ /* 0x002e640000000a00 */
[----:B-1----:R-:W-:-:S04]  /*26620*/  @!P6 IMAD.WIDE R2, R6, 0x4, R2 ;  /* 0x000000040602e825 */ /* 0x002fc800078e0202 */
[----:B------:R-:W-:-:S06]  /*26630*/  IMAD.MOV.U32 R6, RZ, RZ, RZ ;  /* 0x000000ffff067224 */ /* 0x000fcc00078e00ff */
[----:B------:R-:W3:Y:S01]  /*26640*/  @!P6 LDG.E R6, desc[UR60][R2.64] ;  /* 0x0000003c0206e981 */ /* 0x000ee2000c1e1900 */
[----:B------:R-:W-:Y:S01]  /*26650*/  UMOV UR4, 0xffffffff ;  /* 0xffffffff00047882 */ /* 0x000fe20000000000 */
[----:B---3--:R-:W-:Y:S02]  /*26660*/  IMAD R2, R6, R4, RZ ;  /* 0x0000000406027224 */ /* 0x008fe400078e02ff */
        /* <DEDUP_REMOVED lines=17> */
.L_x_1914:
[----:B------:R-:W-:Y:S02]  /*26780*/  ULDC UR4, c[0x0][0xc38] ;  /* 0x00030e0000047ab9 */ /* 0x000fe40000000800 */
[----:B------:R-:W-:-:S04]  /*26790*/  IMAD.U32 R2, RZ, RZ, UR4 ;  /* 0x00000004ff027e24 */ /* 0x000fc8000f8e00ff */
[----:B-1----:R-:W-:-:S04]  /*267a0*/  IMAD R9, R9, R2, RZ ;  /* 0x0000000209097224 */ /* 0x002fc800078e02ff */
[----:B------:R-:W-:-:S05]  /*267b0*/  IMAD.IADD R0, R9, 0x1, R0 ;  /* 0x0000000109007824 */ /* 0x000fca00078e0200 */
[----:B------:R-:W-:-:S13]  /*267c0*/  ISETP.GT.AND P6, PT, R0, R5, PT ;  /* 0x000000050000720c */ /* 0x000fda0003fc4270 */
[----:B------:R-:W-:Y:S05]  /*267d0*/  @!P6 BRA `(.L_x_1810) ;  /* 0xfffffffc0054e947 */ /* 0x000fea000383ffff */
.L_x_1807:
[----:B------:R-:W-:Y:S01]  /*267e0*/  IMAD.IADD R9, R0, 0x1, -R9 ;  /* 0x0000000100097824 */ /* 0x000fe200078e0a09 */
[----:B------:R-:W-:-:S03]  /*267f0*/  UMOV UR4, 0xffffffff ;  /* 0xffffffff00047882 */ /* 0x000fc60000000000 */
[----:B------:R-:W-:-:S05]  /*26800*/  IMAD R0, R7, R2, R9 ;  /* 0x0000000207007224 */ /* 0x000fca00078e0209 */
[----:B------:R-:W-:Y:S01]  /*26810*/  ISETP.GT.AND P6, PT, R0, R5, PT ;  /* 0x000000050000720c */ /* 0x000fe20003fc4270 */
[----:B------:R-:W-:-:S12]  /*26820*/  BRA.DIV UR4, `(.L_x_1811) ;  /* 0x0000003604447947 */ /* 0x000fd8000b800000 */
[----:B------:R-:W3:Y:S01]  /*26830*/  LDL.LU R10, [R1+0x2dc] ;  /* 0x0002dc00010a7983 */ /* 0x000ee20000300800 */
[----:B------:R-:W-:-:S04]  /*26840*/  VOTE.ANY R0, PT, !P6 ;  /* 0x0000000000007806 */ /* 0x000fc800070e0100 */
[----:B------:R-:W1:Y:S02]  /*26850*/  POPC R3, R0 ;  /* 0x0000000000037309 */ /* 0x000e640000000000 */
[----:B-1----:R1:W4:Y:S04]  /*26860*/  SHFL.IDX PT, R4, R4, R3, 0x1f ;  /* 0x00001f0304047589 */ /* 0x00232800000e0000 */
[----:B------:R1:W0:Y:S01]  /*26870*/  SHFL.IDX PT, R6, R6, R3, 0x1f ;  /* 0x00001f0306067589 */ /* 0x00022200000e0000 */
[----:B---3--:R-:W-:-:S05]  /*26880*/  IMAD.IADD R10, R3, 0x1, R10 ;  /* 0x00000001030a7824 */ /* 0x008fca00078e020a */
[----:B0---4-:R1:W-:Y:S02]  /*26890*/  STL [R1+0x2dc], R10 ;  /* 0x0002dc0a01007387 */ /* 0x0113e40000100800 */
.L_x_1919:
[----:B------:R-:W-:-:S13]  /*268a0*/  ISETP.NE.AND P0, PT, R0, RZ, PT ;  /* 0x000000ff0000720c */ /* 0x000fda0003f05270 */
[----:B------:R-:W-:Y:S05]  /*268b0*/  @!P0 BRA `(.L_x_1812) ;  /* 0x0000000000148947 */ /* 0x000fea0003800000 */
[----:B------:R-:W-:Y:S01]  /*268c0*/  UMOV UR4, 0xffffffff ;  /* 0xffffffff00047882 */ /* 0x000fe20000000000 */
[----:B-1----:R-:W-:Y:S02]  /*268d0*/  VIADD R3, R3, 0xffffffff ;  /* 0xffffffff03037836 */ /* 0x002fe40000000000 */
[----:B------:R-:W-:Y:S05]  /*268e0*/  BRA.DIV UR4, `(.L_x_1813) ;  /* 0x00000036047c7947 */ /* 0x000fea000b800000 */
[----:B------:R1:W3:Y:S02]  /*268f0*/  SHFL.IDX PT, R3, R7, R3, 0x1f ;  /* 0x00001f0307037589 */ /* 0x0002e400000e0000 */
.L_x_1922:
[----:B---3--:R-:W-:-:S07]  /*26900*/  IMAD.MOV.U32 R8, RZ, RZ, R3 ;  /* 0x000000ffff087224 */ /* 0x008fce00078e0003 */
.L_x_1812:
[----:B------:R-:W-:Y:S01]  /*26910*/  ISETP.NE.AND P0, PT, R6, 0x1, PT ;  /* 0x000000010600780c */ /* 0x000fe20003f05270 */
[----:B------:R-:W-:-:S05]  /*26920*/  IMAD R0, R8, R2, R9 ;  /* 0x0000000208007224 */ /* 0x000fca00078e0209 */
[----:B------:R3:W-:Y:S02]  /*26930*/  STL [R1+0x2d0], R0 ;  /* 0x0002d00001007387 */ /* 0x0007e40000100800 */
[----:B---3--:R-:W-:-:S05]  /*26940*/  IMAD.IADD R0, R5, 0x1, -R0 ;  /* 0x0000000105007824 */ /* 0x008fca00078e0a00 */
[----:B------:R-:W-:Y:S05]  /*26950*/  @!P0 BRA `(.L_x_1814) ;  /* 0x0000000000e48947 */ /* 0x000fea0003800000 */
[----:B------:R-:W-:-:S04]  /*26960*/  IABS R5, R4 ;  /* 0x0000000400057213 */ /* 0x000fc80000000000 */
[----:B------:R-:W3:Y:S08]  /*26970*/  I2F.RP R2, R5 ;  /* 0x0000000500027306 */ /* 0x000ef00000209400 */
[----:B---3--:R-:W3:Y:S02]  /*26980*/  MUFU.RCP R2, R2 ;  /* 0x0000000200027308 */ /* 0x008ee40000001000 */
[----:B---3--:R-:W-:-:S06]  /*26990*/  VIADD R2, R2, 0xffffffe ;  /* 0x0ffffffe02027836 */ /* 0x008fcc0000000000 */
[----:B-1----:R-:W1:Y:S02]  /*269a0*/  F2I.FTZ.U32.TRUNC.NTZ R3, R2 ;  /* 0x0000000200037305 */ /* 0x002e64000021f000 */
[----:B-1----:R-:W-:-:S04]  /*269b0*/  IMAD.MOV R2, RZ, RZ, -R3 ;  /* 0x000000ffff027224 */ /* 0x002fc800078e0a03 */
        /* <DEDUP_REMOVED lines=14> */
[----:B------:R-:W1:Y:S07]  /*26aa0*/  I2F.RP R2, R5 ;  /* 0x0000000500027306 */ /* 0x000e6e0000209400 */
[----:B------:R-:W-:Y:S01]  /*26ab0*/  @P0 VIADD R8, R8, 0x1 ;  /* 0x0000000108080836 */ /* 0x000fe20000000000 */
[----:B-1----:R-:W1:Y:S02]  /*26ac0*/  MUFU.RCP R2, R2 ;  /* 0x0000000200027308 */ /* 0x002e640000001000 */
[----:B-1----:R-:W-:-:S06]  /*26ad0*/  VIADD R2, R2, 0xffffffe ;  /* 0x0ffffffe02027836 */ /* 0x002fcc0000000000 */
[----:B------:R-:W1:Y:S02]  /*26ae0*/  F2I.FTZ.U32.TRUNC.NTZ R3, R2 ;  /* 0x0000000200037305 */ /* 0x000e64000021f000 */
[----:B-1----:R-:W-:-:S04]  /*26af0*/  IMAD.MOV R2, RZ, RZ, -R3 ;  /* 0x000000ffff027224 */ /* 0x002fc800078e0a03 */
        /* <DEDUP_REMOVED lines=31> */
.L_x_1814:
[----:B-1----:R-:W3:Y:S01]  /*26cf0*/  LDL R3, [R1+0x2dc] ;  /* 0x0002dc0001037983 */ /* 0x002ee20000100800 */
[----:B------:R-:W3:Y:S02]  /*26d00*/  LDC.64 R6, c[0x0][0xc90] ;  /* 0x00032400ff067b82 */ /* 0x000ee40000000a00 */
[----:B---3--:R-:W-:-:S05]  /*26d10*/  IMAD.WIDE R6, R3, 0x4, R6 ;  /* 0x0000000403067825 */ /* 0x008fca00078e0206 */
[----:B------:R-:W3:Y:S02]  /*26d20*/  LDG.E R3, desc[UR60][R6.64] ;  /* 0x0000003c06037981 */ /* 0x000ee4000c1e1900 */
[----:B---3--:R-:W-:-:S05]  /*26d30*/  IMAD R5, R4, R3, RZ ;  /* 0x0000000304057224 */ /* 0x008fca00078e02ff */
[----:B------:R-:W-:-:S04]  /*26d40*/  IABS R8, R5 ;  /* 0x0000000500087213 */ /* 0x000fc80000000000 */
        /* <DEDUP_REMOVED lines=27> */
[----:B------:R-:W-:-:S04]  /*26f00*/  VIADDMNMX R8, R8, R2, R3, PT ;  /* 0x0000000208087246 */ /* 0x000fc80003800103 */
[----:B------:R-:W-:-:S04]  /*26f10*/  IABS R9, R8 ;  /* 0x0000000800097213 */ /* 0x000fc80000000000 */
[----:B------:R-:W1:Y:S08]  /*26f20*/  I2F.RP R2, R9 ;  /* 0x0000000900027306 */ /* 0x000e700000209400 */
[----:B-1----:R-:W1:Y:S02]  /*26f30*/  MUFU.RCP R2, R2 ;  /* 0x0000000200027308 */ /* 0x002e640000001000 */
[----:B-1----:R-:W-:-:S06]  /*26f40*/  VIADD R2, R2, 0xffffffe ;  /* 0x0ffffffe02027836 */ /* 0x002fcc0000000000 */
[----:B------:R1:W3:Y:S02]  /*26f50*/  F2I.FTZ.U32.TRUNC.NTZ R3, R2 ;  /* 0x0000000200037305 */ /* 0x0002e4000021f000 */
[----:B-1----:R-:W-:Y:S02]  /*26f60*/  IMAD.MOV.U32 R2, RZ, RZ, RZ ;  /* 0x000000ffff027224 */ /* 0x002fe400078e00ff */
[----:B---3--:R-:W-:-:S04]  /*26f70*/  IMAD.MOV R0, RZ, RZ, -R3 ;  /* 0x000000ffff007224 */ /* 0x008fc800078e0a03 */
        /* <DEDUP_REMOVED lines=12> */
[----:B------:R-:W-:Y:S02]  /*27040*/  LOP3.LUT R0, R6, R8, RZ, 0x3c, !PT ;  /* 0x0000000806007212 */ /* 0x000fe400078e3cff */
[----:B------:R-:W-:Y:S02]  /*27050*/  IADD3 R6, R7, 0x1000000, R6 ;  /* 0x0100000007067810 */ /* 0x000fe40007ffe006 */
[----:B------:R-:W-:-:S07]  /*27060*/  ISETP.GE.AND P2, PT, R0, RZ, PT ;  /* 0x000000ff0000720c */ /* 0x000fce0003f46270 */
[----:B------:R-:W-:-:S04]  /*27070*/  @P0 VIADD R2, R2, 0x1 ;  /* 0x0000000102020836 */ /* 0x000fc80000000000 */
[----:B------:R-:W-:-:S04]  /*27080*/  IMAD.MOV.U32 R0, RZ, RZ, R2 ;  /* 0x000000ffff007224 */ /* 0x000fc800078e0002 */
[----:B------:R-:W-:Y:S01]  /*27090*/  @!P2 IMAD.MOV R0, RZ, RZ, -R0 ;  /* 0x000000ffff00a224 */ /* 0x000fe200078e0a00 */
[----:B------:R-:W-:Y:S01]  /*270a0*/  @!P1 LOP3.LUT R0, RZ, R8, RZ, 0x33, !PT ;  /* 0x00000008ff009212 */ /* 0x000fe200078e33ff */
[----:B------:R-:W-:-:S04]  /*270b0*/  IMAD.MOV R8, RZ, RZ, -R8 ;  /* 0x000000ffff087224 */ /* 0x000fc800078e0a08 */
[----:B------:R-:W-:-:S05]  /*270c0*/  IMAD R2, R0, R8, R6 ;  /* 0x0000000800027224 */ /* 0x000fca00078e0206 */
[----:B------:R3:W-:Y:S02]  /*270d0*/  STL [R1+0x2d8], R2 ;  /* 0x0002d80201007387 */ /* 0x0007e40000100800 */
.L_x_1815:
[----:B------:R-:W-:-:S05]  /*270e0*/  LOP3.LUT R0, RZ, R0, RZ, 0x33, !PT ;  /* 0x00000000ff007212 */ /* 0x000fca00078e33ff */
[----:B------:R-:W-:-:S05]  /*270f0*/  IMAD.IADD R0, R4, 0x1, R0 ;  /* 0x0000000104007824 */ /* 0x000fca00078e0200 */
[----:B------:R4:W-:Y:S01]  /*27100*/  STL [R1+0x2d4], R0 ;  /* 0x0002d40001007387 */ /* 0x0009e20000100800 */
[----:B------:R-:W-:Y:S05]  /*27110*/  BRA `(.L_x_1816) ;  /* 0x0000000000287947 */ /* 0x000fea0003800000 */
.L_x_1808:
[----:B------:R-:W-:Y:S01]  /*27120*/  UMOV UR4, URZ ;  /* 0x0000003f00047c82 */ /* 0x000fe20008000000 */
[----:B------:R-:W-:Y:S01]  /*27130*/  UMOV UR5, URZ ;  /* 0x0000003f00057c82 */ /* 0x000fe20008000000 */
[----:B------:R-:W-:Y:S01]  /*27140*/  ULDC UR6, c[0x0][0xc3c] ;  /* 0x00030f0000067ab9 */ /* 0x000fe20000000800 */
[----:B------:R-:W-:Y:S01]  /*27150*/  IMAD.U32 R3, RZ, RZ, UR4 ;  /* 0x00000004ff037e24 */ /* 0x000fe2000f8e00ff */
[----:B------:R1:W-:Y:S01]  /*27160*/  STL [R1+0x2d0], R5 ;  /* 0x0002d00501007387 */ /* 0x0003e20000100800 */
[----:B------:R-:W-:Y:S02]  /*27170*/  IMAD.U32 R2, RZ, RZ, UR5 ;  /* 0x00000005ff027e24 */ /* 0x000fe4000f8e00ff */
[----:B------:R-:W-:Y:S01]  /*27180*/  IMAD.U32 R0, RZ, RZ, UR6 ;  /* 0x00000006ff007e24 */ /* 0x000fe2000f8e00ff */
[----:B------:R1:W-:Y:S04]  /*27190*/  STL [R1+0x2d4], R3 ;  /* 0x0002d40301007387 */ /* 0x0003e80000100800 */
[----:B------:R1:W-:Y:S04]  /*271a0*/  STL [R1+0x2dc], R0 ;  /* 0x0002dc0001007387 */ /* 0x0003e80000100800 */
[----:B------:R1:W-:Y:S02]  /*271b0*/  STL [R1+0x2d8], R2 ;  /* 0x0002d80201007387 */ /* 0x0003e40000100800 */
.L_x_1816:
[----:B-1-3--:R-:W0:Y:S04]  /*271c0*/  LDL R2, [R1+0x2dc] ;  /* 0x0002dc0001027983 */ /* 0x00ae280000100800 */
[----:B------:R-:W3:Y:S04]  /*271d0*/  LDL R3, [R1+0x2d8] ;  /* 0x0002d80001037983 */ /* 0x000ee80000100800 */
[----:B------:R-:W5:Y:S04]  /*271e0*/  LDL R4, [R1+0x2d0] ;  /* 0x0002d00001047983 */ /* 0x000f680000100800 */
[----:B------:R-:W5:Y:S01]  /*271f0*/  LDL R5, [R1+0x2d4] ;  /* 0x0002d40001057983 */ /* 0x000f620000100800 */
[----:B----4-:R-:W1:Y:S01]  /*27200*/  S2R R0, SR_TID.X ;  /* 0x0000000000007919 */ /* 0x010e620000002100 */
[----:B------:R-:W-:Y:S05]  /*27210*/  WARPSYNC.ALL ;  /* 0x0000000000007948 */ /* 0x000fea0003800000 */
[----:B-1----:R-:W-:Y:S01]  /*27220*/  LOP3.LUT R0, R0, 0x1f, RZ, 0xc0, !PT ;  /* 0x0000001f00007812 */ /* 0x002fe200078ec0ff */
[----:B------:R-:W-:Y:S03]  /*27230*/  BAR.SYNC.DEFER_BLOCKING 0x4, 0x180 ;  /* 0x0106000000007b1d */ /* 0x000fe60000010000 */
[----:B------:R-:W-:-:S13]  /*27240*/  ISETP.NE.AND P0, PT, R0, RZ, PT ;  /* 0x000000ff0000720c */ /* 0x000fda0003f05270 */
[----:B------:R-:W1:Y:S01]  /*27250*/  @!P0 S2R R0, SR_CgaCtaId ;  /* 0x0000000000008919 */ /* 0x000e620000008800 */
[----:B0-----:R-:W-:Y:S01]  /*27260*/  IMAD.MOV.U32 R7, RZ, RZ, R2 ;  /* 0x000000ffff077224 */ /* 0x001fe200078e0002 */
[----:B------:R-:W-:Y:S01]  /*27270*/  @!P0 MOV R2, 0x400 ;  /* 0x0000040000028802 */ /* 0x000fe20000000f00 */
[----:B---3--:R-:W-:-:S03]  /*27280*/  IMAD.MOV.U32 R6, RZ, RZ, R3 ;  /* 0x000000ffff067224 */ /* 0x008fc600078e0003 */
[----:B-1----:R-:W-:-:S05]  /*27290*/  @!P0 LEA R19, R0, R2, 0x18 ;  /* 0x0000000200138211 */ /* 0x002fca00078ec0ff */
[----:B-----5:R0:W-:Y:S01]  /*272a0*/  @!P0 STS.128 [R19+0x308d0], R4 ;  /* 0x0308d00413008388 */ /* 0x0201e20000000c00 */
[----:B------:R-:W-:Y:S06]  /*272b0*/  BAR.ARV 0x5, 0x180 ;  /* 0x0146000000007b1d */ /* 0x000fec0000002000 */
.L_x_1805:
[----:B----4-:R-:W3:Y:S01]  /*272c0*/  LDL R0, [R1+0x2dc] ;  /* 0x0002dc0001007983 */ /* 0x010ee20000100800 */
[----:B------:R-:W-:Y:S02]  /*272d0*/  ULDC UR4, c[0x0][0xc3c] ;  /* 0x00030f0000047ab9 */ /* 0x000fe40000000800 */
[----:B---3--:R-:W-:-:S13]  /*272e0*/  ISETP.GE.AND P0, PT, R0, UR4, PT ;  /* 0x0000000400007c0c */ /* 0x008fda000bf06270 */
[----:B------:R-:W-:Y:S05]  /*272f0*/  @!P0 BRA `(.L_x_1817) ;  /* 0xffffff7c00f48947 */ /* 0x000fea000383ffff */
[----:B------:R-:W-:Y:S05]  /*27300*/  BSYNC B8 ;  /* 0x0000000000087941 */ /* 0x000fea0003800000 */
.L_x_1651:
[----:B---3--:R-:W3:Y:S01]  /*27310*/  LDL.LU R0, [R1+0x32c] ;  /* 0x00032c0001007983 */ /* 0x008ee20000300800 */
[----:B------:R-:W-:Y:S01]  /*27320*/  BSSY B0, `(.L_x_1818) ;  /* 0x000000b000007945 */ /* 0x000fe20003800000 */
[----:B01----:R-:W0:Y:S01]  /*27330*/  S2R R5, SR_CgaCtaId ;  /* 0x0000000000057919 */ /* 0x003e220000008800 */
        /* <DEDUP_REMOVED lines=9> */
.L_x_1923:
[----:B------:R-:W-:Y:S05]  /*273d0*/  BSYNC B0 ;  /* 0x0000000000007941 */ /* 0x000fea0003800000 */
.L_x_1818:
[----:B------:R-:W-:-:S03]  /*273e0*/  UMOV UR4, 0xffffffff ;  /* 0xffffffff00047882 */ /* 0x000fc60000000000 */
[----:B------:R-:W-:Y:S05]  /*273f0*/  BRA.DIV UR4, `(.L_x_1820) ;  /* 0x0000002a04f87947 */ /* 0x000fea000b800000 */
[----:B------:R-:W1:Y:S02]  /*27400*/  S2R R2, SR_TID.X ;  /* 0x0000000000027919 */ /* 0x000e640000002100 */
[----:B-1----:R-:W-:-:S04]  /*27410*/  SHF.R.U32.HI R2, RZ, 0x5, R2 ;  /* 0x00000005ff027819 */ /* 0x002fc80000011602 */
[----:B------:R-:W-:-:S05]  /*27420*/  LOP3.LUT R2, R2, 0x3, RZ, 0xc0, !PT ;  /* 0x0000000302027812 */ /* 0x000fca00078ec0ff */
[----:B------:R1:W3:Y:S02]  /*27430*/  SHFL.IDX PT, R14, R2, RZ, 0x1f ;  /* 0x00001fff020e7589 */ /* 0x0002e400000e0000 */
.L_x_1926:
[----:B---3--:R-:W-:Y:S01]  /*27440*/  ISETP.NE.AND P0, PT, R14, RZ, PT ;  /* 0x000000ff0e00720c */ /* 0x008fe20003f05270 */
[----:B------:R-:W-:-:S12]  /*27450*/  BSSY B0, `(.L_x_1821) ;  /* 0x0000029000007945 */ /* 0x000fd80003800000 */
[----:B------:R-:W-:Y:S05]  /*27460*/  @P0 BRA `(.L_x_1822) ;  /* 0x00000000009c0947 */ /* 0x000fea0003800000 */
[----:B------:R-:W-:-:S03]  /*27470*/  UMOV UR4, 0xffffffff ;  /* 0xffffffff00047882 */ /* 0x000fc60000000000 */
[----:B------:R-:W-:Y:S05]  /*27480*/  BRA.DIV UR4, `(.L_x_1823) ;  /* 0x0000002e04087947 */ /* 0x000fea000b800000 */
[----:B------:R-:W-:-:S13]  /*27490*/  ELECT P6, URZ, PT ;  /* 0x00000000003f782f */ /* 0x000fda00038c0000 */
.L_x_1929:
[----:B------:R-:W-:Y:S05]  /*274a0*/  @!P6 BRA `(.L_x_1822) ;  /* 0x00000000008ce947 */ /* 0x000fea0003800000 */
[----:B-1----:R-:W3:Y:S02]  /*274b0*/  LDL R2, [R1+0x304] ;  /* 0x0003040001027983 */ /* 0x002ee40000100800 */
[----:B---3--:R-:W-:-:S13]  /*274c0*/  R2UR UR4, R2 ;  /* 0x00000000020472ca */ /* 0x008fda00000e0000 */
[----:B------:R-:W-:-:S06]  /*274d0*/  ULOP3.LUT UR4, UR4, 0x2, URZ, 0xfc, !UPT ;  /* 0x0000000204047892 */ /* 0x000fcc000f8efc3f */
[----:B------:R-:W-:-:S05]  /*274e0*/  IMAD.U32 R2, RZ, RZ, UR4 ;  /* 0x00000004ff027e24 */ /* 0x000fca000f8e00ff */
[----:B------:R-:W-:-:S13]  /*274f0*/  ISETP.NE.AND P2, PT, R2, 0x3, PT ;  /* 0x000000030200780c */ /* 0x000fda0003f45270 */
[----:B------:R-:W-:Y:S05]  /*27500*/  @!P2 BRA `(.L_x_1824) ;  /* 0x000000000004a947 */ /* 0x000fea0003800000 */
[----:B------:R-:W-:Y:S01]  /*27510*/  BPT.TRAP 0x1 ;  /* 0x000000040000795c */ /* 0x000fe20000300000 */
.L_x_1824:
[----:B0-----:R-:W3:Y:S04]  /*27520*/  LDL R3, [R1+0x2e0] ;  /* 0x0002e00001037983 */ /* 0x001ee80000100800 */
[----:B------:R-:W4:Y:S01]  /*27530*/  LDL.LU R7, [R1+0x2e4] ;  /* 0x0002e40001077983 */ /* 0x000f220000300800 */
[----:B------:R-:W-:-:S04]  /*27540*/  VIADD R2, R0, 0x30840 ;  /* 0x0003084000027836 */ /* 0x000fc80000000000 */
[C---:B---3--:R-:W-:Y:S02]  /*27550*/  IMAD R6, R3.reuse, 0x8, R2 ;  /* 0x0000000803067824 */ /* 0x048fe400078e0202 */
[----:B------:R-:W-:Y:S01]  /*27560*/  VIADD R3, R3, 0x1 ;  /* 0x0000000103037836 */ /* 0x000fe20000000000 */
[----:B----4-:R-:W-:-:S04]  /*27570*/  SHF.L.U32 R5, R7, 0x1f, RZ ;  /* 0x0000001f07057819 */ /* 0x010fc800000006ff */
        /* <DEDUP_REMOVED lines=8> */
.L_x_1930:
[----:B------:R-:W1:Y:S02]  /*27600*/  SYNCS.PHASECHK.TRANS64.TRYWAIT P0, [R7+URZ], R2 ;  /* 0x00000002070075a7 */ /* 0x000e64000800017f */
[----:B-1----:R-:W-:Y:S05]  /*27610*/  @!P0 BRA `(.L_x_1826) ;  /* 0x0000002800d88947 */ /* 0x002fea0003800000 */
.L_x_1931:
[----:B------:R-:W-:Y:S05]  /*27620*/  @!P2 BRA `(.L_x_1827) ;  /* 0x000000000004a947 */ /* 0x000fea0003800000 */
[----:B------:R-:W-:Y:S01]  /*27630*/  BPT.TRAP 0x1 ;  /* 0x000000040000795c */ /* 0x000fe20000300000 */
.L_x_1827:
[----:B------:R-:W3:Y:S01]  /*27640*/  LDL.LU R4, [R1+0x2e0] ;  /* 0x0002e00001047983 */ /* 0x000ee20000300800 */
[----:B------:R-:W-:-:S04]  /*27650*/  VIADD R0, R0, 0x30860 ;  /* 0x0003086000007836 */ /* 0x000fc80000000000 */
[----:B---3--:R-:W-:-:S04]  /*27660*/  IMAD R4, R4, 0x8, R0 ;  /* 0x0000000804047824 */ /* 0x008fc800078e0200 */
[----:B------:R-:W3:Y:S02]  /*27670*/  SYNCS.PHASECHK.TRANS64.TRYWAIT P0, [R4+URZ], R5 ;  /* 0x00000005040075a7 */ /* 0x000ee4000800017f */
[----:B---3--:R-:W-:Y:S05]  /*27680*/  @!P0 BRA `(.L_x_1828) ;  /* 0x0000002800d08947 */ /* 0x008fea0003800000 */
.L_x_1932:
[----:B------:R-:W-:-:S07]  /*27690*/  IMAD R3, R3, 0x8, R0 ;  /* 0x0000000803037824 */ /* 0x000fce00078e0200 */
.L_x_1829:
[----:B----4-:R4:W0:Y:S02]  /*276a0*/  SYNCS.PHASECHK.TRANS64.TRYWAIT P0, [R3+URZ], R2 ;  /* 0x00000002030075a7 */ /* 0x010824000800017f */
[----:B0-----:R-:W-:Y:S05]  /*276b0*/  @!P0 NANOSLEEP.SYNCS 0x989680 ;  /* 0x009896800000895d */ /* 0x001fea0003900000 */
[----:B------:R-:W0:Y:S02]  /*276c0*/  @!P0 SYNCS.PHASECHK.TRANS64 P0, [R3+URZ], R2 ;  /* 0x00000002030085a7 */ /* 0x000e24000800007f */
[----:B0-----:R-:W-:Y:S05]  /*276d0*/  @!P0 BRA `(.L_x_1829) ;  /* 0xfffffffc00f08947 */ /* 0x001fea000383ffff */
.L_x_1822:
[----:B------:R-:W-:Y:S05]  /*276e0*/  BSYNC B0 ;  /* 0x0000000000007941 */ /* 0x000fea0003800000 */
.L_x_1821:
[----:B------:R-:W-:Y:S05]  /*276f0*/  EXIT ;  /* 0x000000000000794d */ /* 0x000fea0003800000 */
.L_x_1482:
[----:B0-----:R0:W1:Y:S02]  /*27700*/  SYNCS.PHASECHK.TRANS64.TRYWAIT P0, [R50+URZ+0x308b0], R9 ;  /* 0x0308b009320075a7 */ /* 0x001064000800017f */
[----:B-1----:R-:W-:Y:S05]  /*27710*/  @!P0 NANOSLEEP.SYNCS 0x989680 ;  /* 0x009896800000895d */ /* 0x002fea0003900000 */
[----:B------:R-:W1:Y:S02]  /*27720*/  @!P0 SYNCS.PHASECHK.TRANS64 P0, [R50+URZ+0x308b0], R9 ;  /* 0x0308b009320085a7 */ /* 0x000e64000800007f */
[----:B-1----:R-:W-:Y:S05]  /*27730*/  @!P0 BRA `(.L_x_1482) ;  /* 0xfffffffc00f08947 */ /* 0x002fea000383ffff */
[----:B------:R-:W-:Y:S05]  /*27740*/  BRA `(.L_x_1830) ;  /* 0xfffffdc800507947 */ /* 0x000fea000383ffff */
.L_x_1504:
[----:B------:R-:W-:Y:S02]  /*27750*/  IMAD.MOV.U32 R13, RZ, RZ, R0 ;  /* 0x000000ffff0d7224 */ /* 0x000fe400078e0000 */
[----:B------:R-:W-:Y:S02]  /*27760*/  IMAD.MOV.U32 R12, RZ, RZ, RZ ;  /* 0x000000ffff0c7224 */ /* 0x000fe400078e00ff */
[----:B------:R-:W-:Y:S02]  /*27770*/  IMAD.MOV.U32 R11, RZ, RZ, 0x1c1f ;  /* 0x00001c1fff0b7424 */ /* 0x000fe400078e00ff */
[----:B------:R-:W-:-:S07]  /*27780*/  IMAD.MOV.U32 R15, RZ, RZ, -0x1 ;  /* 0xffffffffff0f7424 */ /* 0x000fce00078e00ff */
[----:B------:R-:W-:Y:S05]  /*27790*/  WARPSYNC.COLLECTIVE R15, `(.L_x_1831) ;  /* 0x000000000f087348 */ /* 0x000fea0003c00000 */
[----:B------:R0:W1:Y:S02]  /*277a0*/  SHFL.IDX P6, R14, R13, R12, R11 ;  /* 0x0000000c0d0e7389 */ /* 0x00006400000c000b */
[----:B01----:R-:W-:Y:S01]  /*277b0*/  ENDCOLLECTIVE ;  /* 0x000000000000791b */ /* 0x003fe20003800000 */
.L_x_1831:
[----:B------:R-:W-:Y:S02]  /*277c0*/  IMAD.MOV.U32 R13, RZ, RZ, R4 ;  /* 0x000000ffff0d7224 */ /* 0x000fe400078e0004 */
[----:B------:R-:W-:-:S07]  /*277d0*/  IMAD.MOV.U32 R3, RZ, RZ, R14 ;  /* 0x000000ffff037224 */ /* 0x000fce00078e000e */
[----:B------:R-:W-:Y:S05]  /*277e0*/  WARPSYNC.COLLECTIVE R15, `(.L_x_1832) ;  /* 0x000000000f087348 */ /* 0x000fea0003c00000 */
[----:B------:R0:W1:Y:S02]  /*277f0*/  SHFL.IDX P6, R14, R13, R12, R11 ;  /* 0x0000000c0d0e7389 */ /* 0x00006400000c000b */
[----:B01----:R-:W-:Y:S01]  /*27800*/  ENDCOLLECTIVE ;  /* 0x000000000000791b */ /* 0x003fe20003800000 */
.L_x_1832:
[----:B------:R-:W-:Y:S02]  /*27810*/  IMAD.MOV.U32 R13, RZ, RZ, R7 ;  /* 0x000000ffff0d7224 */ /* 0x000fe400078e0007 */
[----:B------:R-:W-:-:S07]  /*27820*/  IMAD.MOV.U32 R2, RZ, RZ, R14 ;  /* 0x000000ffff027224 */ /* 0x000fce00078e000e */
[----:B------:R-:W-:Y:S05]  /*27830*/  WARPSYNC.COLLECTIVE R15, `(.L_x_1833) ;  /* 0x000000000f087348 */ /* 0x000fea0003c00000 */
[----:B------:R0:W1:Y:S02]  /*27840*/  SHFL.IDX P6, R14, R13, R12, R11 ;  /* 0x0000000c0d0e7389 */ /* 0x00006400000c000b */
[----:B01----:R-:W-:Y:S01]  /*27850*/  ENDCOLLECTIVE ;  /* 0x000000000000791b */ /* 0x003fe20003800000 */
.L_x_1833:
[----:B------:R-:W-:Y:S02]  /*27860*/  IMAD.MOV.U32 R13, RZ, RZ, R6 ;  /* 0x000000ffff0d7224 */ /* 0x000fe400078e0006 */
[----:B------:R-:W-:-:S07]  /*27870*/  IMAD.MOV.U32 R5, RZ, RZ, R14 ;  /* 0x000000ffff057224 */ /* 0x000fce00078e000e */
[----:B------:R-:W-:Y:S05]  /*27880*/  WARPSYNC.COLLECTIVE R15, `(.L_x_1834) ;  /* 0x000000000f087348 */ /* 0x000fea0003c00000 */
[----:B------:R0:W1:Y:S02]  /*27890*/  SHFL.IDX P6, R14, R13, R12, R11 ;  /* 0x0000000c0d0e7389 */ /* 0x00006400000c000b */
[----:B01----:R-:W-:Y:S01]  /*278a0*/  ENDCOLLECTIVE ;  /* 0x000000000000791b */ /* 0x003fe20003800000 */
.L_x_1834:
[----:B------:R-:W-:Y:S05]  /*278b0*/  BRA `(.L_x_1835) ;  /* 0xfffffde000447947 */ /* 0x000fea000383ffff */
.L_x_1507:
[----:B------:R-:W-:Y:S01]  /*278c0*/  BSSY B1, `(.L_x_1836) ;  /* 0x0000008000017945 */ /* 0x000fe20003800000 */
[----:B------:R-:W-:Y:S02]  /*278d0*/  IMAD.MOV.U32 R13, RZ, RZ, R0 ;  /* 0x000000ffff0d7224 */ /* 0x000fe400078e0000 */
[----:B------:R-:W-:Y:S02]  /*278e0*/  IMAD.MOV.U32 R12, RZ, RZ, 0x1 ;  /* 0x00000001ff0c7424 */ /* 0x000fe400078e00ff */
[----:B------:R-:W-:Y:S02]  /*278f0*/  IMAD.MOV.U32 R11, RZ, RZ, 0x1c1f ;  /* 0x00001c1fff0b7424 */ /* 0x000fe400078e00ff */
[----:B------:R-:W-:-:S07]  /*27900*/  IMAD.MOV.U32 R15, RZ, RZ, -0x1 ;  /* 0xffffffffff0f7424 */ /* 0x000fce00078e00ff */
[----:B0---4-:R-:W-:Y:S05]  /*27910*/  WARPSYNC.COLLECTIVE R15, `(.L_x_1837) ;  /* 0x000000000f087348 */ /* 0x011fea0003c00000 */
[----:B----4-:R1:W2:Y:S02]  /*27920*/  SHFL.IDX P6, R14, R13, R12, R11 ;  /* 0x0000000c0d0e7389 */ /* 0x0102a400000c000b */
[----:B012---:R-:W-:Y:S01]  /*27930*/  ENDCOLLECTIVE ;  /* 0x000000000000791b */ /* 0x007fe20003800000 */
.L_x_1837:
[----:B------:R-:W-:Y:S05]  /*27940*/  BSYNC B1 ;  /* 0x0000000000017941 */ /* 0x000fea0003800000 */
.L_x_1836:
[----:B------:R-:W-:Y:S02]  /*27950*/  IMAD.MOV.U32 R13, RZ, RZ, R4 ;  /* 0x000000ffff0d7224 */ /* 0x000fe400078e0004 */
[----:B------:R-:W-:Y:S02]  /*27960*/  IMAD.MOV.U32 R12, RZ, RZ, 0x1 ;  /* 0x00000001ff0c7424 */ /* 0x000fe400078e00ff */
[----:B------:R-:W-:Y:S02]  /*27970*/  IMAD.MOV.U32 R11, RZ, RZ, 0x1c1f ;  /* 0x00001c1fff0b7424 */ /* 0x000fe400078e00ff */
[----:B------:R-:W-:Y:S02]  /*27980*/  IMAD.MOV.U32 R15, RZ, RZ, -0x1 ;  /* 0xffffffffff0f7424 */ /* 0x000fe400078e00ff */
[----:B------:R-:W-:-:S07]  /*27990*/  IMAD.MOV.U32 R5, RZ, RZ, R14 ;  /* 0x000000ffff057224 */ /* 0x000fce00078e000e */
[----:B------:R-:W-:Y:S05]  /*279a0*/  WARPSYNC.COLLECTIVE R15, `(.L_x_1838) ;  /* 0x000000000f087348 */ /* 0x000fea0003c00000 */
[----:B------:R0:W1:Y:S02]  /*279b0*/  SHFL.IDX P6, R14, R13, R12, R11 ;  /* 0x0000000c0d0e7389 */ /* 0x00006400000c000b */
[----:B01----:R-:W-:Y:S01]  /*279c0*/  ENDCOLLECTIVE ;  /* 0x000000000000791b */ /* 0x003fe20003800000 */
.L_x_1838:
[----:B------:R-:W-:Y:S02]  /*279d0*/  IMAD.MOV.U32 R13, RZ, RZ, R7 ;  /* 0x000000ffff0d7224 */ /* 0x000fe400078e0007 */
[----:B------:R-:W-:-:S07]  /*279e0*/  IMAD.MOV.U32 R4, RZ, RZ, R14 ;  /* 0x000000ffff047224 */ /* 0x000fce00078e000e */
[----:B------:R-:W-:Y:S05]  /*279f0*/  WARPSYNC.COLLECTIVE R15, `(.L_x_1839) ;  /* 0x000000000f087348 */ /* 0x000fea0003c00000 */
[----:B------:R0:W1:Y:S02]  /*27a00*/  SHFL.IDX P6, R14, R13, R12, R11 ;  /* 0x0000000c0d0e7389 */ /* 0x00006400000c000b */
[----:B01----:R-:W-:Y:S01]  /*27a10*/  ENDCOLLECTIVE ;  /* 0x000000000000791b */ /* 0x003fe20003800000 */
.L_x_1839:
[----:B------:R-:W-:Y:S02]  /*27a20*/  IMAD.MOV.U32 R13, RZ, RZ, R6 ;  /* 0x000000ffff0d7224 */ /* 0x000fe400078e0006 */
[----:B------:R-:W-:-:S07]  /*27a30*/  IMAD.MOV.U32 R7, RZ, RZ, R14 ;  /* 0x000000ffff077224 */ /* 0x000fce00078e000e */
[----:B------:R-:W-:Y:S05]  /*27a40*/  WARPSYNC.COLLECTIVE R15, `(.L_x_1840) ;  /* 0x000000000f087348 */ /* 0x000fea0003c00000 */
[----:B------:R0:W1:Y:S02]  /*27a50*/  SHFL.IDX P6, R14, R13, R12, R11 ;  /* 0x0000000c0d0e7389 */ /* 0x00006400000c000b */
[----:B01----:R-:W-:Y:S01]  /*27a60*/  ENDCOLLECTIVE ;  /* 0x000000000000791b */ /* 0x003fe20003800000 */
.L_x_1840:
[----:B------:R-:W-:Y:S01]  /*27a70*/  IMAD.MOV.U32 R6, RZ, RZ, R14 ;  /* 0x000000ffff067224 */ /* 0x000fe200078e000e */
[----:B------:R-:W-:Y:S06]  /*27a80*/  BRA `(.L_x_1841) ;  /* 0xfffffde400f47947 */ /* 0x000fec000383ffff */
.L_x_1510:
[----:B0-----:R-:W-:-:S04]  /*27a90*/  IMAD.U32 R5, RZ, RZ, UR37 ;  /* 0x00000025ff057e24 */ /* 0x001fc8000f8e00ff */
[----:B------:R0:W1:Y:S03]  /*27aa0*/  SYNCS.PHASECHK.TRANS64.TRYWAIT P0, [R5+URZ+0x30800], R4 ;  /* 0x03080004050075a7 */ /* 0x000066000800017f */
[----:B-1----:R-:W-:Y:S05]  /*27ab0*/  @!P0 NANOSLEEP.SYNCS 0x989680 ;  /* 0x009896800000895d */ /* 0x002fea0003900000 */
[----:B------:R-:W1:Y:S02]  /*27ac0*/  @!P0 SYNCS.PHASECHK.TRANS64 P0, [R5+URZ+0x30800], R4 ;  /* 0x03080004050085a7 */ /* 0x000e64000800007f */
[----:B-1----:R-:W-:Y:S05]  /*27ad0*/  @!P0 BRA `(.L_x_1510) ;  /* 0xfffffffc00ec8947 */ /* 0x002fea000383ffff */
[----:B------:R-:W-:Y:S05]  /*27ae0*/  BRA `(.L_x_1842) ;  /* 0xfffffdf0001c7947 */ /* 0x000fea000383ffff */
.L_x_1534:
[----:B------:R-:W-:Y:S02]  /*27af0*/  IMAD.MOV.U32 R13, RZ, RZ, R4 ;  /* 0x000000ffff0d7224 */ /* 0x000fe400078e0004 */
[----:B------:R-:W-:Y:S02]  /*27b00*/  IMAD.MOV.U32 R12, RZ, RZ, RZ ;  /* 0x000000ffff0c7224 */ /* 0x000fe400078e00ff */
[----:B------:R-:W-:Y:S02]  /*27b10*/  IMAD.MOV.U32 R11, RZ, RZ, 0x1c1f ;  /* 0x00001c1fff0b7424 */ /* 0x000fe400078e00ff */
[----:B------:R-:W-:-:S07]  /*27b20*/  IMAD.MOV.U32 R15, RZ, RZ, -0x1 ;  /* 0xffffffffff0f7424 */ /* 0x000fce00078e00ff */
[----:B------:R-:W-:Y:S05]  /*27b30*/  WARPSYNC.COLLECTIVE R15, `(.L_x_1843) ;  /* 0x000000000f087348 */ /* 0x000fea0003c00000 */
[----:B------:R0:W1:Y:S02]  /*27b40*/  SHFL.IDX P6, R14, R13, R12, R11 ;  /* 0x0000000c0d0e7389 */ /* 0x00006400000c000b */
[----:B01----:R-:W-:Y:S01]  /*27b50*/  ENDCOLLECTIVE ;  /* 0x000000000000791b */ /* 0x003fe20003800000 */
.L_x_1843:
[----:B------:R-:W-:Y:S02]  /*27b60*/  IMAD.MOV.U32 R13, RZ, RZ, R0 ;  /* 0x000000ffff0d7224 */ /* 0x000fe400078e0000 */
[----:B------:R-:W-:-:S07]  /*27b70*/  IMAD.MOV.U32 R3, RZ, RZ, R14 ;  /* 0x000000ffff037224 */ /* 0x000fce00078e000e */
[----:B------:R-:W-:Y:S05]  /*27b80*/  WARPSYNC.COLLECTIVE R15, `(.L_x_1844) ;  /* 0x000000000f087348 */ /* 0x000fea0003c00000 */
[----:B------:R0:W1:Y:S02]  /*27b90*/  SHFL.IDX P6, R14, R13, R12, R11 ;  /* 0x0000000c0d0e7389 */ /* 0x00006400000c000b */
[----:B01----:R-:W-:Y:S01]  /*27ba0*/  ENDCOLLECTIVE ;  /* 0x000000000000791b */ /* 0x003fe20003800000 */
.L_x_1844:
[----:B------:R-:W-:Y:S02]  /*27bb0*/  IMAD.MOV.U32 R13, RZ, RZ, R9 ;  /* 0x000000ffff0d7224 */ /* 0x000fe400078e0009 */
[----:B------:R-:W-:-:S07]  /*27bc0*/  IMAD.MOV.U32 R2, RZ, RZ, R14 ;  /* 0x000000ffff027224 */ /* 0x000fce00078e000e */
[----:B------:R-:W-:Y:S05]  /*27bd0*/  WARPSYNC.COLLECTIVE R15, `(.L_x_1845) ;  /* 0x000000000f087348 */ /* 0x000fea0003c00000 */
[----:B------:R0:W1:Y:S02]  /*27be0*/  SHFL.IDX P6, R14, R13, R12, R11 ;  /* 0x0000000c0d0e7389 */ /* 0x00006400000c000b */
[----:B01----:R-:W-:Y:S01]  /*27bf0*/  ENDCOLLECTIVE ;  /* 0x000000000000791b */ /* 0x003fe20003800000 */
.L_x_1845:
[----:B------:R-:W-:Y:S02]  /*27c00*/  IMAD.MOV.U32 R13, RZ, RZ, R8 ;  /* 0x000000ffff0d7224 */ /* 0x000fe400078e0008 */
[----:B------:R-:W-:-:S07]  /*27c10*/  IMAD.MOV.U32 R5, RZ, RZ, R14 ;  /* 0x000000ffff057224 */ /* 0x000fce00078e000e */
[----:B------:R-:W-:Y:S05]  /*27c20*/  WARPSYNC.COLLECTIVE R15, `(.L_x_1846) ;  /* 0x000000000f087348 */ /* 0x000fea0003c00000 */
[----:B------:R0:W1:Y:S02]  /*27c30*/  SHFL.IDX P6, R14, R13, R12, R11 ;  /* 0x0000000c0d0e7389 */ /* 0x00006400000c000b */
[----:B01----:R-:W-:Y:S01]  /*27c40*/  ENDCOLLECTIVE ;  /* 0x000000000000791b */ /* 0x003fe20003800000 */
.L_x_1846:
[----:B------:R-:W-:Y:S02]  /*27c50*/  IMAD.MOV.U32 R12, RZ, RZ, R2 ;  /* 0x000000ffff0c7224 */ /* 0x000fe400078e0002 */
[----:B------:R-:W-:Y:S01]  /*27c60*/  IMAD.MOV.U32 R13, RZ, RZ, R3 ;  /* 0x000000ffff0d7224 */ /* 0x000fe200078e0003 */
[----:B------:R-:W-:Y:S06]  /*27c70*/  BRA `(.L_x_1847) ;  /* 0xfffffe1400e87947 */ /* 0x000fec000383ffff */
.L_x_1537:
[----:B------:R-:W-:Y:S01]  /*27c80*/  BSSY B1, `(.L_x_1848) ;  /* 0x0000008000017945 */ /* 0x000fe20003800000 */
[----:B------:R-:W-:Y:S02]  /*27c90*/  IMAD.MOV.U32 R13, RZ, RZ, R4 ;  /* 0x000000ffff0d7224 */ /* 0x000fe400078e0004 */
[----:B------:R-:W-:Y:S02]  /*27ca0*/  IMAD.MOV.U32 R12, RZ, RZ, 0x1 ;  /* 0x00000001ff0c7424 */ /* 0x000fe400078e00ff */
[----:B------:R-:W-:Y:S02]  /*27cb0*/  IMAD.MOV.U32 R11, RZ, RZ, 0x1c1f ;  /* 0x00001c1fff0b7424 */ /* 0x000fe400078e00ff */
[----:B------:R-:W-:-:S07]  /*27cc0*/  IMAD.MOV.U32 R15, RZ, RZ, -0x1 ;  /* 0xffffffffff0f7424 */ /* 0x000fce00078e00ff */
[----:B------:R-:W-:Y:S05]  /*27cd0*/  WARPSYNC.COLLECTIVE R15, `(.L_x_1849) ;  /* 0x000000000f087348 */ /* 0x000fea0003c00000 */
[----:B------:R0:W1:Y:S02]  /*27ce0*/  SHFL.IDX P6, R14, R13, R12, R11 ;  /* 0x0000000c0d0e7389 */ /* 0x00006400000c000b */
[----:B01----:R-:W-:Y:S01]  /*27cf0*/  ENDCOLLECTIVE ;  /* 0x000000000000791b */ /* 0x003fe20003800000 */
.L_x_1849:
[----:B------:R-:W-:Y:S05]  /*27d00*/  BSYNC B1 ;  /* 0x0000000000017941 */ /* 0x000fea0003800000 */
.L_x_1848:
        /* <DEDUP_REMOVED lines=8> */
.L_x_1850:
[----:B------:R-:W-:Y:S02]  /*27d90*/  IMAD.MOV.U32 R13, RZ, RZ, R9 ;  /* 0x000000ffff0d7224 */ /* 0x000fe400078e0009 */
[----:B------:R-:W-:-:S07]  /*27da0*/  IMAD.MOV.U32 R2, RZ, RZ, R14 ;  /* 0x000000ffff027224 */ /* 0x000fce00078e000e */
[----:B------:R-:W-:Y:S05]  /*27db0*/  WARPSYNC.COLLECTIVE R15, `(.L_x_1851) ;  /* 0x000000000f087348 */ /* 0x000fea0003c00000 */
[----:B------:R0:W1:Y:S02]  /*27dc0*/  SHFL.IDX P6, R14, R13, R12, R11 ;  /* 0x0000000c0d0e7389 */ /* 0x00006400000c000b */
[----:B01----:R-:W-:Y:S01]  /*27dd0*/  ENDCOLLECTIVE ;  /* 0x000000000000791b */ /* 0x003fe20003800000 */
.L_x_1851:
[----:B------:R-:W-:Y:S02]  /*27de0*/  IMAD.MOV.U32 R13, RZ, RZ, R8 ;  /* 0x000000ffff0d7224 */ /* 0x000fe400078e0008 */
[----:B------:R-:W-:-:S07]  /*27df0*/  IMAD.MOV.U32 R5, RZ, RZ, R14 ;  /* 0x000000ffff057224 */ /* 0x000fce00078e000e */
[----:B------:R-:W-:Y:S05]  /*27e00*/  WARPSYNC.COLLECTIVE R15, `(.L_x_1852) ;  /* 0x000000000f087348 */ /* 0x000fea0003c00000 */
[----:B------:R0:W1:Y:S02]  /*27e10*/  SHFL.IDX P6, R14, R13, R12, R11 ;  /* 0x0000000c0d0e7389 */ /* 0x00006400000c000b */
[----:B01----:R-:W-:Y:S01]  /*27e20*/  ENDCOLLECTIVE ;  /* 0x000000000000791b */ /* 0x003fe20003800000 */
.L_x_1852:
[----:B------:R-:W-:Y:S05]  /*27e30*/  BRA `(.L_x_1853) ;  /* 0xfffffe1c00207947 */ /* 0x000fea000383ffff */
.L_x_1540:
[----:B0-----:R-:W-:-:S04]  /*27e40*/  IMAD.U32 R61, RZ, RZ, UR37 ;  /* 0x00000025ff3d7e24 */ /* 0x001fc8000f8e00ff */
[----:B------:R0:W1:Y:S03]  /*27e50*/  SYNCS.PHASECHK.TRANS64.TRYWAIT P0, [R61+URZ+0x30800], R60 ;  /* 0x0308003c3d0075a7 */ /* 0x000066000800017f */
[----:B-1----:R-:W-:Y:S05]  /*27e60*/  @!P0 NANOSLEEP.SYNCS 0x989680 ;  /* 0x009896800000895d */ /* 0x002fea0003900000 */
[----:B------:R-:W1:Y:S02]  /*27e70*/  @!P0 SYNCS.PHASECHK.TRANS64 P0, [R61+URZ+0x30800], R60 ;  /* 0x0308003c3d0085a7 */ /* 0x000e64000800007f */
[----:B-1----:R-:W-:Y:S05]  /*27e80*/  @!P0 BRA `(.L_x_1540) ;  /* 0xfffffffc00ec8947 */ /* 0x002fea000383ffff */
[----:B------:R-:W-:Y:S05]  /*27e90*/  BRA `(.L_x_1854) ;  /* 0xfffffe2000b47947 */ /* 0x000fea000383ffff */
.L_x_1554:
[----:B-1----:R1:W2:Y:S02]  /*27ea0*/  SYNCS.PHASECHK.TRANS64.TRYWAIT P2, [R9+URZ+0x30830], R0 ;  /* 0x03083000090075a7 */ /* 0x0022a4000804017f */
[----:B--2---:R-:W-:Y:S05]  /*27eb0*/  @!P2 NANOSLEEP.SYNCS 0x989680 ;  /* 0x009896800000a95d */ /* 0x004fea0003900000 */
[----:B------:R-:W2:Y:S02]  /*27ec0*/  @!P2 SYNCS.PHASECHK.TRANS64 P2, [R9+URZ+0x30830], R0 ;  /* 0x030830000900a5a7 */ /* 0x000ea4000804007f */
[----:B--2---:R-:W-:Y:S05]  /*27ed0*/  @!P2 BRA `(.L_x_1554) ;  /* 0xfffffffc00f0a947 */ /* 0x004fea000383ffff */
[----:B------:R-:W-:Y:S05]  /*27ee0*/  BRA `(.L_x_1553) ;  /* 0xfffffe4c00fc7947 */ /* 0x000fea000383ffff */
.L_x_1570:
[----:B-1----:R-:W-:-:S04]  /*27ef0*/  IMAD.U32 R10, RZ, RZ, UR7 ;  /* 0x00000007ff0a7e24 */ /* 0x002fc8000f8e00ff */
[----:B------:R1:W2:Y:S03]  /*27f00*/  SYNCS.PHASECHK.TRANS64.TRYWAIT P2, [R10+URZ+0x30830], R9 ;  /* 0x030830090a0075a7 */ /* 0x0002a6000804017f */
[----:B--2---:R-:W-:Y:S05]  /*27f10*/  @!P2 NANOSLEEP.SYNCS 0x989680 ;  /* 0x009896800000a95d */ /* 0x004fea0003900000 */
[----:B------:R-:W2:Y:S02]  /*27f20*/  @!P2 SYNCS.PHASECHK.TRANS64 P2, [R10+URZ+0x30830], R9 ;  /* 0x030830090a00a5a7 */ /* 0x000ea4000804007f */
[----:B--2---:R-:W-:Y:S05]  /*27f30*/  @!P2 BRA `(.L_x_1570) ;  /* 0xfffffffc00eca947 */ /* 0x004fea000383ffff */
[----:B------:R-:W-:Y:S05]  /*27f40*/  BRA `(.L_x_1569) ;  /* 0xfffffe8000a07947 */ /* 0x000fea000383ffff */
.L_x_1574:
[----:B01----:R-:W-:-:S04]  /*27f50*/  IMAD.U32 R9, RZ, RZ, UR6 ;  /* 0x00000006ff097e24 */ /* 0x003fc8000f8e00ff */
[----:B------:R0:W1:Y:S03]  /*27f60*/  SYNCS.PHASECHK.TRANS64.TRYWAIT P2, [R9+URZ+0x30850], R8 ;  /* 0x03085008090075a7 */ /* 0x000066000804017f */
[----:B-1----:R-:W-:Y:S05]  /*27f70*/  @!P2 NANOSLEEP.SYNCS 0x989680 ;  /* 0x009896800000a95d */ /* 0x002fea0003900000 */
[----:B------:R-:W1:Y:S02]  /*27f80*/  @!P2 SYNCS.PHASECHK.TRANS64 P2, [R9+URZ+0x30850], R8 ;  /* 0x030850080900a5a7 */ /* 0x000e64000804007f */
[----:B-1----:R-:W-:Y:S05]  /*27f90*/  @!P2 BRA `(.L_x_1574) ;  /* 0xfffffffc00eca947 */ /* 0x002fea000383ffff */
[----:B------:R-:W-:Y:S05]  /*27fa0*/  BRA `(.L_x_1573) ;  /* 0xfffffe8c00387947 */ /* 0x000fea000383ffff */
.L_x_1591:
[----:B-1----:R-:W-:-:S04]  /*27fb0*/  IMAD.U32 R13, RZ, RZ, UR6 ;  /* 0x00000006ff0d7e24 */ /* 0x002fc8000f8e00ff */
[----:B------:R1:W2:Y:S03]  /*27fc0*/  SYNCS.PHASECHK.TRANS64.TRYWAIT P2, [R13+URZ+0x30830], R0 ;  /* 0x030830000d0075a7 */ /* 0x0002a6000804017f */
[----:B--2---:R-:W-:Y:S05]  /*27fd0*/  @!P2 NANOSLEEP.SYNCS 0x989680 ;  /* 0x009896800000a95d */ /* 0x004fea0003900000 */
[----:B------:R-:W2:Y:S02]  /*27fe0*/  @!P2 SYNCS.PHASECHK.TRANS64 P2, [R13+URZ+0x30830], R0 ;  /* 0x030830000d00a5a7 */ /* 0x000ea4000804007f */
[----:B--2---:R-:W-:Y:S05]  /*27ff0*/  @!P2 BRA `(.L_x_1591) ;  /* 0xfffffffc00eca947 */ /* 0x004fea000383ffff */
[----:B------:R-:W-:Y:S05]  /*28000*/  BRA `(.L_x_1590) ;  /* 0xfffffeb800e47947 */ /* 0x000fea000383ffff */
.L_x_1595:
[----:B-1----:R-:W-:-:S04]  /*28010*/  IMAD.U32 R2, RZ, RZ, UR10 ;  /* 0x0000000aff027e24 */ /* 0x002fc8000f8e00ff */
[----:B------:R1:W2:Y:S03]  /*28020*/  SYNCS.PHASECHK.TRANS64.TRYWAIT P2, [R2+URZ+0x30850], R0 ;  /* 0x03085000020075a7 */ /* 0x0002a6000804017f */
[----:B--2---:R-:W-:Y:S05]  /*28030*/  @!P2 NANOSLEEP.SYNCS 0x989680 ;  /* 0x009896800000a95d */ /* 0x004fea0003900000 */
[----:B------:R-:W2:Y:S02]  /*28040*/  @!P2 SYNCS.PHASECHK.TRANS64 P2, [R2+URZ+0x30850], R0 ;  /* 0x030850000200a5a7 */ /* 0x000ea4000804007f */
[----:B--2---:R-:W-:Y:S05]  /*28050*/  @!P2 BRA `(.L_x_1595) ;  /* 0xfffffffc00eca947 */ /* 0x004fea000383ffff */
[----:B------:R-:W-:Y:S05]  /*28060*/  BRA `(.L_x_1594) ;  /* 0xfffffec4007c7947 */ /* 0x000fea000383ffff */
.L_x_1601:
[----:B-1----:R-:W-:-:S04]  /*28070*/  IMAD.U32 R13, RZ, RZ, UR6 ;  /* 0x00000006ff0d7e24 */ /* 0x002fc8000f8e00ff */
[----:B------:R1:W2:Y:S03]  /*28080*/  SYNCS.PHASECHK.TRANS64.TRYWAIT P2, [R13+URZ+0x30830], R0 ;  /* 0x030830000d0075a7 */ /* 0x0002a6000804017f */
[----:B--2---:R-:W-:Y:S05]  /*28090*/  @!P2 NANOSLEEP.SYNCS 0x989680 ;  /* 0x009896800000a95d */ /* 0x004fea0003900000 */
[----:B------:R-:W2:Y:S02]  /*280a0*/  @!P2 SYNCS.PHASECHK.TRANS64 P2, [R13+URZ+0x30830], R0 ;  /* 0x030830000d00a5a7 */ /* 0x000ea4000804007f */
[----:B--2---:R-:W-:Y:S05]  /*280b0*/  @!P2 BRA `(.L_x_1601) ;  /* 0xfffffffc00eca947 */ /* 0x004fea000383ffff */
[----:B------:R-:W-:Y:S05]  /*280c0*/  BRA `(.L_x_1600) ;  /* 0xfffffedc00c87947 */ /* 0x000fea000383ffff */
.L_x_1605:
[----:B-1----:R-:W-:-:S04]  /*280d0*/  IMAD.U32 R2, RZ, RZ, UR10 ;  /* 0x0000000aff027e24 */ /* 0x002fc8000f8e00ff */
[----:B------:R1:W2:Y:S03]  /*280e0*/  SYNCS.PHASECHK.TRANS64.TRYWAIT P2, [R2+URZ+0x30850], R0 ;  /* 0x03085000020075a7 */ /* 0x0002a6000804017f */
[----:B--2---:R-:W-:Y:S05]  /*280f0*/  @!P2 NANOSLEEP.SYNCS 0x989680 ;  /* 0x009896800000a95d */ /* 0x004fea0003900000 */
[----:B------:R-:W2:Y:S02]  /*28100*/  @!P2 SYNCS.PHASECHK.TRANS64 P2, [R2+URZ+0x30850], R0 ;  /* 0x030850000200a5a7 */ /* 0x000ea4000804007f */
[----:B--2---:R-:W-:Y:S05]  /*28110*/  @!P2 BRA `(.L_x_1605) ;  /* 0xfffffffc00eca947 */ /* 0x004fea000383ffff */
[----:B------:R-:W-:Y:S05]  /*28120*/  BRA `(.L_x_1604) ;  /* 0xfffffee800607947 */ /* 0x000fea000383ffff */
.L_x_1618:
[----:B-1----:R-:W-:-:S04]  /*28130*/  IMAD.U32 R5, RZ, RZ, UR5 ;  /* 0x00000005ff057e24 */ /* 0x002fc8000f8e00ff */
[----:B------:R1:W2:Y:S03]  /*28140*/  SYNCS.PHASECHK.TRANS64.TRYWAIT P0, [R5+URZ+0x30850], R4 ;  /* 0x03085004050075a7 */ /* 0x0002a6000800017f */
[----:B--2---:R-:W-:Y:S05]  /*28150*/  @!P0 NANOSLEEP.SYNCS 0x989680 ;  /* 0x009896800000895d */ /* 0x004fea0003900000 */
[----:B------:R-:W2:Y:S02]  /*28160*/  @!P0 SYNCS.PHASECHK.TRANS64 P0, [R5+URZ+0x30850], R4 ;  /* 0x03085004050085a7 */ /* 0x000ea4000800007f */
[----:B--2---:R-:W-:Y:S05]  /*28170*/  @!P0 BRA `(.L_x_1618) ;  /* 0xfffffffc00ec8947 */ /* 0x004fea000383ffff */
[----:B------:R-:W-:Y:S05]  /*28180*/  BRA `(.L_x_1617) ;  /* 0xffffff18009c7947 */ /* 0x000fea000383ffff */
.L_x_1667:
[----:B------:R-:W1:Y:S01]  /*28190*/  S2R R6, SR_TID.X ;  /* 0x0000000000067919 */ /* 0x000e620000002100 */
[----:B------:R-:W-:Y:S01]  /*281a0*/  BSSY B1, `(.L_x_1855) ;  /* 0x000000a000017945 */ /* 0x000fe20003800000 */
[----:B------:R-:W-:Y:S02]  /*281b0*/  IMAD.MOV.U32 R12, RZ, RZ, RZ ;  /* 0x000000ffff0c7224 */ /* 0x000fe400078e00ff */
[----:B------:R-:W-:Y:S02]  /*281c0*/  IMAD.MOV.U32 R11, RZ, RZ, 0x1f ;  /* 0x0000001fff0b7424 */ /* 0x000fe400078e00ff */
[----:B0-----:R-:W-:Y:S01]  /*281d0*/  IMAD.MOV.U32 R15, RZ, RZ, -0x1 ;  /* 0xffffffffff0f7424 */ /* 0x001fe200078e00ff */
[----:B-1----:R-:W-:-:S04]  /*281e0*/  SHF.R.U32.HI R6, RZ, 0x5, R6 ;  /* 0x00000005ff067819 */ /* 0x002fc80000011606 */
[----:B------:R-:W-:-:S05]  /*281f0*/  LOP3.LUT R6, R6, 0x3, RZ, 0xc0, !PT ;  /* 0x0000000306067812 */ /* 0x000fca00078ec0ff */
[----:B------:R-:W-:-:S07]  /*28200*/  IMAD.MOV.U32 R13, RZ, RZ, R6 ;  /* 0x000000ffff0d7224 */ /* 0x000fce00078e0006 */
[----:B------:R-:W-:Y:S05]  /*28210*/  WARPSYNC.COLLECTIVE R15, `(.L_x_1856) ;  /* 0x000000000f087348 */ /* 0x000fea0003c00000 */
[----:B------:R0:W1:Y:S02]  /*28220*/  SHFL.IDX P6, R14, R13, R12, R11 ;  /* 0x0000000c0d0e7389 */ /* 0x00006400000c000b */
[----:B01----:R-:W-:Y:S01]  /*28230*/  ENDCOLLECTIVE ;  /* 0x000000000000791b */ /* 0x003fe20003800000 */
.L_x_1856:
[----:B------:R-:W-:Y:S05]  /*28240*/  BSYNC B1 ;  /* 0x0000000000017941 */ /* 0x000fea0003800000 */
.L_x_1855:
[----:B------:R-:W-:Y:S05]  /*28250*/  BRA `(.L_x_1857) ;  /* 0xffffff7c00887947 */ /* 0x000fea000383ffff */
.L_x_1669:
[----:B------:R-:W-:Y:S01]  /*28260*/  BSSY B1, `(.L_x_1858) ;  /* 0x0000006000017945 */ /* 0x000fe20003800000 */
[----:B0-----:R-:W-:-:S07]  /*28270*/  IMAD.MOV.U32 R15, RZ, RZ, -0x1 ;  /* 0xffffffffff0f7424 */ /* 0x001fce00078e00ff */
[----:B-1----:R-:W-:Y:S05]  /*28280*/  WARPSYNC.COLLECTIVE R15, `(.L_x_1859) ;  /* 0x000000000f0c7348 */ /* 0x002fea0003c00000 */
[----:B------:R-:W-:Y:S02]  /*28290*/  ELECT P6, UR62, PT ;  /* 0x00000000003e782f */ /* 0x000fe400038c0000 */
[----:B------:R-:W-:Y:S01]  /*282a0*/  MOV R14, UR62 ;  /* 0x0000003e000e7c02 */ /* 0x000fe20008000f00 */
[----:B-1----:R-:W-:Y:S10]  /*282b0*/  ENDCOLLECTIVE ;  /* 0x000000000000791b */ /* 0x002ff40003800000 */
.L_x_1859:
[----:B------:R-:W-:Y:S05]  /*282c0*/  BSYNC B1 ;  /* 0x0000000000017941 */ /* 0x000fea0003800000 */
.L_x_1858:
[----:B------:R-:W-:Y:S05]  /*282d0*/  BRA `(.L_x_1668) ;  /* 0xffffff7c00807947 */ /* 0x000fea000383ffff */
.L_x_1671:
[----:B-1----:R1:W2:Y:S02]  /*282e0*/  SYNCS.PHASECHK.TRANS64.TRYWAIT P0, [R19+URZ+0x30820], R4 ;  /* 0x03082004130075a7 */ /* 0x0022a4000800017f */
[----:B--2---:R-:W-:Y:S05]  /*282f0*/  @!P0 NANOSLEEP.SYNCS 0x989680 ;  /* 0x009896800000895d */ /* 0x004fea0003900000 */
[----:B------:R-:W2:Y:S02]  /*28300*/  @!P0 SYNCS.PHASECHK.TRANS64 P0, [R19+URZ+0x30820], R4 ;  /* 0x03082004130085a7 */ /* 0x000ea4000800007f */
[----:B--2---:R-:W-:Y:S05]  /*28310*/  @!P0 BRA `(.L_x_1671) ;  /* 0xfffffffc00f08947 */ /* 0x004fea000383ffff */
[----:B------:R-:W-:Y:S05]  /*28320*/  BRA `(.L_x_1860) ;  /* 0xffffff7c00907947 */ /* 0x000fea000383ffff */
.L_x_1675:
[----:B--2---:R2:W3:Y:S02]  /*28330*/  SYNCS.PHASECHK.TRANS64.TRYWAIT P0, [R7+URZ+0x308a0], R10 ;  /* 0x0308a00a070075a7 */ /* 0x0044e4000800017f */
[----:B---3--:R-:W-:Y:S05]  /*28340*/  @!P0 NANOSLEEP.SYNCS 0x989680 ;  /* 0x009896800000895d */ /* 0x008fea0003900000 */
[----:B------:R-:W3:Y:S02]  /*28350*/  @!P0 SYNCS.PHASECHK.TRANS64 P0, [R7+URZ+0x308a0], R10 ;  /* 0x0308a00a070085a7 */ /* 0x000ee4000800007f */
[----:B---3--:R-:W-:Y:S05]  /*28360*/  @!P0 BRA `(.L_x_1675) ;  /* 0xfffffffc00f08947 */ /* 0x008fea000383ffff */
[----:B------:R-:W-:Y:S05]  /*28370*/  BRA `(.L_x_1861) ;  /* 0xffffff7c00b07947 */ /* 0x000fea000383ffff */
.L_x_1682:
[----:B-1----:R1:W3:Y:S02]  /*28380*/  SYNCS.PHASECHK.TRANS64.TRYWAIT P0, [R7+URZ+0x308c0], R10 ;  /* 0x0308c00a070075a7 */ /* 0x0022e4000800017f */
[----:B---3--:R-:W-:Y:S05]  /*28390*/  @!P0 NANOSLEEP.SYNCS 0x989680 ;  /* 0x009896800000895d */ /* 0x008fea0003900000 */
[----:B------:R-:W3:Y:S02]  /*283a0*/  @!P0 SYNCS.PHASECHK.TRANS64 P0, [R7+URZ+0x308c0], R10 ;  /* 0x0308c00a070085a7 */ /* 0x000ee4000800007f */
[----:B---3--:R-:W-:Y:S05]  /*283b0*/  @!P0 BRA `(.L_x_1682) ;  /* 0xfffffffc00f08947 */ /* 0x008fea000383ffff */
[----:B------:R-:W-:Y:S05]  /*283c0*/  BRA `(.L_x_1862) ;  /* 0xffffff8000b07947 */ /* 0x000fea000383ffff */
.L_x_1691:
[----:B-1----:R1:W2:Y:S02]  /*283d0*/  SYNCS.PHASECHK.TRANS64.TRYWAIT P1, [R8+URZ+0x308a0], R7 ;  /* 0x0308a007080075a7 */ /* 0x0022a4000802017f */
[----:B--2---:R-:W-:Y:S05]  /*283e0*/  @!P1 NANOSLEEP.SYNCS 0x989680 ;  /* 0x009896800000995d */ /* 0x004fea0003900000 */
[----:B------:R-:W2:Y:S02]  /*283f0*/  @!P1 SYNCS.PHASECHK.TRANS64 P1, [R8+URZ+0x308a0], R7 ;  /* 0x0308a007080095a7 */ /* 0x000ea4000802007f */
[----:B--2---:R-:W-:Y:S05]  /*28400*/  @!P1 BRA `(.L_x_1691) ;  /* 0xfffffffc00f09947 */ /* 0x004fea000383ffff */
[----:B------:R-:W-:Y:S05]  /*28410*/  BRA `(.L_x_1863) ;  /* 0xffffff8400fc7947 */ /* 0x000fea000383ffff */
.L_x_1698:
[----:B--2---:R2:W3:Y:S02]  /*28420*/  SYNCS.PHASECHK.TRANS64.TRYWAIT P1, [R8+URZ+0x308c0], R7 ;  /* 0x0308c007080075a7 */ /* 0x0044e4000802017f */
[----:B---3--:R-:W-:Y:S05]  /*28430*/  @!P1 NANOSLEEP.SYNCS 0x989680 ;  /* 0x009896800000995d */ /* 0x008fea0003900000 */
[----:B------:R-:W3:Y:S02]  /*28440*/  @!P1 SYNCS.PHASECHK.TRANS64 P1, [R8+URZ+0x308c0], R7 ;  /* 0x0308c007080095a7 */ /* 0x000ee4000802007f */
[----:B---3--:R-:W-:Y:S05]  /*28450*/  @!P1 BRA `(.L_x_1698) ;  /* 0xfffffffc00f09947 */ /* 0x008fea000383ffff */
[----:B------:R-:W-:Y:S05]  /*28460*/  BRA `(.L_x_1864) ;  /* 0xffffff8800f87947 */ /* 0x000fea000383ffff */
.L_x_1723:
[----:B------:R-:W2:Y:S01]  /*28470*/  S2R R4, SR_TID.X ;  /* 0x0000000000047919 */ /* 0x000ea20000002100 */
[----:B------:R-:W-:Y:S01]  /*28480*/  BSSY B0, `(.L_x_1865) ;  /* 0x000000a000007945 */ /* 0x000fe20003800000 */
[----:B------:R-:W-:Y:S02]  /*28490*/  IMAD.MOV.U32 R12, RZ, RZ, RZ ;  /* 0x000000ffff0c7224 */ /* 0x000fe400078e00ff */
[----:B------:R-:W-:Y:S02]  /*284a0*/  IMAD.MOV.U32 R11, RZ, RZ, 0x1f ;  /* 0x0000001fff0b7424 */ /* 0x000fe400078e00ff */
[----:B0-----:R-:W-:Y:S01]  /*284b0*/  IMAD.MOV.U32 R15, RZ, RZ, -0x1 ;  /* 0xffffffffff0f7424 */ /* 0x001fe200078e00ff */
[----:B--2---:R-:W-:-:S04]  /*284c0*/  SHF.R.U32.HI R4, RZ, 0x5, R4 ;  /* 0x00000005ff047819 */ /* 0x004fc80000011604 */
[----:B------:R-:W-:-:S05]  /*284d0*/  LOP3.LUT R4, R4, 0x3, RZ, 0xc0, !PT ;  /* 0x0000000304047812 */ /* 0x000fca00078ec0ff */
[----:B------:R-:W-:-:S07]  /*284e0*/  IMAD.MOV.U32 R13, RZ, RZ, R4 ;  /* 0x000000ffff0d7224 */ /* 0x000fce00078e0004 */
[----:B-1----:R-:W-:Y:S05]  /*284f0*/  WARPSYNC.COLLECTIVE R15, `(.L_x_1866) ;  /* 0x000000000f087348 */ /* 0x002fea0003c00000 */
[----:B------:R0:W2:Y:S02]  /*28500*/  SHFL.IDX P6, R14, R13, R12, R11 ;  /* 0x0000000c0d0e7389 */ /* 0x0000a400000c000b */
[----:B012---:R-:W-:Y:S01]  /*28510*/  ENDCOLLECTIVE ;  /* 0x000000000000791b */ /* 0x007fe20003800000 */
.L_x_1866:
[----:B------:R-:W-:Y:S05]  /*28520*/  BSYNC B0 ;  /* 0x0000000000007941 */ /* 0x000fea0003800000 */
.L_x_1865:
[----:B------:R-:W-:Y:S05]  /*28530*/  BRA `(.L_x_1867) ;  /* 0xffffff9c00487947 */ /* 0x000fea000383ffff */
.L_x_1725:
[----:B------:R-:W-:Y:S01]  /*28540*/  BSSY B0, `(.L_x_1868) ;  /* 0x0000006000007945 */ /* 0x000fe20003800000 */
[----:B0-----:R-:W-:-:S07]  /*28550*/  IMAD.MOV.U32 R15, RZ, RZ, -0x1 ;  /* 0xffffffffff0f7424 */ /* 0x001fce00078e00ff */
[----:B-12---:R-:W-:Y:S05]  /*28560*/  WARPSYNC.COLLECTIVE R15, `(.L_x_1869) ;  /* 0x000000000f0c7348 */ /* 0x006fea0003c00000 */
[----:B------:R-:W-:Y:S02]  /*28570*/  ELECT P6, UR62, PT ;  /* 0x00000000003e782f */ /* 0x000fe400038c0000 */
[----:B------:R-:W-:Y:S01]  /*28580*/  MOV R14, UR62 ;  /* 0x0000003e000e7c02 */ /* 0x000fe20008000f00 */
[----:B-12---:R-:W-:Y:S10]  /*28590*/  ENDCOLLECTIVE ;  /* 0x000000000000791b */ /* 0x006ff40003800000 */
.L_x_1869:
[----:B------:R-:W-:Y:S05]  /*285a0*/  BSYNC B0 ;  /* 0x0000000000007941 */ /* 0x000fea0003800000 */
.L_x_1868:
[----:B------:R-:W-:Y:S05]  /*285b0*/  BRA `(.L_x_1870) ;  /* 0xffffff9c004c7947 */ /* 0x000fea000383ffff */
.L_x_1727:
[----:B---3--:R3:W4:Y:S02]  /*285c0*/  SYNCS.PHASECHK.TRANS64.TRYWAIT P0, [R0+URZ+0x30840], R2 ;  /* 0x03084002000075a7 */ /* 0x008724000800017f */
[----:B----4-:R-:W-:Y:S05]  /*285d0*/  @!P0 NANOSLEEP.SYNCS 0x989680 ;  /* 0x009896800000895d */ /* 0x010fea0003900000 */
[----:B------:R-:W4:Y:S02]  /*285e0*/  @!P0 SYNCS.PHASECHK.TRANS64 P0, [R0+URZ+0x30840], R2 ;  /* 0x03084002000085a7 */ /* 0x000f24000800007f */
[----:B----4-:R-:W-:Y:S05]  /*285f0*/  @!P0 BRA `(.L_x_1727) ;  /* 0xfffffffc00f08947 */ /* 0x010fea000383ffff */
[----:B------:R-:W-:Y:S05]  /*28600*/  BRA `(.L_x_1871) ;  /* 0xffffff9c00b07947 */ /* 0x000fea000383ffff */
.L_x_1731:
[----:B------:R-:W2:Y:S01]  /*28610*/  LDL.LU R11, [R1+0x314] ;  /* 0x00031400010b7983 */ /* 0x000ea20000300800 */
[----:B------:R-:W-:Y:S01]  /*28620*/  IMAD.MOV.U32 R13, RZ, RZ, R3 ;  /* 0x000000ffff0d7224 */ /* 0x000fe200078e0003 */
[----:B------:R-:W-:Y:S01]  /*28630*/  LOP3.LUT R5, R5, 0x7f, RZ, 0xc0, !PT ;  /* 0x0000007f05057812 */ /* 0x000fe200078ec0ff */
[----:B------:R-:W-:Y:S02]  /*28640*/  IMAD.MOV.U32 R12, RZ, RZ, RZ ;  /* 0x000000ffff0c7224 */ /* 0x000fe400078e00ff */
[----:B------:R-:W-:Y:S01]  /*28650*/  IMAD.MOV.U32 R15, RZ, RZ, -0x1 ;  /* 0xffffffffff0f7424 */ /* 0x000fe200078e00ff */
        /* <DEDUP_REMOVED lines=9> */
.L_x_1872:
[----:B------:R-:W-:Y:S02]  /*286f0*/  IMAD.MOV.U32 R13, RZ, RZ, R4 ;  /* 0x000000ffff0d7224 */ /* 0x000fe400078e0004 */
[----:B------:R-:W-:-:S07]  /*28700*/  IMAD.MOV.U32 R6, RZ, RZ, R14 ;  /* 0x000000ffff067224 */ /* 0x000fce00078e000e */
[----:B------:R-:W-:Y:S05]  /*28710*/  WARPSYNC.COLLECTIVE R15, `(.L_x_1873) ;  /* 0x000000000f087348 */ /* 0x000fea0003c00000 */
[----:B------:R0:W1:Y:S02]  /*28720*/  SHFL.IDX P6, R14, R13, R12, R11 ;  /* 0x0000000c0d0e7389 */ /* 0x00006400000c000b */
[----:B01----:R-:W-:Y:S01]  /*28730*/  ENDCOLLECTIVE ;  /* 0x000000000000791b */ /* 0x003fe20003800000 */
.L_x_1873:
[----:B------:R-:W-:Y:S02]  /*28740*/  IMAD.MOV.U32 R13, RZ, RZ, R3 ;  /* 0x000000ffff0d7224 */ /* 0x000fe400078e0003 */
[----:B------:R-:W-:Y:S02]  /*28750*/  IMAD.MOV.U32 R12, RZ, RZ, 0x1 ;  /* 0x00000001ff0c7424 */ /* 0x000fe400078e00ff */
[----:B------:R-:W-:-:S07]  /*28760*/  IMAD.MOV.U32 R7, RZ, RZ, R14 ;  /* 0x000000ffff077224 */ /* 0x000fce00078e000e */
[----:B------:R-:W-:Y:S05]  /*28770*/  WARPSYNC.COLLECTIVE R15, `(.L_x_1874) ;  /* 0x000000000f087348 */ /* 0x000fea0003c00000 */
[----:B------:R0:W1:Y:S02]  /*28780*/  SHFL.IDX P6, R14, R13, R12, R11 ;  /* 0x0000000c0d0e7389 */ /* 0x00006400000c000b */
[----:B01----:R-:W-:Y:S01]  /*28790*/  ENDCOLLECTIVE ;  /* 0x000000000000791b */ /* 0x003fe20003800000 */
.L_x_1874:
[----:B------:R-:W-:-:S05]  /*287a0*/  @!P3 LEA R7, P5, R8, R7, 0x1 ;  /* 0x000000070807b211 */ /* 0x000fca00078a08ff */
[----:B------:R-:W-:-:S05]  /*287b0*/  @!P3 IMAD.X R6, RZ, RZ, R6, P5 ;  /* 0x000000ffff06b224 */ /* 0x000fca00028e0606 */
[----:B------:R-:W-:Y:S01]  /*287c0*/  @!P3 LOP3.LUT R7, R7, R6, RZ, 0x3c, !PT ;  /* 0x000000060707b212 */ /* 0x000fe200078e3cff */
[----:B------:R-:W-:-:S03]  /*287d0*/  IMAD.MOV.U32 R13, RZ, RZ, R4 ;  /* 0x000000ffff0d7224 */ /* 0x000fc600078e0004 */
[----:B------:R-:W-:-:S04]  /*287e0*/  @!P3 LOP3.LUT R6, R7, R6, RZ, 0x3c, !PT ;  /* 0x000000060706b212 */ /* 0x000fc800078e3cff */
[----:B------:R-:W-:Y:S01]  /*287f0*/  @!P3 LOP3.LUT R7, R7, R6, RZ, 0x3c, !PT ;  /* 0x000000060707b212 */ /* 0x000fe200078e3cff */
[----:B------:R-:W-:-:S07]  /*28800*/  IMAD.MOV.U32 R9, RZ, RZ, R14 ;  /* 0x000000ffff097224 */ /* 0x000fce00078e000e */
[----:B------:R-:W-:Y:S05]  /*28810*/  WARPSYNC.COLLECTIVE R15, `(.L_x_1875) ;  /* 0x000000000f087348 */ /* 0x000fea0003c00000 */
[----:B------:R0:W1:Y:S02]  /*28820*/  SHFL.IDX P6, R14, R13, R12, R11 ;  /* 0x0000000c0d0e7389 */ /* 0x00006400000c000b */
[----:B01----:R-:W-:Y:S01]  /*28830*/  ENDCOLLECTIVE ;  /* 0x000000000000791b */ /* 0x003fe20003800000 */
.L_x_1875:
[----:B------:R-:W-:Y:S01]  /*28840*/  @!PT LDS RZ, [RZ] ;  /* 0x00000000fffff984 */ /* 0x000fe20000000800 */
[----:B------:R-:W-:Y:S01]  /*28850*/  @!PT LDS RZ, [RZ] ;  /* 0x00000000fffff984 */ /* 0x000fe20000000800 */
[----:B------:R-:W-:Y:S01]  /*28860*/  @!PT LDS RZ, [RZ] ;  /* 0x00000000fffff984 */ /* 0x000fe20000000800 */
[----:B------:R0:W-:Y:S04]  /*28870*/  @!P3 LDGSTS.E.BYPASS.LTC128B.128 [R10+0x12400], desc[UR60][R6.64], !P2 ;  /* 0x12400000060abfae */ /* 0x0001e8000d101d7c */
[----:B------:R0:W-:Y:S04]  /*28880*/  @!P3 LDGSTS.E.BYPASS.LTC128B.128 [R10+0x16400], desc[UR60][R6.64+0x80], !P1 ;  /* 0x16400080060abfae */ /* 0x0001e8000c901d7c */
[----:B------:R0:W-:Y:S01]  /*28890*/  @!P3 LDGSTS.E.BYPASS.LTC128B.128 [R10+0x1a400], desc[UR60][R6.64+0x100], !P0 ;  /* 0x1a400100060abfae */ /* 0x0001e2000c101d7c */
[----:B------:R-:W-:Y:S01]  /*288a0*/  ISETP.GE.AND P3, PT, R5, R2, PT ;  /* 0x000000020500720c */ /* 0x000fe20003f66270 */
[----:B------:R-:W-:-:S02]  /*288b0*/  IMAD.MOV.U32 R13, RZ, RZ, R3 ;  /* 0x000000ffff0d7224 */ /* 0x000fc400078e0003 */
[----:B------:R-:W-:Y:S02]  /*288c0*/  IMAD.MOV.U32 R12, RZ, RZ, 0x2 ;  /* 0x00000002ff0c7424 */ /* 0x000fe400078e00ff */
[----:B------:R-:W-:-:S08]  /*288d0*/  IMAD.MOV.U32 R5, RZ, RZ, R14 ;  /* 0x000000ffff057224 */ /* 0x000fd000078e000e */
[----:B0-----:R-:W-:Y:S05]  /*288e0*/  WARPSYNC.COLLECTIVE R15, `(.L_x_1876) ;  /* 0x000000000f087348 */ /* 0x001fea0003c00000 */
[----:B------:R1:W2:Y:S02]  /*288f0*/  SHFL.IDX P6, R14, R13, R12, R11 ;  /* 0x0000000c0d0e7389 */ /* 0x0002a400000c000b */
[----:B012---:R-:W-:Y:S01]  /*28900*/  ENDCOLLECTIVE ;  /* 0x000000000000791b */ /* 0x007fe20003800000 */
.L_x_1876:
[----:B------:R-:W-:-:S05]  /*28910*/  @!P3 LEA R8, P5, R8, R5, 0x1 ;  /* 0x000000050808b211 */ /* 0x000fca00078a08ff */
[----:B------:R-:W-:Y:S02]  /*28920*/  @!P3 IMAD.X R5, RZ, RZ, R9, P5 ;  /* 0x000000ffff05b224 */ /* 0x000fe400028e0609 */
[----:B------:R-:W0:Y:S01]  /*28930*/  S2R R9, SR_TID.X ;  /* 0x0000000000097919 */ /* 0x000e220000002100 */
[----:B------:R-:W-:Y:S02]  /*28940*/  @!P3 IMAD.MOV.U32 R6, RZ, RZ, R8 ;  /* 0x000000ffff06b224 */ /* 0x000fe400078e0008 */
[----:B------:R-:W-:Y:S02]  /*28950*/  @!P3 IMAD.MOV.U32 R7, RZ, RZ, R5 ;  /* 0x000000ffff07b224 */ /* 0x000fe400078e0005 */
[----:B------:R-:W-:Y:S02]  /*28960*/  IMAD.MOV.U32 R13, RZ, RZ, R4 ;  /* 0x000000ffff0d7224 */ /* 0x000fe400078e0004 */
[----:B------:R-:W-:Y:S01]  /*28970*/  VIADD R5, R0, 0x20 ;  /* 0x0000002000057836 */ /* 0x000fe20000000000 */
[----:B------:R-:W-:Y:S01]  /*28980*/  @!PT LDS RZ, [RZ] ;  /* 0x00000000fffff984 */ /* 0x000fe20000000800 */
[----:B------:R-:W-:Y:S01]  /*28990*/  @!PT LDS RZ, [RZ] ;  /* 0x00000000fffff984 */ /* 0x000fe20000000800 */
[----:B------:R-:W-:Y:S01]  /*289a0*/  @!PT LDS RZ, [RZ] ;  /* 0x00000000fffff984 */ /* 0x000fe20000000800 */
[----:B------:R1:W-:Y:S04]  /*289b0*/  @!P3 LDGSTS.E.BYPASS.LTC128B.128 [R10+0x12c00], desc[UR60][R6.64], !P2 ;  /* 0x12c00000060abfae */ /* 0x0003e8000d101d7c */
[----:B------:R1:W-:Y:S01]  /*289c0*/  @!P3 LDGSTS.E.BYPASS.LTC128B.128 [R10+0x16c00], desc[UR60][R6.64+0x80], !P1 ;  /* 0x16c00080060abfae */ /* 0x0003e2000c901d7c */
[----:B------:R-:W-:-:S07]  /*289d0*/  IMAD.MOV.U32 R8, RZ, RZ, R14 ;  /* 0x000000ffff087224 */ /* 0x000fce00078e000e */
[----:B01----:R-:W-:Y:S05]  /*289e0*/  WARPSYNC.COLLECTIVE R15, `(.L_x_1877) ;  /* 0x000000000f087348 */ /* 0x003fea0003c00000 */
[----:B------:R2:W3:Y:S02]  /*289f0*/  SHFL.IDX P6, R14, R13, R12, R11 ;  /* 0x0000000c0d0e7389 */ /* 0x0004e400000c000b */
[----:B0123--:R-:W-:Y:S01]  /*28a00*/  ENDCOLLECTIVE ;  /* 0x000000000000791b */ /* 0x00ffe20003800000 */
.L_x_1877:
[----:B------:R-:W-:Y:S01]  /*28a10*/  @!PT LDS RZ, [RZ] ;  /* 0x00000000fffff984 */ /* 0x000fe20000000800 */
[----:B------:R-:W-:Y:S01]  /*28a20*/  @!PT LDS RZ, [RZ] ;  /* 0x00000000fffff984 */ /* 0x000fe20000000800 */
[----:B------:R-:W-:Y:S01]  /*28a30*/  @!PT LDS RZ, [RZ] ;  /* 0x00000000fffff984 */ /* 0x000fe20000000800 */
[----:B------:R0:W-:Y:S01]  /*28a40*/  @!P3 LDGSTS.E.BYPASS.LTC128B.128 [R10+0x1ac00], desc[UR60][R6.64+0x100], !P0 ;  /* 0x1ac00100060abfae */ /* 0x0001e2000c101d7c */
[----:B------:R-:W-:Y:S01]  /*28a50*/  ISETP.GE.AND P3, PT, R5, R2, PT ;  /* 0x000000020500720c */ /* 0x000fe20003f66270 */
[----:B------:R-:W-:Y:S02]  /*28a60*/  IMAD.MOV.U32 R13, RZ, RZ, R3 ;  /* 0x000000ffff0d7224 */ /* 0x000fe400078e0003 */
[----:B------:R-:W-:Y:S02]  /*28a70*/  IMAD.MOV.U32 R12, RZ, RZ, 0x3 ;  /* 0x00000003ff0c7424 */ /* 0x000fe400078e00ff */
[----:B------:R-:W-:-:S05]  /*28a80*/  IMAD.SHL.U32 R9, R9, 0x8, RZ ;  /* 0x0000000809097824 */ /* 0x000fca00078e00ff */
[----:B------:R-:W-:Y:S01]  /*28a90*/  LOP3.LUT R9, R9, 0x38, RZ, 0xc0, !PT ;  /* 0x0000003809097812 */ /* 0x000fe200078ec0ff */
[----:B0-----:R-:W-:-:S07]  /*28aa0*/  IMAD.MOV.U32 R5, RZ, RZ, R14 ;  /* 0x000000ffff057224 */ /* 0x001fce00078e000e */
[----:B------:R-:W-:Y:S05]  /*28ab0*/  WARPSYNC.COLLECTIVE R15, `(.L_x_1878) ;  /* 0x000000000f087348 */ /* 0x000fea0003c00000 */
[----:B------:R0:W1:Y:S02]  /*28ac0*/  SHFL.IDX P6, R14, R13, R12, R11 ;  /* 0x0000000c0d0e7389 */ /* 0x00006400000c000b */
[----:B01----:R-:W-:Y:S01]  /*28ad0*/  ENDCOLLECTIVE ;  /* 0x000000000000791b */ /* 0x003fe20003800000 */
.L_x_1878:
        /* <DEDUP_REMOVED lines=17> */
.L_x_1879:
[----:B------:R-:W-:Y:S02]  /*28bf0*/  IMAD.MOV.U32 R13, RZ, RZ, R3 ;  /* 0x000000ffff0d7224 */ /* 0x000fe400078e0003 */
[----:B------:R-:W-:Y:S02]  /*28c00*/  IMAD.MOV.U32 R12, RZ, RZ, 0x4 ;  /* 0x00000004ff0c7424 */ /* 0x000fe400078e00ff */
[----:B------:R-:W-:-:S07]  /*28c10*/  IMAD.MOV.U32 R5, RZ, RZ, R14 ;  /* 0x000000ffff057224 */ /* 0x000fce00078e000e */
[----:B------:R-:W-:Y:S05]  /*28c20*/  WARPSYNC.COLLECTIVE R15, `(.L_x_1880) ;  /* 0x000000000f087348 */ /* 0x000fea0003c00000 */
[----:B------:R0:W1:Y:S02]  /*28c30*/  SHFL.IDX P6, R14, R13, R12, R11 ;  /* 0x0000000c0d0e7389 */ /* 0x00006400000c000b */
[----:B01----:R-:W-:Y:S01]  /*28c40*/  ENDCOLLECTIVE ;  /* 0x000000000000791b */ /* 0x003fe20003800000 */
.L_x_1880:
        /* <DEDUP_REMOVED lines=17> */
.L_x_1881:
[----:B------:R-:W-:Y:S02]  /*28d60*/  IMAD.MOV.U32 R13, RZ, RZ, R3 ;  /* 0x000000ffff0d7224 */ /* 0x000fe400078e0003 */
[----:B------:R-:W-:Y:S02]  /*28d70*/  IMAD.MOV.U32 R12, RZ, RZ, 0x5 ;  /* 0x00000005ff0c7424 */ /* 0x000fe400078e00ff */
[----:B------:R-:W-:-:S07]  /*28d80*/  IMAD.MOV.U32 R5, RZ, RZ, R14 ;  /* 0x000000ffff057224 */ /* 0x000fce00078e000e */
[----:B------:R-:W-:Y:S05]  /*28d90*/  WARPSYNC.COLLECTIVE R15, `(.L_x_1882) ;  /* 0x000000000f087348 */ /* 0x000fea0003c00000 */
[----:B------:R0:W1:Y:S02]  /*28da0*/  SHFL.IDX P6, R14, R13, R12, R11 ;  /* 0x0000000c0d0e7389 */ /* 0x00006400000c000b */
[----:B01----:R-:W-:Y:S01]  /*28db0*/  ENDCOLLECTIVE ;  /* 0x000000000000791b */ /* 0x003fe20003800000 */
.L_x_1882:
        /* <DEDUP_REMOVED lines=17> */
.L_x_1883:
[----:B------:R-:W-:Y:S02]  /*28ed0*/  IMAD.MOV.U32 R13, RZ, RZ, R3 ;  /* 0x000000ffff0d7224 */ /* 0x000fe400078e0003 */
[----:B------:R-:W-:Y:S02]  /*28ee0*/  IMAD.MOV.U32 R12, RZ, RZ, 0x6 ;  /* 0x00000006ff0c7424 */ /* 0x000fe400078e00ff */
[----:B------:R-:W-:-:S07]  /*28ef0*/  IMAD.MOV.U32 R5, RZ, RZ, R14 ;  /* 0x000000ffff057224 */ /* 0x000fce00078e000e */
[----:B------:R-:W-:Y:S05]  /*28f00*/  WARPSYNC.COLLECTIVE R15, `(.L_x_1884) ;  /* 0x000000000f087348 */ /* 0x000fea0003c00000 */
[----:B------:R0:W1:Y:S02]  /*28f10*/  SHFL.IDX P6, R14, R13, R12, R11 ;  /* 0x0000000c0d0e7389 */ /* 0x00006400000c000b */
[----:B01----:R-:W-:Y:S01]  /*28f20*/  ENDCOLLECTIVE ;  /* 0x000000000000791b */ /* 0x003fe20003800000 */
.L_x_1884:
        /* <DEDUP_REMOVED lines=15> */
.L_x_1885:
        /* <DEDUP_REMOVED lines=8> */
.L_x_1886:
        /* <DEDUP_REMOVED lines=14> */
.L_x_1887:
[----:B------:R-:W-:Y:S01]  /*29180*/  @!PT LDS RZ, [RZ] ;  /* 0x00000000fffff984 */ /* 0x000fe20000000800 */
[----:B------:R-:W-:Y:S01]  /*29190*/  @!PT LDS RZ, [RZ] ;  /* 0x00000000fffff984 */ /* 0x000fe20000000800 */
[----:B------:R-:W-:Y:S01]  /*291a0*/  @!PT LDS RZ, [RZ] ;  /* 0x00000000fffff984 */ /* 0x000fe20000000800 */
[----:B------:R3:W-:Y:S01]  /*291b0*/  @!P4 LDGSTS.E.BYPASS.LTC128B.128 [R10+0x1d400], desc[UR60][R6.64+0x100], !P0 ;  /* 0x1d400100060acfae */ /* 0x0007e2000c101d7c */
[----:B------:R-:W-:Y:S01]  /*291c0*/  IMAD.MOV.U32 R3, RZ, RZ, R14 ;  /* 0x000000ffff037224 */ /* 0x000fe200078e000e */
[----:B------:R-:W-:Y:S06]  /*291d0*/  BRA `(.L_x_1888) ;  /* 0xffffffa000587947 */ /* 0x000fec000383ffff */
.L_x_1736:
[----:B----4-:R4:W0:Y:S02]  /*291e0*/  SYNCS.PHASECHK.TRANS64.TRYWAIT P0, [R19+URZ+0x30820], R0 ;  /* 0x03082000130075a7 */ /* 0x010824000800017f */
[----:B0-----:R-:W-:Y:S05]  /*291f0*/  @!P0 NANOSLEEP.SYNCS 0x989680 ;  /* 0x009896800000895d */ /* 0x001fea0003900000 */
[----:B------:R-:W0:Y:S02]  /*29200*/  @!P0 SYNCS.PHASECHK.TRANS64 P0, [R19+URZ+0x30820], R0 ;  /* 0x03082000130085a7 */ /* 0x000e24000800007f */
[----:B0-----:R-:W-:Y:S05]  /*29210*/  @!P0 BRA `(.L_x_1736) ;  /* 0xfffffffc00f08947 */ /* 0x001fea000383ffff */
[----:B------:R-:W-:Y:S05]  /*29220*/  BRA `(.L_x_1889) ;  /* 0xffffffa000d87947 */ /* 0x000fea000383ffff */
.L_x_1745:
[----:B-1----:R1:W2:Y:S02]  /*29230*/  SYNCS.PHASECHK.TRANS64.TRYWAIT P0, [R3+URZ+0x30840], R2 ;  /* 0x03084002030075a7 */ /* 0x0022a4000800017f */
[----:B--2---:R-:W-:Y:S05]  /*29240*/  @!P0 NANOSLEEP.SYNCS 0x989680 ;  /* 0x009896800000895d */ /* 0x004fea0003900000 */
[----:B------:R-:W2:Y:S02]  /*29250*/  @!P0 SYNCS.PHASECHK.TRANS64 P0, [R3+URZ+0x30840], R2 ;  /* 0x03084002030085a7 */ /* 0x000ea4000800007f */
[----:B--2---:R-:W-:Y:S05]  /*29260*/  @!P0 BRA `(.L_x_1745) ;  /* 0xfffffffc00f08947 */ /* 0x004fea000383ffff */
[----:B------:R-:W-:Y:S05]  /*29270*/  BRA `(.L_x_1890) ;  /* 0xffffffa400cc7947 */ /* 0x000fea000383ffff */
.L_x_1752:
[----:B0-----:R0:W1:Y:S02]  /*29280*/  SYNCS.PHASECHK.TRANS64.TRYWAIT P0, [R3+URZ+0x60], R2 ;  /* 0x00006002030075a7 */ /* 0x001064000800017f */
[----:B-1----:R-:W-:Y:S05]  /*29290*/  @!P0 NANOSLEEP.SYNCS 0x989680 ;  /* 0x009896800000895d */ /* 0x002fea0003900000 */
[----:B------:R-:W1:Y:S02]  /*292a0*/  @!P0 SYNCS.PHASECHK.TRANS64 P0, [R3+URZ+0x60], R2 ;  /* 0x00006002030085a7 */ /* 0x000e64000800007f */
[----:B-1----:R-:W-:Y:S05]  /*292b0*/  @!P0 BRA `(.L_x_1752) ;  /* 0xfffffffc00f08947 */ /* 0x002fea000383ffff */
[----:B------:R-:W-:Y:S05]  /*292c0*/  BRA `(.L_x_1891) ;  /* 0xffffffa800e47947 */ /* 0x000fea000383ffff */
.L_x_1762:
[----:B--2---:R2:W3:Y:S02]  /*292d0*/  SYNCS.PHASECHK.TRANS64.TRYWAIT P0, [R3+URZ+0x30840], R2 ;  /* 0x03084002030075a7 */ /* 0x0044e4000800017f */
[----:B---3--:R-:W-:Y:S05]  /*292e0*/  @!P0 NANOSLEEP.SYNCS 0x989680 ;  /* 0x009896800000895d */ /* 0x008fea0003900000 */
[----:B------:R-:W3:Y:S02]  /*292f0*/  @!P0 SYNCS.PHASECHK.TRANS64 P0, [R3+URZ+0x30840], R2 ;  /* 0x03084002030085a7 */ /* 0x000ee4000800007f */
[----:B---3--:R-:W-:Y:S05]  /*29300*/  @!P0 BRA `(.L_x_1762) ;  /* 0xfffffffc00f08947 */ /* 0x008fea000383ffff */
[----:B------:R-:W-:Y:S05]  /*29310*/  BRA `(.L_x_1892) ;  /* 0xffffffb000b07947 */ /* 0x000fea000383ffff */
.L_x_1769:
[----:B0-----:R0:W2:Y:S02]  /*29320*/  SYNCS.PHASECHK.TRANS64.TRYWAIT P0, [R2+URZ+0x60], R3 ;  /* 0x00006003020075a7 */ /* 0x0010a4000800017f */
[----:B--2---:R-:W-:Y:S05]  /*29330*/  @!P0 NANOSLEEP.SYNCS 0x989680 ;  /* 0x009896800000895d */ /* 0x004fea0003900000 */
[----:B------:R-:W2:Y:S02]  /*29340*/  @!P0 SYNCS.PHASECHK.TRANS64 P0, [R2+URZ+0x60], R3 ;  /* 0x00006003020085a7 */ /* 0x000ea4000800007f */
[----:B--2---:R-:W-:Y:S05]  /*29350*/  @!P0 BRA `(.L_x_1769) ;  /* 0xfffffffc00f08947 */ /* 0x004fea000383ffff */
[----:B------:R-:W-:Y:S05]  /*29360*/  BRA `(.L_x_1893) ;  /* 0xffffffb400c87947 */ /* 0x000fea000383ffff */
.L_x_1779:
[----:B---3--:R3:W4:Y:S02]  /*29370*/  SYNCS.PHASECHK.TRANS64.TRYWAIT P0, [R2+URZ+0x30840], R3 ;  /* 0x03084003020075a7 */ /* 0x008724000800017f */
[----:B----4-:R-:W-:Y:S05]  /*29380*/  @!P0 NANOSLEEP.SYNCS 0x989680 ;  /* 0x009896800000895d */ /* 0x010fea0003900000 */
[----:B------:R-:W4:Y:S02]  /*29390*/  @!P0 SYNCS.PHASECHK.TRANS64 P0, [R2+URZ+0x30840], R3 ;  /* 0x03084003020085a7 */ /* 0x000f24000800007f */
[----:B----4-:R-:W-:Y:S05]  /*293a0*/  @!P0 BRA `(.L_x_1779) ;  /* 0xfffffffc00f08947 */ /* 0x010fea000383ffff */
[----:B------:R-:W-:Y:S05]  /*293b0*/  BRA `(.L_x_1894) ;  /* 0xffffffbc00687947 */ /* 0x000fea000383ffff */
.L_x_1786:
[----:B0-----:R0:W2:Y:S02]  /*293c0*/  SYNCS.PHASECHK.TRANS64.TRYWAIT P0, [R2+URZ+0x60], R5 ;  /* 0x00006005020075a7 */ /* 0x0010a4000800017f */
[----:B--2---:R-:W-:Y:S05]  /*293d0*/  @!P0 NANOSLEEP.SYNCS 0x989680 ;  /* 0x009896800000895d */ /* 0x004fea0003900000 */
[----:B------:R-:W2:Y:S02]  /*293e0*/  @!P0 SYNCS.PHASECHK.TRANS64 P0, [R2+URZ+0x60], R5 ;  /* 0x00006005020085a7 */ /* 0x000ea4000800007f */
[----:B--2---:R-:W-:Y:S05]  /*293f0*/  @!P0 BRA `(.L_x_1786) ;  /* 0xfffffffc00f08947 */ /* 0x004fea000383ffff */
[----:B------:R-:W-:Y:S05]  /*29400*/  BRA `(.L_x_1895) ;  /* 0xffffffc000807947 */ /* 0x000fea000383ffff */
.L_x_1798:
[----:B--2---:R2:W4:Y:S02]  /*29410*/  SYNCS.PHASECHK.TRANS64.TRYWAIT P0, [R0+URZ+0x30860], R2 ;  /* 0x03086002000075a7 */ /* 0x004524000800017f */
[----:B----4-:R-:W-:Y:S05]  /*29420*/  @!P0 NANOSLEEP.SYNCS 0x989680 ;  /* 0x009896800000895d */ /* 0x010fea0003900000 */
[----:B------:R-:W4:Y:S02]  /*29430*/  @!P0 SYNCS.PHASECHK.TRANS64 P0, [R0+URZ+0x30860], R2 ;  /* 0x03086002000085a7 */ /* 0x000f24000800007f */
[----:B----4-:R-:W-:Y:S05]  /*29440*/  @!P0 BRA `(.L_x_1798) ;  /* 0xfffffffc00f08947 */ /* 0x010fea000383ffff */
[----:B------:R-:W-:Y:S05]  /*29450*/  BRA `(.L_x_1896) ;  /* 0xffffffc800087947 */ /* 0x000fea000383ffff */
.L_x_1806:
[----:B------:R-:W4:Y:S01]  /*29460*/  LDL R0, [R1+0x2d0] ;  /* 0x0002d00001007983 */ /* 0x000f220000100800 */
[----:B------:R-:W-:Y:S01]  /*29470*/  BSSY B0, `(.L_x_1897) ;  /* 0x0000008000007945 */ /* 0x000fe20003800000 */
[----:B0-----:R-:W-:Y:S02]  /*29480*/  IMAD.MOV.U32 R12, RZ, RZ, RZ ;  /* 0x000000ffff0c7224 */ /* 0x001fe400078e00ff */
[----:B------:R-:W-:Y:S02]  /*29490*/  IMAD.MOV.U32 R11, RZ, RZ, 0x1f ;  /* 0x0000001fff0b7424 */ /* 0x000fe400078e00ff */
[----:B------:R-:W-:Y:S02]  /*294a0*/  IMAD.MOV.U32 R15, RZ, RZ, -0x1 ;  /* 0xffffffffff0f7424 */ /* 0x000fe400078e00ff */
[----:B----4-:R-:W-:-:S07]  /*294b0*/  IMAD.MOV.U32 R13, RZ, RZ, R0 ;  /* 0x000000ffff0d7224 */ /* 0x010fce00078e0000 */
[----:B--23--:R-:W-:Y:S05]  /*294c0*/  WARPSYNC.COLLECTIVE R15, `(.L_x_1898) ;  /* 0x000000000f087348 */ /* 0x00cfea0003c00000 */
[----:B------:R0:W1:Y:S02]  /*294d0*/  SHFL.IDX P6, R14, R13, R12, R11 ;  /* 0x0000000c0d0e7389 */ /* 0x00006400000c000b */
[----:B0123--:R-:W-:Y:S01]  /*294e0*/  ENDCOLLECTIVE ;  /* 0x000000000000791b */ /* 0x00ffe20003800000 */
.L_x_1898:
[----:B------:R-:W-:Y:S05]  /*294f0*/  BSYNC B0 ;  /* 0x0000000000007941 */ /* 0x000fea0003800000 */
.L_x_1897:
        /* <DEDUP_REMOVED lines=9> */
.L_x_1899:
        /* <DEDUP_REMOVED lines=26> */
.L_x_1900:
        /* <DEDUP_REMOVED lines=8> */
.L_x_1901:
        /* <DEDUP_REMOVED lines=8> */
.L_x_1902:
        /* <DEDUP_REMOVED lines=8> */
.L_x_1903:
        /* <DEDUP_REMOVED lines=8> */
.L_x_1904:
        /* <DEDUP_REMOVED lines=9> */
.L_x_1905:
[----:B------:R-:W-:Y:S01]  /*299c0*/  IMAD.MOV.U32 R9, RZ, RZ, R14 ;  /* 0x000000ffff097224 */ /* 0x000fe200078e000e */
[----:B------:R-:W-:Y:S06]  /*299d0*/  BRA `(.L_x_1906) ;  /* 0xffffffc800bc7947 */ /* 0x000fec000383ffff */
.L_x_1809:
[----:B------:R-:W-:Y:S01]  /*299e0*/  BSSY B0, `(.L_x_1907) ;  /* 0x0000008000007945 */ /* 0x000fe20003800000 */
[----:B------:R-:W-:Y:S02]  /*299f0*/  IMAD.MOV.U32 R13, RZ, RZ, R2 ;  /* 0x000000ffff0d7224 */ /* 0x000fe400078e0002 */
[----:B------:R-:W-:Y:S02]  /*29a00*/  IMAD.MOV.U32 R12, RZ, RZ, 0x1 ;  /* 0x00000001ff0c7424 */ /* 0x000fe400078e00ff */
[----:B------:R-:W-:Y:S02]  /*29a10*/  IMAD.MOV.U32 R11, RZ, RZ, RZ ;  /* 0x000000ffff0b7224 */ /* 0x000fe400078e00ff */
[----:B------:R-:W-:-:S07]  /*29a20*/  IMAD.MOV.U32 R15, RZ, RZ, -0x1 ;  /* 0xffffffffff0f7424 */ /* 0x000fce00078e00ff */
[----:B0-2---:R-:W-:Y:S05]  /*29a30*/  WARPSYNC.COLLECTIVE R15, `(.L_x_1908) ;  /* 0x000000000f087348 */ /* 0x005fea0003c00000 */
[----:B------:R1:W3:Y:S02]  /*29a40*/  SHFL.UP P6, R14, R13, R12, R11 ;  /* 0x0400000c0d0e7389 */ /* 0x0002e400000c000b */
[----:B0123--:R-:W-:Y:S01]  /*29a50*/  ENDCOLLECTIVE ;  /* 0x000000000000791b */ /* 0x00ffe20003800000 */
.L_x_1908:
[----:B------:R-:W-:Y:S05]  /*29a60*/  BSYNC B0 ;  /* 0x0000000000007941 */ /* 0x000fea0003800000 */
.L_x_1907:
        /* <DEDUP_REMOVED lines=10> */
.L_x_1909:
        /* <DEDUP_REMOVED lines=8> */
.L_x_1910:
        /* <DEDUP_REMOVED lines=8> */
.L_x_1911:
        /* <DEDUP_REMOVED lines=8> */
.L_x_1912:
        /* <DEDUP_REMOVED lines=9> */
.L_x_1913:
[----:B------:R-:W-:Y:S01]  /*29d20*/  IMAD.MOV.U32 R9, RZ, RZ, R14 ;  /* 0x000000ffff097224 */ /* 0x000fe200078e000e */
[----:B------:R-:W-:Y:S06]  /*29d30*/  BRA `(.L_x_1914) ;  /* 0xffffffc800907947 */ /* 0x000fec000383ffff */
.L_x_1811:
[----:B------:R-:W-:Y:S01]  /*29d40*/  BSSY B0, `(.L_x_1915) ;  /* 0x0000006000007945 */ /* 0x000fe20003800000 */
[----:B------:R-:W-:Y:S01]  /*29d50*/  PLOP3.LUT P6, PT, P6, PT, PT, 0x8, 0x0 ;  /* 0x000000000000781c */ /* 0x000fe200037ce170 */
[----:B------:R-:W-:-:S12]  /*29d60*/  IMAD.MOV.U32 R15, RZ, RZ, -0x1 ;  /* 0xffffffffff0f7424 */ /* 0x000fd800078e00ff */
[----:B0-2---:R-:W-:Y:S05]  /*29d70*/  WARPSYNC.COLLECTIVE R15, `(.L_x_1916) ;  /* 0x000000000f087348 */ /* 0x005fea0003c00000 */
[----:B------:R-:W-:Y:S01]  /*29d80*/  VOTE.ANY R14, PT, P6 ;  /* 0x00000000000e7806 */ /* 0x000fe200030e0100 */
[----:B0-2---:R-:W-:Y:S06]  /*29d90*/  ENDCOLLECTIVE ;  /* 0x000000000000791b */ /* 0x005fec0003800000 */
.L_x_1916:
[----:B------:R-:W-:Y:S05]  /*29da0*/  BSYNC B0 ;  /* 0x0000000000007941 */ /* 0x000fea0003800000 */
.L_x_1915:
        /* <DEDUP_REMOVED lines=10> */
.L_x_1917:
[----:B------:R-:W-:Y:S02]  /*29e50*/  IMAD.MOV.U32 R13, RZ, RZ, R6 ;  /* 0x000000ffff0d7224 */ /* 0x000fe400078e0006 */
[----:B------:R-:W-:-:S07]  /*29e60*/  IMAD.MOV.U32 R4, RZ, RZ, R14 ;  /* 0x000000ffff047224 */ /* 0x000fce00078e000e */
[----:B------:R-:W-:Y:S05]  /*29e70*/  WARPSYNC.COLLECTIVE R15, `(.L_x_1918) ;  /* 0x000000000f087348 */ /* 0x000fea0003c00000 */
[----:B------:R0:W1:Y:S02]  /*29e80*/  SHFL.IDX P6, R14, R13, R12, R11 ;  /* 0x0000000c0d0e7389 */ /* 0x00006400000c000b */
[----:B01----:R-:W-:Y:S01]  /*29e90*/  ENDCOLLECTIVE ;  /* 0x000000000000791b */ /* 0x003fe20003800000 */
.L_x_1918:
[----:B------:R-:W-:Y:S02]  /*29ea0*/  IMAD.MOV.U32 R6, RZ, RZ, R14 ;  /* 0x000000ffff067224 */ /* 0x000fe400078e000e */
[----:B------:R-:W-:-:S05]  /*29eb0*/  IMAD.IADD R10, R3, 0x1, R10 ;  /* 0x00000001030a7824 */ /* 0x000fca00078e020a */
[----:B------:R0:W-:Y:S01]  /*29ec0*/  STL [R1+0x2dc], R10 ;  /* 0x0002dc0a01007387 */ /* 0x0001e20000100800 */
[----:B------:R-:W-:Y:S05]  /*29ed0*/  BRA `(.L_x_1919) ;  /* 0xffffffc800707947 */ /* 0x000fea000383ffff */
.L_x_1813:
[----:B------:R-:W-:Y:S01]  /*29ee0*/  BSSY B0, `(.L_x_1920) ;  /* 0x0000008000007945 */ /* 0x000fe20003800000 */
[----:B------:R-:W-:Y:S02]  /*29ef0*/  IMAD.MOV.U32 R13, RZ, RZ, R7 ;  /* 0x000000ffff0d7224 */ /* 0x000fe400078e0007 */
[----:B------:R-:W-:Y:S02]  /*29f00*/  IMAD.MOV.U32 R12, RZ, RZ, R3 ;  /* 0x000000ffff0c7224 */ /* 0x000fe400078e0003 */
[----:B------:R-:W-:Y:S02]  /*29f10*/  IMAD.MOV.U32 R11, RZ, RZ, 0x1f ;  /* 0x0000001fff0b7424 */ /* 0x000fe400078e00ff */
[----:B------:R-:W-:-:S07]  /*29f20*/  IMAD.MOV.U32 R15, RZ, RZ, -0x1 ;  /* 0xffffffffff0f7424 */ /* 0x000fce00078e00ff */
[----:B0-2---:R-:W-:Y:S05]  /*29f30*/  WARPSYNC.COLLECTIVE R15, `(.L_x_1921) ;  /* 0x000000000f087348 */ /* 0x005fea0003c00000 */
[----:B------:R1:W3:Y:S02]  /*29f40*/  SHFL.IDX P6, R14, R13, R12, R11 ;  /* 0x0000000c0d0e7389 */ /* 0x0002e400000c000b */
[----:B0123--:R-:W-:Y:S01]  /*29f50*/  ENDCOLLECTIVE ;  /* 0x000000000000791b */ /* 0x00ffe20003800000 */
.L_x_1921:
[----:B------:R-:W-:Y:S05]  /*29f60*/  BSYNC B0 ;  /* 0x0000000000007941 */ /* 0x000fea0003800000 */
.L_x_1920:
[----:B------:R-:W-:Y:S01]  /*29f70*/  IMAD.MOV.U32 R3, RZ, RZ, R14 ;  /* 0x000000ffff037224 */ /* 0x000fe200078e000e */
[----:B------:R-:W-:Y:S06]  /*29f80*/  BRA `(.L_x_1922) ;  /* 0xffffffc8005c7947 */ /* 0x000fec000383ffff */
.L_x_1819:
[----:B0-----:R0:W1:Y:S02]  /*29f90*/  SYNCS.PHASECHK.TRANS64.TRYWAIT P0, [R0+URZ+0x30820], R3 ;  /* 0x03082003000075a7 */ /* 0x001064000800017f */
[----:B-1----:R-:W-:Y:S05]  /*29fa0*/  @!P0 NANOSLEEP.SYNCS 0x989680 ;  /* 0x009896800000895d */ /* 0x002fea0003900000 */
[----:B------:R-:W1:Y:S02]  /*29fb0*/  @!P0 SYNCS.PHASECHK.TRANS64 P0, [R0+URZ+0x30820], R3 ;  /* 0x03082003000085a7 */ /* 0x000e64000800007f */
[----:B-1----:R-:W-:Y:S05]  /*29fc0*/  @!P0 BRA `(.L_x_1819) ;  /* 0xfffffffc00f08947 */ /* 0x002fea000383ffff */
[----:B------:R-:W-:Y:S05]  /*29fd0*/  BRA `(.L_x_1923) ;  /* 0xffffffd000fc7947 */ /* 0x000fea000383ffff */
.L_x_1820:
        /* <DEDUP_REMOVED lines=11> */
.L_x_1925:
[----:B------:R-:W-:Y:S05]  /*2a090*/  BSYNC B0 ;  /* 0x0000000000007941 */ /* 0x000fea0003800000 */
.L_x_1924:
[----:B------:R-:W-:Y:S05]  /*2a0a0*/  BRA `(.L_x_1926) ;  /* 0xffffffd000e47947 */ /* 0x000fea000383ffff */
.L_x_1823:
[----:B------:R-:W-:Y:S01]  /*2a0b0*/  BSSY B1, `(.L_x_1927) ;  /* 0x0000006000017945 */ /* 0x000fe20003800000 */
[----:B------:R-:W-:-:S07]  /*2a0c0*/  IMAD.MOV.U32 R15, RZ, RZ, -0x1 ;  /* 0xffffffffff0f7424 */ /* 0x000fce00078e00ff */
[----:B012---:R-:W-:Y:S05]  /*2a0d0*/  WARPSYNC.COLLECTIVE R15, `(.L_x_1928) ;  /* 0x000000000f0c7348 */ /* 0x007fea0003c00000 */
[----:B------:R-:W-:Y:S02]  /*2a0e0*/  ELECT P6, UR62, PT ;  /* 0x00000000003e782f */ /* 0x000fe400038c0000 */
[----:B------:R-:W-:Y:S01]  /*2a0f0*/  MOV R14, UR62 ;  /* 0x0000003e000e7c02 */ /* 0x000fe20008000f00 */
[----:B012---:R-:W-:Y:S10]  /*2a100*/  ENDCOLLECTIVE ;  /* 0x000000000000791b */ /* 0x007ff40003800000 */
.L_x_1928:
[----:B------:R-:W-:Y:S05]  /*2a110*/  BSYNC B1 ;  /* 0x0000000000017941 */ /* 0x000fea0003800000 */
.L_x_1927:
[----:B------:R-:W-:Y:S05]  /*2a120*/  BRA `(.L_x_1929) ;  /* 0xffffffd000dc7947 */ /* 0x000fea000383ffff */
.L_x_1825:
[----:B0-----:R0:W1:Y:S02]  /*2a130*/  SYNCS.PHASECHK.TRANS64.TRYWAIT P0, [R6+URZ], R5 ;  /* 0x00000005060075a7 */ /* 0x001064000800017f */
[----:B-1----:R-:W-:Y:S05]  /*2a140*/  @!P0 NANOSLEEP.SYNCS 0x989680 ;  /* 0x009896800000895d */ /* 0x002fea0003900000 */
[----:B------:R-:W1:Y:S02]  /*2a150*/  @!P0 SYNCS.PHASECHK.TRANS64 P0, [R6+URZ], R5 ;  /* 0x00000005060085a7 */ /* 0x000e64000800007f */
[----:B-1----:R-:W-:Y:S05]  /*2a160*/  @!P0 BRA `(.L_x_1825) ;  /* 0xfffffffc00f08947 */ /* 0x002fea000383ffff */
[----:B------:R-:W-:Y:S05]  /*2a170*/  BRA `(.L_x_1930) ;  /* 0xffffffd400207947 */ /* 0x000fea000383ffff */
.L_x_1826:
[----:B-1----:R1:W3:Y:S02]  /*2a180*/  SYNCS.PHASECHK.TRANS64.TRYWAIT P0, [R7+URZ], R2 ;  /* 0x00000002070075a7 */ /* 0x0022e4000800017f */
[----:B---3--:R-:W-:Y:S05]  /*2a190*/  @!P0 NANOSLEEP.SYNCS 0x989680 ;  /* 0x009896800000895d */ /* 0x008fea0003900000 */
[----:B------:R-:W3:Y:S02]  /*2a1a0*/  @!P0 SYNCS.PHASECHK.TRANS64 P0, [R7+URZ], R2 ;  /* 0x00000002070085a7 */ /* 0x000ee4000800007f */
[----:B---3--:R-:W-:Y:S05]  /*2a1b0*/  @!P0 BRA `(.L_x_1826) ;  /* 0xfffffffc00f08947 */ /* 0x008fea000383ffff */
[----:B------:R-:W-:Y:S05]  /*2a1c0*/  BRA `(.L_x_1931) ;  /* 0xffffffd400147947 */ /* 0x000fea000383ffff */
.L_x_1828:
[----:B---3--:R3:W4:Y:S02]  /*2a1d0*/  SYNCS.PHASECHK.TRANS64.TRYWAIT P0, [R4+URZ], R5 ;  /* 0x00000005040075a7 */ /* 0x008724000800017f */
[----:B----4-:R-:W-:Y:S05]  /*2a1e0*/  @!P0 NANOSLEEP.SYNCS 0x989680 ;  /* 0x009896800000895d */ /* 0x010fea0003900000 */
[----:B------:R-:W4:Y:S02]  /*2a1f0*/  @!P0 SYNCS.PHASECHK.TRANS64 P0, [R4+URZ], R5 ;  /* 0x00000005040085a7 */ /* 0x000f24000800007f */
[----:B----4-:R-:W-:Y:S05]  /*2a200*/  @!P0 BRA `(.L_x_1828) ;  /* 0xfffffffc00f08947 */ /* 0x010fea000383ffff */
[----:B------:R-:W-:Y:S05]  /*2a210*/  BRA `(.L_x_1932) ;  /* 0xffffffd4001c7947 */ /* 0x000fea000383ffff */
        .type           $_ZN7cutlass13device_kernelIN5flash11enable_sm90INS1_16FlashAttnFwdSm90INS1_25CollectiveMainloopFwdSm90ILi2EN4cute5tupleIJNS5_1CILi1EEES8_S8_EEENS6_IJNS7_ILi128EEENS7_ILi96EEENS7_ILi192EEEEEELi192ENS_10bfloat16_tEfNS_4arch4Sm90ELb0ELb1ELb1ELb1ELb0ELb1ELb0ELb1ELb1ELb1ELb1ELb0EEENS1_21CollectiveEpilogueFwdINS6_IJSA_SC_SB_EEES9_SE_SG_Li256ELb1ELb1ELb1ELb0EEENS1_36VarlenDynamicPersistentTileSchedulerILi128ELi96ELi256ELi128ELb1ELb1ELb1ELb1ELb0ELb1EEEEEEEEEvNT_6ParamsE$_ZZN5flash25CollectiveMainloopFwdSm90ILi2EN4cute5tupleIJNS1_1CILi1EEES4_S4_EEENS2_IJNS3_ILi128EEENS3_ILi96EEENS3_ILi192EEEEEELi192EN7cutlass10bfloat16_tEfNSA_4arch4Sm90ELb0ELb1ELb1ELb1ELb0ELb1ELb0ELb1ELb1ELb1ELb1ELb0EE12store_kv_newINS_16FlashAttnFwdSm90ISE_NS_21CollectiveEpilogueFwdINS2_IJS6_S8_S7_EEES5_SB_SD_Li256ELb1ELb1ELb1ELb0EEENS_36VarlenDynamicPersistentTileSchedulerILi128ELi96ELi256ELi128ELb1ELb1ELb1ELb1ELb0ELb1EEEE13SharedStorageEEEbRKNSE_6ParamsENSA_25PipelineTmaAsyncNoClusterILi2ENSA_16PipelineTmaAsyncILi2EEEEESU_RNSA_13PipelineStateILj2EEEiRT_RKNS_16SeqlenInfoQKNewKILb1ELb1EEENS2_IJiiiiEEEENKUliRKT_E_clISW_EEDaiS17_,@function
        .size           $_ZN7cutlass13device_kernelIN5flash11enable_sm90INS1_16FlashAttnFwdSm90INS1_25CollectiveMainloopFwdSm90ILi2EN4cute5tupleIJNS5_1CILi1EEES8_S8_EEENS6_IJNS7_ILi128EEENS7_ILi96EEENS7_ILi192EEEEEELi192ENS_10bfloat16_tEfNS_4arch4Sm90ELb0ELb1ELb1ELb1ELb0ELb1ELb0ELb1ELb1ELb1ELb1ELb0EEENS1_21CollectiveEpilogueFwdINS6_IJSA_SC_SB_EEES9_SE_SG_Li256ELb1ELb1ELb1ELb0EEENS1_36VarlenDynamicPersistentTileSchedulerILi128ELi96ELi256ELi128ELb1ELb1ELb1ELb1ELb0ELb1EEEEEEEEEvNT_6ParamsE$_ZZN5flash25CollectiveMainloopFwdSm90ILi2EN4cute5tupleIJNS1_1CILi1EEES4_S4_EEENS2_IJNS3_ILi128EEENS3_ILi96EEENS3_ILi192EEEEEELi192EN7cutlass10bfloat16_tEfNSA_4arch4Sm90ELb0ELb1ELb1ELb1ELb0ELb1ELb0ELb1ELb1ELb1ELb1ELb0EE12store_kv_newINS_16FlashAttnFwdSm90ISE_NS_21CollectiveEpilogueFwdINS2_IJS6_S8_S7_EEES5_SB_SD_Li256ELb1ELb1ELb1ELb0EEENS_36VarlenDynamicPersistentTileSchedulerILi128ELi96ELi256ELi128ELb1ELb1ELb1ELb1ELb0ELb1EEEE13SharedStorageEEEbRKNSE_6ParamsENSA_25PipelineTmaAsyncNoClusterILi2ENSA_16PipelineTmaAsyncILi2EEEEESU_RNSA_13PipelineStateILj2EEEiRT_RKNS_16SeqlenInfoQKNewKILb1ELb1EEENS2_IJiiiiEEEENKUliRKT_E_clISW_EEDaiS17_,(.L_x_3021 - $_ZN7cutlass13device_kernelIN5flash11enable_sm90INS1_16FlashAttnFwdSm90INS1_25CollectiveMainloopFwdSm90ILi2EN4cute5tupleIJNS5_1CILi1EEES8_S8_EEENS6_IJNS7_ILi128EEENS7_ILi96EEENS7_ILi192EEEEEELi192ENS_10bfloat16_tEfNS_4arch4Sm90ELb0ELb1ELb1ELb1ELb0ELb1ELb0ELb1ELb1ELb1ELb1ELb0EEENS1_21CollectiveEpilogueFwdINS6_IJSA_SC_SB_EEES9_SE_SG_Li256ELb1ELb1ELb1ELb0EEENS1_36VarlenDynamicPersistentTileSchedulerILi128ELi96ELi256ELi128ELb1ELb1ELb1ELb1ELb0ELb1EEEEEEEEEvNT_6ParamsE$_ZZN5flash25CollectiveMainloopFwdSm90ILi2EN4cute5tupleIJNS1_1CILi1EEES4_S4_EEENS2_IJNS3_ILi128EEENS3_ILi96EEENS3_ILi192EEEEEELi192EN7cutlass10bfloat16_tEfNSA_4arch4Sm90ELb0ELb1ELb1ELb1ELb0ELb1ELb0ELb1ELb1ELb1ELb1ELb0EE12store_kv_newINS_16FlashAttnFwdSm90ISE_NS_21CollectiveEpilogueFwdINS2_IJS6_S8_S7_EEES5_SB_SD_Li256ELb1ELb1ELb1ELb0EEENS_36VarlenDynamicPersistentTileSchedulerILi128ELi96ELi256ELi128ELb1ELb1ELb1ELb1ELb0ELb1EEEE13SharedStorageEEEbRKNSE_6ParamsENSA_25PipelineTmaAsyncNoClusterILi2ENSA_16PipelineTmaAsyncILi2EEEEESU_RNSA_13PipelineStateILj2EEEiRT_RKNS_16SeqlenInfoQKNewKILb1ELb1EEENS2_IJiiiiEEEENKUliRKT_E_clISW_EEDaiS17_)
$_ZN7cutlass13device_kernelIN5flash11enable_sm90INS1_16FlashAttnFwdSm90INS1_25CollectiveMainloopFwdSm90ILi2EN4cute5tupleIJNS5_1CILi1EEES8_S8_EEENS6_IJNS7_ILi128EEENS7_ILi96EEENS7_ILi192EEEEEELi192ENS_10bfloat16_tEfNS_4arch4Sm90ELb0ELb1ELb1ELb1ELb0ELb1ELb0ELb1ELb1ELb1ELb1ELb0EEENS1_21CollectiveEpilogueFwdINS6_IJSA_SC_SB_EEES9_SE_SG_Li256ELb1ELb1ELb1ELb0EEENS1_36VarlenDynamicPersistentTileSchedulerILi128ELi96ELi256ELi128ELb1ELb1ELb1ELb1ELb0ELb1EEEEEEEEEvNT_6ParamsE$_ZZN5flash25CollectiveMainloopFwdSm90ILi2EN4cute5tupleIJNS1_1CILi1EEES4_S4_EEENS2_IJNS3_ILi128EEENS3_ILi96EEENS3_ILi192EEEEEELi192EN7cutlass10bfloat16_tEfNSA_4arch4Sm90ELb0ELb1ELb1ELb1ELb0ELb1ELb0ELb1ELb1ELb1ELb1ELb0EE12store_kv_newINS_16FlashAttnFwdSm90ISE_NS_21CollectiveEpilogueFwdINS2_IJS6_S8_S7_EEES5_SB_SD_Li256ELb1ELb1ELb1ELb0EEENS_36VarlenDynamicPersistentTileSchedulerILi128ELi96ELi256ELi128ELb1ELb1ELb1ELb1ELb0ELb1EEEE13SharedStorageEEEbRKNSE_6ParamsENSA_25PipelineTmaAsyncNoClusterILi2ENSA_16PipelineTmaAsyncILi2EEEEESU_RNSA_13PipelineStateILj2EEEiRT_RKNS_16SeqlenInfoQKNewKILb1ELb1EEENS2_IJiiiiEEEENKUliRKT_E_clISW_EEDaiS17_:
[----:B------:R-:W-:Y:S05]  /*2a220*/  YIELD ;  /* 0x0000000000007946 */ /* 0x000fea0003800000 */
[----:B------:R-:W-:Y:S02]  /*2a230*/  ULDC UR4, c[0x0][0x20] ;  /* 0x0000080000047ab9 */ /* 0x000fe40000000800 */
[----:B------:R-:W-:-:S05]  /*2a240*/  VIADD R79, R0, -UR4 ;  /* 0x80000004004f7c36 */ /* 0x000fca0008000000 */
[----:B------:R-:W2:Y:S01]  /*2a250*/  LDL.64 R8, [R79+0x8] ;  /* 0x000008004f087983 */ /* 0x000ea20000100a00 */
[----:B------:R-:W0:Y:S02]  /*2a260*/  LDC.64 R82, c[0x0][0x208] ;  /* 0x00008200ff527b82 */ /* 0x000e240000000a00 */
[----:B0-----:R-:W-:Y:S02]  /*2a270*/  R2UR UR6, R82 ;  /* 0x00000000520672ca */ /* 0x001fe400000e0000 */
[----:B------:R-:W-:-:S13]  /*2a280*/  R2UR UR7, R83 ;  /* 0x00000000530772ca */ /* 0x000fda00000e0000 */
[----:B--2---:R-:W2:Y:S01]  /*2a290*/  LD.E R10, desc[UR6][R8.64+0x174] ;  /* 0x00017406080a7980 */ /* 0x004ea2000c101900 */
[----:B------:R-:W-:Y:S01]  /*2a2a0*/  VIADD R80, R80, -UR4 ;  /* 0x8000000450507c36 */ /* 0x000fe20008000000 */
[----:B------:R-:W-:Y:S01]  /*2a2b0*/  BSSY B0, `(.L_x_1933) ;  /* 0x0000a78000007945 */ /* 0x000fe20003800000 */
[----:B--2---:R-:W-:-:S13]  /*2a2c0*/  ISETP.GE.AND P0, PT, R10, 0x1, PT ;  /* 0x000000010a00780c */ /* 0x004fda0003f06270 */
[----:B------:R-:W-:Y:S05]  /*2a2d0*/  @!P0 BRA `(.L_x_1934) ;  /* 0x0000009800ac8947 */ /* 0x000fea0003800000 */
[----:B------:R-:W2:Y:S01]  /*2a2e0*/  LDL.64 R10, [R79+0x40] ;  /* 0x000040004f0a7983 */ /* 0x000ea20000100a00 */
[C---:B------:R-:W-:Y:S02]  /*2a2f0*/  R2UR UR6, R82.reuse ;  /* 0x00000000520672ca */ /* 0x040fe400000e0000 */
[C---:B------:R-:W-:Y:S01]  /*2a300*/  R2UR UR7, R83.reuse ;  /* 0x00000000530772ca */ /* 0x040fe200000e0000 */
[----:B------:R0:W5:Y:S01]  /*2a310*/  LDL.64 R100, [R79+0x50] ;  /* 0x000050004f647983 */ /* 0x0001620000100a00 */
[----:B------:R-:W-:Y:S02]  /*2a320*/  R2UR UR4, R82 ;  /* 0x00000000520472ca */ /* 0x000fe400000e0000 */
[----:B------:R-:W-:-:S09]  /*2a330*/  R2UR UR5, R83 ;  /* 0x00000000530572ca */ /* 0x000fd200000e0000 */
[----:B------:R-:W3:Y:S04]  /*2a340*/  LD.E.U8 R8, desc[UR6][R8.64+0x190] ;  /* 0x0001900608087980 */ /* 0x000ee8000c101100 */
[----:B--2---:R-:W2:Y:S01]  /*2a350*/  LD.E.64 R96, desc[UR4][R10.64+0x10] ;  /* 0x000010040a607980 */ /* 0x004ea2000c101b00 */
[----:B------:R-:W-:-:S03]  /*2a360*/  SHF.R.S32.HI R31, RZ, 0x1f, R26 ;  /* 0x0000001fff1f7819 */ /* 0x000fc6000001141a */
[----:B------:R0:W5:Y:S04]  /*2a370*/  LD.E.64 R86, desc[UR4][R10.64+0x8] ;  /* 0x000008040a567980 */ /* 0x000168000c101b00 */
[----:B------:R0:W5:Y:S01]  /*2a380*/  LD.E.64 R84, desc[UR6][R10.64+0x18] ;  /* 0x000018060a547980 */ /* 0x000162000c101b00 */
[----:B---3--:R-:W-:Y:S01]  /*2a390*/  ISETP.NE.AND P0, PT, R8, RZ, PT ;  /* 0x000000ff0800720c */ /* 0x008fe20003f05270 */
[-C--:B--2---:R-:W-:Y:S02]  /*2a3a0*/  IMAD R13, R97, R26.reuse, RZ ;  /* 0x0000001a610d7224 */ /* 0x084fe400078e02ff */
[----:B------:R-:W-:-:S04]  /*2a3b0*/  IMAD.WIDE.U32 R68, R96, R26, RZ ;  /* 0x0000001a60447225 */ /* 0x000fc800078e00ff */
[----:B------:R-:W-:-:S04]  /*2a3c0*/  IMAD R13, R96, R31, R13 ;  /* 0x0000001f600d7224 */ /* 0x000fc800078e020d */
[----:B------:R-:W-:Y:S02]  /*2a3d0*/  IMAD.IADD R71, R69, 0x1, R13 ;  /* 0x0000000145477824 */ /* 0x000fe400078e020d */
[----:B0-----:R-:W-:Y:S05]  /*2a3e0*/  @!P0 BRA `(.L_x_1935) ;  /* 0x0000004400d08947 */ /* 0x001fea0003800000 */
[C---:B------:R-:W-:Y:S01]  /*2a3f0*/  R2UR UR8, R82.reuse ;  /* 0x00000000520872ca */ /* 0x040fe200000e0000 */
[----:B------:R0:W5:Y:S01]  /*2a400*/  LDL.64 R42, [R79+0x10] ;  /* 0x000010004f2a7983 */ /* 0x0001620000100a00 */
[C---:B------:R-:W-:Y:S02]  /*2a410*/  R2UR UR9, R83.reuse ;  /* 0x00000000530972ca */ /* 0x040fe400000e0000 */
[C---:B------:R-:W-:Y:S02]  /*2a420*/  R2UR UR4, R82.reuse ;  /* 0x00000000520472ca */ /* 0x040fe400000e0000 */
[C---:B------:R-:W-:Y:S02]  /*2a430*/  R2UR UR5, R83.reuse ;  /* 0x00000000530572ca */ /* 0x040fe400000e0000 */
[----:B------:R-:W-:Y:S02]  /*2a440*/  R2UR UR6, R82 ;  /* 0x00000000520672ca */ /* 0x000fe400000e0000 */
[----:B------:R-:W-:-:S05]  /*2a450*/  R2UR UR7, R83 ;  /* 0x00000000530772ca */ /* 0x000fca00000e0000 */
[----:B-----5:R-:W2:Y:S04]  /*2a460*/  LD.E R8, desc[UR8][R100.64+0x10] ;  /* 0x0000100864087980 */ /* 0x020ea8000c101900 */
[----:B------:R-:W3:Y:S04]  /*2a470*/  LD.E R15, desc[UR4][R100.64+0xc] ;  /* 0x00000c04640f7980 */ /* 0x000ee8000c101900 */
[----:B------:R-:W4:Y:S04]  /*2a480*/  LD.E.64 R34, desc[UR4][R100.64+0x60] ;  /* 0x0000600464227980 */ /* 0x000f28000c101b00 */
[----:B------:R-:W4:Y:S01]  /*2a490*/  LD.E.64 R10, desc[UR6][R100.64+0x80] ;  /* 0x00008006640a7980 */ /* 0x000f22000c101b00 */
[----:B------:R-:W-:-:S02]  /*2a4a0*/  R2UR UR12, R82 ;  /* 0x00000000520c72ca */ /* 0x000fc400000e0000 */
[C---:B------:R-:W-:Y:S01]  /*2a4b0*/  R2UR UR13, R83.reuse ;  /* 0x00000000530d72ca */ /* 0x040fe200000e0000 */
[----:B------:R0:W5:Y:S01]  /*2a4c0*/  LD.E.64 R36, desc[UR4][R100.64+0x58] ;  /* 0x0000580464247980 */ /* 0x000162000c101b00 */
[----:B------:R-:W-:Y:S02]  /*2a4d0*/  R2UR UR10, R82 ;  /* 0x00000000520a72ca */ /* 0x000fe400000e0000 */
[----:B------:R-:W-:Y:S01]  /*2a4e0*/  R2UR UR11, R83 ;  /* 0x00000000530b72ca */ /* 0x000fe200000e0000 */
[----:B------:R0:W5:Y:S01]  /*2a4f0*/  LD.E.64 R32, desc[UR6][R100.64+0x68] ;  /* 0x0000680664207980 */ /* 0x000162000c101b00 */
[----:B------:R-:W-:Y:S01]  /*2a500*/  BSSY B2, `(.L_x_1936) ;  /* 0x000004c000027945 */ /* 0x000fe20003800000 */
[----:B------:R-:W-:Y:S02]  /*2a510*/  CS2R R56, SRZ ;  /* 0x0000000000387805 */ /* 0x000fe4000001ff00 */
[----:B------:R-:W-:Y:S02]  /*2a520*/  CS2R R62, SRZ ;  /* 0x00000000003e7805 */ /* 0x000fe4000001ff00 */
[----:B------:R-:W-:-:S02]  /*2a530*/  CS2R R66, SRZ ;  /* 0x0000000000427805 */ /* 0x000fc4000001ff00 */
[----:B------:R0:W5:Y:S01]  /*2a540*/  LD.E.U8 R60, desc[UR12][R100.64+0x18] ;  /* 0x0000180c643c7980 */ /* 0x000162000c101100 */
        /* <DEDUP_REMOVED lines=9> */
[----:B--2---:R-:W-:Y:S01]  /*2a5e0*/  SHF.R.S32.HI R9, RZ, 0x1f, R8 ;  /* 0x0000001fff097819 */ /* 0x004fe20000011408 */
[----:B---3--:R-:W-:-:S03]  /*2a5f0*/  IMAD R15, R26, -0x60, R15 ;  /* 0xffffffa01a0f7824 */ /* 0x008fc600078e020f */
[----:B------:R-:W-:Y:S02]  /*2a600*/  LEA.HI R9, R9, R8, RZ, 0x2 ;  /* 0x0000000809097211 */ /* 0x000fe400078f10ff */
[----:B------:R-:W-:Y:S02]  /*2a610*/  VIMNMX R39, R15, 0x60, PT ;  /* 0x000000600f277848 */ /* 0x000fe40003fe0100 */
[----:B------:R-:W-:Y:S01]  /*2a620*/  SHF.R.S32.HI R14, RZ, 0x2, R9 ;  /* 0x00000002ff0e7819 */ /* 0x000fe20000011409 */
[-C--:B----4-:R-:W-:Y:S01]  /*2a630*/  IMAD R13, R35, R26.reuse, RZ ;  /* 0x0000001a230d7224 */ /* 0x090fe200078e02ff */
[----:B------:R0:W5:Y:S02]  /*2a640*/  LD.E.64 R8, desc[UR8][R100.64+0x78] ;  /* 0x0000780864087980 */ /* 0x000164000c101b00 */
[----:B------:R-:W-:Y:S01]  /*2a650*/  ISETP.GE.AND P0, PT, R14, R39, PT ;  /* 0x000000270e00720c */ /* 0x000fe20003f06270 */
[----:B------:R-:W-:Y:S02]  /*2a660*/  IMAD R11, R11, R26, RZ ;  /* 0x0000001a0b0b7224 */ /* 0x000fe400078e02ff */
[----:B------:R-:W-:-:S02]  /*2a670*/  IMAD R29, R34, R31, R13 ;  /* 0x0000001f221d7224 */ /* 0x000fc400078e020d */
[----:B------:R-:W-:Y:S02]  /*2a680*/  IMAD R31, R10, R31, R11 ;  /* 0x0000001f0a1f7224 */ /* 0x000fe400078e020b */
[-C--:B------:R-:W-:Y:S01]  /*2a690*/  IMAD.WIDE.U32 R34, R34, R26.reuse, RZ ;  /* 0x0000001a22227225 */ /* 0x080fe200078e00ff */
[----:B------:R-:W5:Y:S03]  /*2a6a0*/  LD.E.64 R100, desc[UR10][R100.64+0x88] ;  /* 0x0000880a64647980 */ /* 0x000f66000c101b00 */
[----:B------:R-:W-:Y:S01]  /*2a6b0*/  IMAD.WIDE.U32 R10, R10, R26, RZ ;  /* 0x0000001a0a0a7225 */ /* 0x000fe200078e00ff */
[----:B------:R-:W-:-:S03]  /*2a6c0*/  CS2R R12, SRZ ;  /* 0x00000000000c7805 */ /* 0x000fc6000001ff00 */
[----:B------:R-:W-:Y:S02]  /*2a6d0*/  IMAD.IADD R61, R35, 0x1, R29 ;  /* 0x00000001233d7824 */ /* 0x000fe400078e021d */
[----:B------:R-:W-:Y:S02]  /*2a6e0*/  VIADD R30, R14, 0x40 ;  /* 0x000000400e1e7836 */ /* 0x000fe40000000000 */
[----:B------:R-:W-:Y:S01]  /*2a6f0*/  IMAD.IADD R95, R11, 0x1, R31 ;  /* 0x000000010b5f7824 */ /* 0x000fe200078e021f */
[----:B0-----:R-:W-:Y:S06]  /*2a700*/  @P0 BRA `(.L_x_1937) ;  /* 0x0000000000ac0947 */ /* 0x001fec0003800000 */
[----:B-----5:R-:W-:Y:S02]  /*2a710*/  LOP3.LUT R15, R60, 0x1, RZ, 0xc0, !PT ;  /* 0x000000013c0f7812 */ /* 0x020fe400078ec0ff */
[----:B------:R-:W-:Y:S02]  /*2a720*/  CS2R R96, SRZ ;  /* 0x0000000000607805 */ /* 0x000fe4000001ff00 */
[----:B------:R-:W-:Y:S02]  /*2a730*/  LEA R28, P1, R34, R32, 0x1 ;  /* 0x00000020221c7211 */ /* 0x000fe400078208ff */
[----:B------:R-:W-:Y:S02]  /*2a740*/  CS2R R90, SRZ ;  /* 0x00000000005a7805 */ /* 0x000fe4000001ff00 */
[----:B------:R-:W-:Y:S02]  /*2a750*/  LEA R14, P2, R10, R100, 0x1 ;  /* 0x000000640a0e7211 */ /* 0x000fe400078408ff */
[----:B------:R-:W-:-:S02]  /*2a760*/  CS2R R74, SRZ ;  /* 0x00000000004a7805 */ /* 0x000fc4000001ff00 */
[----:B------:R-:W-:Y:S02]  /*2a770*/  ISETP.NE.U32.AND P0, PT, R15, 0x1, PT ;  /* 0x000000010f00780c */ /* 0x000fe40003f05070 */
[----:B------:R-:W-:Y:S02]  /*2a780*/  CS2R R66, SRZ ;  /* 0x0000000000427805 */ /* 0x000fe4000001ff00 */
[----:B------:R-:W-:Y:S02]  /*2a790*/  LEA.HI.X R29, R34, R33, R61, 0x1, P1 ;  /* 0x00000021221d7211 */ /* 0x000fe400008f0c3d */
[----:B------:R-:W-:Y:S02]  /*2a7a0*/  CS2R R62, SRZ ;  /* 0x00000000003e7805 */ /* 0x000fe4000001ff00 */
[----:B------:R-:W-:Y:S02]  /*2a7b0*/  LEA.HI.X R15, R10, R101, R95, 0x1, P2 ;  /* 0x000000650a0f7211 */ /* 0x000fe400010f0c5f */
[----:B------:R-:W-:-:S02]  /*2a7c0*/  CS2R R56, SRZ ;  /* 0x0000000000387805 */ /* 0x000fc4000001ff00 */
[----:B------:R-:W-:Y:S02]  /*2a7d0*/  R2P PR, R60, 0x3e ;  /* 0x0000003e3c007804 */ /* 0x000fe40000000000 */
[----:B------:R-:W-:Y:S02]  /*2a7e0*/  @!P0 R2UR UR4, R82 ;  /* 0x00000000520482ca */ /* 0x000fe400000e0000 */
[----:B------:R-:W-:-:S09]  /*2a7f0*/  @!P0 R2UR UR5, R83 ;  /* 0x00000000530582ca */ /* 0x000fd200000e0000 */
[C---:B------:R-:W-:Y:S02]  /*2a800*/  @P1 R2UR UR6, R82.reuse ;  /* 0x00000000520612ca */ /* 0x040fe400000e0000 */
[C---:B------:R-:W-:Y:S02]  /*2a810*/  @P1 R2UR UR7, R83.reuse ;  /* 0x00000000530712ca */ /* 0x040fe400000e0000 */
[C---:B------:R-:W-:Y:S02]  /*2a820*/  @P2 R2UR UR8, R82.reuse ;  /* 0x00000000520822ca */ /* 0x040fe400000e0000 */
[----:B------:R-:W-:Y:S02]  /*2a830*/  @P2 R2UR UR9, R83 ;  /* 0x00000000530922ca */ /* 0x000fe400000e0000 */
[----:B------:R-:W-:Y:S02]  /*2a840*/  @P3 R2UR UR10, R82 ;  /* 0x00000000520a32ca */ /* 0x000fe400000e0000 */
[----:B------:R-:W-:-:S02]  /*2a850*/  CS2R R98, SRZ ;  /* 0x0000000000627805 */ /* 0x000fc4000001ff00 */
[C---:B------:R-:W-:Y:S02]  /*2a860*/  @P3 R2UR UR11, R83.reuse ;  /* 0x00000000530b32ca */ /* 0x040fe400000e0000 */
[----:B------:R-:W-:Y:S02]  /*2a870*/  CS2R R92, SRZ ;  /* 0x00000000005c7805 */ /* 0x000fe4000001ff00 */
[----:B------:R-:W-:Y:S02]  /*2a880*/  @P4 R2UR UR12, R82 ;  /* 0x00000000520c42ca */ /* 0x000fe400000e0000 */
[----:B------:R-:W-:Y:S02]  /*2a890*/  CS2R R88, SRZ ;  /* 0x0000000000587805 */ /* 0x000fe4000001ff00 */
[----:B------:R-:W-:Y:S02]  /*2a8a0*/  @P4 R2UR UR13, R83 ;  /* 0x00000000530d42ca */ /* 0x000fe400000e0000 */
[----:B------:R-:W-:-:S02]  /*2a8b0*/  CS2R R72, SRZ ;  /* 0x0000000000487805 */ /* 0x000fc4000001ff00 */
[----:B------:R-:W-:Y:S02]  /*2a8c0*/  @P5 R2UR UR14, R82 ;  /* 0x00000000520e52ca */ /* 0x000fe400000e0000 */
[----:B------:R-:W-:Y:S02]  /*2a8d0*/  CS2R R64, SRZ ;  /* 0x0000000000407805 */ /* 0x000fe4000001ff00 */
[----:B------:R-:W-:Y:S02]  /*2a8e0*/  @P5 R2UR UR15, R83 ;  /* 0x00000000530f52ca */ /* 0x000fe400000e0000 */
[----:B------:R-:W-:Y:S01]  /*2a8f0*/  CS2R R58, SRZ ;  /* 0x00000000003a7805 */ /* 0x000fe2000001ff00 */
[----:B------:R0:W5:Y:S04]  /*2a900*/  @!P0 LD.E.64 R96, desc[UR4][R28.64] ;  /* 0x000000041c608980 */ /* 0x000168000c101b00 */
[----:B------:R0:W5:Y:S04]  /*2a910*/  @P1 LD.E.64 R90, desc[UR6][R28.64+0x20] ;  /* 0x000020061c5a1980 */ /* 0x000168000c101b00 */
[----:B------:R0:W5:Y:S04]  /*2a920*/  @P2 LD.E.64 R74, desc[UR8][R28.64+0x40] ;  /* 0x000040081c4a2980 */ /* 0x000168000c101b00 */
[----:B------:R0:W5:Y:S04]  /*2a930*/  @P3 LD.E.64 R66, desc[UR10][R28.64+0x60] ;  /* 0x0000600a1c423980 */ /* 0x000168000c101b00 */
[----:B------:R0:W5:Y:S04]  /*2a940*/  @P4 LD.E.64 R62, desc[UR12][R28.64+0x80] ;  /* 0x0000800c1c3e4980 */ /* 0x000168000c101b00 */
[----:B------:R0:W5:Y:S04]  /*2a950*/  @P5 LD.E.64 R56, desc[UR14][R28.64+0xa0] ;  /* 0x0000a00e1c385980 */ /* 0x000168000c101b00 */
[----:B------:R0:W5:Y:S04]  /*2a960*/  @!P0 LD.E.64 R98, desc[UR4][R14.64] ;  /* 0x000000040e628980 */ /* 0x000168000c101b00 */
[----:B------:R0:W5:Y:S04]  /*2a970*/  @P1 LD.E.64 R92, desc[UR6][R14.64+0x20] ;  /* 0x000020060e5c1980 */ /* 0x000168000c101b00 */
[----:B------:R0:W5:Y:S04]  /*2a980*/  @P2 LD.E.64 R88, desc[UR8][R14.64+0x40] ;  /* 0x000040080e582980 */ /* 0x000168000c101b00 */
[----:B------:R0:W5:Y:S04]  /*2a990*/  @P3 LD.E.64 R72, desc[UR10][R14.64+0x60] ;  /* 0x0000600a0e483980 */ /* 0x000168000c101b00 */
[----:B------:R0:W5:Y:S04]  /*2a9a0*/  @P4 LD.E.64 R64, desc[UR12][R14.64+0x80] ;  /* 0x0000800c0e404980 */ /* 0x000168000c101b00 */
[----:B------:R0:W5:Y:S02]  /*2a9b0*/  @P5 LD.E.64 R58, desc[UR14][R14.64+0xa0] ;  /* 0x0000a00e0e3a5980 */ /* 0x000164000c101b00 */
.L_x_1937:
[----:B------:R-:W-:Y:S05]  /*2a9c0*/  BSYNC B2 ;  /* 0x0000000000027941 */ /* 0x000fea0003800000 */
.L_x_1936:
[----:B------:R-:W-:Y:S01]  /*2a9d0*/  ISETP.GE.AND P0, PT, R30, R39, PT ;  /* 0x000000271e00720c */ /* 0x000fe20003f06270 */
[----:B------:R-:W-:Y:S01]  /*2a9e0*/  BSSY B2, `(.L_x_1938) ;  /* 0x000003c000027945 */ /* 0x000fe20003800000 */
[----:B------:R-:W-:Y:S02]  /*2a9f0*/  CS2R R30, SRZ ;  /* 0x00000000001e7805 */ /* 0x000fe4000001ff00 */
[----:B------:R-:W-:Y:S02]  /*2aa00*/  CS2R R38, SRZ ;  /* 0x0000000000267805 */ /* 0x000fe4000001ff00 */
[----:B------:R-:W-:Y:S02]  /*2aa10*/  CS2R R46, SRZ ;  /* 0x00000000002e7805 */ /* 0x000fe4000001ff00 */
[----:B------:R-:W-:Y:S02]  /*2aa20*/  CS2R R48, SRZ ;  /* 0x0000000000307805 */ /* 0x000fe4000001ff00 */
[----:B------:R-:W-:-:S02]  /*2aa30*/  CS2R R54, SRZ ;  /* 0x0000000000367805 */ /* 0x000fc4000001ff00 */
[----:B0-----:R-:W-:Y:S02]  /*2aa40*/  CS2R R14, SRZ ;  /* 0x00000000000e7805 */ /* 0x001fe4000001ff00 */
[----:B------:R-:W-:Y:S02]  /*2aa50*/  CS2R R28, SRZ ;  /* 0x00000000001c7805 */ /* 0x000fe4000001ff00 */
[----:B------:R-:W-:Y:S02]  /*2aa60*/  CS2R R40, SRZ ;  /* 0x0000000000287805 */ /* 0x000fe4000001ff00 */
[----:B------:R-:W-:Y:S02]  /*2aa70*/  CS2R R44, SRZ ;  /* 0x00000000002c7805 */ /* 0x000fe4000001ff00 */
[----:B------:R-:W-:Y:S02]  /*2aa80*/  CS2R R50, SRZ ;  /* 0x0000000000327805 */ /* 0x000fe4000001ff00 */
[----:B------:R-:W-:Y:S01]  /*2aa90*/  CS2R R52, SRZ ;  /* 0x0000000000347805 */ /* 0x000fe2000001ff00 */
[----:B------:R-:W-:Y:S06]  /*2aaa0*/  @P0 BRA `(.L_x_1939) ;  /* 0x0000000000bc0947 */ /* 0x000fec0003800000 */
[----:B-----5:R-:W-:Y:S02]  /*2aab0*/  IADD3 R35, P0, R36, R34, RZ ;  /* 0x0000002224237210 */ /* 0x020fe40007f1e0ff */
[----:B------:R-:W-:Y:S02]  /*2aac0*/  CS2R R54, SRZ ;  /* 0x0000000000367805 */ /* 0x000fe4000001ff00 */
[----:B------:R-:W-:Y:S02]  /*2aad0*/  IADD3 R13, P1, R8, R10, RZ ;  /* 0x0000000a080d7210 */ /* 0x000fe40007f3e0ff */
[----:B------:R-:W-:Y:S02]  /*2aae0*/  CS2R R48, SRZ ;  /* 0x0000000000307805 */ /* 0x000fe4000001ff00 */
[----:B------:R-:W-:Y:S01]  /*2aaf0*/  LOP3.LUT R11, R60, 0x1, RZ, 0xc0, !PT ;  /* 0x000000013c0b7812 */ /* 0x000fe200078ec0ff */
[----:B------:R-:W-:Y:S01]  /*2ab00*/  IMAD.X R36, R37, 0x1, R61, P0 ;  /* 0x0000000125247824 */ /* 0x000fe200000e063d */
[----:B------:R-:W-:Y:S01]  /*2ab10*/  LEA R8, P2, R13, R100, 0x1 ;  /* 0x000000640d087211 */ /* 0x000fe200078408ff */
[----:B------:R-:W-:Y:S01]  /*2ab20*/  IMAD.X R9, R9, 0x1, R95, P1 ;  /* 0x0000000109097824 */ /* 0x000fe200008e065f */
[----:B------:R-:W-:-:S02]  /*2ab30*/  LEA R10, P1, R35, R32, 0x1 ;  /* 0x00000020230a7211 */ /* 0x000fc400078208ff */
[----:B------:R-:W-:Y:S02]  /*2ab40*/  CS2R R46, SRZ ;  /* 0x00000000002e7805 */ /* 0x000fe4000001ff00 */
[----:B------:R-:W-:Y:S02]  /*2ab50*/  ISETP.NE.U32.AND P0, PT, R11, 0x1, PT ;  /* 0x000000010b00780c */ /* 0x000fe40003f05070 */
[----:B------:R-:W-:Y:S02]  /*2ab60*/  CS2R R38, SRZ ;  /* 0x0000000000267805 */ /* 0x000fe4000001ff00 */
[----:B------:R-:W-:Y:S02]  /*2ab70*/  LEA.HI.X R11, R35, R33, R36, 0x1, P1 ;  /* 0x00000021230b7211 */ /* 0x000fe400008f0c24 */
[----:B------:R-:W-:Y:S02]  /*2ab80*/  CS2R R30, SRZ ;  /* 0x00000000001e7805 */ /* 0x000fe4000001ff00 */
[----:B------:R-:W-:-:S02]  /*2ab90*/  LEA.HI.X R9, R13, R101, R9, 0x1, P2 ;  /* 0x000000650d097211 */ /* 0x000fc400010f0c09 */
[----:B------:R-:W-:Y:S02]  /*2aba0*/  CS2R R12, SRZ ;  /* 0x00000000000c7805 */ /* 0x000fe4000001ff00 */
        /* <DEDUP_REMOVED lines=31> */
.L_x_1939:
[----:B------:R-:W-:Y:S05]  /*2ada0*/  BSYNC B2 ;  /* 0x0000000000027941 */ /* 0x000fea0003800000 */
.L_x_1938:
[----:B------:R-:W-:Y:S01]  /*2adb0*/  R2UR UR4, R82 ;  /* 0x00000000520472ca */ /* 0x000fe200000e0000 */
[----:B0----5:R0:W5:Y:S01]  /*2adc0*/  LDL R8, [R80] ;  /* 0x0000000050087983 */ /* 0x0211620000100800 */
[----:B------:R-:W-:-:S03]  /*2add0*/  R2UR UR5, R83 ;  /* 0x00000000530572ca */ /* 0x000fc600000e0000 */
[----:B------:R0:W5:Y:S10]  /*2ade0*/  LDL R9, [R80+0x4] ;  /* 0x0000040050097983 */ /* 0x0001740000100800 */
[----:B------:R-:W2:Y:S01]  /*2adf0*/  LD.E R10, desc[UR4][R42.64+0x1c] ;  /* 0x00001c042a0a7980 */ /* 0x000ea2000c101900 */
[----:B------:R-:W-:-:S02]  /*2ae00*/  IMAD.MOV.U32 R11, RZ, RZ, R56 ;  /* 0x000000ffff0b7224 */ /* 0x000fc400078e0038 */
        /* <DEDUP_REMOVED lines=89> */
[----:B------:R-:W-:Y:S01]  /*2b3a0*/  BSSY B2, `(.L_x_1940) ;  /* 0x000000b000027945 */ /* 0x000fe20003800000 */
[----:B------:R-:W-:-:S02]  /*2b3b0*/  PRMT R114, R34, 0x7610, R114 ;  /* 0x0000761022727816 */ /* 0x000fc40000000072 */
[----:B------:R-:W-:Y:S02]  /*2b3c0*/  PRMT R124, R11, 0x7610, R124 ;  /* 0x000076100b7c7816 */ /* 0x000fe4000000007c */
[----:B------:R-:W-:Y:S02]  /*2b3d0*/  PRMT R127, R32, 0x7610, R127 ;  /* 0x00007610207f7816 */ /* 0x000fe4000000007f */
[----:B------:R-:W-:Y:S02]  /*2b3e0*/  PRMT R128, R33, 0x7610, R128 ;  /* 0x0000761021807816 */ /* 0x000fe40000000080 */
[----:B--2---:R-:W-:-:S04]  /*2b3f0*/  LOP3.LUT R10, R10, 0x1, RZ, 0xfc, !PT ;  /* 0x000000010a0a7812 */ /* 0x004fc800078efcff */
[----:B------:R-:W-:Y:S01]  /*2b400*/  ISETP.NE.AND P0, PT, R10, 0x3, PT ;  /* 0x000000030a00780c */ /* 0x000fe20003f05270 */
[----:B------:R-:W-:-:S05]  /*2b410*/  IMAD.MOV.U32 R10, RZ, RZ, R50 ;  /* 0x000000ffff0a7224 */ /* 0x000fca00078e0032 */
[----:B------:R-:W-:-:S07]  /*2b420*/  PRMT R123, R10, 0x7610, R123 ;  /* 0x000076100a7b7816 */ /* 0x000fce000000007b */
[----:B0-----:R-:W-:Y:S05]  /*2b430*/  @!P0 BRA `(.L_x_1941) ;  /* 0x0000000000048947 */ /* 0x001fea0003800000 */
[----:B------:R-:W-:Y:S01]  /*2b440*/  BPT.TRAP 0x1 ;  /* 0x000000040000795c */ /* 0x000fe20000300000 */
.L_x_1941:
[----:B------:R-:W-:Y:S05]  /*2b450*/  BSYNC B2 ;  /* 0x0000000000027941 */ /* 0x000fea0003800000 */
.L_x_1940:
[----:B------:R-:W-:Y:S02]  /*2b460*/  R2UR UR4, R82 ;  /* 0x00000000520472ca */ /* 0x000fe400000e0000 */
[----:B------:R-:W-:-:S13]  /*2b470*/  R2UR UR5, R83 ;  /* 0x00000000530572ca */ /* 0x000fda00000e0000 */
[----:B------:R-:W2:Y:S01]  /*2b480*/  LD.E.64 R42, desc[UR4][R42.64+0x8] ;  /* 0x000008042a2a7980 */ /* 0x000ea2000c101b00 */
[----:B-----5:R-:W-:Y:S01]  /*2b490*/  SHF.L.U32 R9, R9, 0x1f, RZ ;  /* 0x0000001f09097819 */ /* 0x020fe200000006ff */
[----:B------:R-:W-:Y:S01]  /*2b4a0*/  BSSY B2, `(.L_x_1942) ;  /* 0x0000005000027945 */ /* 0x000fe20003800000 */
[----:B--2---:R-:W-:-:S05]  /*2b4b0*/  MOV R11, R42 ;  /* 0x0000002a000b7202 */ /* 0x004fca0000000f00 */
[----:B------:R-:W-:-:S04]  /*2b4c0*/  IMAD R8, R8, 0x8, R11 ;  /* 0x0000000808087824 */ /* 0x000fc800078e020b */
[----:B------:R-:W0:Y:S02]  /*2b4d0*/  SYNCS.PHASECHK.TRANS64.TRYWAIT P0, [R8+URZ], R9 ;  /* 0x00000009080075a7 */ /* 0x000e24000800017f */
[----:B0-----:R-:W-:Y:S05]  /*2b4e0*/  @!P0 BRA `(.L_x_1943) ;  /* 0x0000009400b08947 */ /* 0x001fea0003800000 */
.L_x_2046:
[----:B------:R-:W-:Y:S05]  /*2b4f0*/  BSYNC B2 ;  /* 0x0000000000027941 */ /* 0x000fea0003800000 */
.L_x_1942:
[----:B------:R-:W2:Y:S04]  /*2b500*/  LDL.64 R32, [R79+0x50] ;  /* 0x000050004f207983 */ /* 0x000ea80000100a00 */
[----:B------:R-:W3:Y:S01]  /*2b510*/  LDL.64 R34, [R79+0x58] ;  /* 0x000058004f227983 */ /* 0x000ee20000100a00 */
[C---:B------:R-:W-:Y:S02]  /*2b520*/  R2UR UR4, R82.reuse ;  /* 0x00000000520472ca */ /* 0x040fe400000e0000 */
[C---:B------:R-:W-:Y:S01]  /*2b530*/  R2UR UR5, R83.reuse ;  /* 0x00000000530572ca */ /* 0x040fe200000e0000 */
[----:B0-----:R-:W4:Y:S01]  /*2b540*/  LDL R8, [R80] ;  /* 0x0000000050087983 */ /* 0x001f220000100800 */
[----:B------:R-:W-:Y:S02]  /*2b550*/  R2UR UR6, R82 ;  /* 0x00000000520672ca */ /* 0x000fe400000e0000 */
[----:B------:R-:W-:Y:S01]  /*2b560*/  R2UR UR7, R83 ;  /* 0x00000000530772ca */ /* 0x000fe200000e0000 */
[----:B------:R0:W5:Y:S08]  /*2b570*/  LDL.64 R36, [R79+0x38] ;  /* 0x000038004f247983 */ /* 0x0001700000100a00 */
[----:B--2---:R-:W2:Y:S04]  /*2b580*/  LD.E R9, desc[UR4][R32.64+0x8] ;  /* 0x0000080420097980 */ /* 0x004ea8000c101900 */
[----:B------:R-:W2:Y:S04]  /*2b590*/  LD.E R43, desc[UR4][R32.64+0xc] ;  /* 0x00000c04202b7980 */ /* 0x000ea8000c101900 */
[----:B---3--:R-:W3:Y:S01]  /*2b5a0*/  LD.E.64 R34, desc[UR6][R34.64] ;  /* 0x0000000622227980 */ /* 0x008ee2000c101b00 */
[----:B----4-:R-:W-:-:S02]  /*2b5b0*/  IMAD R8, R8, 0x4800, RZ ;  /* 0x0000480008087824 */ /* 0x010fc400078e02ff */
[----:B------:R-:W-:Y:S01]  /*2b5c0*/  IMAD.MOV.U32 R101, RZ, RZ, 0x20 ;  /* 0x00000020ff657424 */ /* 0x000fe200078e00ff */
[----:B------:R-:W-:Y:S01]  /*2b5d0*/  BSSY B2, `(.L_x_1944) ;  /* 0x00001b3000027945 */ /* 0x000fe20003800000 */
[----:B--2---:R-:W-:-:S04]  /*2b5e0*/  SHF.R.S32.HI R10, RZ, 0x1f, R9 ;  /* 0x0000001fff0a7819 */ /* 0x004fc80000011409 */
[----:B------:R-:W-:-:S04]  /*2b5f0*/  LEA.HI R11, R10, R9, RZ, 0x2 ;  /* 0x000000090a0b7211 */ /* 0x000fc800078f10ff */
[--C-:B------:R-:W-:Y:S02]  /*2b600*/  SHF.R.S32.HI R111, RZ, 0x2, R11.reuse ;  /* 0x00000002ff6f7819 */ /* 0x100fe4000001140b */
[----:B------:R-:W-:-:S04]  /*2b610*/  SHF.R.S32.HI R42, RZ, 0x1f, R11 ;  /* 0x0000001fff2a7819 */ /* 0x000fc8000001140b */
[----:B------:R-:W-:-:S04]  /*2b620*/  LEA.HI R42, R42, R111, RZ, 0x3 ;  /* 0x0000006f2a2a7211 */ /* 0x000fc800078f18ff */
[----:B------:R-:W-:Y:S02]  /*2b630*/  LOP3.LUT R60, R42, 0xfffffff8, RZ, 0xc0, !PT ;  /* 0xfffffff82a3c7812 */ /* 0x000fe400078ec0ff */
[----:B------:R-:W-:-:S03]  /*2b640*/  LOP3.LUT R42, R11, 0x1ffffffc, RZ, 0xc0, !PT ;  /* 0x1ffffffc0b2a7812 */ /* 0x000fc600078ec0ff */
[----:B------:R-:W-:Y:S02]  /*2b650*/  IMAD.IADD R60, R111, 0x1, -R60 ;  /* 0x000000016f3c7824 */ /* 0x000fe400078e0a3c */
[----:B------:R-:W-:Y:S02]  /*2b660*/  IMAD.IADD R42, R9, 0x1, -R42 ;  /* 0x00000001092a7824 */ /* 0x000fe400078e0a2a */
[----:B------:R-:W-:Y:S02]  /*2b670*/  IMAD.SHL.U32 R11, R60, 0x40, RZ ;  /* 0x000000403c0b7824 */ /* 0x000fe400078e00ff */
[----:B------:R-:W-:-:S03]  /*2b680*/  IMAD.SHL.U32 R117, R42, 0x8, RZ ;  /* 0x000000082a757824 */ /* 0x000fc600078e00ff */
[----:B------:R-:W-:Y:S02]  /*2b690*/  LOP3.LUT R42, R11, 0x1c0, RZ, 0xc0, !PT ;  /* 0x000001c00b2a7812 */ /* 0x000fe400078ec0ff */
[----:B------:R-:W-:Y:S02]  /*2b6a0*/  LEA.HI R9, R10, R9, RZ, 0x5 ;  /* 0x000000090a097211 */ /* 0x000fe400078f28ff */
[----:B------:R-:W-:Y:S02]  /*2b6b0*/  LOP3.LUT R11, R42, 0x18, R117, 0xf8, !PT ;  /* 0x000000182a0b7812 */ /* 0x000fe400078ef875 */
[----:B------:R-:W-:Y:S01]  /*2b6c0*/  SHF.R.U32.HI R42, RZ, 0x3, R42 ;  /* 0x00000003ff2a7819 */ /* 0x000fe2000001162a */
[----:B------:R-:W-:-:S03]  /*2b6d0*/  IMAD.SHL.U32 R9, R9, 0x10, RZ ;  /* 0x0000001009097824 */ /* 0x000fc600078e00ff */
[----:B------:R-:W-:Y:S01]  /*2b6e0*/  LOP3.LUT R42, R11, R42, RZ, 0x3c, !PT ;  /* 0x0000002a0b2a7212 */ /* 0x000fe200078e3cff */
[----:B------:R-:W-:-:S03]  /*2b6f0*/  IMAD R43, R26, -0x60, R43 ;  /* 0xffffffa01a2b7824 */ /* 0x000fc600078e022b */
[----:B------:R-:W-:Y:S02]  /*2b700*/  LOP3.LUT R9, R42, 0xfffffe00, R9, 0xf8, !PT ;  /* 0xfffffe002a097812 */ /* 0x000fe400078ef809 */
[----:B------:R-:W-:Y:S02]  /*2b710*/  VIMNMX R10, R43, 0x60, PT ;  /* 0x000000602b0a7848 */ /* 0x000fe40003fe0100 */
[----:B------:R-:W-:-:S04]  /*2b720*/  IADD3 R95, P1, R8, R9, RZ ;  /* 0x00000009085f7210 */ /* 0x000fc80007f3e0ff */
[----:B------:R-:W-:Y:S02]  /*2b730*/  LEA.HI.X.SX32 R100, R8, RZ, 0x1, P1 ;  /* 0x000000ff08647211 */ /* 0x000fe400008f0eff */
[----:B------:R-:W-:Y:S02]  /*2b740*/  ISETP.GE.AND P1, PT, R111, R10, PT ;  /* 0x0000000a6f00720c */ /* 0x000fe40003f26270 */
[----:B------:R-:W-:Y:S02]  /*2b750*/  LOP3.LUT P0, RZ, R60, 0x4, RZ, 0xc0, !PT ;  /* 0x000000043cff7812 */ /* 0x000fe4000780c0ff */
[C---:B---3--:R-:W-:Y:S02]  /*2b760*/  LEA R42, P2, R95.reuse, R34, 0x1 ;  /* 0x000000225f2a7211 */ /* 0x048fe400078408ff */
[----:B------:R-:W-:Y:S02]  /*2b770*/  SHF.R.S32.HI R113, RZ, 0x1f, R117 ;  /* 0x0000001fff717819 */ /* 0x000fe40000011475 */
[----:B------:R-:W-:-:S02]  /*2b780*/  LEA.HI.X R43, R95, R35, R100, 0x1, P2 ;  /* 0x000000235f2b7211 */ /* 0x000fc400010f0c64 */
[----:B------:R-:W-:-:S03]  /*2b790*/  SEL R101, R101, 0xffffffe0, !P0 ;  /* 0xffffffe065657807 */ /* 0x000fc60004000000 */
[----:B0-----:R-:W-:Y:S05]  /*2b7a0*/  @P1 BRA `(.L_x_1945) ;  /* 0x0000001800541947 */ /* 0x001fea0003800000 */
[----:B------:R-:W-:Y:S02]  /*2b7b0*/  R2UR UR4, R82 ;  /* 0x00000000520472ca */ /* 0x000fe400000e0000 */
[----:B------:R-:W-:-:S13]  /*2b7c0*/  R2UR UR5, R83 ;  /* 0x00000000530572ca */ /* 0x000fda00000e0000 */
[----:B-----5:R-:W2:Y:S01]  /*2b7d0*/  LD.E.U8 R152, desc[UR4][R36.64] ;  /* 0x0000000424987980 */ /* 0x020ea2000c101100 */
[----:B------:R-:W-:Y:S01]  /*2b7e0*/  SHF.R.S32.HI R11, RZ, 0x1f, R111 ;  /* 0x0000001fff0b7819 */ /* 0x000fe2000001146f */
[----:B------:R-:W-:Y:S01]  /*2b7f0*/  IMAD R10, R87, R111, RZ ;  /* 0x0000006f570a7224 */ /* 0x000fe200078e02ff */
[----:B------:R-:W-:Y:S01]  /*2b800*/  IADD3 R8, P0, R117, R68, RZ ;  /* 0x0000004475087210 */ /* 0x000fe20007f1e0ff */
[----:B------:R-:W-:Y:S02]  /*2b810*/  BSSY B3, `(.L_x_1946) ;  /* 0x0000046000037945 */ /* 0x000fe40003800000 */
[C---:B------:R-:W-:Y:S02]  /*2b820*/  IMAD R11, R86.reuse, R11, R10 ;  /* 0x0000000b560b7224 */ /* 0x040fe400078e020a */
[----:B------:R-:W-:Y:S02]  /*2b830*/  IMAD.X R9, R113, 0x1, R71, P0 ;  /* 0x0000000171097824 */ /* 0x000fe400000e0647 */
[----:B------:R-:W-:-:S04]  /*2b840*/  IMAD.WIDE.U32 R8, R86, R111, R8 ;  /* 0x0000006f56087225 */ /* 0x000fc800078e0008 */
[----:B------:R-:W-:Y:S01]  /*2b850*/  IMAD.IADD R9, R9, 0x1, R11 ;  /* 0x0000000109097824 */ /* 0x000fe200078e020b */
[----:B------:R-:W-:-:S04]  /*2b860*/  LEA R60, P1, R8, R84, 0x1 ;  /* 0x00000054083c7211 */ /* 0x000fc800078208ff */
[----:B------:R-:W-:Y:S02]  /*2b870*/  LEA.HI.X R61, R8, R85, R9, 0x1, P1 ;  /* 0x00000055083d7211 */ /* 0x000fe400008f0c09 */
[----:B--2---:R-:W-:-:S04]  /*2b880*/  LOP3.LUT R10, R152, 0x1, RZ, 0xc0, !PT ;  /* 0x00000001980a7812 */ /* 0x004fc800078ec0ff */
[----:B------:R-:W-:-:S13]  /*2b890*/  ISETP.NE.U32.AND P0, PT, R10, 0x1, PT ;  /* 0x000000010a00780c */ /* 0x000fda0003f05070 */
[----:B------:R-:W-:Y:S05]  /*2b8a0*/  @P0 BRA `(.L_x_1947) ;  /* 0x0000000000f00947 */ /* 0x000fea0003800000 */
[----:B------:R-:W-:Y:S02]  /*2b8b0*/  R2UR UR4, R82 ;  /* 0x00000000520472ca */ /* 0x000fe400000e0000 */
[----:B------:R-:W-:-:S13]  /*2b8c0*/  R2UR UR5, R83 ;  /* 0x00000000530572ca */ /* 0x000fda00000e0000 */
[----:B------:R-:W2:Y:S01]  /*2b8d0*/  LD.E.U8 R8, desc[UR4][R32.64+0x18] ;  /* 0x0000180420087980 */ /* 0x000ea2000c101100 */
[----:B------:R-:W-:Y:S01]  /*2b8e0*/  BSSY B4, `(.L_x_1948) ;  /* 0x0000032000047945 */ /* 0x000fe20003800000 */
[----:B--2---:R-:W-:-:S04]  /*2b8f0*/  LOP3.LUT R8, R8, 0x1, RZ, 0xc0, !PT ;  /* 0x0000000108087812 */ /* 0x004fc800078ec0ff */
[----:B------:R-:W-:Y:S02]  /*2b900*/  ISETP.NE.U32.AND P0, PT, R8, 0x1, PT ;  /* 0x000000010800780c */ /* 0x000fe40003f05070 */
[----:B------:R0:W5:Y:S11]  /*2b910*/  LD.E.128 R8, desc[UR4][R42.64] ;  /* 0x000000042a087980 */ /* 0x000176000c101d00 */
[----:B0-----:R-:W-:Y:S05]  /*2b920*/  @P0 BRA `(.L_x_1949) ;  /* 0x0000000000b40947 */ /* 0x001fea0003800000 */
[--C-:B------:R-:W-:Y:S02]  /*2b930*/  SHF.R.U32.HI R152, RZ, 0x10, R97.reuse ;  /* 0x00000010ff987819 */ /* 0x100fe40000011661 */
[----:B------:R-:W-:Y:S01]  /*2b940*/  SHF.R.U64 R155, R96, 0x10, R97 ;  /* 0x00000010609b7819 */ /* 0x000fe20000001261 */
[----:B-----5:R-:W-:Y:S01]  /*2b950*/  IMAD.U32 R96, R10, 0x10000, RZ ;  /* 0x000100000a607824 */ /* 0x020fe200078e00ff */
        /* <DEDUP_REMOVED lines=8> */
[----:B------:R-:W-:Y:S01]  /*2b9e0*/  LOP3.LUT R99, R9, 0xffff0000, RZ, 0xc0, !PT ;  /* 0xffff000009637812 */ /* 0x000fe200078ec0ff */
[----:B------:R-:W-:Y:S01]  /*2b9f0*/  IMAD.U32 R9, R8, 0x10000, RZ ;  /* 0x0001000008097824 */ /* 0x000fe200078e00ff */
[C---:B------:R-:W-:Y:S01]  /*2ba00*/  LOP3.LUT R154, R152.reuse, 0xffff0000, RZ, 0xc0, !PT ;  /* 0xffff0000989a7812 */ /* 0x040fe200078ec0ff */
[----:B------:R-:W-:Y:S01]  /*2ba10*/  IMAD.U32 R157, R155, 0x10000, RZ ;  /* 0x000100009b9d7824 */ /* 0x000fe200078e00ff */
[----:B------:R-:W-:Y:S01]  /*2ba20*/  LOP3.LUT R150, R97, 0xffff0000, RZ, 0xc0, !PT ;  /* 0xffff000061967812 */ /* 0x000fe200078ec0ff */
[----:B------:R-:W-:Y:S01]  /*2ba30*/  IMAD.U32 R152, R152, 0x10000, RZ ;  /* 0x0001000098987824 */ /* 0x000fe200078e00ff */
[----:B------:R-:W-:Y:S01]  /*2ba40*/  LOP3.LUT R98, R10, 0xffff0000, RZ, 0xc0, !PT ;  /* 0xffff00000a627812 */ /* 0x000fe200078ec0ff */
[----:B------:R-:W-:Y:S01]  /*2ba50*/  FMUL.FTZ R156, R99, R154 ;  /* 0x0000009a639c7220 */ /* 0x000fe20000410000 */
[----:B------:R-:W-:Y:S01]  /*2ba60*/  LOP3.LUT R10, R11, 0xffff0000, RZ, 0xc0, !PT ;  /* 0xffff00000b0a7812 */ /* 0x000fe200078ec0ff */
[-C--:B------:R-:W-:Y:S01]  /*2ba70*/  FMUL.FTZ R159, R99, R150.reuse ;  /* 0x00000096639f7220 */ /* 0x080fe20000410000 */
[----:B------:R-:W-:Y:S01]  /*2ba80*/  LOP3.LUT R99, R8, 0xffff0000, RZ, 0xc0, !PT ;  /* 0xffff000008637812 */ /* 0x000fe200078ec0ff */
[----:B------:R-:W-:Y:S01]  /*2ba90*/  FFMA.FTZ R8, R149, R150, -R156 ;  /* 0x0000009695087223 */ /* 0x000fe2000001089c */
[----:B------:R-:W-:Y:S01]  /*2baa0*/  LOP3.LUT R155, R155, 0xffff0000, RZ, 0xc0, !PT ;  /* 0xffff00009b9b7812 */ /* 0x000fe200078ec0ff */
[----:B------:R-:W-:Y:S01]  /*2bab0*/  FFMA.FTZ R159, R149, R154, R159 ;  /* 0x0000009a959f7223 */ /* 0x000fe2000001009f */
[----:B------:R-:W-:Y:S01]  /*2bac0*/  LOP3.LUT R151, R151, 0xffff0000, RZ, 0xc0, !PT ;  /* 0xffff000097977812 */ /* 0x000fe200078ec0ff */
[C---:B------:R-:W-:Y:S01]  /*2bad0*/  FMUL.FTZ R161, R98.reuse, R157 ;  /* 0x0000009d62a17220 */ /* 0x040fe20000410000 */
[----:B------:R-:W-:Y:S01]  /*2bae0*/  FMUL.FTZ R149, R98, R153 ;  /* 0x0000009962957220 */ /* 0x000fe20000410000 */
[----:B------:R-:W-:-:S02]  /*2baf0*/  IMAD.U32 R98, R97, 0x10000, RZ ;  /* 0x0001000061627824 */ /* 0x000fc400078e00ff */
[C---:B------:R-:W-:Y:S01]  /*2bb00*/  FMUL.FTZ R150, R10.reuse, R155 ;  /* 0x0000009b0a967220 */ /* 0x040fe20000410000 */
[----:B------:R-:W-:Y:S01]  /*2bb10*/  FMUL.FTZ R154, R10, R151 ;  /* 0x000000970a9a7220 */ /* 0x000fe20000410000 */
[C---:B------:R-:W-:Y:S01]  /*2bb20*/  FFMA.FTZ R161, R96.reuse, R153, -R161 ;  /* 0x0000009960a17223 */ /* 0x040fe200000108a1 */
[----:B------:R-:W-:Y:S01]  /*2bb30*/  FMUL.FTZ R10, R99, R152 ;  /* 0x00000098630a7220 */ /* 0x000fe20000410000 */
[----:B------:R-:W-:Y:S02]  /*2bb40*/  IMAD.U32 R11, R11, 0x10000, RZ ;  /* 0x000100000b0b7824 */ /* 0x000fe400078e00ff */
[----:B------:R-:W-:Y:S01]  /*2bb50*/  FFMA.FTZ R96, R96, R157, R149 ;  /* 0x0000009d60607223 */ /* 0x000fe20000010095 */
[-C--:B------:R-:W-:Y:S01]  /*2bb60*/  FMUL.FTZ R99, R99, R98.reuse ;  /* 0x0000006263637220 */ /* 0x080fe20000410000 */
[----:B------:R-:W-:Y:S01]  /*2bb70*/  FFMA.FTZ R10, R9, R98, -R10 ;  /* 0x00000062090a7223 */ /* 0x000fe2000001080a */
[C---:B------:R-:W-:Y:S01]  /*2bb80*/  FFMA.FTZ R150, R11.reuse, R151, -R150 ;  /* 0x000000970b967223 */ /* 0x040fe20000010896 */
[----:B------:R-:W-:Y:S01]  /*2bb90*/  FFMA.FTZ R11, R11, R155, R154 ;  /* 0x0000009b0b0b7223 */ /* 0x000fe2000001009a */
[----:B------:R-:W-:Y:S01]  /*2bba0*/  FFMA.FTZ R99, R9, R152, R99 ;  /* 0x0000009809637223 */ /* 0x000fe20000010063 */
[----:B------:R-:W-:-:S02]  /*2bbb0*/  F2FP.BF16.F32.PACK_AB R96, R96, R161 ;  /* 0x000000a16060723e */ /* 0x000fc400000010ff */
[----:B------:R-:W-:Y:S02]  /*2bbc0*/  F2FP.BF16.F32.PACK_AB R9, R159, R8 ;  /* 0x000000089f09723e */ /* 0x000fe400000010ff */
[----:B------:R-:W-:Y:S01]  /*2bbd0*/  F2FP.BF16.F32.PACK_AB R8, R99, R10 ;  /* 0x0000000a6308723e */ /* 0x000fe200000010ff */
[----:B------:R-:W-:Y:S01]  /*2bbe0*/  IMAD.MOV.U32 R10, RZ, RZ, R96 ;  /* 0x000000ffff0a7224 */ /* 0x000fe200078e0060 */
[----:B------:R-:W-:-:S07]  /*2bbf0*/  F2FP.BF16.F32.PACK_AB R11, R11, R150 ;  /* 0x000000960b0b723e */ /* 0x000fce00000010ff */
.L_x_1949:
[----:B------:R-:W-:Y:S05]  /*2bc00*/  BSYNC B4 ;  /* 0x0000000000047941 */ /* 0x000fea0003800000 */
.L_x_1948:
[C---:B------:R-:W-:Y:S02]  /*2bc10*/  R2UR UR4, R82.reuse ;  /* 0x00000000520472ca */ /* 0x040fe400000e0000 */
[C---:B------:R-:W-:Y:S02]  /*2bc20*/  R2UR UR5, R83.reuse ;  /* 0x00000000530572ca */ /* 0x040fe400000e0000 */
[----:B------:R-:W-:Y:S02]  /*2bc30*/  R2UR UR6, R82 ;  /* 0x00000000520672ca */ /* 0x000fe400000e0000 */
[----:B------:R-:W-:-:S09]  /*2bc40*/  R2UR UR7, R83 ;  /* 0x00000000530772ca */ /* 0x000fd200000e0000 */
[----:B-----5:R0:W-:Y:S04]  /*2bc50*/  ST.E.128 desc[UR4][R60.64], R8 ;  /* 0x000000083c007985 */ /* 0x0201e8000c101d04 */
[----:B------:R0:W5:Y:S02]  /*2bc60*/  LD.E.U8 R152, desc[UR6][R36.64] ;  /* 0x0000000624987980 */ /* 0x000164000c101100 */
.L_x_1947:
[----:B------:R-:W-:Y:S05]  /*2bc70*/  BSYNC B3 ;  /* 0x0000000000037941 */ /* 0x000fea0003800000 */
.L_x_1946:
[----:B-----5:R-:W-:Y:S01]  /*2bc80*/  LOP3.LUT P0, RZ, R152, 0x2, RZ, 0xc0, !PT ;  /* 0x0000000298ff7812 */ /* 0x020fe2000780c0ff */
[----:B------:R-:W-:-:S12]  /*2bc90*/  BSSY B3, `(.L_x_1950) ;  /* 0x0000041000037945 */ /* 0x000fd80003800000 */
[----:B------:R-:W-:Y:S05]  /*2bca0*/  @!P0 BRA `(.L_x_1951) ;  /* 0x0000000000fc8947 */ /* 0x000fea0003800000 */
[----:B------:R-:W-:Y:S02]  /*2bcb0*/  R2UR UR4, R82 ;  /* 0x00000000520472ca */ /* 0x000fe400000e0000 */
[----:B------:R-:W-:-:S13]  /*2bcc0*/  R2UR UR5, R83 ;  /* 0x00000000530572ca */ /* 0x000fda00000e0000 */
[----:B0-----:R-:W2:Y:S01]  /*2bcd0*/  LD.E.U8 R11, desc[UR4][R32.64+0x18] ;  /* 0x00001804200b7980 */ /* 0x001ea2000c101100 */
[----:B------:R-:W-:-:S04]  /*2bce0*/  IADD3 R9, P0, R101, R95, RZ ;  /* 0x0000005f65097210 */ /* 0x000fc80007f1e0ff */
[----:B------:R-:W-:Y:S02]  /*2bcf0*/  LEA.HI.X.SX32 R10, R101, R100, 0x1, P0 ;  /* 0x00000064650a7211 */ /* 0x000fe400000f0eff */
[----:B------:R-:W-:-:S04]  /*2bd00*/  LEA R8, P1, R9, R34, 0x1 ;  /* 0x0000002209087211 */ /* 0x000fc800078208ff */
[----:B------:R-:W-:Y:S01]  /*2bd10*/  LEA.HI.X R9, R9, R35, R10, 0x1, P1 ;  /* 0x0000002309097211 */ /* 0x000fe200008f0c0a */
[----:B------:R-:W-:Y:S01]  /*2bd20*/  BSSY B4, `(.L_x_1952) ;  /* 0x0000031000047945 */ /* 0x000fe20003800000 */
[----:B--2---:R-:W-:-:S04]  /*2bd30*/  LOP3.LUT P0, RZ, R11, 0x2, RZ, 0xc0, !PT ;  /* 0x000000020bff7812 */ /* 0x004fc8000780c0ff */
[----:B------:R-:W5:Y:S09]  /*2bd40*/  LD.E.128 R8, desc[UR4][R8.64] ;  /* 0x0000000408087980 */ /* 0x000f72000c101d00 */
[----:B------:R-:W-:Y:S05]  /*2bd50*/  @!P0 BRA `(.L_x_1953) ;  /* 0x0000000000b48947 */ /* 0x000fea0003800000 */
[----:B------:R-:W-:Y:S01]  /*2bd60*/  SHF.R.U64 R96, R92, 0x10, R93 ;  /* 0x000000105c607819 */ /* 0x000fe2000000125d */
[----:B-----5:R-:W-:Y:S01]  /*2bd70*/  IMAD.U32 R92, R10, 0x10000, RZ ;  /* 0x000100000a5c7824 */ /* 0x020fe200078e00ff */
[--C-:B------:R-:W-:Y:S02]  /*2bd80*/  SHF.R.U64 R98, R90, 0x10, R91.reuse ;  /* 0x000000105a627819 */ /* 0x100fe4000000125b */
[----:B------:R-:W-:Y:S02]  /*2bd90*/  SHF.R.U32.HI R97, RZ, 0x10, R91 ;  /* 0x00000010ff617819 */ /* 0x000fe4000001165b */
[----:B------:R-:W-:Y:S02]  /*2bda0*/  SHF.R.U32.HI R91, RZ, 0x10, R93 ;  /* 0x00000010ff5b7819 */ /* 0x000fe4000001165d */
[----:B------:R-:W-:Y:S02]  /*2bdb0*/  PRMT R147, R147, 0x5410, R96 ;  /* 0x0000541093937816 */ /* 0x000fe40000000060 */
[----:B------:R-:W-:-:S02]  /*2bdc0*/  PRMT R145, R145, 0x5410, R98 ;  /* 0x0000541091917816 */ /* 0x000fc40000000062 */
[----:B------:R-:W-:Y:S02]  /*2bdd0*/  PRMT R148, R148, 0x5410, R91 ;  /* 0x0000541094947816 */ /* 0x000fe4000000005b */
[----:B------:R-:W-:Y:S02]  /*2bde0*/  LOP3.LUT R91, R9, 0xffff0000, RZ, 0xc0, !PT ;  /* 0xffff0000095b7812 */ /* 0x000fe400078ec0ff */
[----:B------:R-:W-:Y:S01]  /*2bdf0*/  LOP3.LUT R98, R147, 0xffff0000, RZ, 0xc0, !PT ;  /* 0xffff000093627812 */ /* 0x000fe200078ec0ff */
[----:B------:R-:W-:Y:S01]  /*2be00*/  IMAD.U32 R99, R148, 0x10000, RZ ;  /* 0x0001000094637824 */ /* 0x000fe200078e00ff */
[----:B------:R-:W-:Y:S01]  /*2be10*/  LOP3.LUT R96, R145, 0xffff0000, RZ, 0xc0, !PT ;  /* 0xffff000091607812 */ /* 0x000fe200078ec0ff */
[----:B------:R-:W-:Y:S01]  /*2be20*/  IMAD.U32 R147, R147, 0x10000, RZ ;  /* 0x0001000093937824 */ /* 0x000fe200078e00ff */
[----:B------:R-:W-:Y:S01]  /*2be30*/  PRMT R146, R146, 0x5410, R97 ;  /* 0x0000541092927816 */ /* 0x000fe20000000061 */
[----:B------:R-:W-:Y:S01]  /*2be40*/  FMUL.FTZ R150, R91, R98 ;  /* 0x000000625b967220 */ /* 0x000fe20000410000 */
[----:B------:R-:W-:Y:S01]  /*2be50*/  LOP3.LUT R93, R10, 0xffff0000, RZ, 0xc0, !PT ;  /* 0xffff00000a5d7812 */ /* 0x000fe200078ec0ff */
[C---:B------:R-:W-:Y:S01]  /*2be60*/  IMAD.U32 R10, R11.reuse, 0x10000, RZ ;  /* 0x000100000b0a7824 */ /* 0x040fe200078e00ff */
[----:B------:R-:W-:Y:S01]  /*2be70*/  LOP3.LUT R90, R11, 0xffff0000, RZ, 0xc0, !PT ;  /* 0xffff00000b5a7812 */ /* 0x000fe200078ec0ff */
[----:B------:R-:W-:-:S02]  /*2be80*/  IMAD.U32 R11, R9, 0x10000, RZ ;  /* 0x00010000090b7824 */ /* 0x000fc400078e00ff */
[-C--:B------:R-:W-:Y:S01]  /*2be90*/  FMUL.FTZ R91, R91, R96.reuse ;  /* 0x000000605b5b7220 */ /* 0x080fe20000410000 */
[----:B------:R-:W-:Y:S02]  /*2bea0*/  IMAD.U32 R97, R146, 0x10000, RZ ;  /* 0x0001000092617824 */ /* 0x000fe400078e00ff */
[----:B------:R-:W-:Y:S01]  /*2beb0*/  FMUL.FTZ R151, R93, R99 ;  /* 0x000000635d977220 */ /* 0x000fe20000410000 */
[C---:B------:R-:W-:Y:S01]  /*2bec0*/  FFMA.FTZ R150, R11.reuse, R96, -R150 ;  /* 0x000000600b967223 */ /* 0x040fe20000010896 */
[----:B------:R-:W-:Y:S01]  /*2bed0*/  FFMA.FTZ R149, R11, R98, R91 ;  /* 0x000000620b957223 */ /* 0x000fe2000001005b */
[----:B------:R-:W-:Y:S02]  /*2bee0*/  IMAD.U32 R9, R8, 0x10000, RZ ;  /* 0x0001000008097824 */ /* 0x000fe400078e00ff */
[-C--:B------:R-:W-:Y:S01]  /*2bef0*/  FMUL.FTZ R93, R93, R97.reuse ;  /* 0x000000615d5d7220 */ /* 0x080fe20000410000 */
[----:B------:R-:W-:Y:S01]  /*2bf00*/  LOP3.LUT R91, R148, 0xffff0000, RZ, 0xc0, !PT ;  /* 0xffff0000945b7812 */ /* 0x000fe200078ec0ff */
[----:B------:R-:W-:Y:S01]  /*2bf10*/  FFMA.FTZ R151, R92, R97, -R151 ;  /* 0x000000615c977223 */ /* 0x000fe20000010897 */
[----:B------:R-:W-:Y:S01]  /*2bf20*/  LOP3.LUT R11, R146, 0xffff0000, RZ, 0xc0, !PT ;  /* 0xffff0000920b7812 */ /* 0x000fe200078ec0ff */
[----:B------:R-:W-:Y:S01]  /*2bf30*/  IMAD.U32 R145, R145, 0x10000, RZ ;  /* 0x0001000091917824 */ /* 0x000fe200078e00ff */
[----:B------:R-:W-:Y:S01]  /*2bf40*/  LOP3.LUT R8, R8, 0xffff0000, RZ, 0xc0, !PT ;  /* 0xffff000008087812 */ /* 0x000fe200078ec0ff */
[----:B------:R-:W-:Y:S01]  /*2bf50*/  FFMA.FTZ R92, R92, R99, R93 ;  /* 0x000000635c5c7223 */ /* 0x000fe2000001005d */
[C---:B------:R-:W-:Y:S01]  /*2bf60*/  FMUL.FTZ R93, R90.reuse, R91 ;  /* 0x0000005b5a5d7220 */ /* 0x040fe20000410000 */
[----:B------:R-:W-:Y:S01]  /*2bf70*/  FMUL.FTZ R96, R90, R11 ;  /* 0x0000000b5a607220 */ /* 0x000fe20000410000 */
[----:B------:R-:W-:Y:S01]  /*2bf80*/  F2FP.BF16.F32.PACK_AB R149, R149, R150 ;  /* 0x000000969595723e */ /* 0x000fe200000010ff */
        /* <DEDUP_REMOVED lines=9> */
[----:B------:R-:W-:-:S07]  /*2c020*/  IMAD.MOV.U32 R9, RZ, RZ, R149 ;  /* 0x000000ffff097224 */ /* 0x000fce00078e0095 */
.L_x_1953:
[----:B------:R-:W-:Y:S05]  /*2c030*/  BSYNC B4 ;  /* 0x0000000000047941 */ /* 0x000fea0003800000 */
.L_x_1952:
[C---:B------:R-:W-:Y:S02]  /*2c040*/  R2UR UR4, R82.reuse ;  /* 0x00000000520472ca */ /* 0x040fe400000e0000 */
[C---:B------:R-:W-:Y:S02]  /*2c050*/  R2UR UR5, R83.reuse ;  /* 0x00000000530572ca */ /* 0x040fe400000e0000 */
[----:B------:R-:W-:Y:S02]  /*2c060*/  R2UR UR6, R82 ;  /* 0x00000000520672ca */ /* 0x000fe400000e0000 */
[----:B------:R-:W-:-:S09]  /*2c070*/  R2UR UR7, R83 ;  /* 0x00000000530772ca */ /* 0x000fd200000e0000 */
[----:B-----5:R1:W-:Y:S04]  /*2c080*/  ST.E.128 desc[UR4][R60.64+0x40], R8 ;  /* 0x000040083c007985 */ /* 0x0203e8000c101d04 */
[----:B------:R1:W5:Y:S02]  /*2c090*/  LD.E.U8 R152, desc[UR6][R36.64] ;  /* 0x0000000624987980 */ /* 0x000364000c101100 */
.L_x_1951:
[----:B------:R-:W-:Y:S05]  /*2c0a0*/  BSYNC B3 ;  /* 0x0000000000037941 */ /* 0x000fea0003800000 */
.L_x_1950:
[----:B-----5:R-:W-:Y:S01]  /*2c0b0*/  LOP3.LUT P0, RZ, R152, 0x4, RZ, 0xc0, !PT ;  /* 0x0000000498ff7812 */ /* 0x020fe2000780c0ff */
[----:B------:R-:W-:-:S12]  /*2c0c0*/  BSSY B3, `(.L_x_1954) ;  /* 0x000003e000037945 */ /* 0x000fd80003800000 */
[----:B------:R-:W-:Y:S05]  /*2c0d0*/  @!P0 BRA `(.L_x_1955) ;  /* 0x0000000000f08947 */ /* 0x000fea0003800000 */
[----:B------:R-:W-:Y:S02]  /*2c0e0*/  R2UR UR4, R82 ;  /* 0x00000000520472ca */ /* 0x000fe400000e0000 */
[----:B------:R-:W-:-:S13]  /*2c0f0*/  R2UR UR5, R83 ;  /* 0x00000000530572ca */ /* 0x000fda00000e0000 */
[----:B01----:R-:W2:Y:S01]  /*2c100*/  LD.E.U8 R8, desc[UR4][R32.64+0x18] ;  /* 0x0000180420087980 */ /* 0x003ea2000c101100 */
[----:B------:R-:W-:Y:S01]  /*2c110*/  BSSY B4, `(.L_x_1956) ;  /* 0x0000032000047945 */ /* 0x000fe20003800000 */
[----:B--2---:R-:W-:Y:S02]  /*2c120*/  LOP3.LUT P0, RZ, R8, 0x4, RZ, 0xc0, !PT ;  /* 0x0000000408ff7812 */ /* 0x004fe4000780c0ff */
[----:B------:R0:W5:Y:S11]  /*2c130*/  LD.E.128 R8, desc[UR4][R42.64+0x3000] ;  /* 0x003000042a087980 */ /* 0x000176000c101d00 */
[----:B0-----:R-:W-:Y:S05]  /*2c140*/  @!P0 BRA `(.L_x_1957) ;  /* 0x0000000000b88947 */ /* 0x001fea0003800000 */
[----:B------:R-:W-:Y:S01]  /*2c150*/  SHF.R.U64 R90, R88, 0x10, R89 ;  /* 0x00000010585a7819 */ /* 0x000fe20000001259 */
[----:B-----5:R-:W-:Y:S01]  /*2c160*/  IMAD.U32 R88, R11, 0x10000, RZ ;  /* 0x000100000b587824 */ /* 0x020fe200078e00ff */
        /* <DEDUP_REMOVED lines=19> */
[-C--:B------:R-:W-:Y:S01]  /*2c2a0*/  FMUL.FTZ R11, R11, R90.reuse ;  /* 0x0000005a0b0b7220 */ /* 0x080fe20000410000 */
[----:B------:R-:W-:Y:S01]  /*2c2b0*/  LOP3.LUT R8, R8, 0xffff0000, RZ, 0xc0, !PT ;  /* 0xffff000008087812 */ /* 0x000fe200078ec0ff */
[C---:B------:R-:W-:Y:S01]  /*2c2c0*/  FMUL.FTZ R99, R75.reuse, R93 ;  /* 0x0000005d4b637220 */ /* 0x040fe20000410000 */
[----:B------:R-:W-:Y:S01]  /*2c2d0*/  LOP3.LUT R144, R144, 0xffff0000, RZ, 0xc0, !PT ;  /* 0xffff000090907812 */ /* 0x000fe200078ec0ff */
[-C--:B------:R-:W-:Y:S01]  /*2c2e0*/  FMUL.FTZ R75, R75, R91.reuse ;  /* 0x0000005b4b4b7220 */ /* 0x080fe20000410000 */
        /* <DEDUP_REMOVED lines=20> */
.L_x_1957:
[----:B------:R-:W-:Y:S05]  /*2c430*/  BSYNC B4 ;  /* 0x0000000000047941 */ /* 0x000fea0003800000 */
.L_x_1956:
[C---:B------:R-:W-:Y:S02]  /*2c440*/  R2UR UR4, R82.reuse ;  /* 0x00000000520472ca */ /* 0x040fe400000e0000 */
[C---:B------:R-:W-:Y:S02]  /*2c450*/  R2UR UR5, R83.reuse ;  /* 0x00000000530572ca */ /* 0x040fe400000e0000 */
[----:B------:R-:W-:Y:S02]  /*2c460*/  R2UR UR6, R82 ;  /* 0x00000000520672ca */ /* 0x000fe400000e0000 */
[----:B------:R-:W-:-:S09]  /*2c470*/  R2UR UR7, R83 ;  /* 0x00000000530772ca */ /* 0x000fd200000e0000 */
[----:B-----5:R2:W-:Y:S04]  /*2c480*/  ST.E.128 desc[UR4][R60.64+0x80], R8 ;  /* 0x000080083c007985 */ /* 0x0205e8000c101d04 */
[----:B------:R2:W5:Y:S02]  /*2c490*/  LD.E.U8 R152, desc[UR6][R36.64] ;  /* 0x0000000624987980 */ /* 0x000564000c101100 */
.L_x_1955:
[----:B------:R-:W-:Y:S05]  /*2c4a0*/  BSYNC B3 ;  /* 0x0000000000037941 */ /* 0x000fea0003800000 */
.L_x_1954:
[----:B-----5:R-:W-:Y:S01]  /*2c4b0*/  LOP3.LUT P0, RZ, R152, 0x8, RZ, 0xc0, !PT ;  /* 0x0000000898ff7812 */ /* 0x020fe2000780c0ff */
[----:B------:R-:W-:-:S12]  /*2c4c0*/  BSSY B3, `(.L_x_1958) ;  /* 0x0000043000037945 */ /* 0x000fd80003800000 */
[----:B------:R-:W-:Y:S05]  /*2c4d0*/  @!P0 BRA `(.L_x_1959) ;  /* 0x0000000400048947 */ /* 0x000fea0003800000 */
[----:B------:R-:W-:Y:S02]  /*2c4e0*/  R2UR UR4, R82 ;  /* 0x00000000520472ca */ /* 0x000fe400000e0000 */
[----:B------:R-:W-:-:S13]  /*2c4f0*/  R2UR UR5, R83 ;  /* 0x00000000530572ca */ /* 0x000fda00000e0000 */
[----:B012---:R-:W2:Y:S01]  /*2c500*/  LD.E.U8 R11, desc[UR4][R32.64+0x18] ;  /* 0x00001804200b7980 */ /* 0x007ea2000c101100 */
[----:B------:R-:W-:-:S05]  /*2c510*/  VIADD R8, R101, 0x1800 ;  /* 0x0000180065087836 */ /* 0x000fca0000000000 */
        /* <DEDUP_REMOVED lines=54> */
.L_x_1961:
[----:B------:R-:W-:Y:S05]  /*2c880*/  BSYNC B4 ;  /* 0x0000000000047941 */ /* 0x000fea0003800000 */
.L_x_1960:
[C---:B------:R-:W-:Y:S02]  /*2c890*/  R2UR UR4, R82.reuse ;  /* 0x00000000520472ca */ /* 0x040fe400000e0000 */
[C---:B------:R-:W-:Y:S02]  /*2c8a0*/  R2UR UR5, R83.reuse ;  /* 0x00000000530572ca */ /* 0x040fe400000e0000 */
[----:B------:R-:W-:Y:S02]  /*2c8b0*/  R2UR UR6, R82 ;  /* 0x00000000520672ca */ /* 0x000fe400000e0000 */
[----:B------:R-:W-:-:S09]  /*2c8c0*/  R2UR UR7, R83 ;  /* 0x00000000530772ca */ /* 0x000fd200000e0000 */
[----:B-----5:R3:W-:Y:S04]  /*2c8d0*/  ST.E.128 desc[UR4][R60.64+0xc0], R8 ;  /* 0x0000c0083c007985 */ /* 0x0207e8000c101d04 */
[----:B------:R3:W5:Y:S02]  /*2c8e0*/  LD.E.U8 R152, desc[UR6][R36.64] ;  /* 0x0000000624987980 */ /* 0x000764000c101100 */
.L_x_1959:
[----:B------:R-:W-:Y:S05]  /*2c8f0*/  BSYNC B3 ;  /* 0x0000000000037941 */ /* 0x000fea0003800000 */
.L_x_1958:
[----:B-----5:R-:W-:Y:S01]  /*2c900*/  LOP3.LUT P0, RZ, R152, 0x10, RZ, 0xc0, !PT ;  /* 0x0000001098ff7812 */ /* 0x020fe2000780c0ff */
[----:B------:R-:W-:-:S12]  /*2c910*/  BSSY B3, `(.L_x_1962) ;  /* 0x000003e000037945 */ /* 0x000fd80003800000 */
[----:B------:R-:W-:Y:S05]  /*2c920*/  @!P0 BRA `(.L_x_1963) ;  /* 0x0000000000f08947 */ /* 0x000fea0003800000 */
[----:B------:R-:W-:Y:S02]  /*2c930*/  R2UR UR4, R82 ;  /* 0x00000000520472ca */ /* 0x000fe400000e0000 */
[----:B------:R-:W-:-:S13]  /*2c940*/  R2UR UR5, R83 ;  /* 0x00000000530572ca */ /* 0x000fda00000e0000 */
[----:B0123--:R-:W2:Y:S01]  /*2c950*/  LD.E.U8 R8, desc[UR4][R32.64+0x18] ;  /* 0x0000180420087980 */ /* 0x00fea2000c101100 */
        /* <DEDUP_REMOVED lines=50> */
.L_x_1965:
[----:B------:R-:W-:Y:S05]  /*2cc80*/  BSYNC B4 ;  /* 0x0000000000047941 */ /* 0x000fea0003800000 */
.L_x_1964:
[C---:B------:R-:W-:Y:S02]  /*2cc90*/  R2UR UR4, R82.reuse ;  /* 0x00000000520472ca */ /* 0x040fe400000e0000 */
[C---:B------:R-:W-:Y:S02]  /*2cca0*/  R2UR UR5, R83.reuse ;  /* 0x00000000530572ca */ /* 0x040fe400000e0000 */
[----:B------:R-:W-:Y:S02]  /*2ccb0*/  R2UR UR6, R82 ;  /* 0x00000000520672ca */ /* 0x000fe400000e0000 */
[----:B------:R-:W-:-:S09]  /*2ccc0*/  R2UR UR7, R83 ;  /* 0x00000000530772ca */ /* 0x000fd200000e0000 */
[----:B-----5:R4:W-:Y:S04]  /*2ccd0*/  ST.E.128 desc[UR4][R60.64+0x100], R8 ;  /* 0x000100083c007985 */ /* 0x0209e8000c101d04 */
[----:B------:R4:W5:Y:S02]  /*2cce0*/  LD.E.U8 R152, desc[UR6][R36.64] ;  /* 0x0000000624987980 */ /* 0x000964000c101100 */
.L_x_1963:
[----:B------:R-:W-:Y:S05]  /*2ccf0*/  BSYNC B3 ;  /* 0x0000000000037941 */ /* 0x000fea0003800000 */
.L_x_1962:
[----:B-----5:R-:W-:-:S13]  /*2cd00*/  LOP3.LUT P0, RZ, R152, 0x20, RZ, 0xc0, !PT ;  /* 0x0000002098ff7812 */ /* 0x020fda000780c0ff */
[----:B------:R-:W-:Y:S05]  /*2cd10*/  @!P0 BRA `(.L_x_1945) ;  /* 0x0000000000f88947 */ /* 0x000fea0003800000 */
[----:B------:R-:W-:Y:S02]  /*2cd20*/  R2UR UR4, R82 ;  /* 0x00000000520472ca */ /* 0x000fe400000e0000 */
[----:B------:R-:W-:-:S13]  /*2cd30*/  R2UR UR5, R83 ;  /* 0x00000000530572ca */ /* 0x000fda00000e0000 */
[----:B------:R-:W2:Y:S02]  /*2cd40*/  LD.E.U8 R62, desc[UR4][R32.64+0x18] ;  /* 0x00001804203e7980 */ /* 0x000ea4000c101100 */
[----:B01234-:R-:W-:-:S05]  /*2cd50*/  VIADD R8, R101, 0x3000 ;  /* 0x0000300065087836 */ /* 0x01ffca0000000000 */
[----:B------:R-:W-:-:S04]  /*2cd60*/  IADD3 R9, P0, R8, R95, RZ ;  /* 0x0000005f08097210 */ /* 0x000fc80007f1e0ff */
[----:B------:R-:W-:Y:S02]  /*2cd70*/  LEA.HI.X.SX32 R10, R8, R100, 0x1, P0 ;  /* 0x00000064080a7211 */ /* 0x000fe400000f0eff */
[----:B------:R-:W-:-:S04]  /*2cd80*/  LEA R8, P0, R9, R34, 0x1 ;  /* 0x0000002209087211 */ /* 0x000fc800078008ff */
[----:B------:R-:W-:Y:S01]  /*2cd90*/  LEA.HI.X R9, R9, R35, R10, 0x1, P0 ;  /* 0x0000002309097211 */ /* 0x000fe200000f0c0a */
[----:B------:R-:W-:Y:S05]  /*2cda0*/  BSSY B3, `(.L_x_1966) ;  /* 0x0000032000037945 */ /* 0x000fea0003800000 */
[----:B------:R-:W5:Y:S01]  /*2cdb0*/  LD.E.128 R8, desc[UR4][R8.64] ;  /* 0x0000000408087980 */ /* 0x000f62000c101d00 */
[----:B------:R-:W-:-:S13]  /*2cdc0*/  LOP3.LUT P0, RZ, R62, 0x20, RZ, 0xc0, !PT ;  /* 0x000000203eff7812 */ /* 0x000fda000780c0ff */
[----:B------:R-:W-:Y:S05]  /*2cdd0*/  @!P0 BRA `(.L_x_1967) ;  /* 0x0000000000b88947 */ /* 0x000fea0003800000 */
[----:B------:R-:W-:Y:S02]  /*2cde0*/  SHF.R.U32.HI R62, RZ, 0x10, R59 ;  /* 0x00000010ff3e7819 */ /* 0x000fe4000001163b */
[----:B------:R-:W-:Y:S02]  /*2cdf0*/  SHF.R.U32.HI R64, RZ, 0x10, R57 ;  /* 0x00000010ff407819 */ /* 0x000fe40000011639 */
[----:B------:R-:W-:Y:S01]  /*2ce00*/  SHF.R.U64 R63, R58, 0x10, R59 ;  /* 0x000000103a3f7819 */ /* 0x000fe2000000123b */
[----:B-----5:R-:W-:Y:S01]  /*2ce10*/  IMAD.U32 R58, R11, 0x10000, RZ ;  /* 0x000100000b3a7824 */ /* 0x020fe200078e00ff */
[----:B------:R-:W-:Y:S01]  /*2ce20*/  SHF.R.U64 R65, R56, 0x10, R57 ;  /* 0x0000001038417819 */ /* 0x000fe20000001239 */
[----:B------:R-:W-:Y:S01]  /*2ce30*/  IMAD.U32 R56, R10, 0x10000, RZ ;  /* 0x000100000a387824 */ /* 0x000fe200078e00ff */
[----:B------:R-:W-:Y:S02]  /*2ce40*/  PRMT R129, R129, 0x5410, R62 ;  /* 0x0000541081817816 */ /* 0x000fe4000000003e */
[----:B------:R-:W-:-:S02]  /*2ce50*/  PRMT R131, R131, 0x5410, R64 ;  /* 0x0000541083837816 */ /* 0x000fc40000000040 */
[----:B------:R-:W-:Y:S02]  /*2ce60*/  PRMT R130, R130, 0x5410, R63 ;  /* 0x0000541082827816 */ /* 0x000fe4000000003f */
[----:B------:R-:W-:Y:S01]  /*2ce70*/  LOP3.LUT R57, R10, 0xffff0000, RZ, 0xc0, !PT ;  /* 0xffff00000a397812 */ /* 0x000fe200078ec0ff */
[----:B------:R-:W-:Y:S01]  /*2ce80*/  IMAD.U32 R63, R131, 0x10000, RZ ;  /* 0x00010000833f7824 */ /* 0x000fe200078e00ff */
[----:B------:R-:W-:Y:S01]  /*2ce90*/  LOP3.LUT R59, R11, 0xffff0000, RZ, 0xc0, !PT ;  /* 0xffff00000b3b7812 */ /* 0x000fe200078ec0ff */
[----:B------:R-:W-:Y:S01]  /*2cea0*/  IMAD.U32 R10, R9, 0x10000, RZ ;  /* 0x00010000090a7824 */ /* 0x000fe200078e00ff */
[----:B------:R-:W-:Y:S01]  /*2ceb0*/  PRMT R132, R132, 0x5410, R65 ;  /* 0x0000541084847816 */ /* 0x000fe20000000041 */
[----:B------:R-:W-:Y:S01]  /*2cec0*/  IMAD.U32 R65, R129, 0x10000, RZ ;  /* 0x0001000081417824 */ /* 0x000fe200078e00ff */
[----:B------:R-:W-:Y:S01]  /*2ced0*/  LOP3.LUT R11, R9, 0xffff0000, RZ, 0xc0, !PT ;  /* 0xffff0000090b7812 */ /* 0x000fe200078ec0ff */
[----:B------:R-:W-:Y:S01]  /*2cee0*/  IMAD.U32 R9, R8, 0x10000, RZ ;  /* 0x0001000008097824 */ /* 0x000fe200078e00ff */
[----:B------:R-:W-:Y:S01]  /*2cef0*/  LOP3.LUT R64, R130, 0xffff0000, RZ, 0xc0, !PT ;  /* 0xffff000082407812 */ /* 0x000fe200078ec0ff */
[C---:B------:R-:W-:Y:S01]  /*2cf00*/  FMUL.FTZ R73, R57.reuse, R65 ;  /* 0x0000004139497220 */ /* 0x040fe20000410000 */
[----:B------:R-:W-:Y:S01]  /*2cf10*/  LOP3.LUT R62, R132, 0xffff0000, RZ, 0xc0, !PT ;  /* 0xffff0000843e7812 */ /* 0x000fe200078ec0ff */
[-C--:B------:R-:W-:Y:S01]  /*2cf20*/  FMUL.FTZ R57, R57, R63.reuse ;  /* 0x0000003f39397220 */ /* 0x080fe20000410000 */
[----:B------:R-:W-:Y:S01]  /*2cf30*/  LOP3.LUT R129, R129, 0xffff0000, RZ, 0xc0, !PT ;  /* 0xffff000081817812 */ /* 0x000fe200078ec0ff */
[----:B------:R-:W-:Y:S01]  /*2cf40*/  FMUL.FTZ R67, R11, R64 ;  /* 0x000000400b437220 */ /* 0x000fe20000410000 */
[----:B------:R-:W-:Y:S01]  /*2cf50*/  LOP3.LUT R131, R131, 0xffff0000, RZ, 0xc0, !PT ;  /* 0xffff000083837812 */ /* 0x000fe200078ec0ff */
[----:B------:R-:W-:Y:S01]  /*2cf60*/  FFMA.FTZ R73, R56, R63, -R73 ;  /* 0x0000003f38497223 */ /* 0x000fe20000010849 */
[-C--:B------:R-:W-:Y:S01]  /*2cf70*/  FMUL.FTZ R11, R11, R62.reuse ;  /* 0x0000003e0b0b7220 */ /* 0x080fe20000410000 */
[----:B------:R-:W-:Y:S01]  /*2cf80*/  LOP3.LUT R8, R8, 0xffff0000, RZ, 0xc0, !PT ;  /* 0xffff000008087812 */ /* 0x000fe200078ec0ff */
[----:B------:R-:W-:Y:S01]  /*2cf90*/  FFMA.FTZ R67, R10, R62, -R67 ;  /* 0x0000003e0a437223 */ /* 0x000fe20000010843 */
[----:B------:R-:W-:Y:S01]  /*2cfa0*/  FFMA.FTZ R56, R56, R65, R57 ;  /* 0x0000004138387223 */ /* 0x000fe20000010039 */
[----:B------:R-:W-:-:S02]  /*2cfb0*/  IMAD.U32 R130, R130, 0x10000, RZ ;  /* 0x0001000082827824 */ /* 0x000fc400078e00ff */
[C---:B------:R-:W-:Y:S01]  /*2cfc0*/  FMUL.FTZ R57, R59.reuse, R129 ;  /* 0x000000813b397220 */ /* 0x040fe20000410000 */
[----:B------:R-:W-:Y:S02]  /*2cfd0*/  IMAD.U32 R132, R132, 0x10000, RZ ;  /* 0x0001000084847824 */ /* 0x000fe400078e00ff */
[-C--:B------:R-:W-:Y:S01]  /*2cfe0*/  FMUL.FTZ R62, R59, R131.reuse ;  /* 0x000000833b3e7220 */ /* 0x080fe20000410000 */
        /* <DEDUP_REMOVED lines=13> */
.L_x_1967:
[----:B------:R-:W-:Y:S05]  /*2d0c0*/  BSYNC B3 ;  /* 0x0000000000037941 */ /* 0x000fea0003800000 */
.L_x_1966:
[----:B------:R-:W-:Y:S02]  /*2d0d0*/  R2UR UR4, R82 ;  /* 0x00000000520472ca */ /* 0x000fe400000e0000 */
[----:B------:R-:W-:-:S13]  /*2d0e0*/  R2UR UR5, R83 ;  /* 0x00000000530572ca */ /* 0x000fda00000e0000 */
[----:B-----5:R0:W-:Y:S02]  /*2d0f0*/  ST.E.128 desc[UR4][R60.64+0x140], R8 ;  /* 0x000140083c007985 */ /* 0x0201e4000c101d04 */
.L_x_1945:
[----:B------:R-:W-:Y:S05]  /*2d100*/  BSYNC B2 ;  /* 0x0000000000027941 */ /* 0x000fea0003800000 */
.L_x_1944:
[----:B------:R-:W-:Y:S02]  /*2d110*/  R2UR UR4, R82 ;  /* 0x00000000520472ca */ /* 0x000fe400000e0000 */
[----:B------:R-:W-:-:S13]  /*2d120*/  R2UR UR5, R83 ;  /* 0x00000000530572ca */ /* 0x000fda00000e0000 */
[----:B01234-:R-:W2:Y:S01]  /*2d130*/  LD.E R9, desc[UR4][R32.64+0xc] ;  /* 0x00000c0420097980 */ /* 0x01fea2000c101900 */
[----:B------:R-:W-:Y:S02]  /*2d140*/  VIADD R8, R111, 0x40 ;  /* 0x000000406f087836 */ /* 0x000fe40000000000 */
[----:B--2---:R-:W-:-:S05]  /*2d150*/  IMAD R9, R26, -0x60, R9 ;  /* 0xffffffa01a097824 */ /* 0x004fca00078e0209 */
[----:B------:R-:W-:-:S04]  /*2d160*/  VIMNMX R9, R9, 0x60, PT ;  /* 0x0000006009097848 */ /* 0x000fc80003fe0100 */
[----:B------:R-:W-:-:S13]  /*2d170*/  ISETP.GE.AND P0, PT, R8, R9, PT ;  /* 0x000000090800720c */ /* 0x000fda0003f06270 */
[----:B------:R-:W-:Y:S05]  /*2d180*/  @P0 BRA `(.L_x_1968) ;  /* 0x0000007800280947 */ /* 0x000fea0003800000 */
[----:B------:R-:W-:Y:S02]  /*2d190*/  R2UR UR4, R82 ;  /* 0x00000000520472ca */ /* 0x000fe400000e0000 */
[----:B------:R-:W-:-:S13]  /*2d1a0*/  R2UR UR5, R83 ;  /* 0x00000000530572ca */ /* 0x000fda00000e0000 */
[----:B-----5:R-:W2:Y:S01]  /*2d1b0*/  LD.E.U8 R58, desc[UR4][R36.64] ;  /* 0x00000004243a7980 */ /* 0x020ea2000c101100 */
[----:B------:R-:W-:Y:S01]  /*2d1c0*/  IADD3 R11, P0, R111, 0x40, RZ ;  /* 0x000000406f0b7810 */ /* 0x000fe20007f1e0ff */
[----:B------:R-:W-:Y:S01]  /*2d1d0*/  BSSY B2, `(.L_x_1969) ;  /* 0x000004a000027945 */ /* 0x000fe20003800000 */
[----:B------:R-:W-:Y:S02]  /*2d1e0*/  IADD3 R8, P1, R117, R68, RZ ;  /* 0x0000004475087210 */ /* 0x000fe40007f3e0ff */
[----:B------:R-:W-:-:S03]  /*2d1f0*/  LEA.HI.X.SX32 R111, R111, RZ, 0x1, P0 ;  /* 0x000000ff6f6f7211 */ /* 0x000fc600000f0eff */
[----:B------:R-:W-:Y:S02]  /*2d200*/  IMAD.X R9, R113, 0x1, R71, P1 ;  /* 0x0000000171097824 */ /* 0x000fe400008e0647 */
[----:B------:R-:W-:Y:S02]  /*2d210*/  IMAD R111, R111, R86, RZ ;  /* 0x000000566f6f7224 */ /* 0x000fe400078e02ff */
[----:B------:R-:W-:-:S04]  /*2d220*/  IMAD.WIDE.U32 R8, R86, R11, R8 ;  /* 0x0000000b56087225 */ /* 0x000fc800078e0008 */
[----:B------:R-:W-:Y:S01]  /*2d230*/  IMAD R111, R87, R11, R111 ;  /* 0x0000000b576f7224 */ /* 0x000fe200078e026f */
[----:B------:R-:W-:-:S03]  /*2d240*/  LEA R56, P1, R8, R84, 0x1 ;  /* 0x0000005408387211 */ /* 0x000fc600078208ff */
[----:B------:R-:W-:-:S05]  /*2d250*/  IMAD.IADD R9, R9, 0x1, R111 ;  /* 0x0000000109097824 */ /* 0x000fca00078e026f */
        /* <DEDUP_REMOVED lines=58> */
.L_x_1972:
[----:B------:R-:W-:Y:S05]  /*2d600*/  BSYNC B3 ;  /* 0x0000000000037941 */ /* 0x000fea0003800000 */
.L_x_1971:
[C---:B------:R-:W-:Y:S02]  /*2d610*/  R2UR UR4, R82.reuse ;  /* 0x00000000520472ca */ /* 0x040fe400000e0000 */
[C---:B------:R-:W-:Y:S02]  /*2d620*/  R2UR UR5, R83.reuse ;  /* 0x00000000530572ca */ /* 0x040fe400000e0000 */
[----:B------:R-:W-:Y:S02]  /*2d630*/  R2UR UR6, R82 ;  /* 0x00000000520672ca */ /* 0x000fe400000e0000 */
[----:B------:R-:W-:-:S09]  /*2d640*/  R2UR UR7, R83 ;  /* 0x00000000530772ca */ /* 0x000fd200000e0000 */
[----:B-----5:R0:W-:Y:S04]  /*2d650*/  ST.E.128 desc[UR4][R56.64], R8 ;  /* 0x0000000838007985 */ /* 0x0201e8000c101d04 */
[----:B------:R0:W5:Y:S02]  /*2d660*/  LD.E.U8 R58, desc[UR6][R36.64] ;  /* 0x00000006243a7980 */ /* 0x000164000c101100 */
.L_x_1970:
[----:B------:R-:W-:Y:S05]  /*2d670*/  BSYNC B2 ;  /* 0x0000000000027941 */ /* 0x000fea0003800000 */
.L_x_1969:
[----:B-----5:R-:W-:Y:S01]  /*2d680*/  LOP3.LUT P0, RZ, R58, 0x2, RZ, 0xc0, !PT ;  /* 0x000000023aff7812 */ /* 0x020fe2000780c0ff */
[----:B------:R-:W-:-:S12]  /*2d690*/  BSSY B2, `(.L_x_1973) ;  /* 0x0000043000027945 */ /* 0x000fd80003800000 */
[----:B------:R-:W-:Y:S05]  /*2d6a0*/  @!P0 BRA `(.L_x_1974) ;  /* 0x0000000400048947 */ /* 0x000fea0003800000 */
[----:B------:R-:W-:Y:S02]  /*2d6b0*/  R2UR UR4, R82 ;  /* 0x00000000520472ca */ /* 0x000fe400000e0000 */
[----:B------:R-:W-:-:S13]  /*2d6c0*/  R2UR UR5, R83 ;  /* 0x00000000530572ca */ /* 0x000fda00000e0000 */
[----:B0-----:R-:W2:Y:S01]  /*2d6d0*/  LD.E.U8 R11, desc[UR4][R32.64+0x18] ;  /* 0x00001804200b7980 */ /* 0x001ea2000c101100 */
        /* <DEDUP_REMOVED lines=55> */
.L_x_1976:
[----:B------:R-:W-:Y:S05]  /*2da50*/  BSYNC B3 ;  /* 0x0000000000037941 */ /* 0x000fea0003800000 */
.L_x_1975:
[C---:B------:R-:W-:Y:S02]  /*2da60*/  R2UR UR4, R82.reuse ;  /* 0x00000000520472ca */ /* 0x040fe400000e0000 */
[C---:B------:R-:W-:Y:S02]  /*2da70*/  R2UR UR5, R83.reuse ;  /* 0x00000000530572ca */ /* 0x040fe400000e0000 */
[----:B------:R-:W-:Y:S02]  /*2da80*/  R2UR UR6, R82 ;  /* 0x00000000520672ca */ /* 0x000fe400000e0000 */
[----:B------:R-:W-:-:S09]  /*2da90*/  R2UR UR7, R83 ;  /* 0x00000000530772ca */ /* 0x000fd200000e0000 */
[----:B-----5:R1:W-:Y:S04]  /*2daa0*/  ST.E.128 desc[UR4][R56.64+0x40], R8 ;  /* 0x0000400838007985 */ /* 0x0203e8000c101d04 */
[----:B------:R1:W5:Y:S02]  /*2dab0*/  LD.E.U8 R58, desc[UR6][R36.64] ;  /* 0x00000006243a7980 */ /* 0x000364000c101100 */
.L_x_1974:
[----:B------:R-:W-:Y:S05]  /*2dac0*/  BSYNC B2 ;  /* 0x0000000000027941 */ /* 0x000fea0003800000 */
.L_x_1973:
        /* <DEDUP_REMOVED lines=23> */
[C---:B------:R-:W-:Y:S01]  /*2dc40*/  LOP3.LUT R50, R119.reuse, 0xffff0000, RZ, 0xc0, !PT ;  /* 0xffff000077327812 */ /* 0x040fe200078ec0ff */
        /* <DEDUP_REMOVED lines=20> */
[----:B------:R-:W-:Y:S01]  /*2dd90*/  FMUL.FTZ R8, R8, R116 ;  /* 0x0000007408087220 */ /* 0x000fe20000410000 */
[----:B------:R-:W-:Y:S01]  /*2dda0*/  FMUL.FTZ R47, R47, R118 ;  /* 0x000000762f2f7220 */ /* 0x000fe20000410000 */
        /* <DEDUP_REMOVED lines=10> */
.L_x_1980:
[----:B------:R-:W-:Y:S05]  /*2de50*/  BSYNC B3 ;  /* 0x0000000000037941 */ /* 0x000fea0003800000 */
.L_x_1979:
[C---:B------:R-:W-:Y:S02]  /*2de60*/  R2UR UR4, R82.reuse ;  /* 0x00000000520472ca */ /* 0x040fe400000e0000 */
[C---:B------:R-:W-:Y:S02]  /*2de70*/  R2UR UR5, R83.reuse ;  /* 0x00000000530572ca */ /* 0x040fe400000e0000 */
[----:B------:R-:W-:Y:S02]  /*2de80*/  R2UR UR6, R82 ;  /* 0x00000000520672ca */ /* 0x000fe400000e0000 */
[----:B------:R-:W-:-:S09]  /*2de90*/  R2UR UR7, R83 ;  /* 0x00000000530772ca */ /* 0x000fd200000e0000 */
[----:B-----5:R2:W-:Y:S04]  /*2dea0*/  ST.E.128 desc[UR4][R56.64+0x80], R8 ;  /* 0x0000800838007985 */ /* 0x0205e8000c101d04 */
[----:B------:R2:W5:Y:S02]  /*2deb0*/  LD.E.U8 R58, desc[UR6][R36.64] ;  /* 0x00000006243a7980 */ /* 0x000564000c101100 */
.L_x_1978:
[----:B------:R-:W-:Y:S05]  /*2dec0*/  BSYNC B2 ;  /* 0x0000000000027941 */ /* 0x000fea0003800000 */
.L_x_1977:
        /* <DEDUP_REMOVED lines=15> */
[----:B------:R-:W-:Y:S02]  /*2dfc0*/  SHF.R.U32.HI R44, RZ, 0x10, R41 ;  /* 0x00000010ff2c7819 */ /* 0x000fe40000011629 */
[----:B------:R-:W-:Y:S02]  /*2dfd0*/  SHF.R.U32.HI R47, RZ, 0x10, R39 ;  /* 0x00000010ff2f7819 */ /* 0x000fe40000011627 */
[----:B------:R-:W-:Y:S01]  /*2dfe0*/  SHF.R.U64 R45, R40, 0x10, R41 ;  /* 0x00000010282d7819 */ /* 0x000fe20000001229 */
[----:B-----5:R-:W-:Y:S01]  /*2dff0*/  IMAD.U32 R40, R11, 0x10000, RZ ;  /* 0x000100000b287824 */ /* 0x020fe200078e00ff */
[----:B------:R-:W-:Y:S02]  /*2e000*/  PRMT R115, R115, 0x5410, R44 ;  /* 0x0000541073737816 */ /* 0x000fe4000000002c */
[----:B------:R-:W-:Y:S01]  /*2e010*/  SHF.R.U64 R49, R38, 0x10, R39 ;  /* 0x0000001026317819 */ /* 0x000fe20000001227 */
[----:B------:R-:W-:Y:S01]  /*2e020*/  IMAD.U32 R38, R10, 0x10000, RZ ;  /* 0x000100000a267824 */ /* 0x000fe200078e00ff */
[----:B------:R-:W-:Y:S01]  /*2e030*/  PRMT R112, R112, 0x5410, R47 ;  /* 0x0000541070707816 */ /* 0x000fe2000000002f */
[----:B------:R-:W-:Y:S01]  /*2e040*/  IMAD.U32 R47, R115, 0x10000, RZ ;  /* 0x00010000732f7824 */ /* 0x000fe200078e00ff */
[----:B------:R-:W-:-:S02]  /*2e050*/  PRMT R114, R114, 0x5410, R45 ;  /* 0x0000541072727816 */ /* 0x000fc4000000002d */
[----:B------:R-:W-:Y:S01]  /*2e060*/  LOP3.LUT R39, R10, 0xffff0000, RZ, 0xc0, !PT ;  /* 0xffff00000a277812 */ /* 0x000fe200078ec0ff */
[----:B------:R-:W-:Y:S01]  /*2e070*/  IMAD.U32 R45, R112, 0x10000, RZ ;  /* 0x00010000702d7824 */ /* 0x000fe200078e00ff */
[----:B------:R-:W-:Y:S01]  /*2e080*/  LOP3.LUT R41, R11, 0xffff0000, RZ, 0xc0, !PT ;  /* 0xffff00000b297812 */ /* 0x000fe200078ec0ff */
[----:B------:R-:W-:Y:S01]  /*2e090*/  IMAD.U32 R10, R9, 0x10000, RZ ;  /* 0x00010000090a7824 */ /* 0x000fe200078e00ff */
[----:B------:R-:W-:Y:S01]  /*2e0a0*/  PRMT R110, R110, 0x5410, R49 ;  /* 0x000054106e6e7816 */ /* 0x000fe20000000031 */
[----:B------:R-:W-:Y:S01]  /*2e0b0*/  FMUL.FTZ R51, R39, R47 ;  /* 0x0000002f27337220 */ /* 0x000fe20000410000 */
[----:B------:R-:W-:Y:S01]  /*2e0c0*/  LOP3.LUT R11, R9, 0xffff0000, RZ, 0xc0, !PT ;  /* 0xffff0000090b7812 */ /* 0x000fe200078ec0ff */
[-C--:B------:R-:W-:Y:S01]  /*2e0d0*/  FMUL.FTZ R39, R39, R45.reuse ;  /* 0x0000002d27277220 */ /* 0x080fe20000410000 */
[----:B------:R-:W-:Y:S01]  /*2e0e0*/  LOP3.LUT R46, R114, 0xffff0000, RZ, 0xc0, !PT ;  /* 0xffff0000722e7812 */ /* 0x000fe200078ec0ff */
[----:B------:R-:W-:Y:S01]  /*2e0f0*/  IMAD.U32 R9, R8, 0x10000, RZ ;  /* 0x0001000008097824 */ /* 0x000fe200078e00ff */
[----:B------:R-:W-:Y:S01]  /*2e100*/  LOP3.LUT R44, R110, 0xffff0000, RZ, 0xc0, !PT ;  /* 0xffff00006e2c7812 */ /* 0x000fe200078ec0ff */
[----:B------:R-:W-:Y:S01]  /*2e110*/  FFMA.FTZ R51, R38, R45, -R51 ;  /* 0x0000002d26337223 */ /* 0x000fe20000010833 */
[----:B------:R-:W-:Y:S01]  /*2e120*/  LOP3.LUT R115, R115, 0xffff0000, RZ, 0xc0, !PT ;  /* 0xffff000073737812 */ /* 0x000fe200078ec0ff */
[C---:B------:R-:W-:Y:S01]  /*2e130*/  FMUL.FTZ R49, R11.reuse, R46 ;  /* 0x0000002e0b317220 */ /* 0x040fe20000410000 */
[----:B------:R-:W-:Y:S01]  /*2e140*/  LOP3.LUT R112, R112, 0xffff0000, RZ, 0xc0, !PT ;  /* 0xffff000070707812 */ /* 0x000fe200078ec0ff */
[-C--:B------:R-:W-:Y:S01]  /*2e150*/  FMUL.FTZ R11, R11, R44.reuse ;  /* 0x0000002c0b0b7220 */ /* 0x080fe20000410000 */
[----:B------:R-:W-:Y:S01]  /*2e160*/  LOP3.LUT R8, R8, 0xffff0000, RZ, 0xc0, !PT ;  /* 0xffff000008087812 */ /* 0x000fe200078ec0ff */
[----:B------:R-:W-:Y:S01]  /*2e170*/  FFMA.FTZ R49, R10, R44, -R49 ;  /* 0x0000002c0a317223 */ /* 0x000fe20000010831 */
[----:B------:R-:W-:Y:S01]  /*2e180*/  FFMA.FTZ R38, R38, R47, R39 ;  /* 0x0000002f26267223 */ /* 0x000fe20000010027 */
[----:B------:R-:W-:-:S02]  /*2e190*/  IMAD.U32 R114, R114, 0x10000, RZ ;  /* 0x0001000072727824 */ /* 0x000fc400078e00ff */
[CC--:B------:R-:W-:Y:S01]  /*2e1a0*/  FMUL.FTZ R39, R41.reuse, R115.reuse ;  /* 0x0000007329277220 */ /* 0x0c0fe20000410000 */
[----:B------:R-:W-:Y:S02]  /*2e1b0*/  IMAD.U32 R110, R110, 0x10000, RZ ;  /* 0x000100006e6e7824 */ /* 0x000fe400078e00ff */
[----:B------:R-:W-:Y:S01]  /*2e1c0*/  FMUL.FTZ R44, R41, R112 ;  /* 0x00000070292c7220 */ /* 0x000fe20000410000 */
[----:B------:R-:W-:Y:S01]  /*2e1d0*/  FFMA.FTZ R46, R10, R46, R11 ;  /* 0x0000002e0a2e7223 */ /* 0x000fe2000001000b */
        /* <DEDUP_REMOVED lines=12> */
.L_x_1984:
[----:B------:R-:W-:Y:S05]  /*2e2a0*/  BSYNC B3 ;  /* 0x0000000000037941 */ /* 0x000fea0003800000 */
.L_x_1983:
[C---:B------:R-:W-:Y:S02]  /*2e2b0*/  R2UR UR4, R82.reuse ;  /* 0x00000000520472ca */ /* 0x040fe400000e0000 */
[C---:B------:R-:W-:Y:S02]  /*2e2c0*/  R2UR UR5, R83.reuse ;  /* 0x00000000530572ca */ /* 0x040fe400000e0000 */
[----:B------:R-:W-:Y:S02]  /*2e2d0*/  R2UR UR6, R82 ;  /* 0x00000000520672ca */ /* 0x000fe400000e0000 */
[----:B------:R-:W-:-:S09]  /*2e2e0*/  R2UR UR7, R83 ;  /* 0x00000000530772ca */ /* 0x000fd200000e0000 */
[----:B-----5:R3:W-:Y:S04]  /*2e2f0*/  ST.E.128 desc[UR4][R56.64+0xc0], R8 ;  /* 0x0000c00838007985 */ /* 0x0207e8000c101d04 */
[----:B------:R3:W5:Y:S02]  /*2e300*/  LD.E.U8 R58, desc[UR6][R36.64] ;  /* 0x00000006243a7980 */ /* 0x000764000c101100 */
.L_x_1982:
[----:B------:R-:W-:Y:S05]  /*2e310*/  BSYNC B2 ;  /* 0x0000000000027941 */ /* 0x000fea0003800000 */
.L_x_1981:
        /* <DEDUP_REMOVED lines=56> */
.L_x_1988:
[----:B------:R-:W-:Y:S05]  /*2e6a0*/  BSYNC B3 ;  /* 0x0000000000037941 */ /* 0x000fea0003800000 */
.L_x_1987:
[C---:B------:R-:W-:Y:S02]  /*2e6b0*/  R2UR UR4, R82.reuse ;  /* 0x00000000520472ca */ /* 0x040fe400000e0000 */
[C---:B------:R-:W-:Y:S02]  /*2e6c0*/  R2UR UR5, R83.reuse ;  /* 0x00000000530572ca */ /* 0x040fe400000e0000 */
[----:B------:R-:W-:Y:S02]  /*2e6d0*/  R2UR UR6, R82 ;  /* 0x00000000520672ca */ /* 0x000fe400000e0000 */
[----:B------:R-:W-:-:S09]  /*2e6e0*/  R2UR UR7, R83 ;  /* 0x00000000530772ca */ /* 0x000fd200000e0000 */
[----:B-----5:R4:W-:Y:S04]  /*2e6f0*/  ST.E.128 desc[UR4][R56.64+0x100], R8 ;  /* 0x0001000838007985 */ /* 0x0209e8000c101d04 */
[----:B------:R4:W5:Y:S02]  /*2e700*/  LD.E.U8 R58, desc[UR6][R36.64] ;  /* 0x00000006243a7980 */ /* 0x000964000c101100 */
.L_x_1986:
[----:B------:R-:W-:Y:S05]  /*2e710*/  BSYNC B2 ;  /* 0x0000000000027941 */ /* 0x000fea0003800000 */
.L_x_1985:
[----:B-----5:R-:W-:-:S13]  /*2e720*/  LOP3.LUT P0, RZ, R58, 0x20, RZ, 0xc0, !PT ;  /* 0x000000203aff7812 */ /* 0x020fda000780c0ff */
[----:B------:R-:W-:Y:S05]  /*2e730*/  @!P0 BRA `(.L_x_1968) ;  /* 0x0000006000bc8947 */ /* 0x000fea0003800000 */
[----:B------:R-:W-:Y:S02]  /*2e740*/  R2UR UR4, R82 ;  /* 0x00000000520472ca */ /* 0x000fe400000e0000 */
[----:B------:R-:W-:-:S13]  /*2e750*/  R2UR UR5, R83 ;  /* 0x00000000530572ca */ /* 0x000fda00000e0000 */
[----:B------:R-:W2:Y:S01]  /*2e760*/  LD.E.U8 R32, desc[UR4][R32.64+0x18] ;  /* 0x0000180420207980 */ /* 0x000ea2000c101100 */
[----:B------:R-:W-:-:S05]  /*2e770*/  VIADD R101, R101, 0x4000 ;  /* 0x0000400065657836 */ /* 0x000fca0000000000 */
[----:B------:R-:W-:-:S04]  /*2e780*/  IADD3 R95, P0, R101, R95, RZ ;  /* 0x0000005f655f7210 */ /* 0x000fc80007f1e0ff */
[----:B------:R-:W-:Y:S02]  /*2e790*/  LEA.HI.X.SX32 R100, R101, R100, 0x1, P0 ;  /* 0x0000006465647211 */ /* 0x000fe400000f0eff */
[----:B01234-:R-:W-:-:S04]  /*2e7a0*/  LEA R8, P0, R95, R34, 0x1 ;  /* 0x000000225f087211 */ /* 0x01ffc800078008ff */
        /* <DEDUP_REMOVED lines=51> */
.L_x_1990:
[----:B------:R-:W-:Y:S05]  /*2eae0*/  BSYNC B2 ;  /* 0x0000000000027941 */ /* 0x000fea0003800000 */
.L_x_1989:
[----:B------:R-:W-:Y:S02]  /*2eaf0*/  R2UR UR4, R82 ;  /* 0x00000000520472ca */ /* 0x000fe400000e0000 */
[----:B------:R-:W-:-:S13]  /*2eb00*/  R2UR UR5, R83 ;  /* 0x00000000530572ca */ /* 0x000fda00000e0000 */
[----:B-----5:R0:W-:Y:S01]  /*2eb10*/  ST.E.128 desc[UR4][R56.64+0x140], R8 ;  /* 0x0001400838007985 */ /* 0x0201e2000c101d04 */
[----:B------:R-:W-:Y:S05]  /*2eb20*/  BRA `(.L_x_1968) ;  /* 0x0000005c00c07947 */ /* 0x000fea0003800000 */
.L_x_1935:
[C---:B------:R-:W-:Y:S01]  /*2eb30*/  R2UR UR8, R82.reuse ;  /* 0x00000000520872ca */ /* 0x040fe200000e0000 */
[----:B------:R0:W5:Y:S01]  /*2eb40*/  LDL.64 R72, [R79+0x10] ;  /* 0x000010004f487983 */ /* 0x0001620000100a00 */
[C---:B------:R-:W-:Y:S02]  /*2eb50*/  R2UR UR9, R83.reuse ;  /* 0x00000000530972ca */ /* 0x040fe400000e0000 */
[C---:B------:R-:W-:Y:S02]  /*2eb60*/  R2UR UR10, R82.reuse ;  /* 0x00000000520a72ca */ /* 0x040fe400000e0000 */
[C---:B------:R-:W-:Y:S02]  /*2eb70*/  R2UR UR11, R83.reuse ;  /* 0x00000000530b72ca */ /* 0x040fe400000e0000 */
[----:B------:R-:W-:Y:S02]  /*2eb80*/  R2UR UR4, R82 ;  /* 0x00000000520472ca */ /* 0x000fe400000e0000 */
[----:B------:R-:W-:-:S02]  /*2eb90*/  R2UR UR5, R83 ;  /* 0x00000000530572ca */ /* 0x000fc400000e0000 */
[C---:B------:R-:W-:Y:S02]  /*2eba0*/  R2UR UR6, R82.reuse ;  /* 0x00000000520672ca */ /* 0x040fe400000e0000 */
[----:B------:R-:W-:Y:S01]  /*2ebb0*/  R2UR UR7, R83 ;  /* 0x00000000530772ca */ /* 0x000fe200000e0000 */
[----:B-----5:R-:W2:Y:S04]  /*2ebc0*/  LD.E R8, desc[UR8][R100.64+0x14] ;  /* 0x0000140864087980 */ /* 0x020ea8000c101900 */
[----:B------:R-:W3:Y:S04]  /*2ebd0*/  LD.E R11, desc[UR10][R100.64+0xc] ;  /* 0x00000c0a640b7980 */ /* 0x000ee8000c101900 */
[----:B------:R-:W4:Y:S04]  /*2ebe0*/  LD.E.64 R88, desc[UR4][R100.64+0xa0] ;  /* 0x0000a00464587980 */ /* 0x000f28000c101b00 */
[----:B------:R-:W4:Y:S01]  /*2ebf0*/  LD.E.64 R90, desc[UR6][R100.64+0xc0] ;  /* 0x0000c006645a7980 */ /* 0x000f22000c101b00 */
[----:B------:R-:W-:-:S02]  /*2ec00*/  R2UR UR12, R82 ;  /* 0x00000000520c72ca */ /* 0x000fc400000e0000 */
[----:B------:R-:W-:Y:S01]  /*2ec10*/  R2UR UR13, R83 ;  /* 0x00000000530d72ca */ /* 0x000fe200000e0000 */
[----:B------:R0:W5:Y:S01]  /*2ec20*/  LD.E.64 R74, desc[UR4][R100.64+0x98] ;  /* 0x00009804644a7980 */ /* 0x000162000c101b00 */
[----:B------:R-:W-:Y:S03]  /*2ec30*/  BSSY B2, `(.L_x_1991) ;  /* 0x0000053000027945 */ /* 0x000fe60003800000 */
[----:B------:R0:W5:Y:S04]  /*2ec40*/  LD.E.64 R92, desc[UR6][R100.64+0xa8] ;  /* 0x0000a806645c7980 */ /* 0x000168000c101b00 */
[----:B------:R0:W5:Y:S04]  /*2ec50*/  LD.E.64 R98, desc[UR8][R100.64+0xb8] ;  /* 0x0000b80864627980 */ /* 0x000168000c101b00 */
[----:B------:R0:W5:Y:S01]  /*2ec60*/  LD.E.U8 R106, desc[UR12][R100.64+0x19] ;  /* 0x0000190c646a7980 */ /* 0x000162000c101100 */
[----:B------:R-:W-:-:S02]  /*2ec70*/  CS2R R46, SRZ ;  /* 0x00000000002e7805 */ /* 0x000fc4000001ff00 */
[----:B------:R-:W-:Y:S02]  /*2ec80*/  CS2R R28, SRZ ;  /* 0x00000000001c7805 */ /* 0x000fe4000001ff00 */
[----:B------:R-:W-:Y:S02]  /*2ec90*/  CS2R R34, SRZ ;  /* 0x0000000000227805 */ /* 0x000fe4000001ff00 */
[----:B------:R-:W-:Y:S02]  /*2eca0*/  CS2R R32, SRZ ;  /* 0x0000000000207805 */ /* 0x000fe4000001ff00 */
[----:B------:R-:W-:Y:S02]  /*2ecb0*/  CS2R R38, SRZ ;  /* 0x0000000000267805 */ /* 0x000fe4000001ff00 */
[----:B------:R-:W-:Y:S02]  /*2ecc0*/  CS2R R36, SRZ ;  /* 0x0000000000247805 */ /* 0x000fe4000001ff00 */
[----:B------:R-:W-:Y:S01]  /*2ecd0*/  CS2R R42, SRZ ;  /* 0x00000000002a7805 */ /* 0x000fe2000001ff00 */
[----:B------:R-:W5:Y:S01]  /*2ece0*/  LD.E.64 R100, desc[UR10][R100.64+0xc8] ;  /* 0x0000c80a64647980 */ /* 0x000f62000c101b00 */
        /* <DEDUP_REMOVED lines=12> */
[----:B--2---:R-:W-:Y:S01]  /*2edb0*/  SHF.R.S32.HI R9, RZ, 0x1f, R8 ;  /* 0x0000001fff097819 */ /* 0x004fe20000011408 */
[----:B---3--:R-:W-:-:S03]  /*2edc0*/  IMAD R11, R26, -0x60, R11 ;  /* 0xffffffa01a0b7824 */ /* 0x008fc600078e020b */
[----:B------:R-:W-:-:S04]  /*2edd0*/  LEA.HI R9, R9, R8, RZ, 0x2 ;  /* 0x0000000809097211 */ /* 0x000fc800078f10ff */
[----:B------:R-:W-:Y:S02]  /*2ede0*/  SHF.R.S32.HI R9, RZ, 0x2, R9 ;  /* 0x00000002ff097819 */ /* 0x000fe40000011409 */
[----:B------:R-:W-:-:S04]  /*2edf0*/  VIMNMX R11, R11, 0x60, PT ;  /* 0x000000600b0b7848 */ /* 0x000fc80003fe0100 */
[----:B------:R-:W-:Y:S01]  /*2ee00*/  ISETP.GE.AND P1, PT, R9, R11, PT ;  /* 0x0000000b0900720c */ /* 0x000fe20003f26270 */
[-C--:B----4-:R-:W-:Y:S02]  /*2ee10*/  IMAD R13, R89, R26.reuse, RZ ;  /* 0x0000001a590d7224 */ /* 0x090fe400078e02ff */
[-C--:B------:R-:W-:Y:S02]  /*2ee20*/  IMAD R15, R91, R26.reuse, RZ ;  /* 0x0000001a5b0f7224 */ /* 0x080fe400078e02ff */
[----:B------:R-:W-:Y:S02]  /*2ee30*/  VIADD R8, R9, 0x40 ;  /* 0x0000004009087836 */ /* 0x000fe40000000000 */
[-C--:B------:R-:W-:Y:S02]  /*2ee40*/  IMAD R95, R88, R31.reuse, R13 ;  /* 0x0000001f585f7224 */ /* 0x080fe400078e020d */
[----:B------:R-:W-:Y:S02]  /*2ee50*/  IMAD R103, R90, R31, R15 ;  /* 0x0000001f5a677224 */ /* 0x000fe400078e020f */
[----:B------:R-:W-:Y:S01]  /*2ee60*/  IMAD.WIDE.U32 R88, R88, R26, RZ ;  /* 0x0000001a58587225 */ /* 0x000fe200078e00ff */
[----:B------:R-:W-:-:S03]  /*2ee70*/  ISETP.GE.AND P0, PT, R8, R11, PT ;  /* 0x0000000b0800720c */ /* 0x000fc60003f06270 */
[----:B------:R-:W-:Y:S01]  /*2ee80*/  IMAD.WIDE.U32 R90, R90, R26, RZ ;  /* 0x0000001a5a5a7225 */ /* 0x000fe200078e00ff */
[----:B------:R-:W-:Y:S02]  /*2ee90*/  CS2R R10, SRZ ;  /* 0x00000000000a7805 */ /* 0x000fe4000001ff00 */
[----:B------:R-:W-:Y:S02]  /*2eea0*/  CS2R R8, SRZ ;  /* 0x0000000000087805 */ /* 0x000fe4000001ff00 */
[----:B------:R-:W-:Y:S02]  /*2eeb0*/  CS2R R14, SRZ ;  /* 0x00000000000e7805 */ /* 0x000fe4000001ff00 */
[----:B------:R-:W-:Y:S02]  /*2eec0*/  CS2R R12, SRZ ;  /* 0x00000000000c7805 */ /* 0x000fe4000001ff00 */
[----:B------:R-:W-:Y:S01]  /*2eed0*/  CS2R R30, SRZ ;  /* 0x00000000001e7805 */ /* 0x000fe2000001ff00 */
[----:B------:R-:W-:-:S02]  /*2eee0*/  IMAD.IADD R95, R89, 0x1, R95 ;  /* 0x00000001595f7824 */ /* 0x000fc400078e025f */
[----:B------:R-:W-:Y:S01]  /*2eef0*/  IMAD.IADD R107, R91, 0x1, R103 ;  /* 0x000000015b6b7824 */ /* 0x000fe200078e0267 */
[----:B0-----:R-:W-:Y:S06]  /*2ef00*/  @P1 BRA `(.L_x_1992) ;  /* 0x0000000000941947 */ /* 0x001fec0003800000 */
[----:B-----5:R-:W-:Y:S02]  /*2ef10*/  LOP3.LUT R8, R106, 0x1, RZ, 0xc0, !PT ;  /* 0x000000016a087812 */ /* 0x020fe400078ec0ff */
[----:B------:R-:W-:Y:S02]  /*2ef20*/  CS2R R30, SRZ ;  /* 0x00000000001e7805 */ /* 0x000fe4000001ff00 */
[----:B------:R-:W-:Y:S02]  /*2ef30*/  CS2R R28, SRZ ;  /* 0x00000000001c7805 */ /* 0x000fe4000001ff00 */
[----:B------:R-:W-:Y:S02]  /*2ef40*/  CS2R R14, SRZ ;  /* 0x00000000000e7805 */ /* 0x000fe4000001ff00 */
[----:B------:R-:W-:Y:S02]  /*2ef50*/  ISETP.NE.U32.AND P3, PT, R8, 0x1, PT ;  /* 0x000000010800780c */ /* 0x000fe40003f65070 */
[----:B------:R-:W-:-:S02]  /*2ef60*/  CS2R R12, SRZ ;  /* 0x00000000000c7805 */ /* 0x000fc4000001ff00 */
[----:B------:R-:W-:Y:S02]  /*2ef70*/  CS2R R10, SRZ ;  /* 0x00000000000a7805 */ /* 0x000fe4000001ff00 */
[----:B------:R-:W-:Y:S02]  /*2ef80*/  CS2R R8, SRZ ;  /* 0x0000000000087805 */ /* 0x000fe4000001ff00 */
[----:B------:R-:W-:Y:S02]  /*2ef90*/  R2P PR, R106, 0x6 ;  /* 0x000000066a007804 */ /* 0x000fe40000000000 */
[----:B------:R-:W-:Y:S02]  /*2efa0*/  CS2R R42, SRZ ;  /* 0x00000000002a7805 */ /* 0x000fe4000001ff00 */
[----:B------:R-:W-:Y:S02]  /*2efb0*/  LEA R102, P4, R88, R92, 0x1 ;  /* 0x0000005c58667211 */ /* 0x000fe400078808ff */
[----:B------:R-:W-:-:S02]  /*2efc0*/  CS2R R40, SRZ ;  /* 0x0000000000287805 */ /* 0x000fc4000001ff00 */
[----:B------:R-:W-:Y:S02]  /*2efd0*/  LEA R104, P5, R90, R100, 0x1 ;  /* 0x000000645a687211 */ /* 0x000fe400078a08ff */
[----:B------:R-:W-:Y:S02]  /*2efe0*/  CS2R R38, SRZ ;  /* 0x0000000000267805 */ /* 0x000fe4000001ff00 */
[----:B------:R-:W-:Y:S02]  /*2eff0*/  CS2R R36, SRZ ;  /* 0x0000000000247805 */ /* 0x000fe4000001ff00 */
[----:B------:R-:W-:Y:S02]  /*2f000*/  CS2R R34, SRZ ;  /* 0x0000000000227805 */ /* 0x000fe4000001ff00 */
[----:B------:R-:W-:Y:S02]  /*2f010*/  CS2R R32, SRZ ;  /* 0x0000000000207805 */ /* 0x000fe4000001ff00 */
[----:B------:R-:W-:-:S02]  /*2f020*/  @!P3 R2UR UR4, R82 ;  /* 0x000000005204b2ca */ /* 0x000fc400000e0000 */
[C---:B------:R-:W-:Y:S02]  /*2f030*/  @!P3 R2UR UR5, R83.reuse ;  /* 0x000000005305b2ca */ /* 0x040fe400000e0000 */
[C---:B------:R-:W-:Y:S02]  /*2f040*/  @P1 R2UR UR8, R82.reuse ;  /* 0x00000000520812ca */ /* 0x040fe400000e0000 */
[C---:B------:R-:W-:Y:S02]  /*2f050*/  @P1 R2UR UR9, R83.reuse ;  /* 0x00000000530912ca */ /* 0x040fe400000e0000 */
[C---:B------:R-:W-:Y:S02]  /*2f060*/  @P2 R2UR UR12, R82.reuse ;  /* 0x00000000520c22ca */ /* 0x040fe400000e0000 */
[----:B------:R-:W-:Y:S02]  /*2f070*/  @P2 R2UR UR13, R83 ;  /* 0x00000000530d22ca */ /* 0x000fe400000e0000 */
[----:B------:R-:W-:-:S02]  /*2f080*/  @!P3 R2UR UR6, R82 ;  /* 0x000000005206b2ca */ /* 0x000fc400000e0000 */
[C---:B------:R-:W-:Y:S02]  /*2f090*/  @!P3 R2UR UR7, R83.reuse ;  /* 0x000000005307b2ca */ /* 0x040fe400000e0000 */
[C---:B------:R-:W-:Y:S02]  /*2f0a0*/  @P1 R2UR UR10, R82.reuse ;  /* 0x00000000520a12ca */ /* 0x040fe400000e0000 */
[C---:B------:R-:W-:Y:S02]  /*2f0b0*/  @P1 R2UR UR11, R83.reuse ;  /* 0x00000000530b12ca */ /* 0x040fe400000e0000 */
[----:B------:R-:W-:Y:S02]  /*2f0c0*/  @P2 R2UR UR14, R82 ;  /* 0x00000000520e22ca */ /* 0x000fe400000e0000 */
[----:B------:R-:W-:Y:S02]  /*2f0d0*/  @P2 R2UR UR15, R83 ;  /* 0x00000000530f22ca */ /* 0x000fe400000e0000 */
[----:B------:R-:W-:-:S02]  /*2f0e0*/  LEA.HI.X R103, R88, R93, R95, 0x1, P4 ;  /* 0x0000005d58677211 */ /* 0x000fc400020f0c5f */
[----:B------:R-:W-:-:S03]  /*2f0f0*/  LEA.HI.X R105, R90, R101, R107, 0x1, P5 ;  /* 0x000000655a697211 */ /* 0x000fc600028f0c6b */
[----:B------:R0:W5:Y:S04]  /*2f100*/  @!P3 LD.E.128 R28, desc[UR4][R102.64] ;  /* 0x00000004661cb980 */ /* 0x000168000c101d00 */
[----:B------:R0:W5:Y:S04]  /*2f110*/  @P1 LD.E.128 R12, desc[UR8][R102.64+0x40] ;  /* 0x00004008660c1980 */ /* 0x000168000c101d00 */
[----:B------:R0:W5:Y:S04]  /*2f120*/  @P2 LD.E.128 R8, desc[UR12][R102.64+0x80] ;  /* 0x0000800c66082980 */ /* 0x000168000c101d00 */
[----:B------:R0:W5:Y:S04]  /*2f130*/  @!P3 LD.E.128 R40, desc[UR6][R104.64] ;  /* 0x000000066828b980 */ /* 0x000168000c101d00 */
[----:B------:R0:W5:Y:S04]  /*2f140*/  @P1 LD.E.128 R36, desc[UR10][R104.64+0x40] ;  /* 0x0000400a68241980 */ /* 0x000168000c101d00 */
[----:B------:R0:W5:Y:S02]  /*2f150*/  @P2 LD.E.128 R32, desc[UR14][R104.64+0x80] ;  /* 0x0000800e68202980 */ /* 0x000164000c101d00 */
.L_x_1992:
[----:B------:R-:W-:Y:S05]  /*2f160*/  BSYNC B2 ;  /* 0x0000000000027941 */ /* 0x000fea0003800000 */
.L_x_1991:
[----:B------:R-:W-:Y:S04]  /*2f170*/  BSSY B2, `(.L_x_1993) ;  /* 0x000002b000027945 */ /* 0x000fe80003800000 */
[----:B------:R-:W-:Y:S05]  /*2f180*/  @P0 BRA `(.L_x_1994) ;  /* 0x0000000000a40947 */ /* 0x000fea0003800000 */
[----:B-----5:R-:W-:Y:S02]  /*2f190*/  IADD3 R89, P0, R74, R88, RZ ;  /* 0x000000584a597210 */ /* 0x020fe40007f1e0ff */
[----:B------:R-:W-:Y:S02]  /*2f1a0*/  CS2R R54, SRZ ;  /* 0x0000000000367805 */ /* 0x000fe4000001ff00 */
[----:B------:R-:W-:Y:S02]  /*2f1b0*/  IADD3 R91, P3, R98, R90, RZ ;  /* 0x0000005a625b7210 */ /* 0x000fe40007f7e0ff */
[----:B------:R-:W-:Y:S02]  /*2f1c0*/  CS2R R52, SRZ ;  /* 0x0000000000347805 */ /* 0x000fe4000001ff00 */
[C---:B------:R-:W-:Y:S01]  /*2f1d0*/  LOP3.LUT R44, R106.reuse, 0x1, RZ, 0xc0, !PT ;  /* 0x000000016a2c7812 */ /* 0x040fe200078ec0ff */
[----:B------:R-:W-:Y:S01]  /*2f1e0*/  IMAD.X R75, R75, 0x1, R95, P0 ;  /* 0x000000014b4b7824 */ /* 0x000fe200000e065f */
[----:B------:R-:W-:Y:S01]  /*2f1f0*/  R2P PR, R106, 0x6 ;  /* 0x000000066a007804 */ /* 0x000fe20000000000 */
[----:B------:R-:W-:Y:S01]  /*2f200*/  IMAD.X R98, R99, 0x1, R107, P3 ;  /* 0x0000000163627824 */ /* 0x000fe200018e066b */
[----:B------:R-:W-:-:S02]  /*2f210*/  ISETP.NE.U32.AND P4, PT, R44, 0x1, PT ;  /* 0x000000012c00780c */ /* 0x000fc40003f85070 */
[----:B------:R-:W-:Y:S02]  /*2f220*/  CS2R R50, SRZ ;  /* 0x0000000000327805 */ /* 0x000fe4000001ff00 */
[----:B------:R-:W-:Y:S02]  /*2f230*/  LEA R74, P0, R89, R92, 0x1 ;  /* 0x0000005c594a7211 */ /* 0x000fe400078008ff */
[----:B------:R-:W-:Y:S02]  /*2f240*/  CS2R R48, SRZ ;  /* 0x0000000000307805 */ /* 0x000fe4000001ff00 */
[----:B------:R-:W-:Y:S02]  /*2f250*/  LEA R88, P3, R91, R100, 0x1 ;  /* 0x000000645b587211 */ /* 0x000fe400078608ff */
[----:B------:R-:W-:Y:S02]  /*2f260*/  CS2R R46, SRZ ;  /* 0x00000000002e7805 */ /* 0x000fe4000001ff00 */
[----:B------:R-:W-:-:S02]  /*2f270*/  LEA.HI.X R75, R89, R93, R75, 0x1, P0 ;  /* 0x0000005d594b7211 */ /* 0x000fc400000f0c4b */
[----:B------:R-:W-:Y:S02]  /*2f280*/  CS2R R44, SRZ ;  /* 0x00000000002c7805 */ /* 0x000fe4000001ff00 */
[----:B------:R-:W-:Y:S02]  /*2f290*/  CS2R R66, SRZ ;  /* 0x0000000000427805 */ /* 0x000fe4000001ff00 */
[----:B------:R-:W-:Y:S02]  /*2f2a0*/  CS2R R64, SRZ ;  /* 0x0000000000407805 */ /* 0x000fe4000001ff00 */
[----:B------:R-:W-:Y:S02]  /*2f2b0*/  CS2R R62, SRZ ;  /* 0x00000000003e7805 */ /* 0x000fe4000001ff00 */
[----:B------:R-:W-:Y:S02]  /*2f2c0*/  @P1 R2UR UR8, R82 ;  /* 0x00000000520812ca */ /* 0x000fe400000e0000 */
[----:B------:R-:W-:-:S02]  /*2f2d0*/  CS2R R60, SRZ ;  /* 0x00000000003c7805 */ /* 0x000fc4000001ff00 */
[C---:B------:R-:W-:Y:S02]  /*2f2e0*/  @!P4 R2UR UR4, R82.reuse ;  /* 0x000000005204c2ca */ /* 0x040fe400000e0000 */
[----:B------:R-:W-:Y:S02]  /*2f2f0*/  CS2R R58, SRZ ;  /* 0x00000000003a7805 */ /* 0x000fe4000001ff00 */
[C---:B------:R-:W-:Y:S02]  /*2f300*/  @!P4 R2UR UR5, R83.reuse ;  /* 0x000000005305c2ca */ /* 0x040fe400000e0000 */
[----:B------:R-:W-:Y:S02]  /*2f310*/  CS2R R56, SRZ ;  /* 0x0000000000387805 */ /* 0x000fe4000001ff00 */
[----:B------:R-:W-:Y:S02]  /*2f320*/  @P1 R2UR UR9, R83 ;  /* 0x00000000530912ca */ /* 0x000fe400000e0000 */
[----:B------:R-:W-:-:S02]  /*2f330*/  @P2 R2UR UR12, R82 ;  /* 0x00000000520c22ca */ /* 0x000fc400000e0000 */
[C---:B------:R-:W-:Y:S02]  /*2f340*/  @P2 R2UR UR13, R83.reuse ;  /* 0x00000000530d22ca */ /* 0x040fe400000e0000 */
[C---:B------:R-:W-:Y:S02]  /*2f350*/  @!P4 R2UR UR6, R82.reuse ;  /* 0x000000005206c2ca */ /* 0x040fe400000e0000 */
[C---:B------:R-:W-:Y:S02]  /*2f360*/  @!P4 R2UR UR7, R83.reuse ;  /* 0x000000005307c2ca */ /* 0x040fe400000e0000 */
[C---:B------:R-:W-:Y:S01]  /*2f370*/  @P1 R2UR UR10, R82.reuse ;  /* 0x00000000520a12ca */ /* 0x040fe200000e0000 */
[----:B------:R1:W5:Y:S01]  /*2f380*/  @!P4 LD.E.128 R52, desc[UR4][R74.64] ;  /* 0x000000044a34c980 */ /* 0x000362000c101d00 */
[C---:B------:R-:W-:Y:S02]  /*2f390*/  @P1 R2UR UR11, R83.reuse ;  /* 0x00000000530b12ca */ /* 0x040fe400000e0000 */
[----:B------:R-:W-:Y:S01]  /*2f3a0*/  @P2 R2UR UR14, R82 ;  /* 0x00000000520e22ca */ /* 0x000fe200000e0000 */
[----:B------:R1:W5:Y:S01]  /*2f3b0*/  @P1 LD.E.128 R48, desc[UR8][R74.64+0x40] ;  /* 0x000040084a301980 */ /* 0x000362000c101d00 */
[----:B------:R-:W-:-:S02]  /*2f3c0*/  @P2 R2UR UR15, R83 ;  /* 0x00000000530f22ca */ /* 0x000fc400000e0000 */
[----:B------:R-:W-:Y:S01]  /*2f3d0*/  LEA.HI.X R89, R91, R101, R98, 0x1, P3 ;  /* 0x000000655b597211 */ /* 0x000fe200018f0c62 */
[----:B------:R1:W5:Y:S04]  /*2f3e0*/  @P2 LD.E.128 R44, desc[UR12][R74.64+0x80] ;  /* 0x0000800c4a2c2980 */ /* 0x000368000c101d00 */
[----:B------:R1:W5:Y:S04]  /*2f3f0*/  @!P4 LD.E.128 R64, desc[UR6][R88.64] ;  /* 0x000000065840c980 */ /* 0x000368000c101d00 */
[----:B------:R1:W5:Y:S04]  /*2f400*/  @P1 LD.E.128 R60, desc[UR10][R88.64+0x40] ;  /* 0x0000400a583c1980 */ /* 0x000368000c101d00 */
[----:B------:R1:W5:Y:S02]  /*2f410*/  @P2 LD.E.128 R56, desc[UR14][R88.64+0x80] ;  /* 0x0000800e58382980 */ /* 0x000364000c101d00 */
.L_x_1994:
[----:B------:R-:W-:Y:S05]  /*2f420*/  BSYNC B2 ;  /* 0x0000000000027941 */ /* 0x000fea0003800000 */
.L_x_1993:
[----:B------:R-:W-:Y:S01]  /*2f430*/  R2UR UR4, R82 ;  /* 0x00000000520472ca */ /* 0x000fe200000e0000 */
[----:B-1---5:R1:W5:Y:S01]  /*2f440*/  LDL R74, [R80] ;  /* 0x00000000504a7983 */ /* 0x0223620000100800 */
        /* <DEDUP_REMOVED lines=49> */
[----:B0-----:R-:W-:Y:S01]  /*2f760*/  PRMT R105, R105, 0x5410, R90 ;  /* 0x0000541069697816 */ /* 0x001fe2000000005a */
        /* <DEDUP_REMOVED lines=52> */
[----:B-1----:R-:W-:Y:S05]  /*2fab0*/  @!P0 BRA `(.L_x_1996) ;  /* 0x0000000000048947 */ /* 0x002fea0003800000 */
[----:B------:R-:W-:Y:S01]  /*2fac0*/  BPT.TRAP 0x1 ;  /* 0x000000040000795c */ /* 0x000fe20000300000 */
.L_x_1996:
[----:B------:R-:W-:Y:S05]  /*2fad0*/  BSYNC B2 ;  /* 0x0000000000027941 */ /* 0x000fea0003800000 */
.L_x_1995:
        /* <DEDUP_REMOVED lines=9> */
.L_x_2047:
[----:B------:R-:W-:Y:S05]  /*2fb70*/  BSYNC B2 ;  /* 0x0000000000027941 */ /* 0x000fea0003800000 */
.L_x_1997:
[----:B------:R-:W2:Y:S01]  /*2fb80*/  LDL.64 R88, [R79+0x50] ;  /* 0x000050004f587983 */ /* 0x000ea20000100a00 */
[C---:B------:R-:W-:Y:S02]  /*2fb90*/  R2UR UR4, R82.reuse ;  /* 0x00000000520472ca */ /* 0x040fe400000e0000 */
[C---:B------:R-:W-:Y:S01]  /*2fba0*/  R2UR UR5, R83.reuse ;  /* 0x00000000530572ca */ /* 0x040fe200000e0000 */
[----:B------:R-:W3:Y:S01]  /*2fbb0*/  LDL.64 R72, [R79+0x8] ;  /* 0x000008004f487983 */ /* 0x000ee20000100a00 */
[C---:B------:R-:W-:Y:S02]  /*2fbc0*/  R2UR UR6, R82.reuse ;  /* 0x00000000520672ca */ /* 0x040fe400000e0000 */
[----:B------:R-:W-:Y:S01]  /*2fbd0*/  R2UR UR7, R83 ;  /* 0x00000000530772ca */ /* 0x000fe200000e0000 */
[----:B------:R-:W4:Y:S04]  /*2fbe0*/  LDL R101, [R80] ;  /* 0x0000000050657983 */ /* 0x000f280000100800 */
[----:B------:R-:W3:Y:S04]  /*2fbf0*/  LDL.64 R92, [R79+0x58] ;  /* 0x000058004f5c7983 */ /* 0x000ee80000100a00 */
[----:B------:R-:W5:Y:S04]  /*2fc00*/  LDL.64 R90, [R79+0x38] ;  /* 0x000038004f5a7983 */ /* 0x000f680000100a00 */
[----:B--2---:R-:W2:Y:S04]  /*2fc10*/  LD.E R130, desc[UR4][R88.64+0x8] ;  /* 0x0000080458827980 */ /* 0x004ea8000c101900 */
[----:B------:R-:W2:Y:S01]  /*2fc20*/  LD.E R69, desc[UR6][R88.64+0xc] ;  /* 0x00000c0658457980 */ /* 0x000ea2000c101900 */
[----:B------:R-:W-:-:S02]  /*2fc30*/  R2UR UR8, R82 ;  /* 0x00000000520872ca */ /* 0x000fc400000e0000 */
[----:B------:R-:W-:Y:S01]  /*2fc40*/  R2UR UR9, R83 ;  /* 0x00000000530972ca */ /* 0x000fe200000e0000 */
[----:B----4-:R-:W-:Y:S01]  /*2fc50*/  IMAD R101, R101, 0x4800, RZ ;  /* 0x0000480065657824 */ /* 0x010fe200078e02ff */
[----:B------:R-:W5:Y:S01]  /*2fc60*/  LD.E R100, desc[UR6][R88.64+0x4] ;  /* 0x0000040658647980 */ /* 0x000f62000c101900 */
[----:B------:R-:W-:Y:S03]  /*2fc70*/  BSSY B2, `(.L_x_1999) ;  /* 0x0000209000027945 */ /* 0x000fe60003800000 */
[----:B---3--:R-:W5:Y:S07]  /*2fc80*/  LD.E.64 R92, desc[UR4][R92.64] ;  /* 0x000000045c5c7980 */ /* 0x008f6e000c101b00 */
[----:B------:R1:W5:Y:S01]  /*2fc90*/  LD.E R95, desc[UR8][R72.64+0x74] ;  /* 0x00007408485f7980 */ /* 0x000362000c101900 */
[----:B------:R-:W-:-:S02]  /*2fca0*/  SHF.R.S32.HI R102, RZ, 0x1f, R101 ;  /* 0x0000001fff667819 */ /* 0x000fc40000011465 */
[----:B--2---:R-:W-:Y:S01]  /*2fcb0*/  SHF.R.S32.HI R131, RZ, 0x1f, R130 ;  /* 0x0000001fff837819 */ /* 0x004fe20000011482 */
[----:B------:R-:W-:-:S03]  /*2fcc0*/  IMAD R70, R26, -0x60, R69 ;  /* 0xffffffa01a467824 */ /* 0x000fc600078e0245 */
[----:B------:R-:W-:Y:S02]  /*2fcd0*/  LEA.HI R69, R131, R130, RZ, 0x2 ;  /* 0x0000008283457211 */ /* 0x000fe400078f10ff */
[----:B------:R-:W-:Y:S02]  /*2fce0*/  VIMNMX R70, R70, 0x60, PT ;  /* 0x0000006046467848 */ /* 0x000fe40003fe0100 */
[----:B------:R-:W-:-:S04]  /*2fcf0*/  SHF.R.S32.HI R121, RZ, 0x2, R69 ;  /* 0x00000002ff797819 */ /* 0x000fc80000011445 */
[----:B------:R-:W-:Y:S02]  /*2fd00*/  ISETP.GE.AND P0, PT, R121, R70, PT ;  /* 0x000000467900720c */ /* 0x000fe40003f06270 */
[----:B------:R-:W-:Y:S01]  /*2fd10*/  LOP3.LUT R69, R69, 0x1ffffffc, RZ, 0xc0, !PT ;  /* 0x1ffffffc45457812 */ /* 0x000fe200078ec0ff */
[----:B------:R-:W-:Y:S01]  /*2fd20*/  IMAD R70, R87, R121, RZ ;  /* 0x0000007957467224 */ /* 0x000fe200078e02ff */
[----:B-1----:R-:W-:-:S03]  /*2fd30*/  SHF.R.S32.HI R73, RZ, 0x1f, R121 ;  /* 0x0000001fff497819 */ /* 0x002fc60000011479 */
[----:B------:R-:W-:Y:S02]  /*2fd40*/  IMAD.IADD R69, R130, 0x1, -R69 ;  /* 0x0000000182457824 */ /* 0x000fe400078e0a45 */
[----:B------:R-:W-:Y:S02]  /*2fd50*/  IMAD R73, R86, R73, R70 ;  /* 0x0000004956497224 */ /* 0x000fe400078e0246 */
[----:B------:R-:W-:Y:S02]  /*2fd60*/  IMAD.SHL.U32 R103, R69, 0x8, RZ ;  /* 0x0000000845677824 */ /* 0x000fe400078e00ff */
[----:B------:R-:W-:Y:S01]  /*2fd70*/  IMAD.MOV.U32 R70, RZ, RZ, R68 ;  /* 0x000000ffff467224 */ /* 0x000fe200078e0044 */
[----:B------:R-:W-:Y:S06]  /*2fd80*/  @P0 BRA `(.L_x_2000) ;  /* 0x0000001c00dc0947 */ /* 0x000fec0003800000 */
[----:B------:R-:W-:Y:S02]  /*2fd90*/  R2UR UR4, R82 ;  /* 0x00000000520472ca */ /* 0x000fe400000e0000 */
[----:B------:R-:W-:-:S13]  /*2fda0*/  R2UR UR5, R83 ;  /* 0x00000000530572ca */ /* 0x000fda00000e0000 */
[----:B-----5:R-:W2:Y:S01]  /*2fdb0*/  LD.E.U8 R68, desc[UR4][R90.64] ;  /* 0x000000045a447980 */ /* 0x020ea2000c101100 */
[----:B------:R-:W-:Y:S01]  /*2fdc0*/  IMAD.WIDE.U32 R98, R86, R121, R70 ;  /* 0x0000007956627225 */ /* 0x000fe200078e0046 */
[----:B------:R-:W-:Y:S03]  /*2fdd0*/  BSSY B3, `(.L_x_2001) ;  /* 0x00000a4000037945 */ /* 0x000fe60003800000 */
[----:B------:R-:W-:Y:S01]  /*2fde0*/  IMAD.IADD R129, R99, 0x1, R73 ;  /* 0x0000000163817824 */ /* 0x000fe200078e0249 */
[----:B--2---:R-:W-:-:S04]  /*2fdf0*/  LOP3.LUT R68, R68, 0x1, RZ, 0xc0, !PT ;  /* 0x0000000144447812 */ /* 0x004fc800078ec0ff */
[----:B------:R-:W-:-:S13]  /*2fe00*/  ISETP.NE.U32.AND P0, PT, R68, 0x1, PT ;  /* 0x000000014400780c */ /* 0x000fda0003f05070 */
[----:B------:R-:W-:Y:S05]  /*2fe10*/  @P0 BRA `(.L_x_2002) ;  /* 0x00000008007c0947 */ /* 0x000fea0003800000 */
[----:B------:R-:W-:Y:S01]  /*2fe20*/  LEA.HI R152, R100, R100, RZ, 0x1 ;  /* 0x0000006464987211 */ /* 0x000fe200078f08ff */
[----:B------:R-:W-:Y:S01]  /*2fe30*/  IMAD.IADD R69, R95, 0x1, -R100 ;  /* 0x000000015f457824 */ /* 0x000fe200078e0a64 */
[----:B------:R-:W-:Y:S02]  /*2fe40*/  LEA.HI R73, R131, R130, RZ, 0x5 ;  /* 0x0000008283497211 */ /* 0x000fe400078f28ff */
[----:B------:R-:W-:Y:S02]  /*2fe50*/  SHF.R.S32.HI R152, RZ, 0x1, R152 ;  /* 0x00000001ff987819 */ /* 0x000fe40000011498 */
[----:B------:R-:W-:Y:S01]  /*2fe60*/  R2UR UR4, R82 ;  /* 0x00000000520472ca */ /* 0x000fe200000e0000 */
[----:B------:R-:W-:Y:S01]  /*2fe70*/  IMAD.SHL.U32 R73, R73, 0x10, RZ ;  /* 0x0000001049497824 */ /* 0x000fe200078e00ff */
[----:B------:R-:W-:Y:S02]  /*2fe80*/  ISETP.GE.AND P0, PT, R103, R152, PT ;  /* 0x000000986700720c */ /* 0x000fe40003f06270 */
[----:B------:R-:W-:-:S02]  /*2fe90*/  R2UR UR5, R83 ;  /* 0x00000000530572ca */ /* 0x000fc400000e0000 */
[----:B------:R-:W-:Y:S02]  /*2fea0*/  SEL R68, R152, RZ, P0 ;  /* 0x000000ff98447207 */ /* 0x000fe40000000000 */
[----:B------:R-:W-:Y:S02]  /*2feb0*/  SEL R71, R100, R69, !P0 ;  /* 0x0000004564477207 */ /* 0x000fe40004000000 */
[----:B------:R-:W-:Y:S01]  /*2fec0*/  LOP3.LUT R73, R73, 0xfffffe00, RZ, 0xc0, !PT ;  /* 0xfffffe0049497812 */ /* 0x000fe200078ec0ff */
[----:B------:R-:W-:Y:S01]  /*2fed0*/  IMAD.IADD R68, R103, 0x1, R68 ;  /* 0x0000000167447824 */ /* 0x000fe200078e0244 */
[----:B------:R-:W-:Y:S02]  /*2fee0*/  SHF.R.S32.HI R72, RZ, 0x1f, R71 ;  /* 0x0000001fff487819 */ /* 0x000fe40000011447 */
[----:B------:R-:W-:Y:S02]  /*2fef0*/  R2UR UR6, R82 ;  /* 0x00000000520672ca */ /* 0x000fe400000e0000 */
[----:B------:R-:W-:-:S02]  /*2ff00*/  SHF.R.S32.HI R69, RZ, 0x1f, R68 ;  /* 0x0000001fff457819 */ /* 0x000fc40000011444 */
[----:B------:R-:W-:Y:S01]  /*2ff10*/  LEA.HI R72, R72, R71, RZ, 0x4 ;  /* 0x0000004748487211 */ /* 0x000fe200078f20ff */
[----:B------:R-:W-:Y:S01]  /*2ff20*/  IMAD.SHL.U32 R71, R121, 0x40, RZ ;  /* 0x0000004079477824 */ /* 0x000fe200078e00ff */
[CC--:B------:R-:W-:Y:S02]  /*2ff30*/  LEA.HI R70, R69.reuse, R68.reuse, RZ, 0x3 ;  /* 0x0000004445467211 */ /* 0x0c0fe400078f18ff */
[----:B------:R-:W-:Y:S02]  /*2ff40*/  LEA.HI R68, R69, R68, RZ, 0x6 ;  /* 0x0000004445447211 */ /* 0x000fe400078f30ff */
[----:B------:R-:W-:Y:S02]  /*2ff50*/  SHF.R.S32.HI R141, RZ, 0x3, R70 ;  /* 0x00000003ff8d7819 */ /* 0x000fe40000011446 */
[----:B------:R-:W-:Y:S02]  /*2ff60*/  LOP3.LUT R71, R71, 0x1c0, RZ, 0xc0, !PT ;  /* 0x000001c047477812 */ /* 0x000fe400078ec0ff */
[----:B------:R-:W-:-:S02]  /*2ff70*/  LEA.HI.SX32 R72, R72, R141, 0x1c ;  /* 0x0000008d48487211 */ /* 0x000fc400078fe2ff */
[----:B------:R-:W-:Y:S02]  /*2ff80*/  SHF.R.U32.HI R69, RZ, 0x3, R71 ;  /* 0x00000003ff457819 */ /* 0x000fe40000011647 */
[----:B0-----:R-:W-:Y:S01]  /*2ff90*/  SHF.R.S32.HI R75, RZ, 0x1f, R72 ;  /* 0x0000001fff4b7819 */ /* 0x001fe20000011448 */
[----:B------:R-:W-:Y:S01]  /*2ffa0*/  IMAD.SHL.U32 R140, R72, 0x8, RZ ;  /* 0x00000008488c7824 */ /* 0x000fe200078e00ff */
[----:B------:R-:W-:Y:S02]  /*2ffb0*/  SHF.R.S32.HI R68, RZ, 0x6, R68 ;  /* 0x00000006ff447819 */ /* 0x000fe40000011444 */
[----:B------:R-:W-:Y:S02]  /*2ffc0*/  LEA.HI R75, R75, R72, RZ, 0x3 ;  /* 0x000000484b4b7211 */ /* 0x000fe400078f18ff */
[----:B------:R-:W-:Y:S01]  /*2ffd0*/  LOP3.LUT R70, R71, 0x38, R70, 0xf8, !PT ;  /* 0x0000003847467812 */ /* 0x000fe200078ef846 */
[----:B------:R-:W-:Y:S01]  /*2ffe0*/  IMAD R68, R68, 0x1800, R73 ;  /* 0x0000180044447824 */ /* 0x000fe200078e0249 */
[----:B------:R-:W-:-:S02]  /*2fff0*/  SHF.R.S32.HI R74, RZ, 0x3, R75 ;  /* 0x00000003ff4a7819 */ /* 0x000fc4000001144b */
[----:B------:R-:W-:Y:S02]  /*30000*/  LOP3.LUT R72, R71, 0x38, R140, 0xf8, !PT ;  /* 0x0000003847487812 */ /* 0x000fe400078ef88c */
[-C--:B------:R-:W-:Y:S01]  /*30010*/  LOP3.LUT R71, R70, R69.reuse, RZ, 0x3c, !PT ;  /* 0x0000004546477212 */ /* 0x080fe200078e3cff */
[----:B------:R-:W-:Y:S01]  /*30020*/  IMAD R74, R74, 0x1800, R73 ;  /* 0x000018004a4a7824 */ /* 0x000fe200078e0249 */
[----:B------:R-:W-:Y:S02]  /*30030*/  LOP3.LUT R69, R72, R69, RZ, 0x3c, !PT ;  /* 0x0000004548457212 */ /* 0x000fe400078e3cff */
[----:B------:R-:W-:Y:S01]  /*30040*/  R2UR UR7, R83 ;  /* 0x00000000530772ca */ /* 0x000fe200000e0000 */
[----:B------:R-:W-:Y:S02]  /*30050*/  IMAD.IADD R68, R68, 0x1, R71 ;  /* 0x0000000144447824 */ /* 0x000fe400078e0247 */
[----:B------:R-:W-:-:S03]  /*30060*/  IMAD.IADD R74, R74, 0x1, R69 ;  /* 0x000000014a4a7824 */ /* 0x000fc600078e0245 */
[C---:B------:R-:W-:Y:S02]  /*30070*/  IADD3 R69, P0, R101.reuse, R68, RZ ;  /* 0x0000004465457210 */ /* 0x040fe40007f1e0ff */
[----:B------:R-:W-:-:S03]  /*30080*/  IADD3 R71, P1, R101, R74, RZ ;  /* 0x0000004a65477210 */ /* 0x000fc60007f3e0ff */
[--C-:B------:R-:W-:Y:S01]  /*30090*/  IMAD.X R73, RZ, RZ, R102.reuse, P0 ;  /* 0x000000ffff497224 */ /* 0x100fe200000e0666 */
[-C--:B------:R-:W-:Y:S01]  /*300a0*/  LEA R68, P0, R69, R92.reuse, 0x1 ;  /* 0x0000005c45447211 */ /* 0x080fe200078008ff */
[----:B------:R-:W-:Y:S01]  /*300b0*/  IMAD.X R70, RZ, RZ, R102, P1 ;  /* 0x000000ffff467224 */ /* 0x000fe200008e0666 */
[----:B------:R-:W-:Y:S02]  /*300c0*/  LEA R72, P1, R71, R92, 0x1 ;  /* 0x0000005c47487211 */ /* 0x000fe400078208ff */
[-C--:B------:R-:W-:Y:S02]  /*300d0*/  LEA.HI.X R69, R69, R93.reuse, R73, 0x1, P0 ;  /* 0x0000005d45457211 */ /* 0x080fe400000f0c49 */
[----:B------:R-:W-:Y:S02]  /*300e0*/  ISETP.GE.AND P0, PT, R103, R152, PT ;  /* 0x000000986700720c */ /* 0x000fe40003f06270 */
[----:B------:R-:W-:Y:S02]  /*300f0*/  LEA.HI.X R73, R71, R93, R70, 0x1, P1 ;  /* 0x0000005d47497211 */ /* 0x000fe400008f0c46 */
[----:B------:R-:W-:Y:S01]  /*30100*/  ISETP.GE.AND P1, PT, R140, R95, PT ;  /* 0x0000005f8c00720c */ /* 0x000fe20003f26270 */
[----:B------:R-:W-:Y:S01]  /*30110*/  IMAD.SHL.U32 R141, R141, 0x8, RZ ;  /* 0x000000088d8d7824 */ /* 0x000fe200078e00ff */
[----:B------:R-:W5:Y:S01]  /*30120*/  LD.E.128 R68, desc[UR4][R68.64] ;  /* 0x0000000444447980 */ /* 0x000f62000c101d00 */
[----:B------:R-:W-:Y:S03]  /*30130*/  BSSY B4, `(.L_x_2003) ;  /* 0x0000062000047945 */ /* 0x000fe60003800000 */
[C---:B------:R-:W-:Y:S01]  /*30140*/  IADD3 R145, P2, R141.reuse, R98, RZ ;  /* 0x000000628d917210 */ /* 0x040fe20007f5e0ff */
[----:B------:R-:W5:Y:S03]  /*30150*/  LD.E.128 R72, desc[UR6][R72.64] ;  /* 0x0000000648487980 */ /* 0x000f66000c101d00 */
[----:B------:R-:W-:-:S03]  /*30160*/  LEA.HI.X.SX32 R141, R141, R129, 0x1, P2 ;  /* 0x000000818d8d7211 */ /* 0x000fc600010f0eff */
[----:B------:R-:W-:Y:S01]  /*30170*/  @!P1 IADD3 R143, P3, R140, R98, RZ ;  /* 0x000000628c8f9210 */ /* 0x000fe20007f7e0ff */
[----:B------:R-:W-:-:S12]  /*30180*/  @P0 BRA `(.L_x_2004) ;  /* 0x0000000400700947 */ /* 0x000fd80003800000 */
[----:B------:R-:W-:Y:S01]  /*30190*/  SHF.R.U64 R28, R28, 0x10, R29 ;  /* 0x000000101c1c7819 */ /* 0x000fe2000000121d */
[----:B-----5:R-:W-:Y:S01]  /*301a0*/  IMAD.U32 R154, R73, 0x10000, RZ ;  /* 0x00010000499a7824 */ /* 0x020fe200078e00ff */
[----:B------:R-:W-:Y:S01]  /*301b0*/  SHF.R.U64 R40, R40, 0x10, R41 ;  /* 0x0000001028287819 */ /* 0x000fe20000001229 */
[----:B------:R-:W-:Y:S01]  /*301c0*/  IMAD.U32 R152, R69, 0x10000, RZ ;  /* 0x0001000045987824 */ /* 0x000fe200078e00ff */
[----:B------:R-:W-:Y:S01]  /*301d0*/  SHF.R.U32.HI R29, RZ, 0x10, R29 ;  /* 0x00000010ff1d7819 */ /* 0x000fe2000001161d */
[----:B------:R-:W-:Y:S01]  /*301e0*/  IMAD.U32 R160, R75, 0x10000, RZ ;  /* 0x000100004ba07824 */ /* 0x000fe200078e00ff */
[----:B------:R-:W-:Y:S01]  /*301f0*/  SHF.R.U32.HI R41, RZ, 0x10, R41 ;  /* 0x00000010ff297819 */ /* 0x000fe20000011629 */
[----:B------:R-:W-:Y:S01]  /*30200*/  IMAD.U32 R157, R71, 0x10000, RZ ;  /* 0x00010000479d7824 */ /* 0x000fe200078e00ff */
[----:B------:R-:W-:Y:S01]  /*30210*/  PRMT R163, R163, 0x5410, R29 ;  /* 0x00005410a3a37816 */ /* 0x000fe2000000001d */
[----:B------:R-:W-:Y:S01]  /*30220*/  IMAD.U32 R155, R72, 0x10000, RZ ;  /* 0x00010000489b7824 */ /* 0x000fe200078e00ff */
[----:B------:R-:W-:Y:S01]  /*30230*/  PRMT R162, R162, 0x5410, R41 ;  /* 0x00005410a2a27816 */ /* 0x000fe20000000029 */
[----:B------:R-:W-:Y:S01]  /*30240*/  IMAD.U32 R153, R68, 0x10000, RZ ;  /* 0x0001000044997824 */ /* 0x000fe200078e00ff */
[--C-:B------:R-:W-:Y:S01]  /*30250*/  SHF.R.U64 R30, R30, 0x10, R31.reuse ;  /* 0x000000101e1e7819 */ /* 0x100fe2000000121f */
[----:B------:R-:W-:Y:S01]  /*30260*/  IMAD.U32 R29, R163, 0x10000, RZ ;  /* 0x00010000a31d7824 */ /* 0x000fe200078e00ff */
[----:B------:R-:W-:Y:S01]  /*30270*/  SHF.R.U32.HI R31, RZ, 0x10, R31 ;  /* 0x00000010ff1f7819 */ /* 0x000fe2000001161f */
[----:B------:R-:W-:Y:S01]  /*30280*/  IMAD.U32 R41, R162, 0x10000, RZ ;  /* 0x00010000a2297824 */ /* 0x000fe200078e00ff */
[--C-:B------:R-:W-:Y:S01]  /*30290*/  SHF.R.U64 R42, R42, 0x10, R43.reuse ;  /* 0x000000102a2a7819 */ /* 0x100fe2000000122b */
[----:B------:R-:W-:Y:S01]  /*302a0*/  FMUL.FTZ R165, R154, R29 ;  /* 0x0000001d9aa57220 */ /* 0x000fe20000410000 */
[----:B------:R-:W-:Y:S01]  /*302b0*/  SHF.R.U32.HI R43, RZ, 0x10, R43 ;  /* 0x00000010ff2b7819 */ /* 0x000fe2000001162b */
[----:B------:R-:W-:Y:S01]  /*302c0*/  IMAD.U32 R156, R70, 0x10000, RZ ;  /* 0x00010000469c7824 */ /* 0x000fe200078e00ff */
[----:B------:R-:W-:-:S02]  /*302d0*/  LOP3.LUT R73, R73, 0xffff0000, RZ, 0xc0, !PT ;  /* 0xffff000049497812 */ /* 0x000fc400078ec0ff */
[----:B------:R-:W-:Y:S02]  /*302e0*/  LOP3.LUT R162, R162, 0xffff0000, RZ, 0xc0, !PT ;  /* 0xffff0000a2a27812 */ /* 0x000fe400078ec0ff */
[----:B------:R-:W-:Y:S01]  /*302f0*/  PRMT R161, R161, 0x5410, R31 ;  /* 0x00005410a1a17816 */ /* 0x000fe2000000001f */
[----:B------:R-:W-:Y:S01]  /*30300*/  FMUL.FTZ R31, R154, R41 ;  /* 0x000000299a1f7220 */ /* 0x000fe20000410000 */
[----:B------:R-:W-:Y:S01]  /*30310*/  PRMT R158, R158, 0x5410, R43 ;  /* 0x000054109e9e7816 */ /* 0x000fe2000000002b */
[----:B------:R-:W-:Y:S01]  /*30320*/  FMUL.FTZ R164, R73, R162 ;  /* 0x000000a249a47220 */ /* 0x000fe20000410000 */
[----:B------:R-:W-:Y:S01]  /*30330*/  LOP3.LUT R154, R163, 0xffff0000, RZ, 0xc0, !PT ;  /* 0xffff0000a39a7812 */ /* 0x000fe200078ec0ff */
[----:B------:R-:W-:Y:S01]  /*30340*/  FFMA.FTZ R29, R152, R29, -R31 ;  /* 0x0000001d981d7223 */ /* 0x000fe2000001081f */
[----:B------:R-:W-:Y:S01]  /*30350*/  LOP3.LUT R69, R69, 0xffff0000, RZ, 0xc0, !PT ;  /* 0xffff000045457812 */ /* 0x000fe200078ec0ff */
[----:B------:R-:W-:Y:S01]  /*30360*/  IMAD.U32 R43, R158, 0x10000, RZ ;  /* 0x000100009e2b7824 */ /* 0x000fe200078e00ff */
[----:B------:R-:W-:Y:S01]  /*30370*/  LOP3.LUT R75, R75, 0xffff0000, RZ, 0xc0, !PT ;  /* 0xffff00004b4b7812 */ /* 0x000fe200078ec0ff */
[----:B------:R-:W-:Y:S01]  /*30380*/  FMUL.FTZ R166, R73, R154 ;  /* 0x0000009a49a67220 */ /* 0x000fe20000410000 */
[----:B------:R-:W-:-:S02]  /*30390*/  IMAD.U32 R31, R161, 0x10000, RZ ;  /* 0x00010000a11f7824 */ /* 0x000fc400078e00ff */
[----:B------:R-:W-:Y:S01]  /*303a0*/  FFMA.FTZ R154, R69, R154, -R164 ;  /* 0x0000009a459a7223 */ /* 0x000fe200000108a4 */
[----:B------:R-:W-:Y:S01]  /*303b0*/  LOP3.LUT R164, R158, 0xffff0000, RZ, 0xc0, !PT ;  /* 0xffff00009ea47812 */ /* 0x000fe200078ec0ff */
[C---:B------:R-:W-:Y:S01]  /*303c0*/  FMUL.FTZ R168, R160.reuse, R43 ;  /* 0x0000002ba0a87220 */ /* 0x040fe20000410000 */
[----:B------:R-:W-:Y:S01]  /*303d0*/  LOP3.LUT R158, R161, 0xffff0000, RZ, 0xc0, !PT ;  /* 0xffff0000a19e7812 */ /* 0x000fe200078ec0ff */
[----:B------:R-:W-:Y:S01]  /*303e0*/  FMUL.FTZ R160, R160, R31 ;  /* 0x0000001fa0a07220 */ /* 0x000fe20000410000 */
[----:B------:R-:W-:Y:S01]  /*303f0*/  PRMT R40, R105, 0x5432, R40 ;  /* 0x0000543269287816 */ /* 0x000fe20000000028 */
[----:B------:R-:W-:Y:S01]  /*30400*/  FFMA.FTZ R152, R152, R41, R165 ;  /* 0x0000002998987223 */ /* 0x000fe200000100a5 */
[----:B------:R-:W-:Y:S01]  /*30410*/  PRMT R28, R107, 0x5432, R28 ;  /* 0x000054326b1c7816 */ /* 0x000fe2000000001c */
[----:B------:R-:W-:Y:S01]  /*30420*/  FFMA.FTZ R69, R69, R162, R166 ;  /* 0x000000a245457223 */ /* 0x000fe200000100a6 */
[----:B------:R-:W-:Y:S01]  /*30430*/  LOP3.LUT R71, R71, 0xffff0000, RZ, 0xc0, !PT ;  /* 0xffff000047477812 */ /* 0x000fe200078ec0ff */
[----:B------:R-:W-:Y:S01]  /*30440*/  FFMA.FTZ R31, R157, R31, -R168 ;  /* 0x0000001f9d1f7223 */ /* 0x000fe200000108a8 */
[----:B------:R-:W-:Y:S01]  /*30450*/  LOP3.LUT R72, R72, 0xffff0000, RZ, 0xc0, !PT ;  /* 0xffff000048487812 */ /* 0x000fe200078ec0ff */
[C---:B------:R-:W-:Y:S01]  /*30460*/  FMUL.FTZ R166, R75.reuse, R164 ;  /* 0x000000a44ba67220 */ /* 0x040fe20000410000 */
[-C--:B------:R-:W-:Y:S01]  /*30470*/  FMUL.FTZ R168, R75, R158.reuse ;  /* 0x0000009e4ba87220 */ /* 0x080fe20000410000 */
[----:B------:R-:W-:Y:S01]  /*30480*/  LOP3.LUT R41, R40, 0xffff0000, RZ, 0xc0, !PT ;  /* 0xffff000028297812 */ /* 0x000fe200078ec0ff */
[----:B------:R-:W-:Y:S01]  /*30490*/  FFMA.FTZ R157, R157, R43, R160 ;  /* 0x0000002b9d9d7223 */ /* 0x000fe200000100a0 */
[----:B------:R-:W-:Y:S01]  /*304a0*/  PRMT R42, R104, 0x5432, R42 ;  /* 0x00005432682a7816 */ /* 0x000fe2000000002a */
[C---:B------:R-:W-:Y:S01]  /*304b0*/  FFMA.FTZ R158, R71.reuse, R158, -R166 ;  /* 0x0000009e479e7223 */ /* 0x040fe200000108a6 */
[----:B------:R-:W-:Y:S01]  /*304c0*/  LOP3.LUT R43, R28, 0xffff0000, RZ, 0xc0, !PT ;  /* 0xffff00001c2b7812 */ /* 0x000fe200078ec0ff */
[----:B------:R-:W-:Y:S01]  /*304d0*/  FFMA.FTZ R164, R71, R164, R168 ;  /* 0x000000a447a47223 */ /* 0x000fe200000100a8 */
[----:B------:R-:W-:Y:S01]  /*304e0*/  LOP3.LUT R68, R68, 0xffff0000, RZ, 0xc0, !PT ;  /* 0xffff000044447812 */ /* 0x000fe200078ec0ff */
[----:B------:R-:W-:Y:S01]  /*304f0*/  FMUL.FTZ R71, R72, R41 ;  /* 0x0000002948477220 */ /* 0x000fe20000410000 */
[----:B------:R-:W-:Y:S01]  /*30500*/  LOP3.LUT R159, R70, 0xffff0000, RZ, 0xc0, !PT ;  /* 0xffff0000469f7812 */ /* 0x000fe200078ec0ff */
[----:B------:R-:W-:Y:S01]  /*30510*/  IMAD.U32 R70, R74, 0x10000, RZ ;  /* 0x000100004a467824 */ /* 0x000fe200078e00ff */
[----:B------:R-:W-:Y:S01]  /*30520*/  PRMT R30, R106, 0x5432, R30 ;  /* 0x000054326a1e7816 */ /* 0x000fe2000000001e */
[----:B------:R-:W-:Y:S01]  /*30530*/  IMAD.U32 R73, R42, 0x10000, RZ ;  /* 0x000100002a497824 */ /* 0x000fe200078e00ff */
[----:B------:R-:W-:Y:S01]  /*30540*/  LOP3.LUT R74, R74, 0xffff0000, RZ, 0xc0, !PT ;  /* 0xffff00004a4a7812 */ /* 0x000fe200078ec0ff */
[----:B------:R-:W-:Y:S01]  /*30550*/  FMUL.FTZ R75, R72, R43 ;  /* 0x0000002b484b7220 */ /* 0x000fe20000410000 */
[----:B------:R-:W-:Y:S01]  /*30560*/  LOP3.LUT R42, R42, 0xffff0000, RZ, 0xc0, !PT ;  /* 0xffff00002a2a7812 */ /* 0x000fe200078ec0ff */
[----:B------:R-:W-:-:S02]  /*30570*/  IMAD.U32 R162, R40, 0x10000, RZ ;  /* 0x0001000028a27824 */ /* 0x000fc400078e00ff */
[----:B------:R-:W-:Y:S01]  /*30580*/  FFMA.FTZ R43, R68, R43, -R71 ;  /* 0x0000002b442b7223 */ /* 0x000fe20000010847 */
[C---:B------:R-:W-:Y:S01]  /*30590*/  IMAD.U32 R71, R30.reuse, 0x10000, RZ ;  /* 0x000100001e477824 */ /* 0x040fe200078e00ff */
[----:B------:R-:W-:Y:S01]  /*305a0*/  LOP3.LUT R30, R30, 0xffff0000, RZ, 0xc0, !PT ;  /* 0xffff00001e1e7812 */ /* 0x000fe200078ec0ff */
[----:B------:R-:W-:Y:S02]  /*305b0*/  IMAD.U32 R160, R28, 0x10000, RZ ;  /* 0x000100001ca07824 */ /* 0x000fe400078e00ff */
[----:B------:R-:W-:Y:S01]  /*305c0*/  FFMA.FTZ R68, R68, R41, R75 ;  /* 0x0000002944447223 */ /* 0x000fe2000001004b */
[C---:B------:R-:W-:Y:S01]  /*305d0*/  FMUL.FTZ R28, R155.reuse, R162 ;  /* 0x000000a29b1c7220 */ /* 0x040fe20000410000 */
[----:B------:R-:W-:Y:S01]  /*305e0*/  FMUL.FTZ R41, R70, R73 ;  /* 0x0000004946297220 */ /* 0x000fe20000410000 */
[----:B------:R-:W-:Y:S01]  /*305f0*/  FMUL.FTZ R40, R74, R42 ;  /* 0x0000002a4a287220 */ /* 0x000fe20000410000 */
[-C--:B------:R-:W-:Y:S01]  /*30600*/  FMUL.FTZ R155, R155, R160.reuse ;  /* 0x000000a09b9b7220 */ /* 0x080fe20000410000 */
[----:B------:R-:W-:Y:S01]  /*30610*/  FFMA.FTZ R28, R153, R160, -R28 ;  /* 0x000000a0991c7223 */ /* 0x000fe2000001081c */
[-C--:B------:R-:W-:Y:S01]  /*30620*/  FMUL.FTZ R70, R70, R71.reuse ;  /* 0x0000004746467220 */ /* 0x080fe20000410000 */
[-C--:B------:R-:W-:Y:S01]  /*30630*/  FMUL.FTZ R75, R74, R30.reuse ;  /* 0x0000001e4a4b7220 */ /* 0x080fe20000410000 */
[C---:B------:R-:W-:Y:S01]  /*30640*/  FFMA.FTZ R41, R156.reuse, R71, -R41 ;  /* 0x000000479c297223 */ /* 0x040fe20000010829 */
        /* <DEDUP_REMOVED lines=16> */
.L_x_2004:
[----:B------:R-:W-:Y:S05]  /*30750*/  BSYNC B4 ;  /* 0x0000000000047941 */ /* 0x000fea0003800000 */
.L_x_2003:
[C---:B------:R-:W-:Y:S02]  /*30760*/  R2UR UR4, R82.reuse ;  /* 0x00000000520472ca */ /* 0x040fe400000e0000 */
[C---:B------:R-:W-:Y:S02]  /*30770*/  R2UR UR5, R83.reuse ;  /* 0x00000000530572ca */ /* 0x040fe400000e0000 */
[----:B------:R-:W-:Y:S02]  /*30780*/  @!P1 R2UR UR6, R82 ;  /* 0x00000000520692ca */ /* 0x000fe400000e0000 */
[----:B------:R-:W-:Y:S02]  /*30790*/  @!P1 R2UR UR7, R83 ;  /* 0x00000000530792ca */ /* 0x000fe400000e0000 */
[----:B------:R-:W-:Y:S02]  /*307a0*/  LEA R28, P0, R145, R84, 0x1 ;  /* 0x00000054911c7211 */ /* 0x000fe400078008ff */
[----:B------:R-:W-:-:S02]  /*307b0*/  @!P1 LEA.HI.X.SX32 R140, R140, R129, 0x1, P3 ;  /* 0x000000818c8c9211 */ /* 0x000fc400018f0eff */
[----:B------:R-:W-:Y:S02]  /*307c0*/  @!P1 LEA R30, P2, R143, R84, 0x1 ;  /* 0x000000548f1e9211 */ /* 0x000fe400078408ff */
[-C--:B------:R-:W-:Y:S02]  /*307d0*/  LEA.HI.X R29, R145, R85.reuse, R141, 0x1, P0 ;  /* 0x00000055911d7211 */ /* 0x080fe400000f0c8d */
[----:B------:R-:W-:-:S03]  /*307e0*/  @!P1 LEA.HI.X R31, R143, R85, R140, 0x1, P2 ;  /* 0x000000558f1f9211 */ /* 0x000fc600010f0c8c */
[----:B-----5:R1:W-:Y:S04]  /*307f0*/  ST.E.128 desc[UR4][R28.64], R68 ;  /* 0x000000441c007985 */ /* 0x0203e8000c101d04 */
[----:B------:R1:W-:Y:S02]  /*30800*/  @!P1 ST.E.128 desc[UR6][R30.64], R72 ;  /* 0x000000481e009985 */ /* 0x0003e4000c101d06 */
.L_x_2002:
[----:B------:R-:W-:Y:S05]  /*30810*/  BSYNC B3 ;  /* 0x0000000000037941 */ /* 0x000fea0003800000 */
.L_x_2001:
[----:B------:R-:W-:Y:S02]  /*30820*/  R2UR UR4, R82 ;  /* 0x00000000520472ca */ /* 0x000fe400000e0000 */
[----:B------:R-:W-:-:S13]  /*30830*/  R2UR UR5, R83 ;  /* 0x00000000530572ca */ /* 0x000fda00000e0000 */
[----:B-1----:R-:W2:Y:S01]  /*30840*/  LD.E.U8 R28, desc[UR4][R90.64] ;  /* 0x000000045a1c7980 */ /* 0x002ea2000c101100 */
[----:B------:R-:W-:Y:S01]  /*30850*/  BSSY B3, `(.L_x_2005) ;  /* 0x00000a4000037945 */ /* 0x000fe20003800000 */
[----:B--2---:R-:W-:-:S13]  /*30860*/  LOP3.LUT P0, RZ, R28, 0x2, RZ, 0xc0, !PT ;  /* 0x000000021cff7812 */ /* 0x004fda000780c0ff */
[----:B------:R-:W-:Y:S05]  /*30870*/  @!P0 BRA `(.L_x_2006) ;  /* 0x0000000800848947 */ /* 0x000fea0003800000 */
[----:B------:R-:W-:Y:S02]  /*30880*/  R2UR UR4, R82 ;  /* 0x00000000520472ca */ /* 0x000fe400000e0000 */
[----:B------:R-:W-:-:S13]  /*30890*/  R2UR UR5, R83 ;  /* 0x00000000530572ca */ /* 0x000fda00000e0000 */
[----:B------:R-:W2:Y:S01]  /*308a0*/  LD.E R28, desc[UR4][R88.64+0x4] ;  /* 0x00000404581c7980 */ /* 0x000ea2000c101900 */
[----:B------:R-:W-:Y:S01]  /*308b0*/  VIADD R69, R103, 0x20 ;  /* 0x0000002067457836 */ /* 0x000fe20000000000 */
[----:B------:R-:W-:Y:S01]  /*308c0*/  LEA.HI R41, R131, R130, RZ, 0x5 ;  /* 0x0000008283297211 */ /* 0x000fe200078f28ff */
[----:B------:R-:W-:Y:S01]  /*308d0*/  IMAD.IADD R31, R95, 0x1, -R100 ;  /* 0x000000015f1f7824 */ /* 0x000fe200078e0a64 */
[----:B------:R-:W-:Y:S02]  /*308e0*/  R2UR UR6, R82 ;  /* 0x00000000520672ca */ /* 0x000fe400000e0000 */
[----:B------:R-:W-:Y:S01]  /*308f0*/  R2UR UR7, R83 ;  /* 0x00000000530772ca */ /* 0x000fe200000e0000 */
[----:B------:R-:W-:-:S05]  /*30900*/  IMAD.SHL.U32 R42, R41, 0x10, RZ ;  /* 0x00000010292a7824 */ /* 0x000fca00078e00ff */
[----:B------:R-:W-:Y:S01]  /*30910*/  LOP3.LUT R43, R42, 0xfffffe00, RZ, 0xc0, !PT ;  /* 0xfffffe002a2b7812 */ /* 0x000fe200078ec0ff */
[----:B------:R-:W-:Y:S01]  /*30920*/  BSSY B4, `(.L_x_2007) ;  /* 0x000008b000047945 */ /* 0x000fe20003800000 */
[----:B--2---:R-:W-:-:S04]  /*30930*/  LEA.HI R70, R28, R28, RZ, 0x1 ;  /* 0x0000001c1c467211 */ /* 0x004fc800078f08ff */
[----:B------:R-:W-:-:S04]  /*30940*/  SHF.R.S32.HI R70, RZ, 0x1, R70 ;  /* 0x00000001ff467819 */ /* 0x000fc80000011446 */
[----:B------:R-:W-:-:S04]  /*30950*/  ISETP.GE.AND P0, PT, R69, R70, PT ;  /* 0x000000464500720c */ /* 0x000fc80003f06270 */
[----:B------:R-:W-:Y:S02]  /*30960*/  SEL R28, R70, RZ, P0 ;  /* 0x000000ff461c7207 */ /* 0x000fe40000000000 */
[----:B------:R-:W-:-:S03]  /*30970*/  SEL R31, R100, R31, !P0 ;  /* 0x0000001f641f7207 */ /* 0x000fc60004000000 */
[----:B------:R-:W-:Y:S01]  /*30980*/  IMAD.IADD R28, R69, 0x1, R28 ;  /* 0x00000001451c7824 */ /* 0x000fe200078e021c */
[----:B------:R-:W-:-:S04]  /*30990*/  SHF.R.S32.HI R40, RZ, 0x1f, R31 ;  /* 0x0000001fff287819 */ /* 0x000fc8000001141f */
[----:B------:R-:W-:Y:S02]  /*309a0*/  SHF.R.S32.HI R29, RZ, 0x1f, R28 ;  /* 0x0000001fff1d7819 */ /* 0x000fe4000001141c */
[----:B------:R-:W-:Y:S01]  /*309b0*/  LEA.HI R40, R40, R31, RZ, 0x4 ;  /* 0x0000001f28287211 */ /* 0x000fe200078f20ff */
[----:B------:R-:W-:Y:S01]  /*309c0*/  IMAD.SHL.U32 R31, R121, 0x40, RZ ;  /* 0x00000040791f7824 */ /* 0x000fe200078e00ff */
[CC--:B------:R-:W-:Y:S02]  /*309d0*/  LEA.HI R30, R29.reuse, R28.reuse, RZ, 0x3 ;  /* 0x0000001c1d1e7211 */ /* 0x0c0fe400078f18ff */
[----:B------:R-:W-:Y:S02]  /*309e0*/  LEA.HI R28, R29, R28, RZ, 0x6 ;  /* 0x0000001c1d1c7211 */ /* 0x000fe400078f30ff */
[----:B------:R-:W-:Y:S02]  /*309f0*/  SHF.R.S32.HI R71, RZ, 0x3, R30 ;  /* 0x00000003ff477819 */ /* 0x000fe4000001141e */
[----:B------:R-:W-:-:S02]  /*30a00*/  LOP3.LUT R41, R31, 0x1c0, RZ, 0xc0, !PT ;  /* 0x000001c01f297812 */ /* 0x000fc400078ec0ff */
[----:B------:R-:W-:Y:S02]  /*30a10*/  LEA.HI.SX32 R40, R40, R71, 0x1c ;  /* 0x0000004728287211 */ /* 0x000fe400078fe2ff */
[----:B------:R-:W-:Y:S02]  /*30a20*/  SHF.R.U32.HI R42, RZ, 0x3, R41 ;  /* 0x00000003ff2a7819 */ /* 0x000fe40000011629 */
[----:B------:R-:W-:Y:S01]  /*30a30*/  SHF.R.S32.HI R31, RZ, 0x1f, R40 ;  /* 0x0000001fff1f7819 */ /* 0x000fe20000011428 */
        /* <DEDUP_REMOVED lines=9> */
[----:B------:R-:W-:-:S03]  /*30ad0*/  LOP3.LUT R31, R31, R42, RZ, 0x3c, !PT ;  /* 0x0000002a1f1f7212 */ /* 0x000fc600078e3cff */
        /* <DEDUP_REMOVED lines=13> */
[----:B------:R-:W5:Y:S04]  /*30bb0*/  LD.E.128 R28, desc[UR4][R28.64] ;  /* 0x000000041c1c7980 */ /* 0x000f68000c101d00 */
[C---:B------:R-:W-:Y:S01]  /*30bc0*/  IADD3 R73, P2, R72.reuse, R98, RZ ;  /* 0x0000006248497210 */ /* 0x040fe20007f5e0ff */
[----:B------:R-:W5:Y:S03]  /*30bd0*/  LD.E.128 R40, desc[UR6][R40.64] ;  /* 0x0000000628287980 */ /* 0x000f66000c101d00 */
[----:B------:R-:W-:-:S03]  /*30be0*/  LEA.HI.X.SX32 R69, R72, R129, 0x1, P2 ;  /* 0x0000008148457211 */ /* 0x000fc600010f0eff */
[----:B------:R-:W-:Y:S01]  /*30bf0*/  @!P1 IADD3 R71, P3, R68, R98, RZ ;  /* 0x0000006244479210 */ /* 0x000fe20007f7e0ff */
[----:B------:R-:W-:-:S12]  /*30c00*/  @P0 BRA `(.L_x_2008) ;  /* 0x0000000400700947 */ /* 0x000fd80003800000 */
[----:B------:R-:W-:Y:S01]  /*30c10*/  SHF.R.U32.HI R72, RZ, 0x10, R37 ;  /* 0x00000010ff487819 */ /* 0x000fe20000011625 */
[----:B-----5:R-:W-:Y:S01]  /*30c20*/  IMAD.U32 R70, R43, 0x10000, RZ ;  /* 0x000100002b467824 */ /* 0x020fe200078e00ff */
[----:B0-----:R-:W-:Y:S02]  /*30c30*/  SHF.R.U32.HI R74, RZ, 0x10, R13 ;  /* 0x00000010ff4a7819 */ /* 0x001fe4000001160d */
[----:B------:R-:W-:Y:S02]  /*30c40*/  PRMT R151, R151, 0x5410, R72 ;  /* 0x0000541097977816 */ /* 0x000fe40000000048 */
[----:B------:R-:W-:Y:S02]  /*30c50*/  PRMT R147, R147, 0x5410, R74 ;  /* 0x0000541093937816 */ /* 0x000fe4000000004a */
[----:B------:R-:W-:Y:S01]  /*30c60*/  SHF.R.U64 R141, R36, 0x10, R37 ;  /* 0x00000010248d7819 */ /* 0x000fe20000001225 */
[----:B------:R-:W-:Y:S01]  /*30c70*/  IMAD.U32 R36, R41, 0x10000, RZ ;  /* 0x0001000029247824 */ /* 0x000fe200078e00ff */
[--C-:B------:R-:W-:Y:S01]  /*30c80*/  SHF.R.U64 R75, R38, 0x10, R39.reuse ;  /* 0x00000010264b7819 */ /* 0x100fe20000001227 */
[----:B------:R-:W-:Y:S01]  /*30c90*/  IMAD.U32 R74, R151, 0x10000, RZ ;  /* 0x00010000974a7824 */ /* 0x000fe200078e00ff */
[----:B------:R-:W-:Y:S01]  /*30ca0*/  SHF.R.U32.HI R140, RZ, 0x10, R39 ;  /* 0x00000010ff8c7819 */ /* 0x000fe20000011627 */
[C---:B------:R-:W-:Y:S01]  /*30cb0*/  IMAD.U32 R39, R29.reuse, 0x10000, RZ ;  /* 0x000100001d277824 */ /* 0x040fe200078e00ff */
[----:B------:R-:W-:Y:S01]  /*30cc0*/  LOP3.LUT R37, R29, 0xffff0000, RZ, 0xc0, !PT ;  /* 0xffff00001d257812 */ /* 0x000fe200078ec0ff */
[C---:B------:R-:W-:Y:S01]  /*30cd0*/  IMAD.U32 R38, R31.reuse, 0x10000, RZ ;  /* 0x000100001f267824 */ /* 0x040fe200078e00ff */
[----:B------:R-:W-:Y:S01]  /*30ce0*/  LOP3.LUT R29, R31, 0xffff0000, RZ, 0xc0, !PT ;  /* 0xffff00001f1d7812 */ /* 0x000fe200078ec0ff */
[----:B------:R-:W-:Y:S01]  /*30cf0*/  FMUL.FTZ R72, R36, R74 ;  /* 0x0000004a24487220 */ /* 0x000fe20000410000 */
[----:B------:R-:W-:Y:S01]  /*30d00*/  LOP3.LUT R31, R43, 0xffff0000, RZ, 0xc0, !PT ;  /* 0xffff00002b1f7812 */ /* 0x000fe200078ec0ff */
[----:B------:R-:W-:Y:S01]  /*30d10*/  IMAD.U32 R43, R147, 0x10000, RZ ;  /* 0x00010000932b7824 */ /* 0x000fe200078e00ff */
[----:B------:R-:W-:-:S02]  /*30d20*/  SHF.R.U32.HI R143, RZ, 0x10, R15 ;  /* 0x00000010ff8f7819 */ /* 0x000fc4000001160f */
[----:B------:R-:W-:Y:S01]  /*30d30*/  PRMT R149, R149, 0x5410, R140 ;  /* 0x0000541095957816 */ /* 0x000fe2000000008c */
[-C--:B------:R-:W-:Y:S01]  /*30d40*/  FMUL.FTZ R152, R36, R43.reuse ;  /* 0x0000002b24987220 */ /* 0x080fe20000410000 */
[----:B------:R-:W-:Y:S01]  /*30d50*/  LOP3.LUT R41, R41, 0xffff0000, RZ, 0xc0, !PT ;  /* 0xffff000029297812 */ /* 0x000fe200078ec0ff */
[----:B------:R-:W-:Y:S01]  /*30d60*/  FFMA.FTZ R36, R39, R43, -R72 ;  /* 0x0000002b27247223 */ /* 0x000fe20000010848 */
[----:B------:R-:W-:Y:S01]  /*30d70*/  LOP3.LUT R140, R151, 0xffff0000, RZ, 0xc0, !PT ;  /* 0xffff0000978c7812 */ /* 0x000fe200078ec0ff */
[----:B------:R-:W-:Y:S01]  /*30d80*/  FFMA.FTZ R39, R39, R74, R152 ;  /* 0x0000004a27277223 */ /* 0x000fe20000010098 */
[----:B------:R-:W-:Y:S02]  /*30d90*/  PRMT R144, R144, 0x5410, R143 ;  /* 0x0000541090907816 */ /* 0x000fe4000000008f */
[----:B------:R-:W-:Y:S01]  /*30da0*/  LOP3.LUT R72, R147, 0xffff0000, RZ, 0xc0, !PT ;  /* 0xffff000093487812 */ /* 0x000fe200078ec0ff */
[----:B------:R-:W-:Y:S01]  /*30db0*/  FMUL.FTZ R154, R41, R140 ;  /* 0x0000008c299a7220 */ /* 0x000fe20000410000 */
[----:B------:R-:W-:Y:S01]  /*30dc0*/  PRMT R148, R148, 0x5410, R75 ;  /* 0x0000541094947816 */ /* 0x000fe2000000004b */
[----:B------:R-:W-:Y:S01]  /*30dd0*/  IMAD.U32 R75, R149, 0x10000, RZ ;  /* 0x00010000954b7824 */ /* 0x000fe200078e00ff */
[----:B------:R-:W-:Y:S01]  /*30de0*/  SHF.R.U64 R153, R12, 0x10, R13 ;  /* 0x000000100c997819 */ /* 0x000fe2000000120d */
[----:B------:R-:W-:Y:S01]  /*30df0*/  IMAD.U32 R43, R144, 0x10000, RZ ;  /* 0x00010000902b7824 */ /* 0x000fe200078e00ff */
[----:B------:R-:W-:Y:S01]  /*30e00*/  PRMT R150, R150, 0x5410, R141 ;  /* 0x0000541096967816 */ /* 0x000fe2000000008d */
[-C--:B------:R-:W-:Y:S01]  /*30e10*/  FMUL.FTZ R152, R41, R72.reuse ;  /* 0x0000004829987220 */ /* 0x080fe20000410000 */
[----:B------:R-:W-:Y:S01]  /*30e20*/  FFMA.FTZ R41, R37, R72, -R154 ;  /* 0x0000004825297223 */ /* 0x000fe2000001089a */
[C---:B------:R-:W-:Y:S01]  /*30e30*/  FMUL.FTZ R141, R70.reuse, R75 ;  /* 0x0000004b468d7220 */ /* 0x040fe20000410000 */
[-C--:B------:R-:W-:Y:S01]  /*30e40*/  FMUL.FTZ R72, R70, R43.reuse ;  /* 0x0000002b46487220 */ /* 0x080fe20000410000 */
[----:B------:R-:W-:Y:S01]  /*30e50*/  LOP3.LUT R74, R149, 0xffff0000, RZ, 0xc0, !PT ;  /* 0xffff0000954a7812 */ /* 0x000fe200078ec0ff */
[----:B------:R-:W-:Y:S01]  /*30e60*/  FFMA.FTZ R70, R37, R140, R152 ;  /* 0x0000008c25467223 */ /* 0x000fe20000010098 */
[----:B------:R-:W-:Y:S01]  /*30e70*/  LOP3.LUT R144, R144, 0xffff0000, RZ, 0xc0, !PT ;  /* 0xffff000090907812 */ /* 0x000fe200078ec0ff */
[----:B------:R-:W-:Y:S01]  /*30e80*/  FFMA.FTZ R37, R38, R43, -R141 ;  /* 0x0000002b26257223 */ /* 0x000fe2000001088d */
[----:B------:R-:W-:Y:S01]  /*30e90*/  PRMT R146, R146, 0x5410, R153 ;  /* 0x0000541092927816 */ /* 0x000fe20000000099 */
[----:B------:R-:W-:Y:S01]  /*30ea0*/  FFMA.FTZ R38, R38, R75, R72 ;  /* 0x0000004b26267223 */ /* 0x000fe20000010048 */
[C---:B------:R-:W-:Y:S01]  /*30eb0*/  IMAD.U32 R13, R40.reuse, 0x10000, RZ ;  /* 0x00010000280d7824 */ /* 0x040fe200078e00ff */
[----:B------:R-:W-:Y:S01]  /*30ec0*/  LOP3.LUT R40, R40, 0xffff0000, RZ, 0xc0, !PT ;  /* 0xffff000028287812 */ /* 0x000fe200078ec0ff */
[----:B------:R-:W-:-:S02]  /*30ed0*/  IMAD.U32 R72, R150, 0x10000, RZ ;  /* 0x0001000096487824 */ /* 0x000fc400078e00ff */
[C---:B------:R-:W-:Y:S01]  /*30ee0*/  FMUL.FTZ R140, R31.reuse, R74 ;  /* 0x0000004a1f8c7220 */ /* 0x040fe20000410000 */
[----:B------:R-:W-:Y:S01]  /*30ef0*/  FMUL.FTZ R152, R31, R144 ;  /* 0x000000901f987220 */ /* 0x000fe20000410000 */
[----:B------:R-:W-:Y:S01]  /*30f00*/  LOP3.LUT R75, R150, 0xffff0000, RZ, 0xc0, !PT ;  /* 0xffff0000964b7812 */ /* 0x000fe200078ec0ff */
[----:B------:R-:W-:Y:S01]  /*30f10*/  IMAD.U32 R43, R146, 0x10000, RZ ;  /* 0x00010000922b7824 */ /* 0x000fe200078e00ff */
[----:B------:R-:W-:Y:S01]  /*30f20*/  SHF.R.U64 R145, R14, 0x10, R15 ;  /* 0x000000100e917819 */ /* 0x000fe2000000120f */
[----:B------:R-:W-:Y:S01]  /*30f30*/  IMAD.U32 R12, R28, 0x10000, RZ ;  /* 0x000100001c0c7824 */ /* 0x000fe200078e00ff */
[----:B------:R-:W-:Y:S01]  /*30f40*/  LOP3.LUT R31, R146, 0xffff0000, RZ, 0xc0, !PT ;  /* 0xffff0000921f7812 */ /* 0x000fe200078ec0ff */
[----:B------:R-:W-:Y:S01]  /*30f50*/  FMUL.FTZ R141, R13, R72 ;  /* 0x000000480d8d7220 */ /* 0x000fe20000410000 */
[----:B------:R-:W-:Y:S01]  /*30f60*/  LOP3.LUT R28, R28, 0xffff0000, RZ, 0xc0, !PT ;  /* 0xffff00001c1c7812 */ /* 0x000fe200078ec0ff */
[C---:B------:R-:W-:Y:S01]  /*30f70*/  FFMA.FTZ R140, R29.reuse, R144, -R140 ;  /* 0x000000901d8c7223 */ /* 0x040fe2000001088c */
[----:B------:R-:W-:Y:S01]  /*30f80*/  FFMA.FTZ R143, R29, R74, R152 ;  /* 0x0000004a1d8f7223 */ /* 0x000fe20000010098 */
[----:B------:R-:W-:Y:S01]  /*30f90*/  PRMT R142, R142, 0x5410, R145 ;  /* 0x000054108e8e7816 */ /* 0x000fe20000000091 */
[----:B------:R-:W-:Y:S01]  /*30fa0*/  FMUL.FTZ R13, R13, R43 ;  /* 0x0000002b0d0d7220 */ /* 0x000fe20000410000 */
[----:B------:R-:W-:Y:S01]  /*30fb0*/  FMUL.FTZ R29, R40, R75 ;  /* 0x0000004b281d7220 */ /* 0x000fe20000410000 */
[----:B------:R-:W-:Y:S01]  /*30fc0*/  FFMA.FTZ R141, R12, R43, -R141 ;  /* 0x0000002b0c8d7223 */ /* 0x000fe2000001088d */
[----:B------:R-:W-:Y:S01]  /*30fd0*/  FMUL.FTZ R43, R40, R31 ;  /* 0x0000001f282b7220 */ /* 0x000fe20000410000 */
[----:B------:R-:W-:-:S02]  /*30fe0*/  IMAD.U32 R15, R42, 0x10000, RZ ;  /* 0x000100002a0f7824 */ /* 0x000fc400078e00ff */
[----:B------:R-:W-:Y:S01]  /*30ff0*/  FFMA.FTZ R72, R12, R72, R13 ;  /* 0x000000480c487223 */ /* 0x000fe2000001000d */
[----:B------:R-:W-:Y:S01]  /*31000*/  FFMA.FTZ R40, R28, R31, -R29 ;  /* 0x0000001f1c287223 */ /* 0x000fe2000001081d */
[----:B------:R-:W-:Y:S01]  /*31010*/  LOP3.LUT R42, R42, 0xffff0000, RZ, 0xc0, !PT ;  /* 0xffff00002a2a7812 */ /* 0x000fe200078ec0ff */
[C---:B------:R-:W-:Y:S01]  /*31020*/  IMAD.U32 R29, R148.reuse, 0x10000, RZ ;  /* 0x00010000941d7824 */ /* 0x040fe200078e00ff */
[----:B------:R-:W-:Y:S01]  /*31030*/  LOP3.LUT R31, R148, 0xffff0000, RZ, 0xc0, !PT ;  /* 0xffff0000941f7812 */ /* 0x000fe200078ec0ff */
[C---:B------:R-:W-:Y:S01]  /*31040*/  IMAD.U32 R12, R142.reuse, 0x10000, RZ ;  /* 0x000100008e0c7824 */ /* 0x040fe200078e00ff */
[----:B------:R-:W-:Y:S01]  /*31050*/  LOP3.LUT R13, R142, 0xffff0000, RZ, 0xc0, !PT ;  /* 0xffff00008e0d7812 */ /* 0x000fe200078ec0ff */
[----:B------:R-:W-:Y:S01]  /*31060*/  FFMA.FTZ R43, R28, R75, R43 ;  /* 0x0000004b1c2b7223 */ /* 0x000fe2000001002b */
[C---:B------:R-:W-:Y:S02]  /*31070*/  IMAD.U32 R14, R30.reuse, 0x10000, RZ ;  /* 0x000100001e0e7824 */ /* 0x040fe400078e00ff */
[C---:B------:R-:W-:Y:S01]  /*31080*/  FMUL.FTZ R75, R15.reuse, R29 ;  /* 0x0000001d0f4b7220 */ /* 0x040fe20000410000 */
[-C--:B------:R-:W-:Y:S01]  /*31090*/  FMUL.FTZ R28, R15, R12.reuse ;  /* 0x0000000c0f1c7220 */ /* 0x080fe20000410000 */
[----:B------:R-:W-:Y:S01]  /*310a0*/  LOP3.LUT R30, R30, 0xffff0000, RZ, 0xc0, !PT ;  /* 0xffff00001e1e7812 */ /* 0x000fe200078ec0ff */
[C---:B------:R-:W-:Y:S01]  /*310b0*/  FMUL.FTZ R15, R42.reuse, R31 ;  /* 0x0000001f2a0f7220 */ /* 0x040fe20000410000 */
[----:B------:R-:W-:Y:S01]  /*310c0*/  FMUL.FTZ R42, R42, R13 ;  /* 0x0000000d2a2a7220 */ /* 0x000fe20000410000 */
[C---:B------:R-:W-:Y:S01]  /*310d0*/  FFMA.FTZ R28, R14.reuse, R29, R28 ;  /* 0x0000001d0e1c7223 */ /* 0x040fe2000001001c */
[----:B------:R-:W-:Y:S01]  /*310e0*/  FFMA.FTZ R75, R14, R12, -R75 ;  /* 0x0000000c0e4b7223 */ /* 0x000fe2000001084b */
[----:B------:R-:W-:Y:S01]  /*310f0*/  F2FP.BF16.F32.PACK_AB R40, R40, R141 ;  /* 0x0000008d2828723e */ /* 0x000fe200000010ff */
[C---:B------:R-:W-:Y:S01]  /*31100*/  FFMA.FTZ R31, R30.reuse, R31, R42 ;  /* 0x0000001f1e1f7223 */ /* 0x040fe2000001002a */
[----:B------:R-:W-:Y:S01]  /*31110*/  FFMA.FTZ R12, R30, R13, -R15 ;  /* 0x0000000d1e0c7223 */ /* 0x000fe2000001080f */
        /* <DEDUP_REMOVED lines=11> */
.L_x_2008:
[----:B------:R-:W-:Y:S05]  /*311d0*/  BSYNC B4 ;  /* 0x0000000000047941 */ /* 0x000fea0003800000 */
.L_x_2007:
        /* <DEDUP_REMOVED lines=11> */
.L_x_2006:
[----:B------:R-:W-:Y:S05]  /*31290*/  BSYNC B3 ;  /* 0x0000000000037941 */ /* 0x000fea0003800000 */
.L_x_2005:
[----:B------:R-:W-:Y:S02]  /*312a0*/  R2UR UR4, R82 ;  /* 0x00000000520472ca */ /* 0x000fe400000e0000 */
[----:B------:R-:W-:-:S13]  /*312b0*/  R2UR UR5, R83 ;  /* 0x00000000530572ca */ /* 0x000fda00000e0000 */
[----:B-1----:R-:W2:Y:S02]  /*312c0*/  LD.E.U8 R12, desc[UR4][R90.64] ;  /* 0x000000045a0c7980 */ /* 0x002ea4000c101100 */
        /* <DEDUP_REMOVED lines=49> */
[----:B------:R-:W-:Y:S02]  /*315e0*/  LEA.HI.X R29, R15, R93, R14, 0x1, P1 ;  /* 0x0000005d0f1d7211 */ /* 0x000fe400008f0c0e */
[----:B------:R-:W-:Y:S02]  /*315f0*/  ISETP.GE.AND P1, PT, R40, R95, PT ;  /* 0x0000005f2800720c */ /* 0x000fe40003f26270 */
[----:B------:R-:W-:Y:S01]  /*31600*/  ISETP.GE.AND P0, PT, R36, R37, PT ;  /* 0x000000252400720c */ /* 0x000fe20003f06270 */
[----:B------:R-:W-:Y:S01]  /*31610*/  IMAD.SHL.U32 R38, R38, 0x8, RZ ;  /* 0x0000000826267824 */ /* 0x000fe200078e00ff */
[----:B------:R-:W5:Y:S04]  /*31620*/  LD.E.128 R12, desc[UR4][R12.64] ;  /* 0x000000040c0c7980 */ /* 0x000f68000c101d00 */
[C---:B------:R-:W-:Y:S01]  /*31630*/  IADD3 R37, P2, R38.reuse, R98, RZ ;  /* 0x0000006226257210 */ /* 0x040fe20007f5e0ff */
[----:B------:R-:W5:Y:S03]  /*31640*/  LD.E.128 R28, desc[UR6][R28.64] ;  /* 0x000000061c1c7980 */ /* 0x000f66000c101d00 */
[----:B------:R-:W-:-:S02]  /*31650*/  LEA.HI.X.SX32 R36, R38, R129, 0x1, P2 ;  /* 0x0000008126247211 */ /* 0x000fc400010f0eff */
[----:B------:R-:W-:-:S04]  /*31660*/  @!P1 IADD3 R99, P3, R40, R98, RZ ;  /* 0x0000006228639210 */ /* 0x000fc80007f7e0ff */
[----:B------:R-:W-:Y:S01]  /*31670*/  @!P1 LEA.HI.X.SX32 R129, R40, R129, 0x1, P3 ;  /* 0x0000008128819211 */ /* 0x000fe200018f0eff */
[----:B------:R-:W-:Y:S08]  /*31680*/  @P0 BRA `(.L_x_2010) ;  /* 0x0000000400700947 */ /* 0x000ff00003800000 */
[----:B------:R-:W-:Y:S02]  /*31690*/  SHF.R.U32.HI R38, RZ, 0x10, R33 ;  /* 0x00000010ff267819 */ /* 0x000fe40000011621 */
[----:B------:R-:W-:Y:S02]  /*316a0*/  SHF.R.U32.HI R68, RZ, 0x10, R9 ;  /* 0x00000010ff447819 */ /* 0x000fe40000011609 */
[----:B------:R-:W-:Y:S01]  /*316b0*/  SHF.R.U64 R39, R10, 0x10, R11 ;  /* 0x000000100a277819 */ /* 0x000fe2000000120b */
[----:B-----5:R-:W-:Y:S01]  /*316c0*/  IMAD.U32 R10, R12, 0x10000, RZ ;  /* 0x000100000c0a7824 */ /* 0x020fe200078e00ff */
[----:B------:R-:W-:Y:S02]  /*316d0*/  PRMT R139, R139, 0x5410, R38 ;  /* 0x000054108b8b7816 */ /* 0x000fe40000000026 */
[----:B------:R-:W-:Y:S01]  /*316e0*/  SHF.R.U64 R43, R32, 0x10, R33 ;  /* 0x00000010202b7819 */ /* 0x000fe20000001221 */
[----:B------:R-:W-:Y:S01]  /*316f0*/  IMAD.U32 R33, R29, 0x10000, RZ ;  /* 0x000100001d217824 */ /* 0x000fe200078e00ff */
[----:B------:R-:W-:Y:S01]  /*31700*/  SHF.R.U64 R41, R34, 0x10, R35 ;  /* 0x0000001022297819 */ /* 0x000fe20000001223 */
[----:B------:R-:W-:Y:S01]  /*31710*/  IMAD.U32 R32, R13, 0x10000, RZ ;  /* 0x000100000d207824 */ /* 0x000fe200078e00ff */
[----:B------:R-:W-:-:S02]  /*31720*/  PRMT R135, R135, 0x5410, R68 ;  /* 0x0000541087877816 */ /* 0x000fc40000000044 */
[----:B------:R-:W-:Y:S01]  /*31730*/  PRMT R132, R132, 0x5410, R39 ;  /* 0x0000541084847816 */ /* 0x000fe20000000027 */
[----:B------:R-:W-:Y:S01]  /*31740*/  IMAD.U32 R39, R139, 0x10000, RZ ;  /* 0x000100008b277824 */ /* 0x000fe200078e00ff */
[----:B------:R-:W-:Y:S01]  /*31750*/  SHF.R.U32.HI R40, RZ, 0x10, R35 ;  /* 0x00000010ff287819 */ /* 0x000fe20000011623 */
[----:B------:R-:W-:Y:S01]  /*31760*/  IMAD.U32 R38, R135, 0x10000, RZ ;  /* 0x0001000087267824 */ /* 0x000fe200078e00ff */
[----:B------:R-:W-:Y:S01]  /*31770*/  PRMT R136, R136, 0x5410, R41 ;  /* 0x0000541088887816 */ /* 0x000fe20000000029 */
[CC--:B------:R-:W-:Y:S01]  /*31780*/  FMUL.FTZ R41, R33.reuse, R39.reuse ;  /* 0x0000002721297220 */ /* 0x0c0fe20000410000 */
[----:B------:R-:W-:Y:S01]  /*31790*/  SHF.R.U32.HI R42, RZ, 0x10, R11 ;  /* 0x00000010ff2a7819 */ /* 0x000fe2000001160b */
[-C--:B------:R-:W-:Y:S01]  /*317a0*/  FMUL.FTZ R33, R33, R38.reuse ;  /* 0x0000002621217220 */ /* 0x080fe20000410000 */
[----:B------:R-:W-:Y:S01]  /*317b0*/  PRMT R137, R137, 0x5410, R40 ;  /* 0x0000541089897816 */ /* 0x000fe20000000028 */
[C---:B------:R-:W-:Y:S01]  /*317c0*/  FFMA.FTZ R41, R32.reuse, R38, -R41 ;  /* 0x0000002620297223 */ /* 0x040fe20000010829 */
[----:B------:R-:W-:Y:S01]  /*317d0*/  PRMT R133, R133, 0x5410, R42 ;  /* 0x0000541085857816 */ /* 0x000fe2000000002a */
[----:B------:R-:W-:Y:S01]  /*317e0*/  IMAD.U32 R35, R31, 0x10000, RZ ;  /* 0x000100001f237824 */ /* 0x000fe200078e00ff */
[----:B------:R-:W-:Y:S01]  /*317f0*/  LOP3.LUT R34, R29, 0xffff0000, RZ, 0xc0, !PT ;  /* 0xffff00001d227812 */ /* 0x000fe200078ec0ff */
[----:B------:R-:W-:Y:S01]  /*31800*/  IMAD.U32 R38, R137, 0x10000, RZ ;  /* 0x0001000089267824 */ /* 0x000fe200078e00ff */
[----:B------:R-:W-:Y:S01]  /*31810*/  LOP3.LUT R139, R139, 0xffff0000, RZ, 0xc0, !PT ;  /* 0xffff00008b8b7812 */ /* 0x000fe200078ec0ff */
[----:B------:R-:W-:Y:S01]  /*31820*/  FFMA.FTZ R39, R32, R39, R33 ;  /* 0x0000002720277223 */ /* 0x000fe20000010021 */
[----:B------:R-:W-:Y:S01]  /*31830*/  LOP3.LUT R135, R135, 0xffff0000, RZ, 0xc0, !PT ;  /* 0xffff000087877812 */ /* 0x000fe200078ec0ff */
[----:B------:R-:W-:-:S02]  /*31840*/  IMAD.U32 R29, R15, 0x10000, RZ ;  /* 0x000100000f1d7824 */ /* 0x000fc400078e00ff */
[----:B------:R-:W-:Y:S01]  /*31850*/  FMUL.FTZ R68, R35, R38 ;  /* 0x0000002623447220 */ /* 0x000fe20000410000 */
[----:B------:R-:W-:Y:S01]  /*31860*/  IMAD.U32 R32, R133, 0x10000, RZ ;  /* 0x0001000085207824 */ /* 0x000fe200078e00ff */
[----:B------:R-:W-:Y:S01]  /*31870*/  SHF.R.U64 R69, R8, 0x10, R9 ;  /* 0x0000001008457819 */ /* 0x000fe20000001209 */
[C---:B------:R-:W-:Y:S01]  /*31880*/  FMUL.FTZ R40, R34.reuse, R139 ;  /* 0x0000008b22287220 */ /* 0x040fe20000410000 */
[-C--:B------:R-:W-:Y:S01]  /*31890*/  FMUL.FTZ R42, R34, R135.reuse ;  /* 0x00000087222a7220 */ /* 0x080fe20000410000 */
[----:B------:R-:W-:Y:S01]  /*318a0*/  LOP3.LUT R13, R13, 0xffff0000, RZ, 0xc0, !PT ;  /* 0xffff00000d0d7812 */ /* 0x000fe200078ec0ff */
[-C--:B------:R-:W-:Y:S01]  /*318b0*/  FMUL.FTZ R35, R35, R32.reuse ;  /* 0x0000002023237220 */ /* 0x080fe20000410000 */
[----:B------:R-:W-:Y:S01]  /*318c0*/  LOP3.LUT R31, R31, 0xffff0000, RZ, 0xc0, !PT ;  /* 0xffff00001f1f7812 */ /* 0x000fe200078ec0ff */
[----:B------:R-:W-:Y:S01]  /*318d0*/  FFMA.FTZ R68, R29, R32, -R68 ;  /* 0x000000201d447223 */ /* 0x000fe20000010844 */
[----:B------:R-:W-:Y:S01]  /*318e0*/  LOP3.LUT R34, R137, 0xffff0000, RZ, 0xc0, !PT ;  /* 0xffff000089227812 */ /* 0x000fe200078ec0ff */
[C---:B------:R-:W-:Y:S01]  /*318f0*/  FFMA.FTZ R40, R13.reuse, R135, -R40 ;  /* 0x000000870d287223 */ /* 0x040fe20000010828 */
[----:B------:R-:W-:Y:S01]  /*31900*/  PRMT R134, R134, 0x5410, R69 ;  /* 0x0000541086867816 */ /* 0x000fe20000000045 */
[----:B------:R-:W-:Y:S01]  /*31910*/  FFMA.FTZ R42, R13, R139, R42 ;  /* 0x0000008b0d2a7223 */ /* 0x000fe2000001002a */
[----:B------:R-:W-:Y:S01]  /*31920*/  LOP3.LUT R32, R133, 0xffff0000, RZ, 0xc0, !PT ;  /* 0xffff000085207812 */ /* 0x000fe200078ec0ff */
[----:B------:R-:W-:Y:S01]  /*31930*/  FMUL.FTZ R70, R31, R34 ;  /* 0x000000221f467220 */ /* 0x000fe20000410000 */
[----:B------:R-:W-:Y:S01]  /*31940*/  PRMT R138, R138, 0x5410, R43 ;  /* 0x000054108a8a7816 */ /* 0x000fe2000000002b */
[----:B------:R-:W-:Y:S01]  /*31950*/  IMAD.U32 R11, R28, 0x10000, RZ ;  /* 0x000100001c0b7824 */ /* 0x000fe200078e00ff */
[----:B------:R-:W-:Y:S01]  /*31960*/  LOP3.LUT R15, R15, 0xffff0000, RZ, 0xc0, !PT ;  /* 0xffff00000f0f7812 */ /* 0x000fe200078ec0ff */
[----:B------:R-:W-:-:S02]  /*31970*/  IMAD.U32 R13, R134, 0x10000, RZ ;  /* 0x00010000860d7824 */ /* 0x000fc400078e00ff */
[----:B------:R-:W-:Y:S01]  /*31980*/  FMUL.FTZ R72, R31, R32 ;  /* 0x000000201f487220 */ /* 0x000fe20000410000 */
[----:B------:R-:W-:Y:S01]  /*31990*/  LOP3.LUT R28, R28, 0xffff0000, RZ, 0xc0, !PT ;  /* 0xffff00001c1c7812 */ /* 0x000fe200078ec0ff */
[C---:B------:R-:W-:Y:S01]  /*319a0*/  IMAD.U32 R33, R138.reuse, 0x10000, RZ ;  /* 0x000100008a217824 */ /* 0x040fe200078e00ff */
[----:B------:R-:W-:Y:S01]  /*319b0*/  LOP3.LUT R31, R138, 0xffff0000, RZ, 0xc0, !PT ;  /* 0xffff00008a1f7812 */ /* 0x000fe200078ec0ff */
[----:B------:R-:W-:Y:S01]  /*319c0*/  FFMA.FTZ R38, R29, R38, R35 ;  /* 0x000000261d267223 */ /* 0x000fe20000010023 */
[----:B------:R-:W-:Y:S01]  /*319d0*/  FFMA.FTZ R43, R15, R32, -R70 ;  /* 0x000000200f2b7223 */ /* 0x000fe20000010846 */
[----:B------:R-:W-:Y:S01]  /*319e0*/  LOP3.LUT R29, R134, 0xffff0000, RZ, 0xc0, !PT ;  /* 0xffff0000861d7812 */ /* 0x000fe200078ec0ff */
[C---:B------:R-:W-:Y:S01]  /*319f0*/  FMUL.FTZ R32, R11.reuse, R13 ;  /* 0x0000000d0b207220 */ /* 0x040fe20000410000 */
[----:B------:R-:W-:Y:S01]  /*31a00*/  LOP3.LUT R12, R12, 0xffff0000, RZ, 0xc0, !PT ;  /* 0xffff00000c0c7812 */ /* 0x000fe200078ec0ff */
[----:B------:R-:W-:Y:S01]  /*31a10*/  FMUL.FTZ R35, R11, R33 ;  /* 0x000000210b237220 */ /* 0x000fe20000410000 */
[----:B------:R-:W-:Y:S01]  /*31a20*/  FMUL.FTZ R11, R28, R31 ;  /* 0x0000001f1c0b7220 */ /* 0x000fe20000410000 */
[----:B------:R-:W-:Y:S01]  /*31a30*/  FFMA.FTZ R32, R10, R33, R32 ;  /* 0x000000210a207223 */ /* 0x000fe20000010020 */
[----:B------:R-:W-:-:S02]  /*31a40*/  IMAD.U32 R9, R30, 0x10000, RZ ;  /* 0x000100001e097824 */ /* 0x000fc400078e00ff */
[----:B------:R-:W-:Y:S01]  /*31a50*/  FFMA.FTZ R69, R15, R34, R72 ;  /* 0x000000220f457223 */ /* 0x000fe20000010048 */
[----:B------:R-:W-:Y:S01]  /*31a60*/  FFMA.FTZ R35, R10, R13, -R35 ;  /* 0x0000000d0a237223 */ /* 0x000fe20000010823 */
[-C--:B------:R-:W-:Y:S01]  /*31a70*/  FMUL.FTZ R33, R28, R29.reuse ;  /* 0x0000001d1c217220 */ /* 0x080fe20000410000 */
[----:B------:R-:W-:Y:S01]  /*31a80*/  LOP3.LUT R30, R30, 0xffff0000, RZ, 0xc0, !PT ;  /* 0xffff00001e1e7812 */ /* 0x000fe200078ec0ff */
[----:B------:R-:W-:Y:S01]  /*31a90*/  FFMA.FTZ R28, R12, R29, -R11 ;  /* 0x0000001d0c1c7223 */ /* 0x000fe2000001080b */
[C---:B------:R-:W-:Y:S01]  /*31aa0*/  IMAD.U32 R13, R136.reuse, 0x10000, RZ ;  /* 0x00010000880d7824 */ /* 0x040fe200078e00ff */
[----:B------:R-:W-:Y:S01]  /*31ab0*/  LOP3.LUT R15, R136, 0xffff0000, RZ, 0xc0, !PT ;  /* 0xffff0000880f7812 */ /* 0x000fe200078ec0ff */
[C---:B------:R-:W-:Y:S01]  /*31ac0*/  IMAD.U32 R10, R132.reuse, 0x10000, RZ ;  /* 0x00010000840a7824 */ /* 0x040fe200078e00ff */
[----:B------:R-:W-:Y:S01]  /*31ad0*/  LOP3.LUT R11, R132, 0xffff0000, RZ, 0xc0, !PT ;  /* 0xffff0000840b7812 */ /* 0x000fe200078ec0ff */
[----:B------:R-:W-:Y:S01]  /*31ae0*/  FFMA.FTZ R33, R12, R31, R33 ;  /* 0x0000001f0c217223 */ /* 0x000fe20000010021 */
[----:B------:R-:W-:-:S02]  /*31af0*/  IMAD.U32 R8, R14, 0x10000, RZ ;  /* 0x000100000e087824 */ /* 0x000fc400078e00ff */
[C---:B------:R-:W-:Y:S01]  /*31b00*/  FMUL.FTZ R29, R9.reuse, R13 ;  /* 0x0000000d091d7220 */ /* 0x040fe20000410000 */
[-C--:B------:R-:W-:Y:S01]  /*31b10*/  FMUL.FTZ R12, R9, R10.reuse ;  /* 0x0000000a090c7220 */ /* 0x080fe20000410000 */
[----:B------:R-:W-:Y:S01]  /*31b20*/  LOP3.LUT R14, R14, 0xffff0000, RZ, 0xc0, !PT ;  /* 0xffff00000e0e7812 */ /* 0x000fe200078ec0ff */
[C---:B------:R-:W-:Y:S01]  /*31b30*/  FMUL.FTZ R9, R30.reuse, R15 ;  /* 0x0000000f1e097220 */ /* 0x040fe20000410000 */
[----:B------:R-:W-:Y:S01]  /*31b40*/  FMUL.FTZ R30, R30, R11 ;  /* 0x0000000b1e1e7220 */ /* 0x000fe20000410000 */
[C---:B------:R-:W-:Y:S01]  /*31b50*/  FFMA.FTZ R29, R8.reuse, R10, -R29 ;  /* 0x0000000a081d7223 */ /* 0x040fe2000001081d */
[----:B------:R-:W-:Y:S01]  /*31b60*/  FFMA.FTZ R12, R8, R13, R12 ;  /* 0x0000000d080c7223 */ /* 0x000fe2000001000c */
[C---:B------:R-:W-:Y:S01]  /*31b70*/  FFMA.FTZ R8, R14.reuse, R11, -R9 ;  /* 0x0000000b0e087223 */ /* 0x040fe20000010809 */
[----:B------:R-:W-:Y:S01]  /*31b80*/  FFMA.FTZ R15, R14, R15, R30 ;  /* 0x0000000f0e0f7223 */ /* 0x000fe2000001001e */
[----:B------:R-:W-:Y:S02]  /*31b90*/  F2FP.BF16.F32.PACK_AB R31, R69, R38 ;  /* 0x00000026451f723e */ /* 0x000fe400000010ff */
        /* <DEDUP_REMOVED lines=9> */
[----:B------:R-:W-:-:S02]  /*31c30*/  IMAD.MOV.U32 R29, RZ, RZ, R39 ;  /* 0x000000ffff1d7224 */ /* 0x000fc400078e0027 */
[----:B------:R-:W-:-:S07]  /*31c40*/  IMAD.MOV.U32 R15, RZ, RZ, R43 ;  /* 0x000000ffff0f7224 */ /* 0x000fce00078e002b */
.L_x_2010:
[----:B------:R-:W-:Y:S05]  /*31c50*/  BSYNC B3 ;  /* 0x0000000000037941 */ /* 0x000fea0003800000 */
.L_x_2009:
[C---:B------:R-:W-:Y:S02]  /*31c60*/  R2UR UR4, R82.reuse ;  /* 0x00000000520472ca */ /* 0x040fe400000e0000 */
[C---:B------:R-:W-:Y:S02]  /*31c70*/  R2UR UR5, R83.reuse ;  /* 0x00000000530572ca */ /* 0x040fe400000e0000 */
[----:B------:R-:W-:Y:S02]  /*31c80*/  @!P1 R2UR UR6, R82 ;  /* 0x00000000520692ca */ /* 0x000fe400000e0000 */
[----:B------:R-:W-:Y:S02]  /*31c90*/  @!P1 R2UR UR7, R83 ;  /* 0x00000000530792ca */ /* 0x000fe400000e0000 */
[-C--:B------:R-:W-:Y:S02]  /*31ca0*/  LEA R8, P0, R37, R84.reuse, 0x1 ;  /* 0x0000005425087211 */ /* 0x080fe400078008ff */
[----:B------:R-:W-:-:S02]  /*31cb0*/  @!P1 LEA R10, P2, R99, R84, 0x1 ;  /* 0x00000054630a9211 */ /* 0x000fc400078408ff */
[-C--:B------:R-:W-:Y:S02]  /*31cc0*/  LEA.HI.X R9, R37, R85.reuse, R36, 0x1, P0 ;  /* 0x0000005525097211 */ /* 0x080fe400000f0c24 */
[----:B------:R-:W-:-:S03]  /*31cd0*/  @!P1 LEA.HI.X R11, R99, R85, R129, 0x1, P2 ;  /* 0x00000055630b9211 */ /* 0x000fc600010f0c81 */
[----:B-----5:R1:W-:Y:S04]  /*31ce0*/  ST.E.128 desc[UR4][R8.64], R12 ;  /* 0x0000000c08007985 */ /* 0x0203e8000c101d04 */
[----:B------:R1:W-:Y:S02]  /*31cf0*/  @!P1 ST.E.128 desc[UR6][R10.64], R28 ;  /* 0x0000001c0a009985 */ /* 0x0003e4000c101d06 */
.L_x_2000:
[----:B------:R-:W-:Y:S05]  /*31d00*/  BSYNC B2 ;  /* 0x0000000000027941 */ /* 0x000fea0003800000 */
.L_x_1999:
[----:B------:R-:W-:Y:S02]  /*31d10*/  R2UR UR4, R82 ;  /* 0x00000000520472ca */ /* 0x000fe400000e0000 */
[----:B------:R-:W-:-:S13]  /*31d20*/  R2UR UR5, R83 ;  /* 0x00000000530572ca */ /* 0x000fda00000e0000 */
[----:B-1----:R-:W2:Y:S01]  /*31d30*/  LD.E R9, desc[UR4][R88.64+0xc] ;  /* 0x00000c0458097980 */ /* 0x002ea2000c101900 */
[----:B------:R-:W-:Y:S01]  /*31d40*/  VIADD R121, R121, 0x40 ;  /* 0x0000004079797836 */ /* 0x000fe20000000000 */
[----:B------:R-:W-:Y:S01]  /*31d50*/  SHF.R.S32.HI R11, RZ, 0x1f, R26 ;  /* 0x0000001fff0b7819 */ /* 0x000fe2000001141a */
[----:B------:R-:W-:-:S04]  /*31d60*/  IMAD R12, R97, R26, RZ ;  /* 0x0000001a610c7224 */ /* 0x000fc800078e02ff */
[----:B------:R-:W-:Y:S01]  /*31d70*/  IMAD R97, R96, R11, R12 ;  /* 0x0000000b60617224 */ /* 0x000fe200078e020c */
[----:B------:R-:W-:Y:S01]  /*31d80*/  SHF.R.S32.HI R11, RZ, 0x1f, R121 ;  /* 0x0000001fff0b7819 */ /* 0x000fe20000011479 */
[----:B--2---:R-:W-:-:S05]  /*31d90*/  IMAD R9, R26, -0x60, R9 ;  /* 0xffffffa01a097824 */ /* 0x004fca00078e0209 */
[----:B------:R-:W-:Y:S01]  /*31da0*/  VIMNMX R10, R9, 0x60, PT ;  /* 0x00000060090a7848 */ /* 0x000fe20003fe0100 */
[----:B------:R-:W-:-:S03]  /*31db0*/  IMAD.WIDE.U32 R8, R96, R26, RZ ;  /* 0x0000001a60087225 */ /* 0x000fc600078e00ff */
[----:B------:R-:W-:Y:S01]  /*31dc0*/  ISETP.GE.AND P0, PT, R121, R10, PT ;  /* 0x0000000a7900720c */ /* 0x000fe20003f06270 */
[----:B------:R-:W-:Y:S02]  /*31dd0*/  IMAD R10, R87, R121, RZ ;  /* 0x00000079570a7224 */ /* 0x000fe400078e02ff */
[----:B------:R-:W-:Y:S02]  /*31de0*/  IMAD.IADD R9, R9, 0x1, R97 ;  /* 0x0000000109097824 */ /* 0x000fe400078e0261 */
[C---:B------:R-:W-:Y:S02]  /*31df0*/  IMAD R11, R86.reuse, R11, R10 ;  /* 0x0000000b560b7224 */ /* 0x040fe400078e020a */
[----:B------:R-:W-:-:S06]  /*31e00*/  IMAD.WIDE.U32 R86, R86, R121, R8 ;  /* 0x0000007956567225 */ /* 0x000fcc00078e0008 */
[----:B------:R-:W-:Y:S05]  /*31e10*/  @P0 BRA `(.L_x_1968) ;  /* 0x0000002c00040947 */ /* 0x000fea0003800000 */
[----:B------:R-:W-:Y:S02]  /*31e20*/  R2UR UR4, R82 ;  /* 0x00000000520472ca */ /* 0x000fe400000e0000 */
[----:B------:R-:W-:-:S13]  /*31e30*/  R2UR UR5, R83 ;  /* 0x00000000530572ca */ /* 0x000fda00000e0000 */
[----:B-----5:R-:W2:Y:S01]  /*31e40*/  LD.E.U8 R8, desc[UR4][R90.64] ;  /* 0x000000045a087980 */ /* 0x020ea2000c101100 */
[----:B------:R-:W-:Y:S01]  /*31e50*/  BSSY B2, `(.L_x_2011) ;  /* 0x00000a5000027945 */ /* 0x000fe20003800000 */
[----:B------:R-:W-:Y:S01]  /*31e60*/  IMAD.IADD R32, R87, 0x1, R11 ;  /* 0x0000000157207824 */ /* 0x000fe200078e020b */
[----:B--2---:R-:W-:-:S04]  /*31e70*/  LOP3.LUT R8, R8, 0x1, RZ, 0xc0, !PT ;  /* 0x0000000108087812 */ /* 0x004fc800078ec0ff */
[----:B------:R-:W-:-:S13]  /*31e80*/  ISETP.NE.U32.AND P0, PT, R8, 0x1, PT ;  /* 0x000000010800780c */ /* 0x000fda0003f05070 */
[----:B------:R-:W-:Y:S05]  /*31e90*/  @P0 BRA `(.L_x_2012) ;  /* 0x0000000800800947 */ /* 0x000fea0003800000 */
[----:B------:R-:W-:Y:S02]  /*31ea0*/  R2UR UR4, R82 ;  /* 0x00000000520472ca */ /* 0x000fe400000e0000 */
[----:B------:R-:W-:-:S13]  /*31eb0*/  R2UR UR5, R83 ;  /* 0x00000000530572ca */ /* 0x000fda00000e0000 */
[----:B------:R-:W2:Y:S01]  /*31ec0*/  LD.E R8, desc[UR4][R88.64+0x4] ;  /* 0x0000040458087980 */ /* 0x000ea2000c101900 */
[----:B------:R-:W-:Y:S01]  /*31ed0*/  IMAD.IADD R11, R95, 0x1, -R100 ;  /* 0x000000015f0b7824 */ /* 0x000fe200078e0a64 */
[----:B------:R-:W-:Y:S02]  /*31ee0*/  SHF.R.S32.HI R14, RZ, 0x1f, R121 ;  /* 0x0000001fff0e7819 */ /* 0x000fe40000011479 */
[----:B------:R-:W-:Y:S02]  /*31ef0*/  R2UR UR6, R82 ;  /* 0x00000000520672ca */ /* 0x000fe400000e0000 */
[----:B------:R-:W-:Y:S02]  /*31f00*/  LEA.HI R14, R14, R121, RZ, 0x3 ;  /* 0x000000790e0e7211 */ /* 0x000fe400078f18ff */
[----:B------:R-:W-:-:S03]  /*31f10*/  R2UR UR7, R83 ;  /* 0x00000000530772ca */ /* 0x000fc600000e0000 */
        /* <DEDUP_REMOVED lines=53> */
[----:B------:R-:W-:Y:S01]  /*32270*/  SHF.R.U64 R54, R64, 0x10, R65 ;  /* 0x0000001040367819 */ /* 0x000fe20000001241 */
[----:B------:R-:W-:Y:S01]  /*32280*/  IMAD.U32 R39, R15, 0x10000, RZ ;  /* 0x000100000f277824 */ /* 0x000fe200078e00ff */
[----:B------:R-:W-:Y:S01]  /*32290*/  SHF.R.U32.HI R53, RZ, 0x10, R53 ;  /* 0x00000010ff357819 */ /* 0x000fe20000011635 */
[----:B------:R-:W-:Y:S01]  /*322a0*/  IMAD.U32 R34, R12, 0x10000, RZ ;  /* 0x000100000c227824 */ /* 0x000fe200078e00ff */
[----:B------:R-:W-:Y:S02]  /*322b0*/  SHF.R.U32.HI R65, RZ, 0x10, R65 ;  /* 0x00000010ff417819 */ /* 0x000fe40000011641 */
[----:B------:R-:W-:-:S02]  /*322c0*/  PRMT R124, R124, 0x5410, R53 ;  /* 0x000054107c7c7816 */ /* 0x000fc40000000035 */
[----:B------:R-:W-:Y:S02]  /*322d0*/  PRMT R128, R128, 0x5410, R65 ;  /* 0x0000541080807816 */ /* 0x000fe40000000041 */
[----:B------:R-:W-:Y:S02]  /*322e0*/  SHF.R.U32.HI R55, RZ, 0x10, R55 ;  /* 0x00000010ff377819 */ /* 0x000fe40000011637 */
[----:B------:R-:W-:Y:S02]  /*322f0*/  SHF.R.U64 R52, R66, 0x10, R67 ;  /* 0x0000001042347819 */ /* 0x000fe40000001243 */
[----:B------:R-:W-:Y:S01]  /*32300*/  PRMT R123, R123, 0x5410, R42 ;  /* 0x000054107b7b7816 */ /* 0x000fe2000000002a */
[----:B------:R-:W-:Y:S01]  /*32310*/  IMAD.U32 R42, R128, 0x10000, RZ ;  /* 0x00010000802a7824 */ /* 0x000fe200078e00ff */
[----:B------:R-:W-:Y:S01]  /*32320*/  PRMT R120, R120, 0x5410, R41 ;  /* 0x0000541078787816 */ /* 0x000fe20000000029 */
[----:B------:R-:W-:Y:S01]  /*32330*/  IMAD.U32 R41, R124, 0x10000, RZ ;  /* 0x000100007c297824 */ /* 0x000fe200078e00ff */
[----:B------:R-:W-:Y:S01]  /*32340*/  SHF.R.U32.HI R67, RZ, 0x10, R67 ;  /* 0x00000010ff437819 */ /* 0x000fe20000011643 */
[----:B------:R-:W-:Y:S01]  /*32350*/  FMUL.FTZ R53, R37, R42 ;  /* 0x0000002a25357220 */ /* 0x000fe20000410000 */
[----:B------:R-:W-:-:S02]  /*32360*/  LOP3.LUT R38, R13, 0xffff0000, RZ, 0xc0, !PT ;  /* 0xffff00000d267812 */ /* 0x000fc400078ec0ff */
[----:B------:R-:W-:Y:S01]  /*32370*/  PRMT R122, R122, 0x5410, R55 ;  /* 0x000054107a7a7816 */ /* 0x000fe20000000037 */
[-C--:B------:R-:W-:Y:S01]  /*32380*/  FMUL.FTZ R55, R37, R41.reuse ;  /* 0x0000002925377220 */ /* 0x080fe20000410000 */
[----:B------:R-:W-:Y:S01]  /*32390*/  LOP3.LUT R43, R128, 0xffff0000, RZ, 0xc0, !PT ;  /* 0xffff0000802b7812 */ /* 0x000fe200078ec0ff */
[----:B------:R-:W-:Y:S01]  /*323a0*/  FFMA.FTZ R53, R28, R41, -R53 ;  /* 0x000000291c357223 */ /* 0x000fe20000010835 */
[----:B------:R-:W-:Y:S01]  /*323b0*/  PRMT R126, R126, 0x5410, R67 ;  /* 0x000054107e7e7816 */ /* 0x000fe20000000043 */
[----:B------:R-:W-:Y:S01]  /*323c0*/  FFMA.FTZ R55, R28, R42, R55 ;  /* 0x0000002a1c377223 */ /* 0x000fe20000010037 */
[----:B------:R-:W-:Y:S01]  /*323d0*/  LOP3.LUT R37, R124, 0xffff0000, RZ, 0xc0, !PT ;  /* 0xffff00007c257812 */ /* 0x000fe200078ec0ff */
[----:B------:R-:W-:Y:S01]  /*323e0*/  FMUL.FTZ R65, R38, R43 ;  /* 0x0000002b26417220 */ /* 0x000fe20000410000 */
[----:B------:R-:W-:Y:S01]  /*323f0*/  LOP3.LUT R30, R9, 0xffff0000, RZ, 0xc0, !PT ;  /* 0xffff0000091e7812 */ /* 0x000fe200078ec0ff */
[----:B------:R-:W-:Y:S01]  /*32400*/  IMAD.U32 R41, R126, 0x10000, RZ ;  /* 0x000100007e297824 */ /* 0x000fe200078e00ff */
[----:B------:R-:W-:Y:S01]  /*32410*/  LOP3.LUT R36, R12, 0xffff0000, RZ, 0xc0, !PT ;  /* 0xffff00000c247812 */ /* 0x000fe200078ec0ff */
[----:B------:R-:W-:-:S02]  /*32420*/  IMAD.U32 R28, R122, 0x10000, RZ ;  /* 0x000100007a1c7824 */ /* 0x000fc400078e00ff */
[-C--:B------:R-:W-:Y:S01]  /*32430*/  FMUL.FTZ R67, R38, R37.reuse ;  /* 0x0000002526437220 */ /* 0x080fe20000410000 */
[----:B------:R-:W-:Y:S01]  /*32440*/  PRMT R125, R125, 0x5410, R52 ;  /* 0x000054107d7d7816 */ /* 0x000fe20000000034 */
[C---:B------:R-:W-:Y:S01]  /*32450*/  FFMA.FTZ R38, R30.reuse, R37, -R65 ;  /* 0x000000251e267223 */ /* 0x040fe20000010841 */
[----:B------:R-:W-:Y:S02]  /*32460*/  IMAD.U32 R12, R11, 0x10000, RZ ;  /* 0x000100000b0c7824 */ /* 0x000fe400078e00ff */
[C---:B------:R-:W-:Y:S01]  /*32470*/  FMUL.FTZ R37, R39.reuse, R41 ;  /* 0x0000002927257220 */ /* 0x040fe20000410000 */
[-C--:B------:R-:W-:Y:S01]  /*32480*/  FMUL.FTZ R52, R39, R28.reuse ;  /* 0x0000001c27347220 */ /* 0x080fe20000410000 */
[----:B------:R-:W-:Y:S01]  /*32490*/  LOP3.LUT R40, R15, 0xffff0000, RZ, 0xc0, !PT ;  /* 0xffff00000f287812 */ /* 0x000fe200078ec0ff */
[----:B------:R-:W-:Y:S01]  /*324a0*/  FFMA.FTZ R42, R30, R43, R67 ;  /* 0x0000002b1e2a7223 */ /* 0x000fe20000010043 */
[----:B------:R-:W-:Y:S01]  /*324b0*/  LOP3.LUT R126, R126, 0xffff0000, RZ, 0xc0, !PT ;  /* 0xffff00007e7e7812 */ /* 0x000fe200078ec0ff */
[C---:B------:R-:W-:Y:S01]  /*324c0*/  FFMA.FTZ R43, R12.reuse, R28, -R37 ;  /* 0x0000001c0c2b7223 */ /* 0x040fe20000010825 */
[----:B------:R-:W-:Y:S01]  /*324d0*/  PRMT R127, R127, 0x5410, R54 ;  /* 0x000054107f7f7816 */ /* 0x000fe20000000036 */
[----:B------:R-:W-:Y:S01]  /*324e0*/  FFMA.FTZ R52, R12, R41, R52 ;  /* 0x000000290c347223 */ /* 0x000fe20000010034 */
[----:B------:R-:W-:Y:S01]  /*324f0*/  LOP3.LUT R122, R122, 0xffff0000, RZ, 0xc0, !PT ;  /* 0xffff00007a7a7812 */ /* 0x000fe200078ec0ff */
[----:B------:R-:W-:Y:S01]  /*32500*/  IMAD.U32 R12, R123, 0x10000, RZ ;  /* 0x000100007b0c7824 */ /* 0x000fe200078e00ff */
[----:B------:R-:W-:Y:S01]  /*32510*/  LOP3.LUT R13, R11, 0xffff0000, RZ, 0xc0, !PT ;  /* 0xffff00000b0d7812 */ /* 0x000fe200078ec0ff */
[----:B------:R-:W-:Y:S01]  /*32520*/  FMUL.FTZ R30, R40, R126 ;  /* 0x0000007e281e7220 */ /* 0x000fe20000410000 */
[----:B------:R-:W-:-:S02]  /*32530*/  IMAD.U32 R28, R127, 0x10000, RZ ;  /* 0x000100007f1c7824 */ /* 0x000fc400078e00ff */
[----:B------:R-:W-:Y:S01]  /*32540*/  FMUL.FTZ R40, R40, R122 ;  /* 0x0000007a28287220 */ /* 0x000fe20000410000 */
[----:B------:R-:W-:Y:S01]  /*32550*/  IMAD.U32 R9, R8, 0x10000, RZ ;  /* 0x0001000008097824 */ /* 0x000fe200078e00ff */
[----:B------:R-:W-:Y:S01]  /*32560*/  LOP3.LUT R127, R127, 0xffff0000, RZ, 0xc0, !PT ;  /* 0xffff00007f7f7812 */ /* 0x000fe200078ec0ff */
[C---:B------:R-:W-:Y:S01]  /*32570*/  FMUL.FTZ R37, R34.reuse, R12 ;  /* 0x0000000c22257220 */ /* 0x040fe20000410000 */
[----:B------:R-:W-:Y:S01]  /*32580*/  FFMA.FTZ R122, R13, R122, -R30 ;  /* 0x0000007a0d7a7223 */ /* 0x000fe2000001081e */
[----:B------:R-:W-:Y:S01]  /*32590*/  LOP3.LUT R123, R123, 0xffff0000, RZ, 0xc0, !PT ;  /* 0xffff00007b7b7812 */ /* 0x000fe200078ec0ff */
[----:B------:R-:W-:Y:S01]  /*325a0*/  FMUL.FTZ R30, R34, R28 ;  /* 0x0000001c221e7220 */ /* 0x000fe20000410000 */
[----:B------:R-:W-:Y:S01]  /*325b0*/  LOP3.LUT R8, R8, 0xffff0000, RZ, 0xc0, !PT ;  /* 0xffff000008087812 */ /* 0x000fe200078ec0ff */
[----:B------:R-:W-:Y:S01]  /*325c0*/  FFMA.FTZ R41, R13, R126, R40 ;  /* 0x0000007e0d297223 */ /* 0x000fe20000010028 */
[----:B------:R-:W-:Y:S01]  /*325d0*/  FFMA.FTZ R37, R9, R28, R37 ;  /* 0x0000001c09257223 */ /* 0x000fe20000010025 */
[----:B------:R-:W-:-:S02]  /*325e0*/  IMAD.U32 R15, R14, 0x10000, RZ ;  /* 0x000100000e0f7824 */ /* 0x000fc400078e00ff */
[----:B------:R-:W-:Y:S01]  /*325f0*/  FMUL.FTZ R13, R36, R127 ;  /* 0x0000007f240d7220 */ /* 0x000fe20000410000 */
[----:B------:R-:W-:Y:S01]  /*32600*/  IMAD.U32 R28, R125, 0x10000, RZ ;  /* 0x000100007d1c7824 */ /* 0x000fe200078e00ff */
[----:B------:R-:W-:Y:S01]  /*32610*/  LOP3.LUT R14, R14, 0xffff0000, RZ, 0xc0, !PT ;  /* 0xffff00000e0e7812 */ /* 0x000fe200078ec0ff */
[----:B------:R-:W-:Y:S01]  /*32620*/  FFMA.FTZ R30, R9, R12, -R30 ;  /* 0x0000000c091e7223 */ /* 0x000fe2000001081e */
[-C--:B------:R-:W-:Y:S01]  /*32630*/  FMUL.FTZ R39, R36, R123.reuse ;  /* 0x0000007b24277220 */ /* 0x080fe20000410000 */
[----:B------:R-:W-:Y:S01]  /*32640*/  LOP3.LUT R125, R125, 0xffff0000, RZ, 0xc0, !PT ;  /* 0xffff00007d7d7812 */ /* 0x000fe200078ec0ff */
[C---:B------:R-:W-:Y:S01]  /*32650*/  IMAD.U32 R12, R120.reuse, 0x10000, RZ ;  /* 0x00010000780c7824 */ /* 0x040fe200078e00ff */
[----:B------:R-:W-:Y:S01]  /*32660*/  LOP3.LUT R9, R120, 0xffff0000, RZ, 0xc0, !PT ;  /* 0xffff000078097812 */ /* 0x000fe200078ec0ff */
[----:B------:R-:W-:Y:S01]  /*32670*/  FFMA.FTZ R13, R8, R123, -R13 ;  /* 0x0000007b080d7223 */ /* 0x000fe2000001080d */
[----:B------:R-:W-:Y:S02]  /*32680*/  IMAD.U32 R11, R10, 0x10000, RZ ;  /* 0x000100000a0b7824 */ /* 0x000fe400078e00ff */
        /* <DEDUP_REMOVED lines=14> */
[----:B------:R-:W-:Y:S02]  /*32770*/  F2FP.BF16.F32.PACK_AB R12, R8, R37 ;  /* 0x00000025080c723e */ /* 0x000fe400000010ff */
[----:B------:R-:W-:Y:S01]  /*32780*/  F2FP.BF16.F32.PACK_AB R14, R14, R15 ;  /* 0x0000000f0e0e723e */ /* 0x000fe200000010ff */
[----:B------:R-:W-:Y:S01]  /*32790*/  IMAD.MOV.U32 R8, RZ, RZ, R30 ;  /* 0x000000ffff087224 */ /* 0x000fe200078e001e */
[----:B------:R-:W-:Y:S01]  /*327a0*/  F2FP.BF16.F32.PACK_AB R9, R38, R53 ;  /* 0x000000352609723e */ /* 0x000fe200000010ff */
[----:B------:R-:W-:Y:S01]  /*327b0*/  IMAD.MOV.U32 R15, RZ, RZ, R41 ;  /* 0x000000ffff0f7224 */ /* 0x000fe200078e0029 */
[----:B------:R-:W-:-:S02]  /*327c0*/  F2FP.BF16.F32.PACK_AB R11, R122, R43 ;  /* 0x0000002b7a0b723e */ /* 0x000fc400000010ff */
[----:B------:R-:W-:-:S07]  /*327d0*/  F2FP.BF16.F32.PACK_AB R10, R39, R34 ;  /* 0x00000022270a723e */ /* 0x000fce00000010ff */
.L_x_2014:
[----:B------:R-:W-:Y:S05]  /*327e0*/  BSYNC B3 ;  /* 0x0000000000037941 */ /* 0x000fea0003800000 */
.L_x_2013:
        /* <DEDUP_REMOVED lines=11> */
.L_x_2012:
[----:B------:R-:W-:Y:S05]  /*328a0*/  BSYNC B2 ;  /* 0x0000000000027941 */ /* 0x000fea0003800000 */
.L_x_2011:
        /* <DEDUP_REMOVED lines=10> */
[----:B------:R-:W-:Y:S01]  /*32950*/  SHF.R.S32.HI R14, RZ, 0x1f, R121 ;  /* 0x0000001fff0e7819 */ /* 0x000fe20000011479 */
[----:B------:R-:W-:Y:S01]  /*32960*/  IMAD.IADD R11, R95, 0x1, -R100 ;  /* 0x000000015f0b7824 */ /* 0x000fe200078e0a64 */
        /* <DEDUP_REMOVED lines=60> */
[----:B------:R-:W-:Y:S02]  /*32d30*/  SHF.R.U64 R42, R50, 0x10, R51 ;  /* 0x00000010322a7819 */ /* 0x000fe40000001233 */
[----:B------:R-:W-:-:S02]  /*32d40*/  PRMT R112, R112, 0x5410, R49 ;  /* 0x0000541070707816 */ /* 0x000fc40000000031 */
[----:B------:R-:W-:Y:S02]  /*32d50*/  PRMT R119, R119, 0x5410, R60 ;  /* 0x0000541077777816 */ /* 0x000fe4000000003c */
[----:B------:R-:W-:Y:S02]  /*32d60*/  SHF.R.U64 R43, R62, 0x10, R63 ;  /* 0x000000103e2b7819 */ /* 0x000fe4000000123f */
[----:B------:R-:W-:Y:S01]  /*32d70*/  PRMT R115, R115, 0x5410, R42 ;  /* 0x0000541073737816 */ /* 0x000fe2000000002a */
[----:B------:R-:W-:Y:S01]  /*32d80*/  IMAD.U32 R42, R119, 0x10000, RZ ;  /* 0x00010000772a7824 */ /* 0x000fe200078e00ff */
[----:B------:R-:W-:Y:S01]  /*32d90*/  PRMT R118, R118, 0x5410, R41 ;  /* 0x0000541076767816 */ /* 0x000fe20000000029 */
[----:B------:R-:W-:Y:S01]  /*32da0*/  IMAD.U32 R41, R112, 0x10000, RZ ;  /* 0x0001000070297824 */ /* 0x000fe200078e00ff */
[----:B------:R-:W-:Y:S02]  /*32db0*/  SHF.R.U32.HI R51, RZ, 0x10, R51 ;  /* 0x00000010ff337819 */ /* 0x000fe40000011633 */
[----:B------:R-:W-:Y:S01]  /*32dc0*/  SHF.R.U32.HI R62, RZ, 0x10, R63 ;  /* 0x00000010ff3e7819 */ /* 0x000fe2000001163f */
[----:B------:R-:W-:Y:S01]  /*32dd0*/  FMUL.FTZ R49, R37, R41 ;  /* 0x0000002925317220 */ /* 0x000fe20000410000 */
[----:B------:R-:W-:-:S02]  /*32de0*/  LOP3.LUT R38, R13, 0xffff0000, RZ, 0xc0, !PT ;  /* 0xffff00000d267812 */ /* 0x000fc400078ec0ff */
[----:B------:R-:W-:Y:S01]  /*32df0*/  PRMT R116, R116, 0x5410, R43 ;  /* 0x0000541074747816 */ /* 0x000fe2000000002b */
[-C--:B------:R-:W-:Y:S01]  /*32e00*/  FMUL.FTZ R43, R37, R42.reuse ;  /* 0x0000002a252b7220 */ /* 0x080fe20000410000 */
[----:B------:R-:W-:Y:S01]  /*32e10*/  LOP3.LUT R119, R119, 0xffff0000, RZ, 0xc0, !PT ;  /* 0xffff000077777812 */ /* 0x000fe200078ec0ff */
[----:B------:R-:W-:Y:S01]  /*32e20*/  FFMA.FTZ R49, R28, R42, R49 ;  /* 0x0000002a1c317223 */ /* 0x000fe20000010031 */
[----:B------:R-:W-:Y:S01]  /*32e30*/  PRMT R114, R114, 0x5410, R51 ;  /* 0x0000541072727816 */ /* 0x000fe20000000033 */
[----:B------:R-:W-:Y:S01]  /*32e40*/  FFMA.FTZ R43, R28, R41, -R43 ;  /* 0x000000291c2b7223 */ /* 0x000fe2000001082b */
[----:B------:R-:W-:Y:S01]  /*32e50*/  PRMT R117, R117, 0x5410, R62 ;  /* 0x0000541075757816 */ /* 0x000fe2000000003e */
[----:B------:R-:W-:Y:S01]  /*32e60*/  FMUL.FTZ R51, R38, R119 ;  /* 0x0000007726337220 */ /* 0x000fe20000410000 */
[----:B------:R-:W-:Y:S01]  /*32e70*/  LOP3.LUT R37, R112, 0xffff0000, RZ, 0xc0, !PT ;  /* 0xffff000070257812 */ /* 0x000fe200078ec0ff */
[----:B------:R-:W-:Y:S01]  /*32e80*/  IMAD.U32 R28, R114, 0x10000, RZ ;  /* 0x00010000721c7824 */ /* 0x000fe200078e00ff */
[----:B------:R-:W-:Y:S01]  /*32e90*/  LOP3.LUT R30, R9, 0xffff0000, RZ, 0xc0, !PT ;  /* 0xffff0000091e7812 */ /* 0x000fe200078ec0ff */
[----:B------:R-:W-:Y:S01]  /*32ea0*/  IMAD.U32 R41, R117, 0x10000, RZ ;  /* 0x0001000075297824 */ /* 0x000fe200078e00ff */
[----:B------:R-:W-:Y:S01]  /*32eb0*/  LOP3.LUT R36, R12, 0xffff0000, RZ, 0xc0, !PT ;  /* 0xffff00000c247812 */ /* 0x000fe200078ec0ff */
[-C--:B------:R-:W-:Y:S01]  /*32ec0*/  FMUL.FTZ R53, R38, R37.reuse ;  /* 0x0000002526357220 */ /* 0x080fe20000410000 */
[----:B------:R-:W-:Y:S01]  /*32ed0*/  LOP3.LUT R40, R15, 0xffff0000, RZ, 0xc0, !PT ;  /* 0xffff00000f287812 */ /* 0x000fe200078ec0ff */
[C---:B------:R-:W-:Y:S01]  /*32ee0*/  FFMA.FTZ R38, R30.reuse, R37, -R51 ;  /* 0x000000251e267223 */ /* 0x040fe20000010833 */
[----:B------:R-:W-:Y:S01]  /*32ef0*/  LOP3.LUT R117, R117, 0xffff0000, RZ, 0xc0, !PT ;  /* 0xffff000075757812 */ /* 0x000fe200078ec0ff */
[----:B------:R-:W-:Y:S01]  /*32f00*/  IMAD.U32 R12, R11, 0x10000, RZ ;  /* 0x000100000b0c7824 */ /* 0x000fe200078e00ff */
[----:B------:R-:W-:Y:S01]  /*32f10*/  PRMT R113, R113, 0x5410, R48 ;  /* 0x0000541071717816 */ /* 0x000fe20000000030 */
[C---:B------:R-:W-:Y:S01]  /*32f20*/  FMUL.FTZ R37, R39.reuse, R41 ;  /* 0x0000002927257220 */ /* 0x040fe20000410000 */
[-C--:B------:R-:W-:Y:S01]  /*32f30*/  FMUL.FTZ R50, R39, R28.reuse ;  /* 0x0000001c27327220 */ /* 0x080fe20000410000 */
[----:B------:R-:W-:Y:S01]  /*32f40*/  LOP3.LUT R13, R11, 0xffff0000, RZ, 0xc0, !PT ;  /* 0xffff00000b0d7812 */ /* 0x000fe200078ec0ff */
[----:B------:R-:W-:Y:S01]  /*32f50*/  FFMA.FTZ R42, R30, R119, R53 ;  /* 0x000000771e2a7223 */ /* 0x000fe20000010035 */
[----:B------:R-:W-:Y:S01]  /*32f60*/  LOP3.LUT R114, R114, 0xffff0000, RZ, 0xc0, !PT ;  /* 0xffff000072727812 */ /* 0x000fe200078ec0ff */
[C---:B------:R-:W-:Y:S01]  /*32f70*/  FFMA.FTZ R48, R12.reuse, R28, -R37 ;  /* 0x0000001c0c307223 */ /* 0x040fe20000010825 */
[----:B------:R-:W-:Y:S01]  /*32f80*/  FFMA.FTZ R50, R12, R41, R50 ;  /* 0x000000290c327223 */ /* 0x000fe20000010032 */
[----:B------:R-:W-:Y:S01]  /*32f90*/  FMUL.FTZ R30, R40, R117 ;  /* 0x00000075281e7220 */ /* 0x000fe20000410000 */
[----:B------:R-:W-:-:S02]  /*32fa0*/  IMAD.U32 R12, R113, 0x10000, RZ ;  /* 0x00010000710c7824 */ /* 0x000fc400078e00ff */
[-C--:B------:R-:W-:Y:S01]  /*32fb0*/  FMUL.FTZ R40, R40, R114.reuse ;  /* 0x0000007228287220 */ /* 0x080fe20000410000 */
[C---:B------:R-:W-:Y:S02]  /*32fc0*/  IMAD.U32 R28, R118.reuse, 0x10000, RZ ;  /* 0x00010000761c7824 */ /* 0x040fe400078e00ff */
[----:B------:R-:W-:Y:S01]  /*32fd0*/  FFMA.FTZ R51, R13, R114, -R30 ;  /* 0x000000720d337223 */ /* 0x000fe2000001081e */
[----:B------:R-:W-:Y:S01]  /*32fe0*/  LOP3.LUT R37, R118, 0xffff0000, RZ, 0xc0, !PT ;  /* 0xffff000076257812 */ /* 0x000fe200078ec0ff */
[----:B------:R-:W-:Y:S01]  /*32ff0*/  IMAD.U32 R9, R8, 0x10000, RZ ;  /* 0x0001000008097824 */ /* 0x000fe200078e00ff */
[----:B------:R-:W-:Y:S01]  /*33000*/  LOP3.LUT R113, R113, 0xffff0000, RZ, 0xc0, !PT ;  /* 0xffff000071717812 */ /* 0x000fe200078ec0ff */
[C---:B------:R-:W-:Y:S01]  /*33010*/  FMUL.FTZ R30, R34.reuse, R28 ;  /* 0x0000001c221e7220 */ /* 0x040fe20000410000 */
[----:B------:R-:W-:Y:S01]  /*33020*/  FMUL.FTZ R39, R34, R12 ;  /* 0x0000000c22277220 */ /* 0x000fe20000410000 */
[----:B------:R-:W-:Y:S01]  /*33030*/  LOP3.LUT R8, R8, 0xffff0000, RZ, 0xc0, !PT ;  /* 0xffff000008087812 */ /* 0x000fe200078ec0ff */
[----:B------:R-:W-:Y:S01]  /*33040*/  FFMA.FTZ R117, R13, R117, R40 ;  /* 0x000000750d757223 */ /* 0x000fe20000010028 */
[----:B------:R-:W-:-:S02]  /*33050*/  IMAD.U32 R15, R14, 0x10000, RZ ;  /* 0x000100000e0f7824 */ /* 0x000fc400078e00ff */
[----:B------:R-:W-:Y:S01]  /*33060*/  FMUL.FTZ R13, R36, R37 ;  /* 0x00000025240d7220 */ /* 0x000fe20000410000 */
[C---:B------:R-:W-:Y:S01]  /*33070*/  FFMA.FTZ R30, R9.reuse, R12, -R30 ;  /* 0x0000000c091e7223 */ /* 0x040fe2000001081e */
[----:B------:R-:W-:Y:S01]  /*33080*/  FFMA.FTZ R39, R9, R28, R39 ;  /* 0x0000001c09277223 */ /* 0x000fe20000010027 */
[----:B------:R-:W-:Y:S01]  /*33090*/  LOP3.LUT R14, R14, 0xffff0000, RZ, 0xc0, !PT ;  /* 0xffff00000e0e7812 */ /* 0x000fe200078ec0ff */
[-C--:B------:R-:W-:Y:S01]  /*330a0*/  FMUL.FTZ R41, R36, R113.reuse ;  /* 0x0000007124297220 */ /* 0x080fe20000410000 */
[C---:B------:R-:W-:Y:S01]  /*330b0*/  IMAD.U32 R12, R115.reuse, 0x10000, RZ ;  /* 0x00010000730c7824 */ /* 0x040fe200078e00ff */
[C---:B------:R-:W-:Y:S01]  /*330c0*/  LOP3.LUT R9, R116.reuse, 0xffff0000, RZ, 0xc0, !PT ;  /* 0xffff000074097812 */ /* 0x040fe200078ec0ff */
[----:B------:R-:W-:Y:S01]  /*330d0*/  IMAD.U32 R28, R116, 0x10000, RZ ;  /* 0x00010000741c7824 */ /* 0x000fe200078e00ff */
[----:B------:R-:W-:Y:S01]  /*330e0*/  LOP3.LUT R115, R115, 0xffff0000, RZ, 0xc0, !PT ;  /* 0xffff000073737812 */ /* 0x000fe200078ec0ff */
[----:B------:R-:W-:Y:S01]  /*330f0*/  FFMA.FTZ R13, R8, R113, -R13 ;  /* 0x00000071080d7223 */ /* 0x000fe2000001080d */
[----:B------:R-:W-:-:S02]  /*33100*/  IMAD.U32 R11, R10, 0x10000, RZ ;  /* 0x000100000a0b7824 */ /* 0x000fc400078e00ff */
        /* <DEDUP_REMOVED lines=21> */
.L_x_2018:
[----:B------:R-:W-:Y:S05]  /*33260*/  BSYNC B3 ;  /* 0x0000000000037941 */ /* 0x000fea0003800000 */
.L_x_2017:
        /* <DEDUP_REMOVED lines=11> */
.L_x_2016:
[----:B------:R-:W-:Y:S05]  /*33320*/  BSYNC B2 ;  /* 0x0000000000027941 */ /* 0x000fea0003800000 */
.L_x_2015:
[----:B------:R-:W-:Y:S02]  /*33330*/  R2UR UR4, R82 ;  /* 0x00000000520472ca */ /* 0x000fe400000e0000 */
[----:B------:R-:W-:-:S13]  /*33340*/  R2UR UR5, R83 ;  /* 0x00000000530572ca */ /* 0x000fda00000e0000 */
[----:B------:R-:W2:Y:S02]  /*33350*/  LD.E.U8 R90, desc[UR4][R90.64] ;  /* 0x000000045a5a7980 */ /* 0x000ea4000c101100 */
[----:B--2---:R-:W-:-:S13]  /*33360*/  LOP3.LUT P0, RZ, R90, 0x4, RZ, 0xc0, !PT ;  /* 0x000000045aff7812 */ /* 0x004fda000780c0ff */
[----:B------:R-:W-:Y:S05]  /*33370*/  @!P0 BRA `(.L_x_1968) ;  /* 0x0000001400ac8947 */ /* 0x000fea0003800000 */
[----:B------:R-:W-:Y:S02]  /*33380*/  R2UR UR4, R82 ;  /* 0x00000000520472ca */ /* 0x000fe400000e0000 */
[----:B------:R-:W-:-:S13]  /*33390*/  R2UR UR5, R83 ;  /* 0x00000000530572ca */ /* 0x000fda00000e0000 */
[----:B------:R-:W2:Y:S01]  /*333a0*/  LD.E R88, desc[UR4][R88.64+0x4] ;  /* 0x0000040458587980 */ /* 0x000ea2000c101900 */
[----:B------:R-:W-:Y:S01]  /*333b0*/  VIADD R103, R103, 0x40 ;  /* 0x0000004067677836 */ /* 0x000fe20000000000 */
[----:B-1----:R-:W-:Y:S01]  /*333c0*/  SHF.R.S32.HI R14, RZ, 0x1f, R121 ;  /* 0x0000001fff0e7819 */ /* 0x002fe20000011479 */
[----:B------:R-:W-:Y:S01]  /*333d0*/  IMAD.SHL.U32 R12, R121, 0x40, RZ ;  /* 0x00000040790c7824 */ /* 0x000fe200078e00ff */
[----:B------:R-:W-:Y:S02]  /*333e0*/  R2UR UR6, R82 ;  /* 0x00000000520672ca */ /* 0x000fe400000e0000 */
[----:B------:R-:W-:Y:S02]  /*333f0*/  LEA.HI R14, R14, R121, RZ, 0x3 ;  /* 0x000000790e0e7211 */ /* 0x000fe400078f18ff */
[----:B------:R-:W-:Y:S02]  /*33400*/  LOP3.LUT R13, R12, 0x1c0, RZ, 0xc0, !PT ;  /* 0x000001c00c0d7812 */ /* 0x000fe400078ec0ff */
[----:B------:R-:W-:Y:S01]  /*33410*/  R2UR UR7, R83 ;  /* 0x00000000530772ca */ /* 0x000fe200000e0000 */
[----:B------:R-:W-:Y:S01]  /*33420*/  IMAD.SHL.U32 R14, R14, 0x40, RZ ;  /* 0x000000400e0e7824 */ /* 0x000fe200078e00ff */
[----:B------:R-:W-:-:S04]  /*33430*/  SHF.R.U32.HI R31, RZ, 0x3, R13 ;  /* 0x00000003ff1f7819 */ /* 0x000fc8000001160d */
[----:B------:R-:W-:Y:S01]  /*33440*/  LOP3.LUT R15, R14, 0xfffffe00, RZ, 0xc0, !PT ;  /* 0xfffffe000e0f7812 */ /* 0x000fe200078ec0ff */
[----:B------:R-:W-:Y:S01]  /*33450*/  BSSY B2, `(.L_x_2019) ;  /* 0x0000083000027945 */ /* 0x000fe20003800000 */
[----:B--2---:R-:W-:-:S04]  /*33460*/  LEA.HI R8, R88, R88, RZ, 0x1 ;  /* 0x0000005858087211 */ /* 0x004fc800078f08ff */
[----:B------:R-:W-:-:S04]  /*33470*/  SHF.R.S32.HI R28, RZ, 0x1, R8 ;  /* 0x00000001ff1c7819 */ /* 0x000fc80000011408 */
[----:B------:R-:W-:-:S04]  /*33480*/  ISETP.GE.AND P0, PT, R103, R28, PT ;  /* 0x0000001c6700720c */ /* 0x000fc80003f06270 */
[----:B------:R-:W-:-:S05]  /*33490*/  SEL R8, R28, RZ, P0 ;  /* 0x000000ff1c087207 */ /* 0x000fca0000000000 */
[----:B------:R-:W-:-:S04]  /*334a0*/  IMAD.IADD R8, R103, 0x1, R8 ;  /* 0x0000000167087824 */ /* 0x000fc800078e0208 */
[----:B------:R-:W-:Y:S01]  /*334b0*/  @P0 IMAD.IADD R100, R95, 0x1, -R100 ;  /* 0x000000015f640824 */ /* 0x000fe200078e0a64 */
[----:B------:R-:W-:-:S04]  /*334c0*/  SHF.R.S32.HI R9, RZ, 0x1f, R8 ;  /* 0x0000001fff097819 */ /* 0x000fc80000011408 */
[----:B------:R-:W-:Y:S02]  /*334d0*/  SHF.R.S32.HI R11, RZ, 0x1f, R100 ;  /* 0x0000001fff0b7819 */ /* 0x000fe40000011464 */
[----:B------:R-:W-:Y:S02]  /*334e0*/  LEA.HI R10, R9, R8, RZ, 0x3 ;  /* 0x00000008090a7211 */ /* 0x000fe400078f18ff */
[----:B------:R-:W-:Y:S02]  /*334f0*/  LEA.HI R11, R11, R100, RZ, 0x4 ;  /* 0x000000640b0b7211 */ /* 0x000fe400078f20ff */
[----:B------:R-:W-:Y:S02]  /*33500*/  SHF.R.S32.HI R30, RZ, 0x3, R10 ;  /* 0x00000003ff1e7819 */ /* 0x000fe4000001140a */
[----:B------:R-:W-:Y:S02]  /*33510*/  LEA.HI R8, R9, R8, RZ, 0x6 ;  /* 0x0000000809087211 */ /* 0x000fe400078f30ff */
[----:B------:R-:W-:-:S02]  /*33520*/  LEA.HI.SX32 R11, R11, R30, 0x1c ;  /* 0x0000001e0b0b7211 */ /* 0x000fc400078fe2ff */
[----:B------:R-:W-:Y:S02]  /*33530*/  SHF.R.S32.HI R8, RZ, 0x6, R8 ;  /* 0x00000006ff087819 */ /* 0x000fe40000011408 */
[----:B------:R-:W-:Y:S01]  /*33540*/  SHF.R.S32.HI R12, RZ, 0x1f, R11 ;  /* 0x0000001fff0c7819 */ /* 0x000fe2000001140b */
[----:B------:R-:W-:Y:S01]  /*33550*/  IMAD.SHL.U32 R29, R11, 0x8, RZ ;  /* 0x000000080b1d7824 */ /* 0x000fe200078e00ff */
[----:B------:R-:W-:Y:S01]  /*33560*/  LOP3.LUT R10, R13, 0x38, R10, 0xf8, !PT ;  /* 0x000000380d0a7812 */ /* 0x000fe200078ef80a */
[----:B------:R-:W-:Y:S01]  /*33570*/  IMAD R8, R8, 0x1800, R15 ;  /* 0x0000180008087824 */ /* 0x000fe200078e020f */
[----:B------:R-:W-:Y:S02]  /*33580*/  LEA.HI R12, R12, R11, RZ, 0x3 ;  /* 0x0000000b0c0c7211 */ /* 0x000fe400078f18ff */
[----:B------:R-:W-:Y:S02]  /*33590*/  LOP3.LUT R9, R10, R31, RZ, 0x3c, !PT ;  /* 0x0000001f0a097212 */ /* 0x000fe400078e3cff */
[----:B------:R-:W-:-:S02]  /*335a0*/  SHF.R.S32.HI R12, RZ, 0x3, R12 ;  /* 0x00000003ff0c7819 */ /* 0x000fc4000001140c */
[----:B------:R-:W-:Y:S01]  /*335b0*/  LOP3.LUT R11, R13, 0x38, R29, 0xf8, !PT ;  /* 0x000000380d0b7812 */ /* 0x000fe200078ef81d */
[----:B------:R-:W-:Y:S02]  /*335c0*/  IMAD.IADD R8, R8, 0x1, R9 ;  /* 0x0000000108087824 */ /* 0x000fe400078e0209 */
[----:B------:R-:W-:Y:S01]  /*335d0*/  IMAD R12, R12, 0x1800, R15 ;  /* 0x000018000c0c7824 */ /* 0x000fe200078e020f */
[----:B------:R-:W-:Y:S02]  /*335e0*/  LOP3.LUT R11, R11, R31, RZ, 0x3c, !PT ;  /* 0x0000001f0b0b7212 */ /* 0x000fe400078e3cff */
[----:B------:R-:W-:-:S03]  /*335f0*/  IADD3 R9, P0, R101, R8, RZ ;  /* 0x0000000865097210 */ /* 0x000fc60007f1e0ff */
[----:B------:R-:W-:Y:S02]  /*33600*/  IMAD.IADD R12, R12, 0x1, R11 ;  /* 0x000000010c0c7824 */ /* 0x000fe400078e020b */
[----:B------:R-:W-:Y:S01]  /*33610*/  IMAD.X R10, RZ, RZ, R102, P0 ;  /* 0x000000ffff0a7224 */ /* 0x000fe200000e0666 */
[----:B------:R-:W-:Y:S02]  /*33620*/  LEA R8, P0, R9, R92, 0x1 ;  /* 0x0000005c09087211 */ /* 0x000fe400078008ff */
[----:B------:R-:W-:Y:S02]  /*33630*/  IADD3 R101, P1, R101, R12, RZ ;  /* 0x0000000c65657210 */ /* 0x000fe40007f3e0ff */
[-C--:B------:R-:W-:Y:S02]  /*33640*/  LEA.HI.X R9, R9, R93.reuse, R10, 0x1, P0 ;  /* 0x0000005d09097211 */ /* 0x080fe400000f0c0a */
[----:B------:R-:W-:Y:S01]  /*33650*/  ISETP.GE.AND P0, PT, R103, R28, PT ;  /* 0x0000001c6700720c */ /* 0x000fe20003f06270 */
[----:B------:R-:W-:Y:S01]  /*33660*/  IMAD.X R102, RZ, RZ, R102, P1 ;  /* 0x000000ffff667224 */ /* 0x000fe200008e0666 */
[C---:B------:R-:W-:Y:S01]  /*33670*/  LEA R12, P1, R101.reuse, R92, 0x1 ;  /* 0x0000005c650c7211 */ /* 0x040fe200078208ff */
[----:B------:R-:W-:Y:S01]  /*33680*/  IMAD.SHL.U32 R49, R30, 0x8, RZ ;  /* 0x000000081e317824 */ /* 0x000fe200078e00ff */
[----:B------:R-:W5:Y:S02]  /*33690*/  LD.E.128 R8, desc[UR4][R8.64] ;  /* 0x0000000408087980 */ /* 0x000f64000c101d00 */
[----:B------:R-:W-:-:S02]  /*336a0*/  LEA.HI.X R13, R101, R93, R102, 0x1, P1 ;  /* 0x0000005d650d7211 */ /* 0x000fc400008f0c66 */
[----:B------:R-:W-:-:S04]  /*336b0*/  IADD3 R51, P1, R49, R86, RZ ;  /* 0x0000005631337210 */ /* 0x000fc80007f3e0ff */
[----:B------:R-:W5:Y:S01]  /*336c0*/  LD.E.128 R12, desc[UR6][R12.64] ;  /* 0x000000060c0c7980 */ /* 0x000f62000c101d00 */
[----:B------:R-:W-:Y:S08]  /*336d0*/  @P0 BRA `(.L_x_2020) ;  /* 0x0000000400680947 */ /* 0x000ff00003800000 */
[--C-:B------:R-:W-:Y:S01]  /*336e0*/  SHF.R.U64 R39, R56, 0x10, R57.reuse ;  /* 0x0000001038277819 */ /* 0x100fe20000001239 */
[----:B-----5:R-:W-:Y:S01]  /*336f0*/  IMAD.U32 R34, R13, 0x10000, RZ ;  /* 0x000100000d227824 */ /* 0x020fe200078e00ff */
[----:B------:R-:W-:Y:S01]  /*33700*/  SHF.R.U32.HI R56, RZ, 0x10, R57 ;  /* 0x00000010ff387819 */ /* 0x000fe20000011639 */
[----:B------:R-:W-:Y:S01]  /*33710*/  IMAD.U32 R28, R9, 0x10000, RZ ;  /* 0x00010000091c7824 */ /* 0x000fe200078e00ff */
[--C-:B------:R-:W-:Y:S01]  /*33720*/  SHF.R.U64 R53, R44, 0x10, R45.reuse ;  /* 0x000000102c357819 */ /* 0x100fe2000000122d */
        /* <DEDUP_REMOVED lines=9> */
[----:B------:R-:W-:Y:S02]  /*337c0*/  SHF.R.U32.HI R46, RZ, 0x10, R47 ;  /* 0x00000010ff2e7819 */ /* 0x000fe4000001162f */
[----:B------:R-:W-:Y:S02]  /*337d0*/  SHF.R.U32.HI R58, RZ, 0x10, R59 ;  /* 0x00000010ff3a7819 */ /* 0x000fe4000001163b */
[----:B------:R-:W-:Y:S01]  /*337e0*/  PRMT R110, R110, 0x5410, R39 ;  /* 0x000054106e6e7816 */ /* 0x000fe20000000027 */
[----:B------:R-:W-:Y:S01]  /*337f0*/  IMAD.U32 R39, R107, 0x10000, RZ ;  /* 0x000100006b277824 */ /* 0x000fe200078e00ff */
[----:B------:R-:W-:Y:S01]  /*33800*/  PRMT R108, R108, 0x5410, R43 ;  /* 0x000054106c6c7816 */ /* 0x000fe2000000002b */
[C---:B------:R-:W-:Y:S01]  /*33810*/  FMUL.FTZ R43, R34.reuse, R41 ;  /* 0x00000029222b7220 */ /* 0x040fe20000410000 */
[----:B------:R-:W-:Y:S01]  /*33820*/  LOP3.LUT R35, R13, 0xffff0000, RZ, 0xc0, !PT ;  /* 0xffff00000d237812 */ /* 0x000fe200078ec0ff */
[-C--:B------:R-:W-:Y:S01]  /*33830*/  FMUL.FTZ R45, R34, R39.reuse ;  /* 0x00000027222d7220 */ /* 0x080fe20000410000 */
[----:B------:R-:W-:Y:S01]  /*33840*/  PRMT R105, R105, 0x5410, R46 ;  /* 0x0000541069697816 */ /* 0x000fe2000000002e */
[C---:B------:R-:W-:Y:S01]  /*33850*/  FFMA.FTZ R38, R28.reuse, R39, -R43 ;  /* 0x000000271c267223 */ /* 0x040fe2000001082b */
[----:B------:R-:W-:Y:S01]  /*33860*/  PRMT R109, R109, 0x5410, R58 ;  /* 0x000054106d6d7816 */ /* 0x000fe2000000003a */
[----:B------:R-:W-:Y:S01]  /*33870*/  FFMA.FTZ R45, R28, R41, R45 ;  /* 0x000000291c2d7223 */ /* 0x000fe2000001002d */
        /* <DEDUP_REMOVED lines=8> */
[----:B------:R-:W-:Y:S01]  /*33900*/  LOP3.LUT R34, R109, 0xffff0000, RZ, 0xc0, !PT ;  /* 0xffff00006d227812 */ /* 0x000fe200078ec0ff */
[C---:B------:R-:W-:Y:S01]  /*33910*/  FMUL.FTZ R41, R36.reuse, R43 ;  /* 0x0000002b24297220 */ /* 0x040fe20000410000 */
[----:B------:R-:W-:Y:S01]  /*33920*/  LOP3.LUT R28, R105, 0xffff0000, RZ, 0xc0, !PT ;  /* 0xffff0000691c7812 */ /* 0x000fe200078ec0ff */
[----:B------:R-:W-:Y:S01]  /*33930*/  FMUL.FTZ R40, R36, R39 ;  /* 0x0000002724287220 */ /* 0x000fe20000410000 */
[----:B------:R-:W-:Y:S01]  /*33940*/  LOP3.LUT R33, R12, 0xffff0000, RZ, 0xc0, !PT ;  /* 0xffff00000c217812 */ /* 0x000fe200078ec0ff */
[C---:B------:R-:W-:Y:S01]  /*33950*/  IMAD.U32 R12, R11.reuse, 0x10000, RZ ;  /* 0x000100000b0c7824 */ /* 0x040fe200078e00ff */
[----:B------:R-:W-:Y:S01]  /*33960*/  PRMT R106, R106, 0x5410, R53 ;  /* 0x000054106a6a7816 */ /* 0x000fe20000000035 */
[C---:B------:R-:W-:Y:S01]  /*33970*/  FFMA.FTZ R47, R30.reuse, R107, -R47 ;  /* 0x0000006b1e2f7223 */ /* 0x040fe2000001082f */
[----:B------:R-:W-:Y:S01]  /*33980*/  FFMA.FTZ R36, R30, R111, R35 ;  /* 0x0000006f1e247223 */ /* 0x000fe20000010023 */
[----:B------:R-:W-:Y:S01]  /*33990*/  LOP3.LUT R13, R11, 0xffff0000, RZ, 0xc0, !PT ;  /* 0xffff00000b0d7812 */ /* 0x000fe200078ec0ff */
[----:B------:R-:W-:-:S02]  /*339a0*/  IMAD.U32 R30, R110, 0x10000, RZ ;  /* 0x000100006e1e7824 */ /* 0x000fc400078e00ff */
[C---:B------:R-:W-:Y:S01]  /*339b0*/  FMUL.FTZ R42, R37.reuse, R34 ;  /* 0x00000022252a7220 */ /* 0x040fe20000410000 */
[-C--:B------:R-:W-:Y:S01]  /*339c0*/  FMUL.FTZ R44, R37, R28.reuse ;  /* 0x0000001c252c7220 */ /* 0x080fe20000410000 */
[----:B------:R-:W-:Y:S01]  /*339d0*/  LOP3.LUT R110, R110, 0xffff0000, RZ, 0xc0, !PT ;  /* 0xffff00006e6e7812 */ /* 0x000fe200078ec0ff */
[C---:B------:R-:W-:Y:S01]  /*339e0*/  FFMA.FTZ R41, R12.reuse, R39, -R41 ;  /* 0x000000270c297223 */ /* 0x040fe20000010829 */
[----:B------:R-:W-:Y:S01]  /*339f0*/  FFMA.FTZ R40, R12, R43, R40 ;  /* 0x0000002b0c287223 */ /* 0x000fe20000010028 */
[C---:B------:R-:W-:Y:S01]  /*33a00*/  IMAD.U32 R12, R106.reuse, 0x10000, RZ ;  /* 0x000100006a0c7824 */ /* 0x040fe200078e00ff */
[----:B------:R-:W-:Y:S01]  /*33a10*/  LOP3.LUT R106, R106, 0xffff0000, RZ, 0xc0, !PT ;  /* 0xffff00006a6a7812 */ /* 0x000fe200078ec0ff */
[C---:B------:R-:W-:Y:S01]  /*33a20*/  IMAD.U32 R9, R8.reuse, 0x10000, RZ ;  /* 0x0001000008097824 */ /* 0x040fe200078e00ff */
[----:B------:R-:W-:Y:S01]  /*33a30*/  LOP3.LUT R8, R8, 0xffff0000, RZ, 0xc0, !PT ;  /* 0xffff000008087812 */ /* 0x000fe200078ec0ff */
[C---:B------:R-:W-:Y:S01]  /*33a40*/  FFMA.FTZ R42, R13.reuse, R28, -R42 ;  /* 0x0000001c0d2a7223 */ /* 0x040fe2000001082a */
[----:B------:R-:W-:Y:S01]  /*33a50*/  FFMA.FTZ R37, R13, R34, R44 ;  /* 0x000000220d257223 */ /* 0x000fe2000001002c */
[----:B------:R-:W-:Y:S01]  /*33a60*/  FMUL.FTZ R13, R33, R110 ;  /* 0x0000006e210d7220 */ /* 0x000fe20000410000 */
[C---:B------:R-:W-:Y:S01]  /*33a70*/  FMUL.FTZ R28, R31.reuse, R30 ;  /* 0x0000001e1f1c7220 */ /* 0x040fe20000410000 */
[----:B------:R-:W-:Y:S01]  /*33a80*/  FMUL.FTZ R35, R31, R12 ;  /* 0x0000000c1f237220 */ /* 0x000fe20000410000 */
[----:B------:R-:W-:Y:S01]  /*33a90*/  FMUL.FTZ R33, R33, R106 ;  /* 0x0000006a21217220 */ /* 0x000fe20000410000 */
[----:B------:R-:W-:-:S02]  /*33aa0*/  IMAD.U32 R15, R14, 0x10000, RZ ;  /* 0x000100000e0f7824 */ /* 0x000fc400078e00ff */
[----:B------:R-:W-:Y:S01]  /*33ab0*/  FFMA.FTZ R106, R8, R106, -R13 ;  /* 0x0000006a086a7223 */ /* 0x000fe2000001080d */
[----:B------:R-:W-:Y:S01]  /*33ac0*/  LOP3.LUT R14, R14, 0xffff0000, RZ, 0xc0, !PT ;  /* 0xffff00000e0e7812 */ /* 0x000fe200078ec0ff */
[C---:B------:R-:W-:Y:S01]  /*33ad0*/  FFMA.FTZ R31, R9.reuse, R12, -R28 ;  /* 0x0000000c091f7223 */ /* 0x040fe2000001081c */
[----:B------:R-:W-:Y:S01]  /*33ae0*/  FFMA.FTZ R35, R9, R30, R35 ;  /* 0x0000001e09237223 */ /* 0x000fe20000010023 */
[C---:B------:R-:W-:Y:S01]  /*33af0*/  LOP3.LUT R13, R108.reuse, 0xffff0000, RZ, 0xc0, !PT ;  /* 0xffff00006c0d7812 */ /* 0x040fe200078ec0ff */
[----:B------:R-:W-:Y:S01]  /*33b00*/  IMAD.U32 R28, R108, 0x10000, RZ ;  /* 0x000100006c1c7824 */ /* 0x000fe200078e00ff */
[C---:B------:R-:W-:Y:S01]  /*33b10*/  LOP3.LUT R9, R104.reuse, 0xffff0000, RZ, 0xc0, !PT ;  /* 0xffff000068097812 */ /* 0x040fe200078ec0ff */
[----:B------:R-:W-:Y:S02]  /*33b20*/  IMAD.U32 R12, R104, 0x10000, RZ ;  /* 0x00010000680c7824 */ /* 0x000fe400078e00ff */
[----:B------:R-:W-:Y:S01]  /*33b30*/  FFMA.FTZ R8, R8, R110, R33 ;  /* 0x0000006e08087223 */ /* 0x000fe20000010021 */
[C---:B------:R-:W-:Y:S01]  /*33b40*/  IMAD.U32 R11, R10.reuse, 0x10000, RZ ;  /* 0x000100000a0b7824 */ /* 0x040fe200078e00ff */
        /* <DEDUP_REMOVED lines=16> */
[----:B------:R-:W-:Y:S02]  /*33c50*/  F2FP.BF16.F32.PACK_AB R11, R42, R41 ;  /* 0x000000292a0b723e */ /* 0x000fe400000010ff */
[----:B------:R-:W-:-:S02]  /*33c60*/  F2FP.BF16.F32.PACK_AB R13, R36, R45 ;  /* 0x0000002d240d723e */ /* 0x000fc400000010ff */
[----:B------:R-:W-:-:S07]  /*33c70*/  F2FP.BF16.F32.PACK_AB R10, R33, R30 ;  /* 0x0000001e210a723e */ /* 0x000fce00000010ff */
.L_x_2020:
[----:B------:R-:W-:Y:S05]  /*33c80*/  BSYNC B2 ;  /* 0x0000000000027941 */ /* 0x000fea0003800000 */
.L_x_2019:
[----:B------:R-:W-:Y:S02]  /*33c90*/  LEA.HI.X.SX32 R49, R49, R32, 0x1, P1 ;  /* 0x0000002031317211 */ /* 0x000fe400008f0eff */
[----:B------:R-:W-:Y:S02]  /*33ca0*/  LEA R30, P0, R51, R84, 0x1 ;  /* 0x00000054331e7211 */ /* 0x000fe400078008ff */
[----:B------:R-:W-:Y:S02]  /*33cb0*/  R2UR UR4, R82 ;  /* 0x00000000520472ca */ /* 0x000fe400000e0000 */
[----:B------:R-:W-:Y:S02]  /*33cc0*/  R2UR UR5, R83 ;  /* 0x00000000530572ca */ /* 0x000fe400000e0000 */
[----:B------:R-:W-:Y:S02]  /*33cd0*/  LEA.HI.X R31, R51, R85, R49, 0x1, P0 ;  /* 0x00000055331f7211 */ /* 0x000fe400000f0c31 */
[----:B------:R-:W-:-:S09]  /*33ce0*/  ISETP.GE.AND P0, PT, R29, R95, PT ;  /* 0x0000005f1d00720c */ /* 0x000fd20003f06270 */
[----:B-----5:R1:W-:Y:S04]  /*33cf0*/  ST.E.128 desc[UR4][R30.64], R8 ;  /* 0x000000081e007985 */ /* 0x0203e8000c101d04 */
[----:B------:R-:W-:Y:S05]  /*33d00*/  @P0 BRA `(.L_x_1968) ;  /* 0x0000000c00480947 */ /* 0x000fea0003800000 */
[----:B------:R-:W-:Y:S02]  /*33d10*/  IADD3 R87, P0, R29, R86, RZ ;  /* 0x000000561d577210 */ /* 0x000fe40007f1e0ff */
[----:B------:R-:W-:Y:S02]  /*33d20*/  R2UR UR4, R82 ;  /* 0x00000000520472ca */ /* 0x000fe400000e0000 */
[----:B------:R-:W-:Y:S02]  /*33d30*/  R2UR UR5, R83 ;  /* 0x00000000530572ca */ /* 0x000fe400000e0000 */
[----:B------:R-:W-:Y:S02]  /*33d40*/  LEA.HI.X.SX32 R29, R29, R32, 0x1, P0 ;  /* 0x000000201d1d7211 */ /* 0x000fe400000f0eff */
[----:B-1----:R-:W-:-:S04]  /*33d50*/  LEA R8, P0, R87, R84, 0x1 ;  /* 0x0000005457087211 */ /* 0x002fc800078008ff */
[----:B------:R-:W-:-:S05]  /*33d60*/  LEA.HI.X R9, R87, R85, R29, 0x1, P0 ;  /* 0x0000005557097211 */ /* 0x000fca00000f0c1d */
[----:B------:R1:W-:Y:S01]  /*33d70*/  ST.E.128 desc[UR4][R8.64], R12 ;  /* 0x0000000c08007985 */ /* 0x0003e2000c101d04 */
[----:B------:R-:W-:Y:S05]  /*33d80*/  BRA `(.L_x_1968) ;  /* 0x0000000c00287947 */ /* 0x000fea0003800000 */
.L_x_1934:
[----:B------:R-:W2:Y:S01]  /*33d90*/  LDL.64 R8, [R79+0x10] ;  /* 0x000010004f087983 */ /* 0x000ea20000100a00 */
[----:B------:R-:W-:Y:S02]  /*33da0*/  R2UR UR4, R82 ;  /* 0x00000000520472ca */ /* 0x000fe400000e0000 */
[----:B------:R-:W-:Y:S01]  /*33db0*/  R2UR UR5, R83 ;  /* 0x00000000530572ca */ /* 0x000fe200000e0000 */
[----:B------:R0:W5:Y:S04]  /*33dc0*/  LDL R10, [R80] ;  /* 0x00000000500a7983 */ /* 0x0001680000100800 */
[----:B------:R0:W5:Y:S08]  /*33dd0*/  LDL R11, [R80+0x4] ;  /* 0x00000400500b7983 */ /* 0x0001700000100800 */
[----:B--2---:R-:W2:Y:S01]  /*33de0*/  LD.E R12, desc[UR4][R8.64+0x1c] ;  /* 0x00001c04080c7980 */ /* 0x004ea2000c101900 */
[----:B------:R-:W-:Y:S01]  /*33df0*/  BSSY B2, `(.L_x_2021) ;  /* 0x0000005000027945 */ /* 0x000fe20003800000 */
[----:B--2---:R-:W-:-:S04]  /*33e00*/  LOP3.LUT R12, R12, 0x1, RZ, 0xfc, !PT ;  /* 0x000000010c0c7812 */ /* 0x004fc800078efcff */
[----:B------:R-:W-:-:S13]  /*33e10*/  ISETP.NE.AND P0, PT, R12, 0x3, PT ;  /* 0x000000030c00780c */ /* 0x000fda0003f05270 */
[----:B0-----:R-:W-:Y:S05]  /*33e20*/  @!P0 BRA `(.L_x_2022) ;  /* 0x0000000000048947 */ /* 0x001fea0003800000 */
[----:B------:R-:W-:Y:S01]  /*33e30*/  BPT.TRAP 0x1 ;  /* 0x000000040000795c */ /* 0x000fe20000300000 */
.L_x_2022:
[----:B------:R-:W-:Y:S05]  /*33e40*/  BSYNC B2 ;  /* 0x0000000000027941 */ /* 0x000fea0003800000 */
.L_x_2021:
        /* <DEDUP_REMOVED lines=9> */
.L_x_2048:
[----:B------:R-:W-:Y:S05]  /*33ee0*/  BSYNC B2 ;  /* 0x0000000000027941 */ /* 0x000fea0003800000 */
.L_x_2023:
[----:B------:R-:W2:Y:S04]  /*33ef0*/  LDL.64 R12, [R79] ;  /* 0x000000004f0c7983 */ /* 0x000ea80000100a00 */
[----:B------:R-:W3:Y:S04]  /*33f00*/  LDL.64 R8, [R79+0x18] ;  /* 0x000018004f087983 */ /* 0x000ee80000100a00 */
[----:B------:R-:W4:Y:S04]  /*33f10*/  LDL.64 R30, [R79+0x30] ;  /* 0x000030004f1e7983 */ /* 0x000f280000100a00 */
[----:B0-----:R-:W4:Y:S01]  /*33f20*/  LDL.64 R10, [R79+0x20] ;  /* 0x000020004f0a7983 */ /* 0x001f220000100a00 */
[----:B------:R-:W-:-:S02]  /*33f30*/  R2UR UR8, R82 ;  /* 0x00000000520872ca */ /* 0x000fc400000e0000 */
[C---:B------:R-:W-:Y:S01]  /*33f40*/  R2UR UR9, R83.reuse ;  /* 0x00000000530972ca */ /* 0x040fe200000e0000 */
[----:B------:R-:W4:Y:S01]  /*33f50*/  LDL R37, [R80] ;  /* 0x0000000050257983 */ /* 0x000f220000100800 */
[C---:B------:R-:W-:Y:S02]  /*33f60*/  R2UR UR4, R82.reuse ;  /* 0x00000000520472ca */ /* 0x040fe400000e0000 */
[C---:B------:R-:W-:Y:S01]  /*33f70*/  R2UR UR5, R83.reuse ;  /* 0x00000000530572ca */ /* 0x040fe200000e0000 */
[----:B------:R-:W5:Y:S01]  /*33f80*/  LDL.64 R14, [R79+0x38] ;  /* 0x000038004f0e7983 */ /* 0x000f620000100a00 */
[C---:B------:R-:W-:Y:S02]  /*33f90*/  R2UR UR10, R82.reuse ;  /* 0x00000000520a72ca */ /* 0x040fe400000e0000 */
[----:B------:R-:W-:Y:S02]  /*33fa0*/  R2UR UR11, R83 ;  /* 0x00000000530b72ca */ /* 0x000fe400000e0000 */
[----:B------:R-:W-:-:S02]  /*33fb0*/  R2UR UR6, R82 ;  /* 0x00000000520672ca */ /* 0x000fc400000e0000 */
[C---:B------:R-:W-:Y:S02]  /*33fc0*/  R2UR UR7, R83.reuse ;  /* 0x00000000530772ca */ /* 0x040fe400000e0000 */
[----:B------:R-:W-:Y:S02]  /*33fd0*/  R2UR UR12, R82 ;  /* 0x00000000520c72ca */ /* 0x000fe400000e0000 */
[----:B------:R-:W-:Y:S01]  /*33fe0*/  R2UR UR13, R83 ;  /* 0x00000000530d72ca */ /* 0x000fe200000e0000 */
[----:B--2---:R-:W2:Y:S04]  /*33ff0*/  LD.E R13, desc[UR8][R12.64] ;  /* 0x000000080c0d7980 */ /* 0x004ea8000c101900 */
[----:B---3--:R-:W3:Y:S04]  /*34000*/  LD.E R36, desc[UR4][R8.64] ;  /* 0x0000000408247980 */ /* 0x008ee8000c101900 */
[----:B----4-:R-:W4:Y:S04]  /*34010*/  LD.E R40, desc[UR10][R30.64] ;  /* 0x0000000a1e287980 */ /* 0x010f28000c101900 */
[----:B------:R-:W4:Y:S04]  /*34020*/  LD.E.64 R34, desc[UR6][R10.64+0x10] ;  /* 0x000010060a227980 */ /* 0x000f28000c101b00 */
[----:B------:R0:W4:Y:S01]  /*34030*/  LD.E.64 R38, desc[UR12][R8.64+0x8] ;  /* 0x0000080c08267980 */ /* 0x000122000c101b00 */
[----:B------:R-:W-:Y:S01]  /*34040*/  IMAD R41, R37, 0x4800, RZ ;  /* 0x0000480025297824 */ /* 0x000fe200078e02ff */
[----:B------:R-:W-:Y:S02]  /*34050*/  BSSY B2, `(.L_x_2025) ;  /* 0x0000055000027945 */ /* 0x000fe40003800000 */
[----:B------:R1:W5:Y:S02]  /*34060*/  LD.E.64 R28, desc[UR4][R10.64+0x8] ;  /* 0x000008040a1c7980 */ /* 0x000364000c101b00 */
[----:B------:R-:W-:-:S02]  /*34070*/  SHF.R.S32.HI R37, RZ, 0x1f, R41 ;  /* 0x0000001fff257819 */ /* 0x000fc40000011429 */
[----:B------:R1:W5:Y:S01]  /*34080*/  LD.E.64 R32, desc[UR6][R10.64+0x18] ;  /* 0x000018060a207980 */ /* 0x000362000c101b00 */
[----:B0-----:R-:W-:Y:S01]  /*34090*/  SHF.R.S32.HI R8, RZ, 0x1f, R26 ;  /* 0x0000001fff087819 */ /* 0x001fe2000001141a */
[----:B--2---:R-:W-:Y:S01]  /*340a0*/  IMAD R13, R26, -0x60, R13 ;  /* 0xffffffa01a0d7824 */ /* 0x004fe200078e020d */
[----:B---3--:R-:W-:-:S04]  /*340b0*/  IADD3 R43, P0, R36, R41, RZ ;  /* 0x00000029242b7210 */ /* 0x008fc80007f1e0ff */
[----:B------:R-:W-:Y:S02]  /*340c0*/  VIMNMX R45, R13, 0x60, PT ;  /* 0x000000600d2d7848 */ /* 0x000fe40003fe0100 */
[----:B------:R-:W-:Y:S02]  /*340d0*/  LEA.HI.X.SX32 R13, R36, R37, 0x1, P0 ;  /* 0x00000025240d7211 */ /* 0x000fe400000f0eff */
[----:B----4-:R-:W-:Y:S01]  /*340e0*/  ISETP.GE.AND P0, PT, R40, R45, PT ;  /* 0x0000002d2800720c */ /* 0x010fe20003f06270 */
[-C--:B------:R-:W-:Y:S02]  /*340f0*/  IMAD R9, R35, R26.reuse, RZ ;  /* 0x0000001a23097224 */ /* 0x080fe400078e02ff */
[----:B------:R-:W-:Y:S01]  /*34100*/  IMAD.WIDE.U32 R36, R34, R26, RZ ;  /* 0x0000001a22247225 */ /* 0x000fe200078e00ff */
[----:B------:R-:W-:-:S03]  /*34110*/  LEA R12, P1, R43, R38, 0x1 ;  /* 0x000000262b0c7211 */ /* 0x000fc600078208ff */
[----:B------:R-:W-:Y:S02]  /*34120*/  IMAD R9, R34, R8, R9 ;  /* 0x0000000822097224 */ /* 0x000fe400078e0209 */
[----:B------:R-:W-:Y:S01]  /*34130*/  IMAD.WIDE R34, R41, 0x2, R38 ;  /* 0x0000000229227825 */ /* 0x000fe200078e0226 */
[----:B------:R-:W-:-:S03]  /*34140*/  LEA.HI.X R13, R43, R39, R13, 0x1, P1 ;  /* 0x000000272b0d7211 */ /* 0x000fc600008f0c0d */
[----:B------:R-:W-:Y:S01]  /*34150*/  IMAD.IADD R41, R37, 0x1, R9 ;  /* 0x0000000125297824 */ /* 0x000fe200078e0209 */
[----:B-1----:R-:W-:Y:S06]  /*34160*/  @P0 BRA `(.L_x_2026) ;  /* 0x00000004000c0947 */ /* 0x002fec0003800000 */
[----:B------:R-:W-:Y:S02]  /*34170*/  R2UR UR4, R82 ;  /* 0x00000000520472ca */ /* 0x000fe400000e0000 */
[----:B------:R-:W-:-:S13]  /*34180*/  R2UR UR5, R83 ;  /* 0x00000000530572ca */ /* 0x000fda00000e0000 */
[----:B-----5:R-:W2:Y:S01]  /*34190*/  LD.E.U8 R40, desc[UR4][R14.64] ;  /* 0x000000040e287980 */ /* 0x020ea2000c101100 */
[C---:B------:R-:W-:Y:S01]  /*341a0*/  LEA R38, P1, R36.reuse, R32, 0x1 ;  /* 0x0000002024267211 */ /* 0x040fe200078208ff */
[----:B------:R-:W-:Y:S03]  /*341b0*/  BSSY B3, `(.L_x_2027) ;  /* 0x000000c000037945 */ /* 0x000fe60003800000 */
[----:B------:R-:W-:Y:S02]  /*341c0*/  LEA.HI.X R39, R36, R33, R41, 0x1, P1 ;  /* 0x0000002124277211 */ /* 0x000fe400008f0c29 */
[----:B--2---:R-:W-:-:S04]  /*341d0*/  LOP3.LUT R8, R40, 0x1, RZ, 0xc0, !PT ;  /* 0x0000000128087812 */ /* 0x004fc800078ec0ff */
[----:B------:R-:W-:-:S13]  /*341e0*/  ISETP.NE.U32.AND P0, PT, R8, 0x1, PT ;  /* 0x000000010800780c */ /* 0x000fda0003f05070 */
[----:B------:R-:W-:Y:S05]  /*341f0*/  @P0 BRA `(.L_x_2028) ;  /* 0x00000000001c0947 */ /* 0x000fea0003800000 */
[----:B------:R-:W-:Y:S02]  /*34200*/  R2UR UR4, R82 ;  /* 0x00000000520472ca */ /* 0x000fe400000e0000 */
[----:B------:R-:W-:-:S13]  /*34210*/  R2UR UR5, R83 ;  /* 0x00000000530572ca */ /* 0x000fda00000e0000 */
[----:B------:R-:W2:Y:S01]  /*34220*/  LD.E.128 R8, desc[UR4][R34.64] ;  /* 0x0000000422087980 */ /* 0x000ea2000c101d00 */
[----:B------:R-:W-:Y:S02]  /*34230*/  R2UR UR6, R82 ;  /* 0x00000000520672ca */ /* 0x000fe400000e0000 */
[----:B------:R-:W-:Y:S01]  /*34240*/  R2UR UR7, R83 ;  /* 0x00000000530772ca */ /* 0x000fe200000e0000 */
[----:B--2---:R0:W-:-:S12]  /*34250*/  ST.E.128 desc[UR4][R38.64], R8 ;  /* 0x0000000826007985 */ /* 0x0041d8000c101d04 */
[----:B------:R0:W5:Y:S02]  /*34260*/  LD.E.U8 R40, desc[UR6][R14.64] ;  /* 0x000000060e287980 */ /* 0x000164000c101100 */
.L_x_2028:
[----:B------:R-:W-:Y:S05]  /*34270*/  BSYNC B3 ;  /* 0x0000000000037941 */ /* 0x000fea0003800000 */
.L_x_2027:
[----:B-----5:R-:W-:Y:S01]  /*34280*/  LOP3.LUT P0, RZ, R40, 0x2, RZ, 0xc0, !PT ;  /* 0x0000000228ff7812 */ /* 0x020fe2000780c0ff */
[----:B------:R-:W-:-:S12]  /*34290*/  BSSY B3, `(.L_x_2029) ;  /* 0x0000009000037945 */ /* 0x000fd80003800000 */
[----:B------:R-:W-:Y:S05]  /*342a0*/  @!P0 BRA `(.L_x_2030) ;  /* 0x00000000001c8947 */ /* 0x000fea0003800000 */
[----:B------:R-:W-:Y:S02]  /*342b0*/  R2UR UR4, R82 ;  /* 0x00000000520472ca */ /* 0x000fe400000e0000 */
[----:B------:R-:W-:-:S13]  /*342c0*/  R2UR UR5, R83 ;  /* 0x00000000530572ca */ /* 0x000fda00000e0000 */
[----:B0-----:R-:W2:Y:S01]  /*342d0*/  LD.E.128 R8, desc[UR4][R12.64] ;  /* 0x000000040c087980 */ /* 0x001ea2000c101d00 */
[----:B------:R-:W-:Y:S02]  /*342e0*/  R2UR UR6, R82 ;  /* 0x00000000520672ca */ /* 0x000fe400000e0000 */
[----:B------:R-:W-:Y:S01]  /*342f0*/  R2UR UR7, R83 ;  /* 0x00000000530772ca */ /* 0x000fe200000e0000 */
[----:B--2---:R1:W-:-:S12]  /*34300*/  ST.E.128 desc[UR4][R38.64+0x40], R8 ;  /* 0x0000400826007985 */ /* 0x0043d8000c101d04 */
[----:B------:R1:W5:Y:S02]  /*34310*/  LD.E.U8 R40, desc[UR6][R14.64] ;  /* 0x000000060e287980 */ /* 0x000364000c101100 */
.L_x_2030:
[----:B------:R-:W-:Y:S05]  /*34320*/  BSYNC B3 ;  /* 0x0000000000037941 */ /* 0x000fea0003800000 */
.L_x_2029:
[----:B-----5:R-:W-:Y:S01]  /*34330*/  LOP3.LUT P0, RZ, R40, 0x4, RZ, 0xc0, !PT ;  /* 0x0000000428ff7812 */ /* 0x020fe2000780c0ff */
[----:B------:R-:W-:-:S12]  /*34340*/  BSSY B3, `(.L_x_2031) ;  /* 0x0000009000037945 */ /* 0x000fd80003800000 */
[----:B------:R-:W-:Y:S05]  /*34350*/  @!P0 BRA `(.L_x_2032) ;  /* 0x00000000001c8947 */ /* 0x000fea0003800000 */
[----:B------:R-:W-:Y:S02]  /*34360*/  R2UR UR4, R82 ;  /* 0x00000000520472ca */ /* 0x000fe400000e0000 */
[----:B------:R-:W-:-:S13]  /*34370*/  R2UR UR5, R83 ;  /* 0x00000000530572ca */ /* 0x000fda00000e0000 */
[----:B01----:R-:W2:Y:S01]  /*34380*/  LD.E.128 R8, desc[UR4][R34.64+0x3000] ;  /* 0x0030000422087980 */ /* 0x003ea2000c101d00 */
[----:B------:R-:W-:Y:S02]  /*34390*/  R2UR UR6, R82 ;  /* 0x00000000520672ca */ /* 0x000fe400000e0000 */
[----:B------:R-:W-:Y:S01]  /*343a0*/  R2UR UR7, R83 ;  /* 0x00000000530772ca */ /* 0x000fe200000e0000 */
[----:B--2---:R2:W-:-:S12]  /*343b0*/  ST.E.128 desc[UR4][R38.64+0x80], R8 ;  /* 0x0000800826007985 */ /* 0x0045d8000c101d04 */
[----:B------:R2:W5:Y:S02]  /*343c0*/  LD.E.U8 R40, desc[UR6][R14.64] ;  /* 0x000000060e287980 */ /* 0x000564000c101100 */
.L_x_2032:
[----:B------:R-:W-:Y:S05]  /*343d0*/  BSYNC B3 ;  /* 0x0000000000037941 */ /* 0x000fea0003800000 */
.L_x_2031:
[----:B-----5:R-:W-:Y:S01]  /*343e0*/  LOP3.LUT P0, RZ, R40, 0x8, RZ, 0xc0, !PT ;  /* 0x0000000828ff7812 */ /* 0x020fe2000780c0ff */
[----:B------:R-:W-:-:S12]  /*343f0*/  BSSY B3, `(.L_x_2033) ;  /* 0x0000009000037945 */ /* 0x000fd80003800000 */
[----:B------:R-:W-:Y:S05]  /*34400*/  @!P0 BRA `(.L_x_2034) ;  /* 0x00000000001c8947 */ /* 0x000fea0003800000 */
[----:B------:R-:W-:Y:S02]  /*34410*/  R2UR UR4, R82 ;  /* 0x00000000520472ca */ /* 0x000fe400000e0000 */
[----:B------:R-:W-:-:S13]  /*34420*/  R2UR UR5, R83 ;  /* 0x00000000530572ca */ /* 0x000fda00000e0000 */
[----:B012---:R-:W2:Y:S01]  /*34430*/  LD.E.128 R8, desc[UR4][R12.64+0x3000] ;  /* 0x003000040c087980 */ /* 0x007ea2000c101d00 */
[----:B------:R-:W-:Y:S02]  /*34440*/  R2UR UR6, R82 ;  /* 0x00000000520672ca */ /* 0x000fe400000e0000 */
[----:B------:R-:W-:Y:S01]  /*34450*/  R2UR UR7, R83 ;  /* 0x00000000530772ca */ /* 0x000fe200000e0000 */
[----:B--2---:R3:W-:-:S12]  /*34460*/  ST.E.128 desc[UR4][R38.64+0xc0], R8 ;  /* 0x0000c00826007985 */ /* 0x0047d8000c101d04 */
[----:B------:R3:W5:Y:S02]  /*34470*/  LD.E.U8 R40, desc[UR6][R14.64] ;  /* 0x000000060e287980 */ /* 0x000764000c101100 */
.L_x_2034:
[----:B------:R-:W-:Y:S05]  /*34480*/  BSYNC B3 ;  /* 0x0000000000037941 */ /* 0x000fea0003800000 */
.L_x_2033:
[----:B-----5:R-:W-:Y:S01]  /*34490*/  LOP3.LUT P0, RZ, R40, 0x10, RZ, 0xc0, !PT ;  /* 0x0000001028ff7812 */ /* 0x020fe2000780c0ff */
[----:B------:R-:W-:-:S12]  /*344a0*/  BSSY B3, `(.L_x_2035) ;  /* 0x0000009000037945 */ /* 0x000fd80003800000 */
[----:B------:R-:W-:Y:S05]  /*344b0*/  @!P0 BRA `(.L_x_2036) ;  /* 0x00000000001c8947 */ /* 0x000fea0003800000 */
[----:B------:R-:W-:Y:S02]  /*344c0*/  R2UR UR4, R82 ;  /* 0x00000000520472ca */ /* 0x000fe400000e0000 */
[----:B------:R-:W-:-:S13]  /*344d0*/  R2UR UR5, R83 ;  /* 0x00000000530572ca */ /* 0x000fda00000e0000 */
[----:B0123--:R-:W2:Y:S01]  /*344e0*/  LD.E.128 R8, desc[UR4][R34.64+0x6000] ;  /* 0x0060000422087980 */ /* 0x00fea2000c101d00 */
[----:B------:R-:W-:Y:S02]  /*344f0*/  R2UR UR6, R82 ;  /* 0x00000000520672ca */ /* 0x000fe400000e0000 */
[----:B------:R-:W-:Y:S01]  /*34500*/  R2UR UR7, R83 ;  /* 0x00000000530772ca */ /* 0x000fe200000e0000 */
[----:B--2---:R4:W-:-:S12]  /*34510*/  ST.E.128 desc[UR4][R38.64+0x100], R8 ;  /* 0x0001000826007985 */ /* 0x0049d8000c101d04 */
[----:B------:R4:W5:Y:S02]  /*34520*/  LD.E.U8 R40, desc[UR6][R14.64] ;  /* 0x000000060e287980 */ /* 0x000964000c101100 */
.L_x_2036:
[----:B------:R-:W-:Y:S05]  /*34530*/  BSYNC B3 ;  /* 0x0000000000037941 */ /* 0x000fea0003800000 */
.L_x_2035:
[----:B-----5:R-:W-:-:S13]  /*34540*/  LOP3.LUT P0, RZ, R40, 0x20, RZ, 0xc0, !PT ;  /* 0x0000002028ff7812 */ /* 0x020fda000780c0ff */
[----:B------:R-:W-:Y:S05]  /*34550*/  @!P0 BRA `(.L_x_2026) ;  /* 0x0000000000108947 */ /* 0x000fea0003800000 */
[----:B------:R-:W-:Y:S02]  /*34560*/  R2UR UR4, R82 ;  /* 0x00000000520472ca */ /* 0x000fe400000e0000 */
[----:B------:R-:W-:-:S13]  /*34570*/  R2UR UR5, R83 ;  /* 0x00000000530572ca */ /* 0x000fda00000e0000 */
[----:B01234-:R-:W2:Y:S04]  /*34580*/  LD.E.128 R8, desc[UR4][R12.64+0x6000] ;  /* 0x006000040c087980 */ /* 0x01fea8000c101d00 */
[----:B--2---:R0:W-:Y:S02]  /*34590*/  ST.E.128 desc[UR4][R38.64+0x140], R8 ;  /* 0x0001400826007985 */ /* 0x0041e4000c101d04 */
.L_x_2026:
[----:B------:R-:W-:Y:S05]  /*345a0*/  BSYNC B2 ;  /* 0x0000000000027941 */ /* 0x000fea0003800000 */
.L_x_2025:
[----:B------:R-:W-:Y:S02]  /*345b0*/  R2UR UR4, R82 ;  /* 0x00000000520472ca */ /* 0x000fe400000e0000 */
[----:B------:R-:W-:-:S13]  /*345c0*/  R2UR UR5, R83 ;  /* 0x00000000530572ca */ /* 0x000fda00000e0000 */
[----:B------:R-:W0:Y:S02]  /*345d0*/  LD.E R30, desc[UR4][R30.64] ;  /* 0x000000041e1e7980 */ /* 0x000e24000c101900 */
[----:B01234-:R-:W-:-:S05]  /*345e0*/  VIADD R8, R30, 0x40 ;  /* 0x000000401e087836 */ /* 0x01ffca0000000000 */
[----:B------:R-:W-:-:S13]  /*345f0*/  ISETP.GE.AND P0, PT, R8, R45, PT ;  /* 0x0000002d0800720c */ /* 0x000fda0003f06270 */
[----:B------:R-:W-:Y:S05]  /*34600*/  @P0 BRA `(.L_x_1968) ;  /* 0x0000000400080947 */ /* 0x000fea0003800000 */
[----:B------:R-:W-:Y:S02]  /*34610*/  R2UR UR4, R82 ;  /* 0x00000000520472ca */ /* 0x000fe400000e0000 */
[----:B------:R-:W-:-:S13]  /*34620*/  R2UR UR5, R83 ;  /* 0x00000000530572ca */ /* 0x000fda00000e0000 */
[----:B-----5:R-:W2:Y:S02]  /*34630*/  LD.E.U8 R30, desc[UR4][R14.64] ;  /* 0x000000040e1e7980 */ /* 0x020ea4000c101100 */
[----:B--2---:R-:W-:-:S04]  /*34640*/  LOP3.LUT R8, R30, 0x1, RZ, 0xc0, !PT ;  /* 0x000000011e087812 */ /* 0x004fc800078ec0ff */
[----:B------:R-:W-:-:S13]  /*34650*/  ISETP.NE.U32.AND P0, PT, R8, 0x1, PT ;  /* 0x000000010800780c */ /* 0x000fda0003f05070 */
[----:B------:R-:W-:Y:S02]  /*34660*/  @!P0 R2UR UR4, R82 ;  /* 0x00000000520482ca */ /* 0x000fe400000e0000 */
[----:B------:R-:W-:-:S13]  /*34670*/  @!P0 R2UR UR5, R83 ;  /* 0x00000000530582ca */ /* 0x000fda00000e0000 */
[----:B------:R-:W2:Y:S01]  /*34680*/  @!P0 LD.E.128 R8, desc[UR4][R34.64+0x2000] ;  /* 0x0020000422088980 */ /* 0x000ea2000c101d00 */
[----:B------:R-:W-:Y:S02]  /*34690*/  IADD3 R37, P1, R28, R36, RZ ;  /* 0x000000241c257210 */ /* 0x000fe40007f3e0ff */
[----:B------:R-:W-:Y:S02]  /*346a0*/  @!P0 R2UR UR6, R82 ;  /* 0x00000000520682ca */ /* 0x000fe400000e0000 */
[----:B------:R-:W-:Y:S01]  /*346b0*/  @!P0 R2UR UR7, R83 ;  /* 0x00000000530782ca */ /* 0x000fe200000e0000 */
[----:B------:R-:W-:Y:S01]  /*346c0*/  IMAD.X R29, R29, 0x1, R41, P1 ;  /* 0x000000011d1d7824 */ /* 0x000fe200008e0629 */
[----:B------:R-:W-:-:S04]  /*346d0*/  LEA R28, P1, R37, R32, 0x1 ;  /* 0x00000020251c7211 */ /* 0x000fc800078208ff */
[----:B------:R-:W-:-:S05]  /*346e0*/  LEA.HI.X R29, R37, R33, R29, 0x1, P1 ;  /* 0x00000021251d7211 */ /* 0x000fca00008f0c1d */
[----:B--2---:R0:W-:Y:S04]  /*346f0*/  @!P0 ST.E.128 desc[UR4][R28.64], R8 ;  /* 0x000000081c008985 */ /* 0x0041e8000c101d04 */
[----:B------:R-:W2:Y:S01]  /*34700*/  @!P0 LD.E.U8 R30, desc[UR6][R14.64] ;  /* 0x000000060e1e8980 */ /* 0x000ea2000c101100 */
[----:B------:R-:W-:Y:S01]  /*34710*/  BSSY B2, `(.L_x_2037) ;  /* 0x000000a000027945 */ /* 0x000fe20003800000 */
[----:B--2---:R-:W-:-:S13]  /*34720*/  LOP3.LUT P0, RZ, R30, 0x2, RZ, 0xc0, !PT ;  /* 0x000000021eff7812 */ /* 0x004fda000780c0ff */
[----:B0-----:R-:W-:Y:S05]  /*34730*/  @!P0 BRA `(.L_x_2038) ;  /* 0x00000000001c8947 */ /* 0x001fea0003800000 */
[----:B------:R-:W-:Y:S02]  /*34740*/  R2UR UR4, R82 ;  /* 0x00000000520472ca */ /* 0x000fe400000e0000 */
[----:B------:R-:W-:-:S13]  /*34750*/  R2UR UR5, R83 ;  /* 0x00000000530572ca */ /* 0x000fda00000e0000 */
[----:B------:R-:W2:Y:S01]  /*34760*/  LD.E.128 R8, desc[UR4][R12.64+0x2000] ;  /* 0x002000040c087980 */ /* 0x000ea2000c101d00 */
[----:B------:R-:W-:Y:S02]  /*34770*/  R2UR UR6, R82 ;  /* 0x00000000520672ca */ /* 0x000fe400000e0000 */
[----:B------:R-:W-:Y:S01]  /*34780*/  R2UR UR7, R83 ;  /* 0x00000000530772ca */ /* 0x000fe200000e0000 */
[----:B--2---:R0:W-:-:S12]  /*34790*/  ST.E.128 desc[UR4][R28.64+0x40], R8 ;  /* 0x000040081c007985 */ /* 0x0041d8000c101d04 */
[----:B------:R0:W5:Y:S02]  /*347a0*/  LD.E.U8 R30, desc[UR6][R14.64] ;  /* 0x000000060e1e7980 */ /* 0x000164000c101100 */
.L_x_2038:
[----:B------:R-:W-:Y:S05]  /*347b0*/  BSYNC B2 ;  /* 0x0000000000027941 */ /* 0x000fea0003800000 */
.L_x_2037:
        /* <DEDUP_REMOVED lines=10> */
.L_x_2040:
[----:B------:R-:W-:Y:S05]  /*34860*/  BSYNC B2 ;  /* 0x0000000000027941 */ /* 0x000fea0003800000 */
.L_x_2039:
        /* <DEDUP_REMOVED lines=10> */
.L_x_2042:
[----:B------:R-:W-:Y:S05]  /*34910*/  BSYNC B2 ;  /* 0x0000000000027941 */ /* 0x000fea0003800000 */
.L_x_2041:
        /* <DEDUP_REMOVED lines=10> */
.L_x_2044:
[----:B------:R-:W-:Y:S05]  /*349c0*/  BSYNC B2 ;  /* 0x0000000000027941 */ /* 0x000fea0003800000 */
.L_x_2043:
[----:B-----5:R-:W-:-:S13]  /*349d0*/  LOP3.LUT P0, RZ, R30, 0x20, RZ, 0xc0, !PT ;  /* 0x000000201eff7812 */ /* 0x020fda000780c0ff */
[----:B------:R-:W-:Y:S05]  /*349e0*/  @!P0 BRA `(.L_x_1968) ;  /* 0x0000000000108947 */ /* 0x000fea0003800000 */
[----:B------:R-:W-:Y:S02]  /*349f0*/  R2UR UR4, R82 ;  /* 0x00000000520472ca */ /* 0x000fe400000e0000 */
[----:B------:R-:W-:-:S13]  /*34a00*/  R2UR UR5, R83 ;  /* 0x00000000530572ca */ /* 0x000fda00000e0000 */
[----:B0123--:R-:W2:Y:S04]  /*34a10*/  LD.E.128 R8, desc[UR4][R12.64+0x8000] ;  /* 0x008000040c087980 */ /* 0x00fea8000c101d00 */
[----:B--2---:R4:W-:Y:S02]  /*34a20*/  ST.E.128 desc[UR4][R28.64+0x140], R8 ;  /* 0x000140081c007985 */ /* 0x0049e4000c101d04 */
.L_x_1968:
[----:B------:R-:W-:Y:S05]  /*34a30*/  BSYNC B0 ;  /* 0x0000000000007941 */ /* 0x000fea0003800000 */
.L_x_1933:
        /* <DEDUP_REMOVED lines=8> */
[----:B0-----:R-:W-:-:S02]  /*34ac0*/  LOP3.LUT P0, RZ, R9, 0x7f, RZ, 0xc0, !PT ;  /* 0x0000007f09ff7812 */ /* 0x001fc4000780c0ff */
[----:B------:R-:W-:-:S05]  /*34ad0*/  LEA.HI R8, R9, 0x8, RZ, 0x19 ;  /* 0x0000000809087811 */ /* 0x000fca00078fc8ff */
[----:B-1----:R0:W-:Y:S06]  /*34ae0*/  BAR.SYNC.DEFER_BLOCKING R8, 0x80 ;  /* 0x000200080000751d */ /* 0x0021ec0000010000 */
[----:B------:R-:W-:Y:S05]  /*34af0*/  @P0 BRA `(.L_x_2045) ;  /* 0x0000000000240947 */ /* 0x000fea0003800000 */
[----:B0-----:R-:W2:Y:S01]  /*34b00*/  LDL.64 R8, [R79+0x10] ;  /* 0x000010004f087983 */ /* 0x001ea20000100a00 */
[----:B------:R-:W-:Y:S02]  /*34b10*/  R2UR UR4, R82 ;  /* 0x00000000520472ca */ /* 0x000fe400000e0000 */
[----:B------:R-:W-:Y:S01]  /*34b20*/  R2UR UR5, R83 ;  /* 0x00000000530572ca */ /* 0x000fe200000e0000 */
[----:B------:R-:W3:-:S12]  /*34b30*/  LDL R80, [R80] ;  /* 0x0000000050507983 */ /* 0x000ed80000100800 */
[----:B--2---:R-:W2:Y:S02]  /*34b40*/  LD.E.64 R8, desc[UR4][R8.64+0x30] ;  /* 0x0000300408087980 */ /* 0x004ea4000c101b00 */
[----:B--2---:R-:W-:-:S05]  /*34b50*/  MOV R11, R8 ;  /* 0x00000008000b7202 */ /* 0x004fca0000000f00 */
[----:B---3--:R-:W-:-:S05]  /*34b60*/  IMAD R10, R80, 0x8, R11 ;  /* 0x00000008500a7824 */ /* 0x008fca00078e020b */
[----:B------:R-:W-:-:S04]  /*34b70*/  PRMT R10, RZ, 0x654, R10 ;  /* 0x00000654ff0a7816 */ /* 0x000fc8000000000a */
[----:B------:R1:W-:Y:S03]  /*34b80*/  SYNCS.ARRIVE.TRANS64.RED.A1T0 RZ, [R10+URZ], RZ ;  /* 0x000000ff0aff79a7 */ /* 0x0003e6000810043f */
.L_x_2045:
[----:B-----5:R-:W-:-:S04]  /*34b90*/  IMAD.MOV.U32 R95, RZ, RZ, 0x0 ;  /* 0x00000000ff5f7424 */ /* 0x020fc800078e00ff */
[----:B01----:R-:W-:Y:S05]  /*34ba0*/  RET.REL.NODEC R94 `(_ZN7cutlass13device_kernelIN5flash11enable_sm90INS1_16FlashAttnFwdSm90INS1_25CollectiveMainloopFwdSm90ILi2EN4cute5tupleIJNS5_1CILi1EEES8_S8_EEENS6_IJNS7_ILi128EEENS7_ILi96EEENS7_ILi192EEEEEELi192ENS_10bfloat16_tEfNS_4arch4Sm90ELb0ELb1ELb1ELb1ELb0ELb1ELb0ELb1ELb1ELb1ELb1ELb0EEENS1_21CollectiveEpilogueFwdINS6_IJSA_SC_SB_EEES9_SE_SG_Li256ELb1ELb1ELb1ELb0EEENS1_36VarlenDynamicPersistentTileSchedulerILi128ELi96ELi256ELi128ELb1ELb1ELb1ELb1ELb0ELb1EEEEEEEEEvNT_6ParamsE) ;  /* 0xfffffcb45e147950 */ /* 0x003fea0003c3ffff */
.L_x_1943:
[----:B0-----:R0:W1:Y:S02]  /*34bb0*/  SYNCS.PHASECHK.TRANS64.TRYWAIT P0, [R8+URZ], R9 ;  /* 0x00000009080075a7 */ /* 0x001064000800017f */
[----:B-1----:R-:W-:Y:S05]  /*34bc0*/  @!P0 NANOSLEEP.SYNCS 0x989680 ;  /* 0x009896800000895d */ /* 0x002fea0003900000 */
[----:B------:R-:W1:Y:S02]  /*34bd0*/  @!P0 SYNCS.PHASECHK.TRANS64 P0, [R8+URZ], R9 ;  /* 0x00000009080085a7 */ /* 0x000e64000800007f */
[----:B-1----:R-:W-:Y:S05]  /*34be0*/  @!P0 BRA `(.L_x_1943) ;  /* 0xfffffffc00f08947 */ /* 0x002fea000383ffff */
[----:B------:R-:W-:Y:S05]  /*34bf0*/  BRA `(.L_x_2046) ;  /* 0xffffff68003c7947 */ /* 0x000fea000383ffff */
.L_x_1998:
[----:B0-----:R0:W1:Y:S02]  /*34c00*/  SYNCS.PHASECHK.TRANS64.TRYWAIT P0, [R74+URZ], R75 ;  /* 0x0000004b4a0075a7 */ /* 0x001064000800017f */
[----:B-1----:R-:W-:Y:S05]  /*34c10*/  @!P0 NANOSLEEP.SYNCS 0x989680 ;  /* 0x009896800000895d */ /* 0x002fea0003900000 */
[----:B------:R-:W1:Y:S02]  /*34c20*/  @!P0 SYNCS.PHASECHK.TRANS64 P0, [R74+URZ], R75 ;  /* 0x0000004b4a0085a7 */ /* 0x000e64000800007f */
[----:B-1----:R-:W-:Y:S05]  /*34c30*/  @!P0 BRA `(.L_x_1998) ;  /* 0xfffffffc00f08947 */ /* 0x002fea000383ffff */
[----:B------:R-:W-:Y:S05]  /*34c40*/  BRA `(.L_x_2047) ;  /* 0xffffffac00c87947 */ /* 0x000fea000383ffff */
.L_x_2024:
[----:B0-----:R0:W1:Y:S02]  /*34c50*/  SYNCS.PHASECHK.TRANS64.TRYWAIT P0, [R10+URZ], R11 ;  /* 0x0000000b0a0075a7 */ /* 0x001064000800017f */
[----:B-1----:R-:W-:Y:S05]  /*34c60*/  @!P0 NANOSLEEP.SYNCS 0x989680 ;  /* 0x009896800000895d */ /* 0x002fea0003900000 */
[----:B------:R-:W1:Y:S02]  /*34c70*/  @!P0 SYNCS.PHASECHK.TRANS64 P0, [R10+URZ], R11 ;  /* 0x0000000b0a0085a7 */ /* 0x000e64000800007f */
[----:B-1----:R-:W-:Y:S05]  /*34c80*/  @!P0 BRA `(.L_x_2024) ;  /* 0xfffffffc00f08947 */ /* 0x002fea000383ffff */
[----:B------:R-:W-:Y:S05]  /*34c90*/  BRA `(.L_x_2048) ;  /* 0xfffffff000907947 */ /* 0x000fea000383ffff */
.L_x_2049:
        /* <DEDUP_REMOVED lines=14> */
.L_x_3021:


//--------------------- .text._ZN7cutlass13device_kernelIN5flash11enable_sm90INS1_16FlashAttnFwdSm90INS1_25CollectiveMainloopFwdSm90ILi2EN4cute5tupleIJNS5_1CILi1EEES8_S8_EEENS6_IJNS7_ILi128EEENS7_ILi112EEENS7_ILi192EEEEEELi192ENS_10bfloat16_tEfNS_4arch4Sm90ELb1ELb0ELb1ELb0ELb0ELb0ELb0ELb1ELb1ELb1ELb1ELb0EEENS1_21CollectiveEpilogueFwdINS6_IJSA_SC_SB_EEES9_SE_SG_Li256ELb0ELb1ELb1ELb0EEENS1_19SingleTileSchedulerILb0ELb1ELb1ELi128EEEEEEEEEvNT_6ParamsE --------------------------
	.section	.text._ZN7cutlass13device_kernelIN5flash11enable_sm90INS1_16FlashAttnFwdSm90INS1_25CollectiveMainloopFwdSm90ILi2EN4cute5tupleIJNS5_1CILi1EEES8_S8_EEENS6_IJNS7_ILi128EEENS7_ILi112EEENS7_ILi192EEEEEELi192ENS_10bfloat16_tEfNS_4arch4Sm90ELb1ELb0ELb1ELb0ELb0ELb0ELb0ELb1ELb1ELb1ELb1ELb0EEENS1_21CollectiveEpilogueFwdINS6_IJSA_SC_SB_EEES9_SE_SG_Li256ELb0ELb1ELb1ELb0EEENS1_19SingleTileSchedulerILb0ELb1ELb1ELi128EEEEEEEEEvNT_6ParamsE,"ax",@progbits
	.align	128
.text._ZN7cutlass13device_kernelIN5flash11enable_sm90INS1_16FlashAttnFwdSm90INS1_25CollectiveMainloopFwdSm90ILi2EN4cute5tupleIJNS5_1CILi1EEES8_S8_EEENS6_IJNS7_ILi128EEENS7_ILi112EEENS7_ILi192EEEEEELi192ENS_10bfloat16_tEfNS_4arch4Sm90ELb1ELb0ELb1ELb0ELb0ELb0ELb0ELb1ELb1ELb1ELb1ELb0EEENS1_21CollectiveEpilogueFwdINS6_IJSA_SC_SB_EEES9_SE_SG_Li256ELb0ELb1ELb1ELb0EEENS1_19SingleTileSchedulerILb0ELb1ELb1ELi128EEEEEEEEEvNT_6ParamsE:
        .type           _ZN7cutlass13device_kernelIN5flash11enable_sm90INS1_16FlashAttnFwdSm90INS1_25CollectiveMainloopFwdSm90ILi2EN4cute5tupleIJNS5_1CILi1EEES8_S8_EEENS6_IJNS7_ILi128EEENS7_ILi112EEENS7_ILi192EEEEEELi192ENS_10bfloat16_tEfNS_4arch4Sm90ELb1ELb0ELb1ELb0ELb0ELb0ELb0ELb1ELb1ELb1ELb1ELb0EEENS1_21CollectiveEpilogueFwdINS6_IJSA_SC_SB_EEES9_SE_SG_Li256ELb0ELb1ELb1ELb0EEENS1_19SingleTileSchedulerILb0ELb1ELb1ELi128EEEEEEEEEvNT_6ParamsE,@function
        .size           _ZN7cutlass13device_kernelIN5flash11enable_sm90INS1_16FlashAttnFwdSm90INS1_25CollectiveMainloopFwdSm90ILi2EN4cute5tupleIJNS5_1CILi1EEES8_S8_EEENS6_IJNS7_ILi128EEENS7_ILi112EEENS7_ILi192EEEEEELi192ENS_10bfloat16_tEfNS_4arch4Sm90ELb1ELb0ELb1ELb0ELb0ELb0ELb0ELb1ELb1ELb1ELb1ELb0EEENS1_21CollectiveEpilogueFwdINS6_IJSA_SC_SB_EEES9_SE_SG_Li256ELb0ELb1ELb1ELb0EEENS1_19SingleTileSchedulerILb0ELb1ELb1ELi128EEEEEEEEEvNT_6ParamsE,(.L_x_3023 - _ZN7cutlass13device_kernelIN5flash11enable_sm90INS1_16FlashAttnFwdSm90INS1_25CollectiveMainloopFwdSm90ILi2EN4cute5tupleIJNS5_1CILi1EEES8_S8_EEENS6_IJNS7_ILi128EEENS7_ILi112EEENS7_ILi192EEEEEELi192ENS_10bfloat16_tEfNS_4arch4Sm90ELb1ELb0ELb1ELb0ELb0ELb0ELb0ELb1ELb1ELb1ELb1ELb0EEENS1_21CollectiveEpilogueFwdINS6_IJSA_SC_SB_EEES9_SE_SG_Li256ELb0ELb1ELb1ELb0EEENS1_19SingleTileSchedulerILb0ELb1ELb1ELi128EEEEEEEEEvNT_6ParamsE)
        .other          _ZN7cutlass13device_kernelIN5flash11enable_sm90INS1_16FlashAttnFwdSm90INS1_25CollectiveMainloopFwdSm90ILi2EN4cute5tupleIJNS5_1CILi1EEES8_S8_EEENS6_IJNS7_ILi128EEENS7_ILi112EEENS7_ILi192EEEEEELi192ENS_10bfloat16_tEfNS_4arch4Sm90ELb1ELb0ELb1ELb0ELb0ELb0ELb0ELb1ELb1ELb1ELb1ELb0EEENS1_21CollectiveEpilogueFwdINS6_IJSA_SC_SB_EEES9_SE_SG_Li256ELb0ELb1ELb1ELb0EEENS1_19SingleTileSchedulerILb0ELb1ELb1ELi128EEEEEEEEEvNT_6ParamsE,@"STO_CUDA_ENTRY STV_DEFAULT"
_ZN7cutlass13device_kernelIN5flash11enable_sm90INS1_16FlashAttnFwdSm90INS1_25CollectiveMainloopFwdSm90ILi2EN4cute5tupleIJNS5_1CILi1EEES8_S8_EEENS6_IJNS7_ILi128EEENS7_ILi112EEENS7_ILi192EEEEEELi192ENS_10bfloat16_tEfNS_4arch4Sm90ELb1ELb0ELb1ELb0ELb0ELb0ELb0ELb1ELb1ELb1ELb1ELb0EEENS1_21CollectiveEpilogueFwdINS6_IJSA_SC_SB_EEES9_SE_SG_Li256ELb0ELb1ELb1ELb0EEENS1_19SingleTileSchedulerILb0ELb1ELb1ELi128EEEEEEEEEvNT_6ParamsE:
        /* <DEDUP_REMOVED lines=18> */
.L_x_2051:
[----:B------:R-:W-:Y:S05]  /*0120*/  BSYNC B0 ;  /* 0x0000000000007941 */ /* 0x000fea0003800000 */
.L_x_2050:
        /* <DEDUP_REMOVED lines=41> */
.L_x_2052:
        /* <DEDUP_REMOVED lines=22> */
.L_x_2053:
        /* <DEDUP_REMOVED lines=18> */
.L_x_2054:
        /* <DEDUP_REMOVED lines=22> */
.L_x_2055:
        /* <DEDUP_REMOVED lines=22> */
.L_x_2056:
        /* <DEDUP_REMOVED lines=9> */
.L_x_2059:
        /* <DEDUP_REMOVED lines=19> */
[----:B------:R-:W1:Y:S01]  /*0ac0*/  S2UR UR38, SR_CTAID.X ;  /* 0x00000000002679c3 */ /* 0x000e620000002500 */
[----:B------:R-:W-:Y:S01]  /*0ad0*/  ULDC UR4, c[0x0][0x448] ;  /* 0x0001120000047ab9 */ /* 0x000fe20000000800 */
[----:B------:R-:W-:Y:S01]  /*0ae0*/  ULDC UR6, c[0x0][0x424] ;  /* 0x0001090000067ab9 */ /* 0x000fe20000000800 */
[----:B------:R-:W-:Y:S01]  /*0af0*/  UISETP.NE.AND UP1, UPT, UR4, 0x1, UPT ;  /* 0x000000010400788c */ /* 0x000fe2000bf25270 */
[----:B------:R-:W-:Y:S02]  /*0b00*/  ULDC UR7, c[0x0][0x288] ;  /* 0x0000a20000077ab9 */ /* 0x000fe40000000800 */
[----:B------:R-:W-:Y:S01]  /*0b10*/  ULDC.64 UR4, c[0x0][0x418] ;  /* 0x0001060000047ab9 */ /* 0x000fe20000000a00 */
[----:B------:R-:W-:Y:S02]  /*0b20*/  UIADD3 UR7, -UR7, 0x70, URZ ;  /* 0x0000007007077890 */ /* 0x000fe4000fffe13f */
[----:B------:R-:W-:Y:S01]  /*0b30*/  UISETP.NE.U32.AND UP0, UPT, UR4, URZ, UPT ;  /* 0x0000003f0400728c */ /* 0x000fe2000bf05070 */
[----:B------:R-:W-:Y:S01]  /*0b40*/  ULDC UR48, c[0x0][0x2f0] ;  /* 0x0000bc0000307ab9 */ /* 0x000fe20000000800 */
[----:B------:R-:W-:-:S02]  /*0b50*/  USHF.R.U32.HI UR11, URZ, 0x10, UR8 ;  /* 0x000000103f0b7899 */ /* 0x000fc40008011608 */
[----:B------:R-:W-:Y:S01]  /*0b60*/  UISETP.NE.AND.EX UP0, UPT, UR5, URZ, UPT, UP0 ;  /* 0x0000003f0500728c */ /* 0x000fe2000bf05300 */
[----:B------:R-:W-:Y:S02]  /*0b70*/  @UP1 ULDC UR9, c[0x0][0x450] ;  /* 0x0001140000091ab9 */ /* 0x000fe40000000800 */
[----:B------:R-:W-:Y:S01]  /*0b80*/  @UP1 ULDC UR5, c[0x0][0x44c] ;  /* 0x0001130000051ab9 */ /* 0x000fe20000000800 */
[----:B------:R-:W-:-:S04]  /*0b90*/  USEL UR10, UR6, 0x1, UP0 ;  /* 0x00000001060a7887 */ /* 0x000fc80008000000 */
[----:B------:R-:W-:Y:S02]  /*0ba0*/  UIMAD UR7, UR10, UR48, UR7 ;  /* 0x000000300a0772a4 */ /* 0x000fe4000f8e0207 */
[----:B-1----:R-:W-:Y:S01]  /*0bb0*/  USHF.L.U32 UR38, UR38, 0x7, URZ ;  /* 0x0000000726267899 */ /* 0x002fe2000800063f */
[----:B------:R-:W-:-:S03]  /*0bc0*/  IMAD.U32 R17, RZ, RZ, UR10 ;  /* 0x0000000aff117e24 */ /* 0x000fc6000f8e00ff */
[----:B------:R-:W-:Y:S02]  /*0bd0*/  @UP1 UIADD3 UR4, UR38, 0x7f, URZ ;  /* 0x0000007f26041890 */ /* 0x000fe4000fffe03f */
[----:B------:R-:W-:Y:S02]  /*0be0*/  UIADD3 UR6, UR38, 0x7f, URZ ;  /* 0x0000007f26067890 */ /* 0x000fe4000fffe03f */
[----:B------:R-:W-:-:S04]  /*0bf0*/  UIMAD.WIDE.U32 UR4, UR4, UR5, URZ ;  /* 0x00000005040472a5 */ /* 0x000fc8000f8e003f */
[----:B------:R-:W-:Y:S02]  /*0c00*/  @UP1 USHF.R.U32.HI UR6, URZ, UR9, UR5 ;  /* 0x000000093f061299 */ /* 0x000fe40008011605 */
[----:B------:R-:W-:Y:S02]  /*0c10*/  UIMAD UR5, UR10, UR48, 0x6f ;  /* 0x0000006f0a0574a4 */ /* 0x000fe4000f8e0230 */
[----:B------:R-:W-:Y:S01]  /*0c20*/  UIADD3 UR7, UR7, UR6, URZ ;  /* 0x0000000607077290 */ /* 0x000fe2000fffe03f */
[----:B------:R-:W-:Y:S02]  /*0c30*/  UMOV UR4, URZ ;  /* 0x0000003f00047c82 */ /* 0x000fe40008000000 */
[----:B------:R-:W-:Y:S01]  /*0c40*/  UMOV UR6, URZ ;  /* 0x0000003f00067c82 */ /* 0x000fe20008000000 */
[----:B------:R-:W-:Y:S02]  /*0c50*/  UIMAD.WIDE UR4, UR5, -0x6db6db6d, UR4 ;  /* 0x92492493050478a5 */ /* 0x000fe4000f8e0204 */
[----:B------:R-:W-:-:S02]  /*0c60*/  UIMAD.WIDE UR6, UR7, -0x6db6db6d, UR6 ;  /* 0x92492493070678a5 */ /* 0x000fc4000f8e0206 */
[----:B------:R-:W-:Y:S02]  /*0c70*/  USHF.R.U32.HI UR4, URZ, 0x1f, UR5 ;  /* 0x0000001f3f047899 */ /* 0x000fe40008011605 */
[----:B------:R-:W-:Y:S02]  /*0c80*/  USHF.R.U32.HI UR6, URZ, 0x1f, UR7 ;  /* 0x0000001f3f067899 */ /* 0x000fe40008011607 */
[----:B------:R-:W-:Y:S02]  /*0c90*/  ULEA.HI.SX32 UR4, UR5, UR4, 0x1a ;  /* 0x0000000405047291 */ /* 0x000fe4000f8fd23f */
[----:B------:R-:W-:Y:S02]  /*0ca0*/  ULEA.HI.SX32 UR6, UR7, UR6, 0x1a ;  /* 0x0000000607067291 */ /* 0x000fe4000f8fd23f */
[----:B------:R-:W-:Y:S02]  /*0cb0*/  ULOP3.LUT UR7, UR8, 0xffff, URZ, 0xc0, !UPT ;  /* 0x0000ffff08077892 */ /* 0x000fe4000f8ec03f */
[----:B------:R-:W-:-:S04]  /*0cc0*/  UISETP.LT.AND UP0, UPT, UR4, UR6, UPT ;  /* 0x000000060400728c */ /* 0x000fc8000bf01270 */
[----:B------:R-:W-:Y:S02]  /*0cd0*/  USEL UR10, UR4, UR6, UP0 ;  /* 0x00000006040a7287 */ /* 0x000fe40008000000 */
[----:B------:R-:W-:Y:S02]  /*0ce0*/  UISETP.NE.AND UP0, UPT, UR11, URZ, UPT ;  /* 0x0000003f0b00728c */ /* 0x000fe4000bf05270 */
[----:B------:R-:W-:Y:S01]  /*0cf0*/  UISETP.GE.AND UP1, UPT, UR10, 0x1, UPT ;  /* 0x000000010a00788c */ /* 0x000fe2000bf26270 */
[----:B------:R-:W-:-:S05]  /*0d00*/  UMOV UR4, URZ ;  /* 0x0000003f00047c82 */ /* 0x000fca0008000000 */
[----:B------:R-:W-:-:S03]  /*0d10*/  PLOP3.LUT P0, PT, PT, PT, UP1, 0x80, 0x0 ;  /* 0x000000000000781c */ /* 0x000fc60003f0f018 */
[----:B------:R-:W-:-:S10]  /*0d20*/  @!UP0 ULDC UR11, c[0x0][0x9f0] ;  /* 0x00027c00000b8ab9 */ /* 0x000fd40000000800 */
[----:B------:R-:W-:Y:S05]  /*0d30*/  @!P0 BRA `(.L_x_2061) ;  /* 0x0000000000848947 */ /* 0x000fea0003800000 */
[----:B------:R-:W-:Y:S01]  /*0d40*/  MOV R3, UR11 ;  /* 0x0000000b00037c02 */ /* 0x000fe20008000f00 */
[----:B------:R-:W-:Y:S01]  /*0d50*/  UIADD3 UR6, UR11, -0x1, UR10 ;  /* 0xffffffff0b067890 */ /* 0x000fe2000fffe00a */
[----:B------:R-:W-:Y:S02]  /*0d60*/  UMOV UR4, URZ ;  /* 0x0000003f00047c82 */ /* 0x000fe40008000000 */
        /* <DEDUP_REMOVED lines=10> */
[----:B0-----:R-:W-:Y:S02]  /*0e10*/  VIADD R2, R0, 0xffffffe ;  /* 0x0ffffffe00027836 */ /* 0x001fe40000000000 */
        /* <DEDUP_REMOVED lines=19> */
.L_x_2061:
[----:B------:R-:W-:Y:S02]  /*0f50*/  UIMAD UR6, UR7, UR4, URZ ;  /* 0x00000004070672a4 */ /* 0x000fe4000f8e023f */
[----:B------:R-:W-:Y:S01]  /*0f60*/  IMAD.U32 R3, RZ, RZ, UR4 ;  /* 0x00000004ff037e24 */ /* 0x000fe2000f8e00ff */
[----:B------:R-:W-:Y:S01]  /*0f70*/  MOV R0, UR10 ;  /* 0x0000000a00007c02 */ /* 0x000fe20008000f00 */
[----:B0-----:R-:W0:Y:S01]  /*0f80*/  S2R R2, SR_TID.X ;  /* 0x0000000000027919 */ /* 0x001e220000002100 */
[----:B------:R-:W-:Y:S02]  /*0f90*/  R2UR UR5, R17 ;  /* 0x00000000110572ca */ /* 0x000fe400000e0000 */
[----:B------:R-:W-:Y:S02]  /*0fa0*/  CS2R R118, SRZ ;  /* 0x0000000000767805 */ /* 0x000fe4000001ff00 */
[----:B------:R-:W-:Y:S01]  /*0fb0*/  VIADDMNMX R0, R3, UR6, R0, PT ;  /* 0x0000000603007c46 */ /* 0x000fe2000b800100 */
[----:B------:R-:W-:Y:S01]  /*0fc0*/  IMAD.U32 R18, RZ, RZ, UR6 ;  /* 0x00000006ff127e24 */ /* 0x000fe2000f8e00ff */
[----:B------:R-:W-:-:S02]  /*0fd0*/  PLOP3.LUT P0, PT, PT, PT, PT, 0x80, 0x0 ;  /* 0x000000000000781c */ /* 0x000fc40003f0f070 */
[----:B------:R-:W-:Y:S02]  /*0fe0*/  CS2R R116, SRZ ;  /* 0x0000000000747805 */ /* 0x000fe4000001ff00 */
[----:B------:R-:W-:Y:S01]  /*0ff0*/  R2UR UR39, R0 ;  /* 0x00000000002772ca */ /* 0x000fe200000e0000 */
[----:B------:R-:W-:Y:S01]  /*1000*/  IMAD.MOV.U32 R0, RZ, RZ, RZ ;  /* 0x000000ffff007224 */ /* 0x000fe200078e00ff */
[----:B------:R-:W-:Y:S02]  /*1010*/  CS2R R114, SRZ ;  /* 0x0000000000727805 */ /* 0x000fe4000001ff00 */
[----:B------:R-:W-:Y:S02]  /*1020*/  CS2R R112, SRZ ;  /* 0x0000000000707805 */ /* 0x000fe4000001ff00 */
[----:B------:R-:W-:Y:S02]  /*1030*/  CS2R R110, SRZ ;  /* 0x00000000006e7805 */ /* 0x000fe4000001ff00 */
[----:B------:R-:W-:-:S02]  /*1040*/  CS2R R108, SRZ ;  /* 0x00000000006c7805 */ /* 0x000fc4000001ff00 */
[----:B------:R-:W-:Y:S01]  /*1050*/  CS2R R106, SRZ ;  /* 0x00000000006a7805 */ /* 0x000fe2000001ff00 */
[----:B------:R-:W-:Y:S01]  /*1060*/  UIMAD UR48, UR5, UR48, URZ ;  /* 0x00000030053072a4 */ /* 0x000fe2000f8e023f */
        /* <DEDUP_REMOVED lines=16> */
[----:B------:R-:W-:Y:S01]  /*1170*/  CS2R R76, SRZ ;  /* 0x00000000004c7805 */ /* 0x000fe2000001ff00 */
[----:B0-----:R-:W-:Y:S01]  /*1180*/  VIADD R22, R2, 0xffffff80 ;  /* 0xffffff8002167836 */ /* 0x001fe20000000000 */
[----:B------:R-:W-:Y:S02]  /*1190*/  MOV R2, RZ ;  /* 0x000000ff00027202 */ /* 0x000fe40000000f00 */
        /* <DEDUP_REMOVED lines=53> */
[----:B------:R-:W-:Y:S01]  /*14f0*/  IMAD.U32 R10, RZ, RZ, UR6 ;  /* 0x00000006ff0a7e24 */ /* 0x000fe2000f8e00ff */
[----:B------:R-:W-:Y:S01]  /*1500*/  MOV R7, UR5 ;  /* 0x0000000500077c02 */ /* 0x000fe20008000f00 */
[----:B------:R-:W-:Y:S01]  /*1510*/  IMAD.U32 R6, RZ, RZ, UR4 ;  /* 0x00000004ff067e24 */ /* 0x000fe2000f8e00ff */
[----:B------:R-:W-:Y:S01]  /*1520*/  MOV R13, RZ ;  /* 0x000000ff000d7202 */ /* 0x000fe20000000f00 */
[----:B------:R-:W-:-:S02]  /*1530*/  IMAD.U32 R11, RZ, RZ, UR7 ;  /* 0x00000007ff0b7e24 */ /* 0x000fc4000f8e00ff */
[----:B------:R-:W-:Y:S02]  /*1540*/  IMAD.MOV.U32 R8, RZ, RZ, 0x70 ;  /* 0x00000070ff087424 */ /* 0x000fe400078e00ff */
[----:B0-----:R-:W-:-:S07]  /*1550*/  IMAD.MOV.U32 R12, RZ, RZ, 0x1 ;  /* 0x00000001ff0c7424 */ /* 0x001fce00078e00ff */
[----:B------:R-:W-:-:S07]  /*1560*/  LEPC R20, `(.L_x_2063) ;  /* 0x000000001014794e */ /* 0x000fce0000000000 */
[----:B-1----:R-:W-:Y:S05]  /*1570*/  CALL.ABS.NOINC R2 ;  /* 0x0000000002007343 */ /* 0x002fea0003c00000 */
.L_x_2063:
[----:B------:R-:W-:Y:S02]  /*1580*/  R2UR UR4, R16 ;  /* 0x00000000100472ca */ /* 0x000fe400000e0000 */
[----:B------:R-:W-:-:S11]  /*1590*/  SHF.L.U32 R0, RZ, 0x1f, RZ ;  /* 0x0000001fff007819 */ /* 0x000fd600000006ff */
[----:B------:R-:W0:Y:S02]  /*15a0*/  SYNCS.PHASECHK.TRANS64.TRYWAIT P0, [UR4+0x36800], R0 ;  /* 0x03680000ff0075a7 */ /* 0x000e240008000144 */
[----:B0-----:R-:W-:Y:S05]  /*15b0*/  @!P0 BRA `(.L_x_2064) ;  /* 0x0000015000108947 */ /* 0x001fea0003800000 */
.L_x_2185:
[----:B------:R-:W2:Y:S02]  /*15c0*/  LDL R2, [R1+0xc] ;  /* 0x00000c0001027983 */ /* 0x000ea40000100800 */
[----:B--2---:R-:W-:-:S13]  /*15d0*/  R2UR UR4, R2 ;  /* 0x00000000020472ca */ /* 0x004fda00000e0000 */
[----:B------:R-:W-:-:S06]  /*15e0*/  ULOP3.LUT UR4, UR4, 0x1, URZ, 0xfc, !UPT ;  /* 0x0000000104047892 */ /* 0x000fcc000f8efc3f */
[----:B------:R-:W-:-:S05]  /*15f0*/  IMAD.U32 R2, RZ, RZ, UR4 ;  /* 0x00000004ff027e24 */ /* 0x000fca000f8e00ff */
[----:B------:R-:W-:-:S13]  /*1600*/  ISETP.NE.AND P0, PT, R2, 0x3, PT ;  /* 0x000000030200780c */ /* 0x000fda0003f05270 */
[----:B------:R-:W-:Y:S05]  /*1610*/  @!P0 BRA `(.L_x_2065) ;  /* 0x0000000000048947 */ /* 0x000fea0003800000 */
[----:B------:R-:W-:Y:S01]  /*1620*/  BPT.TRAP 0x1 ;  /* 0x000000040000795c */ /* 0x000fe20000300000 */
.L_x_2065:
[----:B------:R-:W-:-:S13]  /*1630*/  R2UR UR4, R16 ;  /* 0x00000000100472ca */ /* 0x000fda00000e0000 */
[----:B------:R1:W2:Y:S01]  /*1640*/  SYNCS.PHASECHK.TRANS64.TRYWAIT P2, [UR4+0x36830], R0 ;  /* 0x03683000ff0075a7 */ /* 0x0002a20008040144 */
[----:B------:R-:W-:Y:S05]  /*1650*/  @!P0 BRA `(.L_x_2066) ;  /* 0x0000000000048947 */ /* 0x000fea0003800000 */
[----:B------:R-:W-:Y:S01]  /*1660*/  BPT.TRAP 0x1 ;  /* 0x000000040000795c */ /* 0x000fe20000300000 */
.L_x_2066:
[----:B------:R-:W3:Y:S01]  /*1670*/  S2R R2, SR_TID.X ;  /* 0x0000000000027919 */ /* 0x000ee20000002100 */
[----:B------:R-:W-:-:S05]  /*1680*/  IMAD.U32 R4, RZ, RZ, UR36 ;  /* 0x00000024ff047e24 */ /* 0x000fca000f8e00ff */
[----:B------:R-:W-:Y:S02]  /*1690*/  LOP3.LUT R4, R4, 0x10000, RZ, 0xfc, !PT ;  /* 0x0001000004047812 */ /* 0x000fe400078efcff */
[----:B---3--:R-:W-:-:S04]  /*16a0*/  LOP3.LUT R2, R2, 0x7f, RZ, 0xc0, !PT ;  /* 0x0000007f02027812 */ /* 0x008fc800078ec0ff */
[----:B------:R-:W-:Y:S01]  /*16b0*/  ISETP.NE.AND P1, PT, R2, RZ, PT ;  /* 0x000000ff0200720c */ /* 0x000fe20003f25270 */
[----:B--2---:R-:W-:-:S12]  /*16c0*/  @P2 BRA `(.L_x_2067) ;  /* 0x00000000000c2947 */ /* 0x004fd80003800000 */
[----:B------:R-:W-:-:S13]  /*16d0*/  R2UR UR4, R16 ;  /* 0x00000000100472ca */ /* 0x000fda00000e0000 */
[----:B------:R-:W2:Y:S02]  /*16e0*/  SYNCS.PHASECHK.TRANS64.TRYWAIT P2, [UR4+0x36830], R0 ;  /* 0x03683000ff0075a7 */ /* 0x000ea40008040144 */
[----:B--2---:R-:W-:Y:S05]  /*16f0*/  @!P2 BRA `(.L_x_2068) ;  /* 0x0000014c00dca947 */ /* 0x004fea0003800000 */
.L_x_2067:
[----:B------:R-:W-:Y:S05]  /*1700*/  WARPSYNC.ALL ;  /* 0x0000000000007948 */ /* 0x000fea0003800000 */
[----:B------:R-:W-:Y:S01]  /*1710*/  IMAD.MOV.U32 R5, RZ, RZ, 0x40000040 ;  /* 0x40000040ff057424 */ /* 0x000fe200078e00ff */
        /* <DEDUP_REMOVED lines=16> */
[----:B------:R-:W-:Y:S01]  /*1820*/  R2UR UR17, R5 ;  /* 0x00000000051172ca */ /* 0x000fe200000e0000 */
[----:B------:R-:W-:Y:S01]  /*1830*/  USHF.R.U32.HI UR4, URZ, 0x4, UR4 ;  /* 0x000000043f047899 */ /* 0x000fe20008011604 */
[----:B------:R-:W-:Y:S01]  /*1840*/  R2UR UR6, R4 ;  /* 0x00000000040672ca */ /* 0x000fe200000e0000 */
[----:B------:R-:W-:Y:S01]  /*1850*/  UMOV UR27, 0x40000040 ;  /* 0x40000040001b7882 */ /* 0x000fe20000000000 */
[----:B------:R-:W-:Y:S01]  /*1860*/  UMOV UR29, 0x40000040 ;  /* 0x40000040001d7882 */ /* 0x000fe20000000000 */
[----:B------:R-:W-:Y:S01]  /*1870*/  ULOP3.LUT UR4, UR4, 0x3fff, URZ, 0xc0, !UPT ;  /* 0x00003fff04047892 */ /* 0x000fe2000f8ec03f */
[----:B------:R-:W-:Y:S01]  /*1880*/  LOP3.LUT R13, R80, 0xffffff80, RZ, 0xc0, !PT ;  /* 0xffffff80500d7812 */ /* 0x000fe200078ec0ff */
[----:B------:R-:W-:Y:S01]  /*1890*/  UMOV UR31, 0x40000040 ;  /* 0x40000040001f7882 */ /* 0x000fe20000000000 */
[----:B------:R-:W-:Y:S01]  /*18a0*/  UMOV UR33, 0x40000040 ;  /* 0x4000004000217882 */ /* 0x000fe20000000000 */
[----:B------:R-:W-:Y:S01]  /*18b0*/  ULOP3.LUT UR50, UR4, 0x10000, URZ, 0xfc, !UPT ;  /* 0x0001000004327892 */ /* 0x000fe2000f8efc3f */
[----:B------:R-:W-:Y:S01]  /*18c0*/  IADD3 R13, R22, -R13, RZ ;  /* 0x8000000d160d7210 */ /* 0x000fe20007ffe0ff */
[----:B------:R-:W-:Y:S01]  /*18d0*/  UMOV UR35, 0x40000040 ;  /* 0x4000004000237882 */ /* 0x000fe20000000000 */
[----:B------:R-:W-:Y:S01]  /*18e0*/  UMOV UR37, 0x40000040 ;  /* 0x4000004000257882 */ /* 0x000fe20000000000 */
[----:B------:R-:W-:Y:S01]  /*18f0*/  UIADD3 UR22, UR50, 0x80, URZ ;  /* 0x0000008032167890 */ /* 0x000fe2000fffe03f */
[----:B------:R-:W-:Y:S01]  /*1900*/  SHF.R.S32.HI R6, RZ, 0x1f, R13 ;  /* 0x0000001fff067819 */ /* 0x000fe2000001140d */
[----:B------:R-:W-:Y:S01]  /*1910*/  UIADD3 UR14, UR50, 0x180, URZ ;  /* 0x00000180320e7890 */ /* 0x000fe2000fffe03f */
[----:B------:R-:W-:Y:S01]  /*1920*/  LEA.HI R23, R23, R22, RZ, 0x2 ;  /* 0x0000001617177211 */ /* 0x000fe200078f10ff */
[----:B------:R-:W-:Y:S01]  /*1930*/  UMOV UR10, UR50 ;  /* 0x00000032000a7c82 */ /* 0x000fe20008000000 */
[----:B------:R-:W-:Y:S01]  /*1940*/  UIADD3 UR18, UR50, 0x200, URZ ;  /* 0x0000020032127890 */ /* 0x000fe2000fffe03f */
[----:B------:R-:W-:Y:S01]  /*1950*/  HGMMA.64x16x16.F32.BF16 R72, gdesc[UR8], RZ, !UPT, gsb0 ;  /* 0x00200000084879f0 */ /* 0x000fe2000c0018ff */
[----:B------:R-:W-:Y:S01]  /*1960*/  R2UR UR8, R4 ;  /* 0x00000000040872ca */ /* 0x000fe200000e0000 */
[----:B------:R-:W-:Y:S01]  /*1970*/  UIADD3 UR10, UR50, 0x100, URZ ;  /* 0x00000100320a7890 */ /* 0x000fe2000fffe03f */
[----:B------:R-:W-:Y:S01]  /*1980*/  R2UR UR9, R5 ;  /* 0x00000000050972ca */ /* 0x000fe200000e0000 */
[----:B------:R-:W-:Y:S01]  /*1990*/  UMOV UR11, 0x40000040 ;  /* 0x40000040000b7882 */ /* 0x000fe20000000000 */
[----:B------:R-:W-:Y:S01]  /*19a0*/  UIADD3 UR4, UR6, 0x2, URZ ;  /* 0x0000000206047890 */ /* 0x000fe2000fffe03f */
[CC--:B------:R-:W-:Y:S01]  /*19b0*/  LEA.HI R10, R6.reuse, R13.reuse, RZ, 0x2 ;  /* 0x0000000d060a7211 */ /* 0x0c0fe200078f10ff */
[----:B------:R-:W-:Y:S01]  /*19c0*/  UIADD3 UR7, UR50, 0x2, URZ ;  /* 0x0000000232077890 */ /* 0x000fe2000fffe03f */
[----:B------:R-:W-:Y:S01]  /*19d0*/  LEA.HI R12, R6, R13, RZ, 0x5 ;  /* 0x0000000d060c7211 */ /* 0x000fe200078f28ff */
[----:B------:R-:W-:Y:S01]  /*19e0*/  UIADD3 UR24, UR6, 0x404, URZ ;  /* 0x0000040406187890 */ /* 0x000fe2000fffe03f */
[----:B------:R-:W-:Y:S01]  /*19f0*/  SHF.R.S32.HI R6, RZ, 0x2, R10 ;  /* 0x00000002ff067819 */ /* 0x000fe2000001140a */
[----:B------:R-:W-:Y:S01]  /*1a00*/  UIADD3 UR26, UR50, 0x384, URZ ;  /* 0x00000384321a7890 */ /* 0x000fe2000fffe03f */
[----:B------:R-:W-:Y:S01]  /*1a10*/  LOP3.LUT R23, R23, 0xfffffffc, RZ, 0xc0, !PT ;  /* 0xfffffffc17177812 */ /* 0x000fe200078ec0ff */
[----:B------:R-:W-:Y:S01]  /*1a20*/  UIADD3 UR28, UR6, 0x406, URZ ;  /* 0x00000406061c7890 */ /* 0x000fe2000fffe03f */
[----:B------:R-:W-:Y:S01]  /*1a30*/  SHF.R.S32.HI R12, RZ, 0x5, R12 ;  /* 0x00000005ff0c7819 */ /* 0x000fe2000001140c */
[----:B------:R-:W-:-:S02]  /*1a40*/  UIADD3 UR30, UR50, 0x386, URZ ;  /* 0x00000386321e7890 */ /* 0x000fc4000fffe03f */
[----:B------:R-:W-:Y:S01]  /*1a50*/  IMAD.U32 R9, RZ, RZ, UR50 ;  /* 0x00000032ff097e24 */ /* 0x000fe2000f8e00ff */
[----:B------:R-:W-:Y:S01]  /*1a60*/  UIADD3 UR32, UR6, 0x800, URZ ;  /* 0x0000080006207890 */ /* 0x000fe2000fffe03f */
[----:B------:R-:W-:Y:S01]  /*1a70*/  LEA R12, R12, UR38, 0x4 ;  /* 0x000000260c0c7c11 */ /* 0x000fe2000f8e20ff */
[----:B------:R-:W-:Y:S01]  /*1a80*/  UIADD3 UR34, UR50, 0x700, URZ ;  /* 0x0000070032227890 */ /* 0x000fe2000fffe03f */
[----:B------:R-:W-:Y:S01]  /*1a90*/  CS2R R118, SRZ ;  /* 0x0000000000767805 */ /* 0x000fe2000001ff00 */
[----:B------:R-:W-:Y:S01]  /*1aa0*/  UIADD3 UR36, UR6, 0x802, URZ ;  /* 0x0000080206247890 */ /* 0x000fe2000fffe03f */
[----:B------:R-:W-:Y:S01]  /*1ab0*/  CS2R R116, SRZ ;  /* 0x0000000000747805 */ /* 0x000fe2000001ff00 */
[----:B------:R-:W-:Y:S01]  /*1ac0*/  UIADD3 UR42, UR50, 0x702, URZ ;  /* 0x00000702322a7890 */ /* 0x000fe2000fffe03f */
[----:B------:R-:W-:Y:S01]  /*1ad0*/  CS2R R114, SRZ ;  /* 0x0000000000727805 */ /* 0x000fe2000001ff00 */
[----:B------:R-:W-:Y:S01]  /*1ae0*/  UMOV UR41, UR37 ;  /* 0x0000002500297c82 */ /* 0x000fe20008000000 */
[----:B------:R-:W-:Y:S01]  /*1af0*/  UMOV UR43, 0x40000040 ;  /* 0x40000040002b7882 */ /* 0x000fe20000000000 */
[----:B------:R-:W-:Y:S01]  /*1b00*/  UIADD3 UR44, UR6, 0x806, URZ ;  /* 0x00000806062c7890 */ /* 0x000fe2000fffe03f */
[----:B------:R-:W-:Y:S01]  /*1b10*/  CS2R R112, SRZ ;  /* 0x0000000000707805 */ /* 0x000fe2000001ff00 */
[----:B------:R-:W-:Y:S01]  /*1b20*/  UMOV UR40, UR36 ;  /* 0x0000002400287c82 */ /* 0x000fe20008000000 */
[----:B------:R-:W-:Y:S01]  /*1b30*/  UIADD3 UR46, UR50, 0x706, URZ ;  /* 0x00000706322e7890 */ /* 0x000fe2000fffe03f */
[----:B------:R-:W-:Y:S01]  /*1b40*/  CS2R R110, SRZ ;  /* 0x00000000006e7805 */ /* 0x000fe2000001ff00 */
[----:B------:R-:W-:Y:S01]  /*1b50*/  UMOV UR45, 0x40000040 ;  /* 0x40000040002d7882 */ /* 0x000fe20000000000 */
[----:B------:R-:W-:Y:S01]  /*1b60*/  UMOV UR47, 0x40000040 ;  /* 0x40000040002f7882 */ /* 0x000fe20000000000 */
[----:B------:R-:W-:Y:S01]  /*1b70*/  UMOV UR60, URZ ;  /* 0x0000003f003c7c82 */ /* 0x000fe20008000000 */
[----:B------:R-:W-:-:S02]  /*1b80*/  CS2R R108, SRZ ;  /* 0x00000000006c7805 */ /* 0x000fc4000001ff00 */
[----:B------:R-:W-:Y:S01]  /*1b90*/  CS2R R106, SRZ ;  /* 0x00000000006a7805 */ /* 0x000fe2000001ff00 */
        /* <DEDUP_REMOVED lines=24> */
[----:B------:R-:W-:Y:S02]  /*1d20*/  UIADD3 UR16, UR50, 0x6, URZ ;  /* 0x0000000632107890 */ /* 0x000fe4000fffe03f */
[----:B------:R-:W-:Y:S01]  /*1d30*/  UIADD3 UR18, UR50, 0x380, URZ ;  /* 0x0000038032127890 */ /* 0x000fe2000fffe03f */
[----:B------:R-:W-:Y:S01]  /*1d40*/  UMOV UR17, 0x40000040 ;  /* 0x4000004000117882 */ /* 0x000fe20000000000 */
        /* <DEDUP_REMOVED lines=69> */
[----:B------:R-:W-:Y:S01]  /*21a0*/  UMOV UR11, 0x40000040 ;  /* 0x40000040000b7882 */ /* 0x000fe20000000000 */
        /* <DEDUP_REMOVED lines=31> */
[----:B------:R-:W-:Y:S01]  /*23a0*/  UMOV UR14, UR16 ;  /* 0x00000010000e7c82 */ /* 0x000fe20008000000 */
        /* <DEDUP_REMOVED lines=50> */
[----:B------:R-:W-:Y:S01]  /*26d0*/  UIADD3 UR14, UR39, -0x2, URZ ;  /* 0xfffffffe270e7890 */ /* 0x000fe2000fffe03f */
        /* <DEDUP_REMOVED lines=238> */
[----:B------:R-:W-:Y:S02]  /*35c0*/  UMOV UR10, 0xffffff90 ;  /* 0xffffff90000a7882 */ /* 0x000fe40000000000 */
[----:B------:R-:W-:Y:S01]  /*35d0*/  UIMAD UR10, UR39, UR10, 0x71 ;  /* 0x00000071270a74a4 */ /* 0x000fe2000f8e020a */
        /* <DEDUP_REMOVED lines=36> */
[----:B------:R-:W-:Y:S02]  /*3820*/  ULDC UR7, c[0x0][0x448] ;  /* 0x0001120000077ab9 */ /* 0x000fe40000000800 */
[----:B------:R-:W-:-:S06]  /*3830*/  UISETP.NE.AND UP0, UPT, UR7, 0x1, UPT ;  /* 0x000000010700788c */ /* 0x000fcc000bf05270 */
[----:B------:R-:W-:-:S05]  /*3840*/  PLOP3.LUT P2, PT, PT, PT, UP0, 0x80, 0x0 ;  /* 0x000000000000781c */ /* 0x000fca0003f4f008 */
[----:B------:R-:W-:Y:S01]  /*3850*/  @UP0 ULDC UR7, c[0x0][0x44c] ;  /* 0x0001130000070ab9 */ /* 0x000fe20000000800 */
[----:B------:R-:W-:Y:S01]  /*3860*/  @UP0 ULDC UR11, c[0x0][0x450] ;  /* 0x00011400000b0ab9 */ /* 0x000fe20000000800 */
[----:B------:R-:W-:Y:S02]  /*3870*/  WARPGROUP.DEPBAR.LE gsb0, 0x0 ;  /* 0x00008000000079c5 */ /* 0x000fe40000010000 */
[----:B------:R-:W-:-:S06]  /*3880*/  WARPGROUP.ARRIVE ;  /* 0x00000000000079c5 */ /* 0x000fcc0000000000 */
[----:B------:R-:W-:Y:S01]  /*3890*/  HGMMA.64x16x16.F32.BF16 R32, gdesc[UR40], R32, gsb0 ;  /* 0x00200000282079f0 */ /* 0x000fe20008001820 */
[----:B------:R-:W-:Y:S01]  /*38a0*/  UMOV UR42, UR6 ;  /* 0x00000006002a7c82 */ /* 0x000fe20008000000 */
[----:B------:R-:W-:Y:S01]  /*38b0*/  UMOV UR43, 0x40000040 ;  /* 0x40000040002b7882 */ /* 0x000fe20000000000 */
[----:B------:R-:W-:Y:S01]  /*38c0*/  ULDC UR6, c[0x0][0x9d8] ;  /* 0x0002760000067ab9 */ /* 0x000fe20000000800 */
        /* <DEDUP_REMOVED lines=14> */
[----:B0-----:R-:W-:Y:S01]  /*39b0*/  FMUL.FTZ R3, R77, UR6 ;  /* 0x000000064d037c20 */ /* 0x001fe20008410000 */
[----:B------:R-:W-:Y:S01]  /*39c0*/  HGMMA.64x16x16.F32.BF16 R64, gdesc[UR44], R64, gsb0 ;  /* 0x002000002c4079f0 */ /* 0x000fe20008001840 */
[----:B------:R-:W-:Y:S01]  /*39d0*/  UIADD3 UR46, UR50, 0x806, URZ ;  /* 0x00000806322e7890 */ /* 0x000fe2000fffe03f */
[----:B------:R-:W0:Y:S01]  /*39e0*/  MUFU.TANH R74, R74 ;  /* 0x0000004a004a7308 */ /* 0x000e220000002400 */
[----:B------:R-:W-:Y:S01]  /*39f0*/  UMOV UR47, 0x40000040 ;  /* 0x40000040002f7882 */ /* 0x000fe20000000000 */
[----:B------:R-:W-:Y:S01]  /*3a00*/  FMUL.FTZ R2, R73, UR6 ;  /* 0x0000000649027c20 */ /* 0x000fe20008410000 */
[----:B-1----:R-:W-:Y:S01]  /*3a10*/  FMUL.FTZ R0, R72, UR6 ;  /* 0x0000000648007c20 */ /* 0x002fe20008410000 */
[----:B------:R-:W-:-:S04]  /*3a20*/  FMUL.FTZ R7, R76, UR6 ;  /* 0x000000064c077c20 */ /* 0x000fc80008410000 */
[----:B------:R-:W1:Y:S08]  /*3a30*/  MUFU.TANH R75, R75 ;  /* 0x0000004b004b7308 */ /* 0x000e700000002400 */
[----:B------:R-:W2:Y:S08]  /*3a40*/  MUFU.TANH R78, R78 ;  /* 0x0000004e004e7308 */ /* 0x000eb00000002400 */
[----:B------:R-:W3:Y:S08]  /*3a50*/  MUFU.TANH R79, R79 ;  /* 0x0000004f004f7308 */ /* 0x000ef00000002400 */
[----:B------:R-:W-:Y:S08]  /*3a60*/  MUFU.TANH R0, R0 ;  /* 0x0000000000007308 */ /* 0x000ff00000002400 */
[----:B------:R-:W-:Y:S08]  /*3a70*/  MUFU.TANH R2, R2 ;  /* 0x0000000200027308 */ /* 0x000ff00000002400 */
[----:B------:R-:W-:Y:S01]  /*3a80*/  MUFU.TANH R7, R7 ;  /* 0x0000000700077308 */ /* 0x000fe20000002400 */
[----:B------:R-:W-:-:S02]  /*3a90*/  WARPGROUP.DEPBAR.LE gsb0, 0x0 ;  /* 0x00008000000079c5 */ /* 0x000fc40000010000 */
[----:B------:R-:W-:Y:S01]  /*3aa0*/  WARPGROUP.ARRIVE ;  /* 0x00000000000079c5 */ /* 0x000fe20000000000 */
[----:B------:R-:W-:Y:S01]  /*3ab0*/  FMUL.FTZ R11, R64, UR6 ;  /* 0x00000006400b7c20 */ /* 0x000fe20008410000 */
[----:B------:R-:W-:Y:S01]  /*3ac0*/  IMAD.IADD R64, R22, 0x1, -R23 ;  /* 0x0000000116407824 */ /* 0x000fe200078e0a17 */
[----:B------:R-:W-:Y:S01]  /*3ad0*/  LEA.HI R23, R81, R81, RZ, 0x1 ;  /* 0x0000005151177211 */ /* 0x000fe200078f08ff */
[----:B------:R-:W-:Y:S01]  /*3ae0*/  FMUL.FTZ R14, R69, UR6 ;  /* 0x00000006450e7c20 */ /* 0x000fe20008410000 */
[----:B------:R-:W-:Y:S01]  /*3af0*/  FMUL.FTZ R15, R68, UR6 ;  /* 0x00000006440f7c20 */ /* 0x000fe20008410000 */
[----:B------:R-:W-:Y:S01]  /*3b00*/  HGMMA.64x16x16.F32.BF16 R56, gdesc[UR44], R56, gsb0 ;  /* 0x002000002c3879f0 */ /* 0x000fe20008001838 */
[----:B------:R-:W-:Y:S01]  /*3b10*/  UIADD3 UR46, UR50, 0x886, URZ ;  /* 0x00000886322e7890 */ /* 0x000fe2000fffe03f */
[----:B------:R-:W-:Y:S01]  /*3b20*/  FMUL.FTZ R66, R66, UR6 ;  /* 0x0000000642427c20 */ /* 0x000fe20008410000 */
[----:B------:R-:W-:Y:S01]  /*3b30*/  UMOV UR47, 0x40000040 ;  /* 0x40000040002f7882 */ /* 0x000fe20000000000 */
[----:B------:R-:W-:Y:S01]  /*3b40*/  FMUL.FTZ R67, R67, UR6 ;  /* 0x0000000643437c20 */ /* 0x000fe20008410000 */
[----:B------:R-:W-:Y:S01]  /*3b50*/  FMUL.FTZ R70, R70, UR6 ;  /* 0x0000000646467c20 */ /* 0x000fe20008410000 */
[----:B------:R-:W-:Y:S01]  /*3b60*/  FMUL.FTZ R71, R71, UR6 ;  /* 0x0000000647477c20 */ /* 0x000fe20008410000 */
[----:B------:R-:W-:Y:S01]  /*3b70*/  FMUL.FTZ R8, R65, UR6 ;  /* 0x0000000641087c20 */ /* 0x000fe20008410000 */
[----:B------:R-:W4:Y:S08]  /*3b80*/  MUFU.TANH R66, R66 ;  /* 0x0000004200427308 */ /* 0x000f300000002400 */
[----:B------:R-:W5:Y:S08]  /*3b90*/  MUFU.TANH R67, R67 ;  /* 0x0000004300437308 */ /* 0x000f700000002400 */
[----:B------:R-:W5:Y:S08]  /*3ba0*/  MUFU.TANH R70, R70 ;  /* 0x0000004600467308 */ /* 0x000f700000002400 */
[----:B------:R-:W5:Y:S08]  /*3bb0*/  MUFU.TANH R65, R71 ;  /* 0x0000004700417308 */ /* 0x000f700000002400 */
[----:B------:R-:W-:Y:S08]  /*3bc0*/  MUFU.TANH R3, R3 ;  /* 0x0000000300037308 */ /* 0x000ff00000002400 */
[----:B------:R-:W-:Y:S01]  /*3bd0*/  MUFU.TANH R11, R11 ;  /* 0x0000000b000b7308 */ /* 0x000fe20000002400 */
[----:B------:R-:W-:-:S02]  /*3be0*/  WARPGROUP.DEPBAR.LE gsb0, 0x0 ;  /* 0x00008000000079c5 */ /* 0x000fc40000010000 */
[----:B------:R-:W-:Y:S01]  /*3bf0*/  WARPGROUP.ARRIVE ;  /* 0x00000000000079c5 */ /* 0x000fe20000000000 */
[----:B------:R-:W-:Y:S01]  /*3c00*/  FMUL.FTZ R20, R57, UR6 ;  /* 0x0000000639147c20 */ /* 0x000fe20008410000 */
[----:B------:R-:W-:Y:S01]  /*3c10*/  SHF.R.S32.HI R57, RZ, 0x1f, R10 ;  /* 0x0000001fff397819 */ /* 0x000fe2000001140a */
[----:B------:R-:W-:Y:S01]  /*3c20*/  FMUL.FTZ R59, R59, UR6 ;  /* 0x000000063b3b7c20 */ /* 0x000fe20008410000 */
[----:B------:R-:W-:Y:S01]  /*3c30*/  FMUL.FTZ R21, R56, UR6 ;  /* 0x0000000638157c20 */ /* 0x000fe20008410000 */
[----:B------:R-:W-:Y:S01]  /*3c40*/  LOP3.LUT R56, R23, 0x3fffffe, RZ, 0xc0, !PT ;  /* 0x03fffffe17387812 */ /* 0x000fe200078ec0ff */
[----:B------:R-:W-:Y:S01]  /*3c50*/  HGMMA.64x16x16.F32.BF16 R48, gdesc[UR44], R48, gsb0 ;  /* 0x002000002c3079f0 */ /* 0x000fe20008001830 */
[----:B------:R-:W-:Y:S01]  /*3c60*/  UIADD3 UR46, UR50, 0x906, URZ ;  /* 0x00000906322e7890 */ /* 0x000fe2000fffe03f */
[-C--:B------:R-:W-:Y:S01]  /*3c70*/  LEA.HI R57, R57, R6.reuse, RZ, 0x3 ;  /* 0x0000000639397211 */ /* 0x080fe200078f18ff */
[----:B------:R-:W-:Y:S01]  /*3c80*/  UMOV UR47, 0x40000040 ;  /* 0x40000040002f7882 */ /* 0x000fe20000000000 */
[----:B------:R0:W-:Y:S01]  /*3c90*/  MUFU.TANH R69, R59 ;  /* 0x0000003b00457308 */ /* 0x0001e20000002400 */
[----:B------:R-:W-:Y:S01]  /*3ca0*/  IMAD.IADD R56, R81, 0x1, -R56 ;  /* 0x0000000151387824 */ /* 0x000fe200078e0a38 */
[----:B------:R-:W-:Y:S01]  /*3cb0*/  LOP3.LUT R57, R57, 0xfffffff8, RZ, 0xc0, !PT ;  /* 0xfffffff839397812 */ /* 0x000fe200078ec0ff */
[----:B------:R-:W-:Y:S01]  /*3cc0*/  FMUL.FTZ R58, R58, UR6 ;  /* 0x000000063a3a7c20 */ /* 0x000fe20008410000 */
[----:B------:R-:W-:Y:S01]  /*3cd0*/  LOP3.LUT R10, R10, 0x7ffffffc, RZ, 0xc0, !PT ;  /* 0x7ffffffc0a0a7812 */ /* 0x000fe200078ec0ff */
[----:B------:R-:W-:Y:S01]  /*3ce0*/  FMUL.FTZ R22, R60, UR6 ;  /* 0x000000063c167c20 */ /* 0x000fe20008410000 */
[----:B------:R-:W-:Y:S01]  /*3cf0*/  FMUL.FTZ R23, R61, UR6 ;  /* 0x000000063d177c20 */ /* 0x000fe20008410000 */
[----:B------:R-:W-:Y:S01]  /*3d00*/  FMUL.FTZ R63, R63, UR6 ;  /* 0x000000063f3f7c20 */ /* 0x000fe20008410000 */
[----:B------:R1:W5:Y:S01]  /*3d10*/  MUFU.TANH R68, R58 ;  /* 0x0000003a00447308 */ /* 0x0003620000002400 */
[----:B0-----:R-:W-:Y:S01]  /*3d20*/  IADD3 R59, R12, R6, -R57 ;  /* 0x000000060c3b7210 */ /* 0x001fe20007ffe839 */
[----:B------:R-:W-:Y:S01]  /*3d30*/  IMAD.IADD R13, R13, 0x1, -R10 ;  /* 0x000000010d0d7824 */ /* 0x000fe200078e0a0a */
[----:B------:R-:W-:Y:S01]  /*3d40*/  LEA.HI R6, R64, R64, RZ, 0x1 ;  /* 0x0000004040067211 */ /* 0x000fe200078f08ff */
[----:B------:R-:W-:-:S02]  /*3d50*/  FMUL.FTZ R62, R62, UR6 ;  /* 0x000000063e3e7c20 */ /* 0x000fc40008410000 */
[----:B------:R-:W-:Y:S01]  /*3d60*/  IMAD R59, R56, 0x40, R59 ;  /* 0x00000040383b7824 */ /* 0x000fe200078e023b */
[----:B------:R-:W-:Y:S01]  /*3d70*/  LOP3.LUT R57, R6, 0x1ffffffe, RZ, 0xc0, !PT ;  /* 0x1ffffffe06397812 */ /* 0x000fe200078ec0ff */
[----:B------:R-:W-:Y:S04]  /*3d80*/  MUFU.TANH R73, R63 ;  /* 0x0000003f00497308 */ /* 0x000fe80000002400 */
[----:B------:R-:W-:Y:S02]  /*3d90*/  IMAD.IADD R12, R64, 0x1, -R57 ;  /* 0x00000001400c7824 */ /* 0x000fe400078e0a39 */
[----:B------:R-:W-:Y:S02]  /*3da0*/  IMAD.U32 R57, RZ, RZ, UR48 ;  /* 0x00000030ff397e24 */ /* 0x000fe4000f8e00ff */
[----:B------:R-:W0:Y:S01]  /*3db0*/  MUFU.TANH R62, R62 ;  /* 0x0000003e003e7308 */ /* 0x000e220000002400 */
[----:B------:R-:W-:-:S05]  /*3dc0*/  LEA R12, R12, R59, 0x3 ;  /* 0x0000003b0c0c7211 */ /* 0x000fca00078e18ff */
[----:B------:R-:W-:Y:S01]  /*3dd0*/  @P2 IMAD.HI.U32 R6, R12, UR7, RZ ;  /* 0x000000070c062c27 */ /* 0x000fe2000f8e00ff */
[----:B------:R-:W-:Y:S01]  /*3de0*/  @UP0 ULDC UR7, c[0x0][0x450] ;  /* 0x0001140000070ab9 */ /* 0x000fe20000000800 */
[----:B------:R-:W-:Y:S08]  /*3df0*/  MUFU.TANH R8, R8 ;  /* 0x0000000800087308 */ /* 0x000ff00000002400 */
[----:B------:R-:W-:Y:S01]  /*3e00*/  MUFU.TANH R15, R15 ;  /* 0x0000000f000f7308 */ /* 0x000fe20000002400 */
[----:B------:R-:W-:-:S02]  /*3e10*/  WARPGROUP.DEPBAR.LE gsb0, 0x0 ;  /* 0x00008000000079c5 */ /* 0x000fc40000010000 */
[----:B------:R-:W-:Y:S01]  /*3e20*/  WARPGROUP.ARRIVE ;  /* 0x00000000000079c5 */ /* 0x000fe20000000000 */
[----:B------:R-:W-:Y:S01]  /*3e30*/  FMUL.FTZ R56, R48, UR6 ;  /* 0x0000000630387c20 */ /* 0x000fe20008410000 */
[----:B------:R-:W-:Y:S01]  /*3e40*/  FMUL.FTZ R48, R49, UR6 ;  /* 0x0000000631307c20 */ /* 0x000fe20008410000 */
[----:B------:R-:W-:Y:S01]  /*3e50*/  IMAD.MOV.U32 R49, RZ, RZ, R12 ;  /* 0x000000ffff317224 */ /* 0x000fe200078e000c */
[----:B------:R-:W-:Y:S01]  /*3e60*/  @P2 SHF.R.U32.HI R49, RZ, UR7, R6 ;  /* 0x00000007ff312c19 */ /* 0x000fe20008011606 */
[----:B------:R-:W-:Y:S01]  /*3e70*/  UIMAD UR7, UR39, -0x70, UR48 ;  /* 0xffffff90270778a4 */ /* 0x000fe2000f8e0230 */
[----:B------:R-:W-:Y:S01]  /*3e80*/  HGMMA.64x16x16.F32.BF16 R40, gdesc[UR44], R40, gsb0 ;  /* 0x002000002c2879f0 */ /* 0x000fe20008001828 */
[----:B------:R-:W-:Y:S01]  /*3e90*/  UIADD3 UR46, UR50, 0x986, URZ ;  /* 0x00000986322e7890 */ /* 0x000fe2000fffe03f */
[----:B------:R-:W-:Y:S01]  /*3ea0*/  FMUL.FTZ R50, R50, UR6 ;  /* 0x0000000632327c20 */ /* 0x000fe20008410000 */
[----:B------:R-:W-:Y:S01]  /*3eb0*/  UMOV UR47, 0x40000040 ;  /* 0x40000040002f7882 */ /* 0x000fe20000000000 */
[----:B-1----:R-:W1:Y:S01]  /*3ec0*/  SHFL.IDX PT, R58, R49, 0x1, 0x1c1f ;  /* 0x003c1f00313a7f89 */ /* 0x002e6200000e0000 */
[----:B------:R-:W-:Y:S01]  /*3ed0*/  UIADD3 UR7, UR7, 0x70, URZ ;  /* 0x0000007007077890 */ /* 0x000fe2000fffe03f */
[----:B------:R-:W-:Y:S01]  /*3ee0*/  IMAD.U32 R6, RZ, RZ, UR10 ;  /* 0x0000000aff067e24 */ /* 0x000fe2000f8e00ff */
[----:B------:R2:W0:Y:S01]  /*3ef0*/  MUFU.TANH R60, R50 ;  /* 0x00000032003c7308 */ /* 0x0004220000002400 */
[----:B------:R-:W-:Y:S01]  /*3f00*/  ULDC UR10, c[0x0][0x288] ;  /* 0x0000a200000a7ab9 */ /* 0x000fe20000000800 */
[----:B------:R-:W-:Y:S01]  /*3f10*/  FMUL.FTZ R51, R51, UR6 ;  /* 0x0000000633337c20 */ /* 0x000fe20008410000 */
[----:B------:R-:W-:-:S02]  /*3f20*/  IMAD R6, R13, -0x2, R6 ;  /* 0xfffffffe0d067824 */ /* 0x000fc400078e0206 */
[----:B------:R-:W-:Y:S01]  /*3f30*/  FMUL.FTZ R54, R54, UR6 ;  /* 0x0000000636367c20 */ /* 0x000fe20008410000 */
[----:B------:R-:W-:Y:S01]  /*3f40*/  FMUL.FTZ R55, R55, UR6 ;  /* 0x0000000637377c20 */ /* 0x000fe20008410000 */
[----:B------:R-:W-:Y:S01]  /*3f50*/  FMUL.FTZ R52, R52, UR6 ;  /* 0x0000000634347c20 */ /* 0x000fe20008410000 */
[----:B------:R-:W-:Y:S01]  /*3f60*/  FMUL.FTZ R53, R53, UR6 ;  /* 0x0000000635357c20 */ /* 0x000fe20008410000 */
[----:B------:R-:W-:Y:S01]  /*3f70*/  IADD3 R57, R6, -UR10, R57 ;  /* 0x8000000a06397c10 */ /* 0x000fe2000fffe039 */
[----:B------:R3:W0:Y:S01]  /*3f80*/  MUFU.TANH R77, R51 ;  /* 0x00000033004d7308 */ /* 0x0006220000002400 */
[----:B--2---:R-:W-:Y:S01]  /*3f90*/  MOV R50, UR7 ;  /* 0x0000000700327c02 */ /* 0x004fe20008000f00 */
[----:B------:R-:W-:-:S04]  /*3fa0*/  ULDC UR7, c[0x0][0x988] ;  /* 0x0002620000077ab9 */ /* 0x000fc80000000800 */
[----:B------:R-:W-:Y:S02]  /*3fb0*/  IMAD R50, R13, -0x2, R50 ;  /* 0xfffffffe0d327824 */ /* 0x000fe400078e0232 */
[----:B------:R2:W0:Y:S03]  /*3fc0*/  MUFU.TANH R10, R54 ;  /* 0x00000036000a7308 */ /* 0x0004260000002400 */
[----:B-1----:R-:W-:-:S04]  /*3fd0*/  VIADDMNMX R58, R58, R57, R50, PT ;  /* 0x000000393a3a7246 */ /* 0x002fc80003800132 */
[C---:B------:R-:W-:Y:S01]  /*3fe0*/  ISETP.GT.AND P5, PT, R58.reuse, RZ, PT ;  /* 0x000000ff3a00720c */ /* 0x040fe20003fa4270 */
[----:B------:R1:W0:Y:S01]  /*3ff0*/  MUFU.TANH R81, R55 ;  /* 0x0000003700517308 */ /* 0x0002220000002400 */
[C---:B------:R-:W-:Y:S02]  /*4000*/  ISETP.GT.AND P6, PT, R58.reuse, 0x1, PT ;  /* 0x000000013a00780c */ /* 0x040fe40003fc4270 */
[----:B------:R-:W-:Y:S02]  /*4010*/  ISETP.GT.AND P4, PT, R58, 0x8, PT ;  /* 0x000000083a00780c */ /* 0x000fe40003f84270 */
[----:B---3--:R-:W-:Y:S02]  /*4020*/  FSEL R51, R74, -INF , P5 ;  /* 0xff8000004a337808 */ /* 0x008fe40002800000 */
[----:B--2---:R-:W-:Y:S01]  /*4030*/  FSEL R54, R75, -INF , P6 ;  /* 0xff8000004b367808 */ /* 0x004fe20003000000 */
[----:B------:R-:W-:Y:S01]  /*4040*/  MUFU.TANH R14, R14 ;  /* 0x0000000e000e7308 */ /* 0x000fe20000002400 */
[----:B------:R-:W-:-:S02]  /*4050*/  ISETP.GT.AND P3, PT, R58, 0x9, PT ;  /* 0x000000093a00780c */ /* 0x000fc40003f64270 */
[----:B-1----:R-:W-:Y:S02]  /*4060*/  FSEL R55, R78, -INF , P4 ;  /* 0xff8000004e377808 */ /* 0x002fe40002000000 */
[----:B------:R-:W-:Y:S02]  /*4070*/  FMNMX.FTZ R6, R51, R54, !PT ;  /* 0x0000003633067209 */ /* 0x000fe40007810000 */
[C---:B------:R-:W-:Y:S01]  /*4080*/  ISETP.GT.AND P5, PT, R58.reuse, 0x10, PT ;  /* 0x000000103a00780c */ /* 0x040fe20003fa4270 */
[----:B------:R-:W-:Y:S01]  /*4090*/  MUFU.TANH R21, R21 ;  /* 0x0000001500157308 */ /* 0x000fe20000002400 */
[----:B------:R-:W-:Y:S01]  /*40a0*/  FSEL R59, R79, -INF , P3 ;  /* 0xff8000004f3b7808 */ /* 0x000fe20001800000 */
[----:B------:R-:W-:Y:S02]  /*40b0*/  WARPGROUP.DEPBAR.LE gsb0, 0x0 ;  /* 0x00008000000079c5 */ /* 0x000fe40000010000 */
[----:B------:R-:W-:Y:S01]  /*40c0*/  WARPGROUP.ARRIVE ;  /* 0x00000000000079c5 */ /* 0x000fe20000000000 */
[----:B------:R-:W-:Y:S01]  /*40d0*/  FMNMX.FTZ R6, R55, R6, !PT ;  /* 0x0000000637067209 */ /* 0x000fe20007810000 */
[----:B------:R-:W-:Y:S01]  /*40e0*/  FMUL.FTZ R43, R43, UR6 ;  /* 0x000000062b2b7c20 */ /* 0x000fe20008410000 */
[----:B------:R-:W-:Y:S01]  /*40f0*/  ISETP.GT.AND P3, PT, R58, 0x11, PT ;  /* 0x000000113a00780c */ /* 0x000fe20003f64270 */
[----:B------:R-:W-:Y:S01]  /*4100*/  FMUL.FTZ R42, R42, UR6 ;  /* 0x000000062a2a7c20 */ /* 0x000fe20008410000 */
[----:B----4-:R-:W-:Y:S01]  /*4110*/  FSEL R61, R66, -INF , P5 ;  /* 0xff800000423d7808 */ /* 0x010fe20002800000 */
[----:B------:R-:W-:Y:S01]  /*4120*/  HGMMA.64x16x16.F32.BF16 R32, gdesc[UR44], R32, gsb0 ;  /* 0x002000002c2079f0 */ /* 0x000fe20008001820 */
[----:B------:R-:W-:Y:S01]  /*4130*/  UIADD3 UR46, UR50, 0xa06, URZ ;  /* 0x00000a06322e7890 */ /* 0x000fe2000fffe03f */
[----:B------:R-:W-:Y:S01]  /*4140*/  FMNMX.FTZ R6, R59, R6, !PT ;  /* 0x000000063b067209 */ /* 0x000fe20007810000 */
[----:B------:R-:W-:Y:S01]  /*4150*/  UMOV UR47, 0x40000040 ;  /* 0x40000040002f7882 */ /* 0x000fe20000000000 */
[----:B------:R-:W-:Y:S01]  /*4160*/  ISETP.GT.AND P4, PT, R58, 0x18, PT ;  /* 0x000000183a00780c */ /* 0x000fe20003f84270 */
[----:B------:R1:W-:Y:S01]  /*4170*/  MUFU.TANH R85, R43 ;  /* 0x0000002b00557308 */ /* 0x0003e20000002400 */
[----:B-----5:R-:W-:Y:S01]  /*4180*/  FSEL R63, R67, -INF , P3 ;  /* 0xff800000433f7808 */ /* 0x020fe20001800000 */
[----:B------:R-:W-:Y:S01]  /*4190*/  FMUL.FTZ R46, R46, UR6 ;  /* 0x000000062e2e7c20 */ /* 0x000fe20008410000 */
[----:B------:R-:W-:Y:S01]  /*41a0*/  FMNMX.FTZ R6, R61, R6, !PT ;  /* 0x000000063d067209 */ /* 0x000fe20007810000 */
[----:B------:R-:W-:Y:S01]  /*41b0*/  FMUL.FTZ R47, R47, UR6 ;  /* 0x000000062f2f7c20 */ /* 0x000fe20008410000 */
[----:B------:R-:W-:Y:S01]  /*41c0*/  ISETP.GT.AND P3, PT, R58, 0x19, PT ;  /* 0x000000193a00780c */ /* 0x000fe20003f64270 */
[----:B------:R-:W-:Y:S01]  /*41d0*/  FMUL.FTZ R40, R40, UR6 ;  /* 0x0000000628287c20 */ /* 0x000fe20008410000 */
[----:B------:R-:W-:Y:S01]  /*41e0*/  FMNMX.FTZ R6, R63, R6, !PT ;  /* 0x000000063f067209 */ /* 0x000fe20007810000 */
[----:B------:R-:W2:Y:S01]  /*41f0*/  MUFU.TANH R42, R42 ;  /* 0x0000002a002a7308 */ /* 0x000ea20000002400 */
[----:B-1----:R-:W-:Y:S01]  /*4200*/  FSEL R43, R70, -INF , P4 ;  /* 0xff800000462b7808 */ /* 0x002fe20002000000 */
[----:B------:R-:W-:Y:S01]  /*4210*/  FMUL.FTZ R41, R41, UR6 ;  /* 0x0000000629297c20 */ /* 0x000fe20008410000 */
[----:B------:R-:W-:Y:S01]  /*4220*/  ISETP.GT.AND P4, PT, R58, 0x20, PT ;  /* 0x000000203a00780c */ /* 0x000fe20003f84270 */
[----:B------:R-:W-:Y:S01]  /*4230*/  FMUL.FTZ R44, R44, UR6 ;  /* 0x000000062c2c7c20 */ /* 0x000fe20008410000 */
[----:B------:R-:W-:Y:S01]  /*4240*/  FSEL R65, R65, -INF , P3 ;  /* 0xff80000041417808 */ /* 0x000fe20001800000 */
[----:B------:R-:W-:Y:S01]  /*4250*/  FMUL.FTZ R45, R45, UR6 ;  /* 0x000000062d2d7c20 */ /* 0x000fe20008410000 */
[----:B------:R-:W-:Y:S01]  /*4260*/  FMNMX.FTZ R6, R43, R6, !PT ;  /* 0x000000062b067209 */ /* 0x000fe20007810000 */
[----:B------:R-:W1:Y:S01]  /*4270*/  MUFU.TANH R46, R46 ;  /* 0x0000002e002e7308 */ /* 0x000e620000002400 */
[----:B------:R-:W-:-:S02]  /*4280*/  ISETP.GT.AND P3, PT, R58, 0x21, PT ;  /* 0x000000213a00780c */ /* 0x000fc40003f64270 */
[----:B------:R-:W-:Y:S02]  /*4290*/  FSEL R67, R68, -INF , P4 ;  /* 0xff80000044437808 */ /* 0x000fe40002000000 */
[----:B------:R-:W-:Y:S02]  /*42a0*/  FMNMX.FTZ R6, R65, R6, !PT ;  /* 0x0000000641067209 */ /* 0x000fe40007810000 */
[C---:B------:R-:W-:Y:S01]  /*42b0*/  ISETP.GT.AND P4, PT, R58.reuse, 0x28, PT ;  /* 0x000000283a00780c */ /* 0x040fe20003f84270 */
[----:B------:R-:W3:Y:S01]  /*42c0*/  MUFU.TANH R47, R47 ;  /* 0x0000002f002f7308 */ /* 0x000ee20000002400 */
[----:B------:R-:W-:Y:S02]  /*42d0*/  FSEL R69, R69, -INF , P3 ;  /* 0xff80000045457808 */ /* 0x000fe40001800000 */
[----:B------:R-:W-:Y:S02]  /*42e0*/  FMNMX.FTZ R6, R67, R6, !PT ;  /* 0x0000000643067209 */ /* 0x000fe40007810000 */
[----:B------:R-:W-:-:S02]  /*42f0*/  ISETP.GT.AND P3, PT, R58, 0x29, PT ;  /* 0x000000293a00780c */ /* 0x000fc40003f64270 */
[----:B0-----:R-:W-:Y:S01]  /*4300*/  FSEL R71, R62, -INF , P4 ;  /* 0xff8000003e477808 */ /* 0x001fe20002000000 */
[----:B------:R-:W-:Y:S01]  /*4310*/  MUFU.TANH R20, R20 ;  /* 0x0000001400147308 */ /* 0x000fe20000002400 */
[----:B------:R-:W-:Y:S02]  /*4320*/  FMNMX.FTZ R6, R69, R6, !PT ;  /* 0x0000000645067209 */ /* 0x000fe40007810000 */
[C---:B------:R-:W-:Y:S02]  /*4330*/  ISETP.GT.AND P4, PT, R58.reuse, 0x30, PT ;  /* 0x000000303a00780c */ /* 0x040fe40003f84270 */
[----:B------:R-:W-:Y:S02]  /*4340*/  FSEL R73, R73, -INF , P3 ;  /* 0xff80000049497808 */ /* 0x000fe40001800000 */
[----:B------:R-:W-:Y:S01]  /*4350*/  FMNMX.FTZ R6, R71, R6, !PT ;  /* 0x0000000647067209 */ /* 0x000fe20007810000 */
[----:B------:R-:W-:Y:S01]  /*4360*/  MUFU.TANH R22, R22 ;  /* 0x0000001600167308 */ /* 0x000fe20000002400 */
[----:B------:R-:W-:-:S02]  /*4370*/  ISETP.GT.AND P3, PT, R58, 0x31, PT ;  /* 0x000000313a00780c */ /* 0x000fc40003f64270 */
[----:B------:R-:W-:Y:S02]  /*4380*/  FSEL R75, R60, -INF , P4 ;  /* 0xff8000003c4b7808 */ /* 0x000fe40002000000 */
[----:B------:R-:W-:Y:S01]  /*4390*/  FMNMX.FTZ R6, R73, R6, !PT ;  /* 0x0000000649067209 */ /* 0x000fe20007810000 */
[----:B------:R-:W-:Y:S02]  /*43a0*/  WARPGROUP.DEPBAR.LE gsb0, 0x0 ;  /* 0x00008000000079c5 */ /* 0x000fe40000010000 */
[----:B------:R-:W-:Y:S01]  /*43b0*/  WARPGROUP.ARRIVE ;  /* 0x00000000000079c5 */ /* 0x000fe20000000000 */
[----:B------:R-:W-:Y:S01]  /*43c0*/  ISETP.GT.AND P4, PT, R58, 0x38, PT ;  /* 0x000000383a00780c */ /* 0x000fe20003f84270 */
[----:B------:R-:W-:Y:S01]  /*43d0*/  FMUL.FTZ R34, R34, UR6 ;  /* 0x0000000622227c20 */ /* 0x000fe20008410000 */
[----:B------:R-:W-:Y:S01]  /*43e0*/  FSEL R77, R77, -INF , P3 ;  /* 0xff8000004d4d7808 */ /* 0x000fe20001800000 */
[----:B------:R-:W-:Y:S01]  /*43f0*/  FMUL.FTZ R35, R35, UR6 ;  /* 0x0000000623237c20 */ /* 0x000fe20008410000 */
[----:B------:R-:W-:Y:S01]  /*4400*/  FMNMX.FTZ R6, R75, R6, !PT ;  /* 0x000000064b067209 */ /* 0x000fe20007810000 */
[----:B------:R-:W-:Y:S01]  /*4410*/  HGMMA.64x16x16.F32.BF16 R24, gdesc[UR44], R24, gsb0 ;  /* 0x002000002c1879f0 */ /* 0x000fe20008001818 */
[----:B------:R-:W-:Y:S01]  /*4420*/  ISETP.GT.AND P3, PT, R58, 0x39, PT ;  /* 0x000000393a00780c */ /* 0x000fe20003f64270 */
[----:B------:R-:W0:Y:S01]  /*4430*/  MUFU.TANH R34, R34 ;  /* 0x0000002200227308 */ /* 0x000e220000002400 */
[----:B------:R-:W-:Y:S01]  /*4440*/  FSEL R79, R10, -INF , P4 ;  /* 0xff8000000a4f7808 */ /* 0x000fe20002000000 */
[----:B------:R-:W-:Y:S01]  /*4450*/  FMUL.FTZ R38, R38, UR6 ;  /* 0x0000000626267c20 */ /* 0x000fe20008410000 */
[----:B------:R-:W-:Y:S01]  /*4460*/  FMNMX.FTZ R6, R77, R6, !PT ;  /* 0x000000064d067209 */ /* 0x000fe20007810000 */
[----:B------:R-:W-:Y:S01]  /*4470*/  FMUL.FTZ R39, R39, UR6 ;  /* 0x0000000627277c20 */ /* 0x000fe20008410000 */
[C---:B------:R-:W-:Y:S01]  /*4480*/  ISETP.GT.AND P4, PT, R58.reuse, 0x40, PT ;  /* 0x000000403a00780c */ /* 0x040fe20003f84270 */
[----:B------:R-:W-:Y:S01]  /*4490*/  FMUL.FTZ R33, R33, UR6 ;  /* 0x0000000621217c20 */ /* 0x000fe20008410000 */
[----:B------:R-:W-:Y:S01]  /*44a0*/  FSEL R81, R81, -INF , P3 ;  /* 0xff80000051517808 */ /* 0x000fe20001800000 */
[----:B------:R-:W4:Y:S01]  /*44b0*/  MUFU.TANH R35, R35 ;  /* 0x0000002300237308 */ /* 0x000f220000002400 */
[----:B------:R-:W-:Y:S01]  /*44c0*/  FMNMX.FTZ R6, R79, R6, !PT ;  /* 0x000000064f067209 */ /* 0x000fe20007810000 */
[----:B------:R-:W-:Y:S01]  /*44d0*/  FMUL.FTZ R37, R37, UR6 ;  /* 0x0000000625257c20 */ /* 0x000fe20008410000 */
[----:B------:R-:W-:Y:S01]  /*44e0*/  ISETP.GT.AND P3, PT, R58, 0x41, PT ;  /* 0x000000413a00780c */ /* 0x000fe20003f64270 */
[----:B------:R-:W-:Y:S01]  /*44f0*/  FMUL.FTZ R32, R32, UR6 ;  /* 0x0000000620207c20 */ /* 0x000fe20008410000 */
[----:B--2---:R-:W-:Y:S01]  /*4500*/  FSEL R83, R42, -INF , P4 ;  /* 0xff8000002a537808 */ /* 0x004fe20002000000 */
[----:B------:R-:W-:Y:S01]  /*4510*/  FMUL.FTZ R36, R36, UR6 ;  /* 0x0000000624247c20 */ /* 0x000fe20008410000 */
[----:B------:R-:W-:Y:S01]  /*4520*/  FMNMX.FTZ R6, R81, R6, !PT ;  /* 0x0000000651067209 */ /* 0x000fe20007810000 */
[----:B------:R-:W2:Y:S01]  /*4530*/  MUFU.TANH R38, R38 ;  /* 0x0000002600267308 */ /* 0x000ea20000002400 */
[----:B------:R-:W-:-:S02]  /*4540*/  ISETP.GT.AND P4, PT, R58, 0x48, PT ;  /* 0x000000483a00780c */ /* 0x000fc40003f84270 */
[----:B------:R-:W-:Y:S02]  /*4550*/  FSEL R85, R85, -INF , P3 ;  /* 0xff80000055557808 */ /* 0x000fe40001800000 */
[----:B------:R-:W-:Y:S02]  /*4560*/  FMNMX.FTZ R6, R83, R6, !PT ;  /* 0x0000000653067209 */ /* 0x000fe40007810000 */
[----:B------:R-:W-:Y:S01]  /*4570*/  ISETP.GT.AND P3, PT, R58, 0x49, PT ;  /* 0x000000493a00780c */ /* 0x000fe20003f64270 */
[----:B------:R-:W5:Y:S01]  /*4580*/  MUFU.TANH R39, R39 ;  /* 0x0000002700277308 */ /* 0x000f620000002400 */
[----:B-1----:R-:W-:Y:S02]  /*4590*/  FSEL R87, R46, -INF , P4 ;  /* 0xff8000002e577808 */ /* 0x002fe40002000000 */
[----:B------:R-:W-:Y:S02]  /*45a0*/  FMNMX.FTZ R6, R85, R6, !PT ;  /* 0x0000000655067209 */ /* 0x000fe40007810000 */
[----:B------:R-:W-:-:S02]  /*45b0*/  ISETP.GT.AND P4, PT, R58, 0x50, PT ;  /* 0x000000503a00780c */ /* 0x000fc40003f84270 */
[----:B---3--:R-:W-:Y:S01]  /*45c0*/  FSEL R89, R47, -INF , P3 ;  /* 0xff8000002f597808 */ /* 0x008fe20001800000 */
[----:B------:R-:W-:Y:S01]  /*45d0*/  MUFU.TANH R23, R23 ;  /* 0x0000001700177308 */ /* 0x000fe20000002400 */
[----:B------:R-:W-:Y:S02]  /*45e0*/  FMNMX.FTZ R6, R87, R6, !PT ;  /* 0x0000000657067209 */ /* 0x000fe40007810000 */
[----:B------:R-:W-:Y:S02]  /*45f0*/  ISETP.GT.AND P3, PT, R58, 0x51, PT ;  /* 0x000000513a00780c */ /* 0x000fe40003f64270 */
[----:B0-----:R-:W-:Y:S02]  /*4600*/  FSEL R91, R34, -INF , P4 ;  /* 0xff800000225b7808 */ /* 0x001fe40002000000 */
[----:B------:R-:W-:Y:S01]  /*4610*/  FMNMX.FTZ R6, R89, R6, !PT ;  /* 0x0000000659067209 */ /* 0x000fe20007810000 */
[----:B------:R-:W-:Y:S01]  /*4620*/  MUFU.TANH R56, R56 ;  /* 0x0000003800387308 */ /* 0x000fe20000002400 */
[----:B------:R-:W-:-:S02]  /*4630*/  ISETP.GT.AND P4, PT, R58, 0x58, PT ;  /* 0x000000583a00780c */ /* 0x000fc40003f84270 */
[----:B----4-:R-:W-:Y:S02]  /*4640*/  FSEL R93, R35, -INF , P3 ;  /* 0xff800000235d7808 */ /* 0x010fe40001800000 */
[----:B------:R-:W-:Y:S02]  /*4650*/  FMNMX.FTZ R6, R91, R6, !PT ;  /* 0x000000065b067209 */ /* 0x000fe40007810000 */
[----:B------:R-:W-:Y:S01]  /*4660*/  ISETP.GT.AND P3, PT, R58, 0x59, PT ;  /* 0x000000593a00780c */ /* 0x000fe20003f64270 */
[----:B------:R-:W-:Y:S01]  /*4670*/  MUFU.TANH R48, R48 ;  /* 0x0000003000307308 */ /* 0x000fe20000002400 */
[----:B--2---:R-:W-:Y:S01]  /*4680*/  FSEL R95, R38, -INF , P4 ;  /* 0xff800000265f7808 */ /* 0x004fe20002000000 */
[----:B------:R-:W-:Y:S02]  /*4690*/  WARPGROUP.DEPBAR.LE gsb0, 0x0 ;  /* 0x00008000000079c5 */ /* 0x000fe40000010000 */
[----:B------:R-:W-:Y:S01]  /*46a0*/  FMUL.FTZ R26, R26, UR6 ;  /* 0x000000061a1a7c20 */ /* 0x000fe20008410000 */
[----:B------:R-:W-:Y:S01]  /*46b0*/  FMUL.FTZ R27, R27, UR6 ;  /* 0x000000061b1b7c20 */ /* 0x000fe20008410000 */
[----:B------:R-:W-:Y:S01]  /*46c0*/  FMUL.FTZ R30, R30, UR6 ;  /* 0x000000061e1e7c20 */ /* 0x000fe20008410000 */
[----:B------:R-:W-:Y:S01]  /*46d0*/  FMUL.FTZ R31, R31, UR6 ;  /* 0x000000061f1f7c20 */ /* 0x000fe20008410000 */
[----:B------:R-:W-:Y:S01]  /*46e0*/  FMNMX.FTZ R6, R93, R6, !PT ;  /* 0x000000065d067209 */ /* 0x000fe20007810000 */
[----:B------:R-:W-:Y:S01]  /*46f0*/  FMUL.FTZ R24, R24, UR6 ;  /* 0x0000000618187c20 */ /* 0x000fe20008410000 */
[----:B------:R-:W0:Y:S01]  /*4700*/  MUFU.TANH R26, R26 ;  /* 0x0000001a001a7308 */ /* 0x000e220000002400 */
[----:B------:R-:W-:Y:S01]  /*4710*/  ISETP.GT.AND P4, PT, R58, 0x60, PT ;  /* 0x000000603a00780c */ /* 0x000fe20003f84270 */
[----:B------:R-:W-:Y:S01]  /*4720*/  FMUL.FTZ R25, R25, UR6 ;  /* 0x0000000619197c20 */ /* 0x000fe20008410000 */
[----:B-----5:R-:W-:Y:S01]  /*4730*/  FSEL R97, R39, -INF , P3 ;  /* 0xff80000027617808 */ /* 0x020fe20001800000 */
[----:B------:R-:W-:Y:S01]  /*4740*/  FMUL.FTZ R29, R29, UR6 ;  /* 0x000000061d1d7c20 */ /* 0x000fe20008410000 */
[----:B------:R-:W-:Y:S01]  /*4750*/  FMNMX.FTZ R6, R95, R6, !PT ;  /* 0x000000065f067209 */ /* 0x000fe20007810000 */
[----:B------:R-:W-:Y:S01]  /*4760*/  FMUL.FTZ R28, R28, UR6 ;  /* 0x000000061c1c7c20 */ /* 0x000fe20008410000 */
[----:B------:R-:W-:Y:S01]  /*4770*/  ISETP.GT.AND P3, PT, R58, 0x61, PT ;  /* 0x000000613a00780c */ /* 0x000fe20003f64270 */
[----:B------:R-:W1:Y:S01]  /*4780*/  MUFU.TANH R27, R27 ;  /* 0x0000001b001b7308 */ /* 0x000e620000002400 */
[----:B------:R-:W-:Y:S01]  /*4790*/  FMNMX.FTZ R6, R97, R6, !PT ;  /* 0x0000000661067209 */ /* 0x000fe20007810000 */
[----:B------:R-:W-:-:S06]  /*47a0*/  @UP0 ULDC UR6, c[0x0][0x44c] ;  /* 0x0001130000060ab9 */ /* 0x000fcc0000000800 */
[----:B------:R-:W2:Y:S01]  /*47b0*/  MUFU.TANH R30, R30 ;  /* 0x0000001e001e7308 */ /* 0x000ea20000002400 */
[----:B0-----:R-:W-:Y:S02]  /*47c0*/  FSEL R99, R26, -INF , P4 ;  /* 0xff8000001a637808 */ /* 0x001fe40002000000 */
[----:B------:R-:W-:Y:S01]  /*47d0*/  ISETP.GT.AND P4, PT, R58, 0x68, PT ;  /* 0x000000683a00780c */ /* 0x000fe20003f84270 */
[----:B------:R-:W0:Y:S01]  /*47e0*/  SHFL.IDX PT, R26, R49, RZ, 0x1c1f ;  /* 0x001c1fff311a7589 */ /* 0x000e2200000e0000 */
[----:B------:R-:W-:-:S03]  /*47f0*/  FMNMX.FTZ R6, R99, R6, !PT ;  /* 0x0000000663067209 */ /* 0x000fc60007810000 */
[----:B------:R-:W3:Y:S01]  /*4800*/  MUFU.TANH R31, R31 ;  /* 0x0000001f001f7308 */ /* 0x000ee20000002400 */
[----:B-1----:R-:W-:Y:S02]  /*4810*/  FSEL R101, R27, -INF , P3 ;  /* 0xff8000001b657808 */ /* 0x002fe40001800000 */
[----:B------:R-:W-:Y:S02]  /*4820*/  ISETP.GT.AND P3, PT, R58, 0x69, PT ;  /* 0x000000693a00780c */ /* 0x000fe40003f64270 */
[----:B------:R-:W-:-:S03]  /*4830*/  FMNMX.FTZ R6, R101, R6, !PT ;  /* 0x0000000665067209 */ /* 0x000fc60007810000 */
[----:B------:R1:W-:Y:S01]  /*4840*/  MUFU.TANH R46, R24 ;  /* 0x00000018002e7308 */ /* 0x0003e20000002400 */
[----:B--2---:R-:W-:-:S04]  /*4850*/  FSEL R103, R30, -INF , P4 ;  /* 0xff8000001e677808 */ /* 0x004fc80002000000 */
[----:B------:R-:W-:-:S03]  /*4860*/  FMNMX.FTZ R6, R103, R6, !PT ;  /* 0x0000000667067209 */ /* 0x000fc60007810000 */
[----:B------:R2:W-:Y:S01]  /*4870*/  MUFU.TANH R58, R25 ;  /* 0x00000019003a7308 */ /* 0x0005e20000002400 */
[----:B---3--:R-:W-:Y:S02]  /*4880*/  FSEL R105, R31, -INF , P3 ;  /* 0xff8000001f697808 */ /* 0x008fe40001800000 */
[----:B0-----:R-:W-:Y:S02]  /*4890*/  VIADDMNMX R26, R26, R57, R50, PT ;  /* 0x000000391a1a7246 */ /* 0x001fe40003800132 */
[----:B------:R-:W-:Y:S02]  /*48a0*/  FMNMX.FTZ R6, R105, R6, !PT ;  /* 0x0000000669067209 */ /* 0x000fe40007810000 */
[C---:B------:R-:W-:Y:S01]  /*48b0*/  ISETP.GT.AND P4, PT, R26.reuse, 0x1, PT ;  /* 0x000000011a00780c */ /* 0x040fe20003f84270 */
[----:B------:R0:W-:Y:S01]  /*48c0*/  MUFU.TANH R50, R29 ;  /* 0x0000001d00327308 */ /* 0x0001e20000002400 */
[----:B------:R-:W-:Y:S01]  /*48d0*/  ISETP.GT.AND P5, PT, R26, 0x8, PT ;  /* 0x000000081a00780c */ /* 0x000fe20003fa4270 */
[----:B------:R-:W3:Y:S01]  /*48e0*/  SHFL.BFLY PT, R27, R6, 0x2, 0x1f ;  /* 0x0c401f00061b7f89 */ /* 0x000ee200000e0000 */
[----:B-1----:R-:W-:-:S02]  /*48f0*/  FSEL R24, R2, -INF , P4 ;  /* 0xff80000002187808 */ /* 0x002fc40002000000 */
[----:B------:R-:W-:Y:S02]  /*4900*/  FSEL R7, R7, -INF , P5 ;  /* 0xff80000007077808 */ /* 0x000fe40002800000 */
[----:B------:R-:W-:Y:S01]  /*4910*/  ISETP.GT.AND P4, PT, R26, 0x10, PT ;  /* 0x000000101a00780c */ /* 0x000fe20003f84270 */
[----:B------:R1:W-:Y:S08]  /*4920*/  MUFU.TANH R38, R33 ;  /* 0x0000002100267308 */ /* 0x0003f00000002400 */
[----:B------:R-:W4:Y:S08]  /*4930*/  MUFU.TANH R52, R52 ;  /* 0x0000003400347308 */ /* 0x000f300000002400 */
[----:B------:R-:W5:Y:S01]  /*4940*/  MUFU.TANH R53, R53 ;  /* 0x0000003500357308 */ /* 0x000f620000002400 */
[----:B---3--:R-:W-:Y:S01]  /*4950*/  FMNMX.FTZ R27, R6, R27, !PT ;  /* 0x0000001b061b7209 */ /* 0x008fe20007810000 */
[----:B------:R-:W-:Y:S01]  /*4960*/  IMAD.U32 R6, RZ, RZ, UR7 ;  /* 0x00000007ff067e24 */ /* 0x000fe2000f8e00ff */
[----:B------:R-:W-:-:S03]  /*4970*/  UIMAD.WIDE.U32 UR6, UR38, UR6, URZ ;  /* 0x00000006260672a5 */ /* 0x000fc6000f8e003f */
[----:B------:R-:W3:Y:S02]  /*4980*/  SHFL.BFLY PT, R10, R27, 0x1, 0x1f ;  /* 0x0c201f001b0a7f89 */ /* 0x000ee400000e0000 */
[----:B------:R-:W5:Y:S01]  /*4990*/  MUFU.TANH R40, R40 ;  /* 0x0000002800287308 */ /* 0x000f620000002400 */
[----:B------:R-:W-:-:S04]  /*49a0*/  @UP0 USHF.R.U32.HI UR38, URZ, UR11, UR7 ;  /* 0x0000000b3f260299 */ /* 0x000fc80008011607 */
[----:B------:R-:W-:-:S03]  /*49b0*/  UIADD3 UR39, UR38, -UR10, UR48 ;  /* 0x8000000a26277290 */ /* 0x000fc6000fffe030 */
[----:B------:R4:W-:Y:S01]  /*49c0*/  MUFU.TANH R42, R37 ;  /* 0x00000025002a7308 */ /* 0x0009e20000002400 */
[----:B------:R-:W-:Y:S02]  /*49d0*/  UMOV UR38, URZ ;  /* 0x0000003f00267c82 */ /* 0x000fe40008000000 */
[----:B------:R-:W-:-:S04]  /*49e0*/  UIMAD.WIDE UR38, UR39, -0x6db6db6d, UR38 ;  /* 0x92492493272678a5 */ /* 0x000fc8000f8e0226 */
[----:B------:R-:W-:Y:S01]  /*49f0*/  USHF.R.U32.HI UR6, URZ, 0x1f, UR39 ;  /* 0x0000001f3f067899 */ /* 0x000fe20008011627 */
[----:B------:R5:W5:Y:S03]  /*4a00*/  MUFU.TANH R47, R41 ;  /* 0x00000029002f7308 */ /* 0x000b660000002400 */
[----:B------:R-:W-:Y:S01]  /*4a10*/  ULEA.HI.SX32 UR6, UR39, UR6, 0x1a ;  /* 0x0000000627067291 */ /* 0x000fe2000f8fd23f */
[----:B---3--:R-:W-:-:S04]  /*4a20*/  FMNMX.FTZ R10, R27, R10, !PT ;  /* 0x0000000a1b0a7209 */ /* 0x008fc80007810000 */
[----:B------:R-:W3:Y:S01]  /*4a30*/  MUFU.TANH R44, R44 ;  /* 0x0000002c002c7308 */ /* 0x000ee20000002400 */
[----:B------:R-:W-:Y:S01]  /*4a40*/  UISETP.LT.AND UP1, UPT, UR15, UR6, UPT ;  /* 0x000000060f00728c */ /* 0x000fe2000bf21270 */
[C---:B------:R-:W-:Y:S01]  /*4a50*/  FSETP.NEU.FTZ.AND P3, PT, R10.reuse, -INF , PT ;  /* 0xff8000000a00780b */ /* 0x040fe20003f7d000 */
[----:B------:R-:W-:Y:S02]  /*4a60*/  FMUL.FTZ R27, R10, R6 ;  /* 0x000000060a1b7220 */ /* 0x000fe40000410000 */
[----:B------:R-:W-:-:S03]  /*4a70*/  USEL UR7, UR15, UR6, !UP1 ;  /* 0x000000060f077287 */ /* 0x000fc6000c800000 */
[----:B------:R3:W-:Y:S01]  /*4a80*/  MUFU.TANH R34, R45 ;  /* 0x0000002d00227308 */ /* 0x0007e20000002400 */
[----:B------:R-:W-:Y:S01]  /*4a90*/  FSEL R30, R27, RZ, P3 ;  /* 0x000000ff1b1e7208 */ /* 0x000fe20001800000 */
[----:B------:R-:W-:Y:S01]  /*4aa0*/  UISETP.GE.AND UP1, UPT, UR14, UR7, UPT ;  /* 0x000000070e00728c */ /* 0x000fe2000bf26270 */
[----:B------:R-:W-:Y:S01]  /*4ab0*/  ISETP.GT.AND P3, PT, R26, RZ, PT ;  /* 0x000000ff1a00720c */ /* 0x000fe20003f64270 */
[----:B------:R-:W-:Y:S01]  /*4ac0*/  UMOV UR6, URZ ;  /* 0x0000003f00067c82 */ /* 0x000fe20008000000 */
[----:B------:R-:W-:Y:S01]  /*4ad0*/  FSEL R27, R11, -INF , P4 ;  /* 0xff8000000b1b7808 */ /* 0x000fe20002000000 */
[-CC-:B------:R-:W-:Y:S01]  /*4ae0*/  FFMA.FTZ R199, R43, R6.reuse, -R30.reuse ;  /* 0x000000062bc77223 */ /* 0x180fe2000001081e */
[----:B--2---:R-:W-:Y:S01]  /*4af0*/  FSEL R25, R0, -INF , P3 ;  /* 0xff80000000197808 */ /* 0x004fe20001800000 */
[----:B------:R-:W-:Y:S01]  /*4b00*/  MUFU.TANH R32, R32 ;  /* 0x0000002000207308 */ /* 0x000fe20000002400 */
[C---:B------:R-:W-:Y:S01]  /*4b10*/  ISETP.GT.AND P3, PT, R26.reuse, 0x9, PT ;  /* 0x000000091a00780c */ /* 0x040fe20003f64270 */
[--C-:B------:R-:W-:Y:S01]  /*4b20*/  FFMA.FTZ R201, R51, R6, -R30.reuse ;  /* 0x0000000633c97223 */ /* 0x100fe2000001081e */
[----:B------:R-:W-:Y:S01]  /*4b30*/  FMNMX.FTZ R2, R25, R24, !PT ;  /* 0x0000001819027209 */ /* 0x000fe20007810000 */
[-CC-:B------:R-:W-:Y:S01]  /*4b40*/  FFMA.FTZ R203, R55, R6.reuse, -R30.reuse ;  /* 0x0000000637cb7223 */ /* 0x180fe2000001081e */
[----:B------:R-:W-:Y:S01]  /*4b50*/  FSEL R3, R3, -INF , P3 ;  /* 0xff80000003037808 */ /* 0x000fe20001800000 */
[--C-:B------:R-:W-:Y:S01]  /*4b60*/  FFMA.FTZ R59, R59, R6, -R30.reuse ;  /* 0x000000063b3b7223 */ /* 0x100fe2000001081e */
[----:B------:R-:W-:Y:S01]  /*4b70*/  FMNMX.FTZ R2, R7, R2, !PT ;  /* 0x0000000207027209 */ /* 0x000fe20007810000 */
[----:B------:R-:W-:Y:S01]  /*4b80*/  MUFU.TANH R36, R36 ;  /* 0x0000002400247308 */ /* 0x000fe20000002400 */
[C---:B------:R-:W-:Y:S01]  /*4b90*/  ISETP.GT.AND P3, PT, R26.reuse, 0x11, PT ;  /* 0x000000111a00780c */ /* 0x040fe20003f64270 */
[--C-:B------:R-:W-:Y:S01]  /*4ba0*/  FFMA.FTZ R197, R61, R6, -R30.reuse ;  /* 0x000000063dc57223 */ /* 0x100fe2000001081e */
[----:B------:R-:W-:Y:S01]  /*4bb0*/  FMNMX.FTZ R2, R3, R2, !PT ;  /* 0x0000000203027209 */ /* 0x000fe20007810000 */
[-CC-:B------:R-:W-:Y:S01]  /*4bc0*/  FFMA.FTZ R63, R63, R6.reuse, -R30.reuse ;  /* 0x000000063f3f7223 */ /* 0x180fe2000001081e */
[----:B------:R-:W-:Y:S01]  /*4bd0*/  ISETP.GT.AND P4, PT, R26, 0x18, PT ;  /* 0x000000181a00780c */ /* 0x000fe20003f84270 */
[--C-:B------:R-:W-:Y:S01]  /*4be0*/  FFMA.FTZ R65, R65, R6, -R30.reuse ;  /* 0x0000000641417223 */ /* 0x100fe2000001081e */
[----:B0-----:R-:W-:Y:S01]  /*4bf0*/  FSEL R29, R8, -INF , P3 ;  /* 0xff800000081d7808 */ /* 0x001fe20001800000 */
[----:B------:R-:W-:Y:S01]  /*4c00*/  MUFU.TANH R60, R28 ;  /* 0x0000001c003c7308 */ /* 0x000fe20000002400 */
[----:B------:R-:W-:Y:S01]  /*4c10*/  FMNMX.FTZ R2, R27, R2, !PT ;  /* 0x000000021b027209 */ /* 0x000fe20007810000 */
[-CC-:B------:R-:W-:Y:S01]  /*4c20*/  FFMA.FTZ R67, R67, R6.reuse, -R30.reuse ;  /* 0x0000000643437223 */ /* 0x180fe2000001081e */
[----:B------:R-:W-:Y:S01]  /*4c30*/  ISETP.GT.AND P3, PT, R26, 0x19, PT ;  /* 0x000000191a00780c */ /* 0x000fe20003f64270 */
[-CC-:B------:R-:W-:Y:S01]  /*4c40*/  FFMA.FTZ R0, R54, R6.reuse, -R30.reuse ;  /* 0x0000000636007223 */ /* 0x180fe2000001081e */
[----:B------:R-:W-:Y:S01]  /*4c50*/  FSEL R15, R15, -INF , P4 ;  /* 0xff8000000f0f7808 */ /* 0x000fe20002000000 */
[--C-:B------:R-:W-:Y:S01]  /*4c60*/  FFMA.FTZ R69, R69, R6, -R30.reuse ;  /* 0x0000000645457223 */ /* 0x100fe2000001081e */
[----:B------:R-:W-:Y:S01]  /*4c70*/  FMNMX.FTZ R8, R29, R2, !PT ;  /* 0x000000021d087209 */ /* 0x000fe20007810000 */
[----:B------:R-:W-:Y:S01]  /*4c80*/  MUFU.EX2 R193, R67 ;  /* 0x0000004300c17308 */ /* 0x000fe20000000800 */
[----:B------:R-:W-:Y:S01]  /*4c90*/  ISETP.GT.AND P4, PT, R26, 0x20, PT ;  /* 0x000000201a00780c */ /* 0x000fe20003f84270 */
[-CC-:B------:R-:W-:Y:S01]  /*4ca0*/  FFMA.FTZ R71, R71, R6.reuse, -R30.reuse ;  /* 0x0000000647477223 */ /* 0x180fe2000001081e */
[----:B------:R-:W-:Y:S01]  /*4cb0*/  FSEL R31, R14, -INF , P3 ;  /* 0xff8000000e1f7808 */ /* 0x000fe20001800000 */
[--C-:B------:R-:W-:Y:S01]  /*4cc0*/  FFMA.FTZ R73, R73, R6, -R30.reuse ;  /* 0x0000000649497223 */ /* 0x100fe2000001081e */
[----:B------:R-:W-:Y:S01]  /*4cd0*/  FMNMX.FTZ R8, R15, R8, !PT ;  /* 0x000000080f087209 */ /* 0x000fe20007810000 */
[-CC-:B------:R-:W-:Y:S01]  /*4ce0*/  FFMA.FTZ R75, R75, R6.reuse, -R30.reuse ;  /* 0x000000064b4b7223 */ /* 0x180fe2000001081e */
[C---:B------:R-:W-:Y:S01]  /*4cf0*/  ISETP.GT.AND P3, PT, R26.reuse, 0x21, PT ;  /* 0x000000211a00780c */ /* 0x040fe20003f64270 */
[----:B------:R-:W-:Y:S01]  /*4d00*/  MUFU.EX2 R2, R59 ;  /* 0x0000003b00027308 */ /* 0x000fe20000000800 */
[----:B------:R-:W-:Y:S01]  /*4d10*/  FSEL R21, R21, -INF , P4 ;  /* 0xff80000015157808 */ /* 0x000fe20002000000 */
[--C-:B------:R-:W-:Y:S01]  /*4d20*/  FFMA.FTZ R77, R77, R6, -R30.reuse ;  /* 0x000000064d4d7223 */ /* 0x100fe2000001081e */
[----:B------:R-:W-:Y:S01]  /*4d30*/  FMNMX.FTZ R8, R31, R8, !PT ;  /* 0x000000081f087209 */ /* 0x000fe20007810000 */
[-CC-:B------:R-:W-:Y:S01]  /*4d40*/  FFMA.FTZ R79, R79, R6.reuse, -R30.reuse ;  /* 0x000000064f4f7223 */ /* 0x180fe2000001081e */
[----:B------:R-:W-:Y:S01]  /*4d50*/  ISETP.GT.AND P4, PT, R26, 0x28, PT ;  /* 0x000000281a00780c */ /* 0x000fe20003f84270 */
[--C-:B------:R-:W-:Y:S01]  /*4d60*/  FFMA.FTZ R81, R81, R6, -R30.reuse ;  /* 0x0000000651517223 */ /* 0x100fe2000001081e */
[----:B-1----:R-:W-:Y:S01]  /*4d70*/  FSEL R33, R20, -INF , P3 ;  /* 0xff80000014217808 */ /* 0x002fe20001800000 */
[----:B------:R-:W-:Y:S01]  /*4d80*/  MUFU.EX2 R201, R201 ;  /* 0x000000c900c97308 */ /* 0x000fe20000000800 */
        /* <DEDUP_REMOVED lines=8> */
[C---:B------:R-:W-:Y:S01]  /*4e10*/  ISETP.GT.AND P4, PT, R26.reuse, 0x30, PT ;  /* 0x000000301a00780c */ /* 0x040fe20003f84270 */
[-CC-:B------:R-:W-:Y:S01]  /*4e20*/  FFMA.FTZ R89, R89, R6.reuse, -R30.reuse ;  /* 0x0000000659597223 */ /* 0x180fe2000001081e */
[----:B------:R-:W-:Y:S01]  /*4e30*/  FSEL R23, R23, -INF , P3 ;  /* 0xff80000017177808 */ /* 0x000fe20001800000 */
[--C-:B------:R-:W-:Y:S01]  /*4e40*/  FFMA.FTZ R91, R91, R6, -R30.reuse ;  /* 0x000000065b5b7223 */ /* 0x100fe2000001081e */
[----:B------:R-:W-:Y:S01]  /*4e50*/  FMNMX.FTZ R14, R35, R14, !PT ;  /* 0x0000000e230e7209 */ /* 0x000fe20007810000 */
[-CC-:B------:R-:W-:Y:S01]  /*4e60*/  FFMA.FTZ R93, R93, R6.reuse, -R30.reuse ;  /* 0x000000065d5d7223 */ /* 0x180fe2000001081e */
[----:B------:R-:W-:Y:S01]  /*4e70*/  ISETP.GT.AND P3, PT, R26, 0x31, PT ;  /* 0x000000311a00780c */ /* 0x000fe20003f64270 */
[----:B------:R-:W-:Y:S01]  /*4e80*/  MUFU.EX2 R8, R63 ;  /* 0x0000003f00087308 */ /* 0x000fe20000000800 */
[----:B----4-:R-:W-:Y:S01]  /*4e90*/  FSEL R37, R56, -INF , P4 ;  /* 0xff80000038257808 */ /* 0x010fe20002000000 */
[--C-:B------:R-:W-:Y:S01]  /*4ea0*/  FFMA.FTZ R95, R95, R6, -R30.reuse ;  /* 0x000000065f5f7223 */ /* 0x100fe2000001081e */
[----:B------:R-:W-:Y:S01]  /*4eb0*/  FMNMX.FTZ R14, R23, R14, !PT ;  /* 0x0000000e170e7209 */ /* 0x000fe20007810000 */
[-CC-:B------:R-:W-:Y:S01]  /*4ec0*/  FFMA.FTZ R97, R97, R6.reuse, -R30.reuse ;  /* 0x0000000661617223 */ /* 0x180fe2000001081e */
[----:B------:R-:W-:Y:S01]  /*4ed0*/  ISETP.GT.AND P4, PT, R26, 0x38, PT ;  /* 0x000000381a00780c */ /* 0x000fe20003f84270 */
[--C-:B------:R-:W-:Y:S01]  /*4ee0*/  FFMA.FTZ R99, R99, R6, -R30.reuse ;  /* 0x0000000663637223 */ /* 0x100fe2000001081e */
[----:B------:R-:W-:Y:S01]  /*4ef0*/  FSEL R39, R48, -INF , P3 ;  /* 0xff80000030277808 */ /* 0x000fe20001800000 */
[----:B------:R-:W0:Y:S01]  /*4f00*/  MUFU.EX2 R0, R0 ;  /* 0x0000000000007308 */ /* 0x000e220000000800 */
[----:B------:R-:W-:Y:S01]  /*4f10*/  FMNMX.FTZ R14, R37, R14, !PT ;  /* 0x0000000e250e7209 */ /* 0x000fe20007810000 */
[-CC-:B------:R-:W-:Y:S01]  /*4f20*/  FFMA.FTZ R101, R101, R6.reuse, -R30.reuse ;  /* 0x0000000665657223 */ /* 0x180fe2000001081e */
[----:B------:R-:W-:Y:S01]  /*4f30*/  ISETP.GT.AND P3, PT, R26, 0x39, PT ;  /* 0x000000391a00780c */ /* 0x000fe20003f64270 */
[-CC-:B------:R-:W-:Y:S01]  /*4f40*/  FFMA.FTZ R103, R103, R6.reuse, -R30.reuse ;  /* 0x0000000667677223 */ /* 0x180fe2000001081e */
[----:B-----5:R-:W-:Y:S01]  /*4f50*/  FSEL R41, R52, -INF , P4 ;  /* 0xff80000034297808 */ /* 0x020fe20002000000 */
[----:B------:R-:W-:Y:S01]  /*4f60*/  FFMA.FTZ R30, R105, R6, -R30 ;  /* 0x00000006691e7223 */ /* 0x000fe2000001081e */
[----:B------:R-:W-:Y:S01]  /*4f70*/  FMNMX.FTZ R14, R39, R14, !PT ;  /* 0x0000000e270e7209 */ /* 0x000fe20007810000 */
[----:B------:R-:W-:Y:S01]  /*4f80*/  MUFU.EX2 R203, R203 ;  /* 0x000000cb00cb7308 */ /* 0x000fe20000000800 */
[----:B------:R-:W-:Y:S01]  /*4f90*/  ISETP.GT.AND P4, PT, R26, 0x40, PT ;  /* 0x000000401a00780c */ /* 0x000fe20003f84270 */
[----:B------:R-:W-:Y:S01]  /*4fa0*/  IMAD.U32 R204, RZ, RZ, UR7 ;  /* 0x00000007ffcc7e24 */ /* 0x000fe2000f8e00ff */
[----:B------:R-:W-:-:S02]  /*4fb0*/  FSEL R43, R53, -INF , P3 ;  /* 0xff800000352b7808 */ /* 0x000fc40001800000 */
[----:B------:R-:W-:Y:S02]  /*4fc0*/  CS2R R104, SRZ ;  /* 0x0000000000687805 */ /* 0x000fe4000001ff00 */
[----:B------:R-:W-:Y:S02]  /*4fd0*/  FMNMX.FTZ R14, R41, R14, !PT ;  /* 0x0000000e290e7209 */ /* 0x000fe40007810000 */
[----:B------:R-:W-:Y:S01]  /*4fe0*/  ISETP.GT.AND P3, PT, R26, 0x41, PT ;  /* 0x000000411a00780c */ /* 0x000fe20003f64270 */
[----:B------:R-:W-:Y:S01]  /*4ff0*/  MUFU.EX2 R197, R197 ;  /* 0x000000c500c57308 */ /* 0x000fe20000000800 */
[----:B---3--:R-:W-:Y:S02]  /*5000*/  FSEL R45, R40, -INF , P4 ;  /* 0xff800000282d7808 */ /* 0x008fe40002000000 */
[----:B------:R-:W-:Y:S02]  /*5010*/  FMNMX.FTZ R14, R43, R14, !PT ;  /* 0x0000000e2b0e7209 */ /* 0x000fe40007810000 */
[----:B------:R-:W-:-:S02]  /*5020*/  ISETP.GT.AND P4, PT, R26, 0x48, PT ;  /* 0x000000481a00780c */ /* 0x000fc40003f84270 */
[----:B------:R-:W-:Y:S01]  /*5030*/  FSEL R47, R47, -INF , P3 ;  /* 0xff8000002f2f7808 */ /* 0x000fe20001800000 */
[----:B------:R-:W-:Y:S01]  /*5040*/  MUFU.EX2 R28, R69 ;  /* 0x00000045001c7308 */ /* 0x000fe20000000800 */
[----:B------:R-:W-:Y:S02]  /*5050*/  FMNMX.FTZ R14, R45, R14, !PT ;  /* 0x0000000e2d0e7209 */ /* 0x000fe40007810000 */
[----:B------:R-:W-:Y:S02]  /*5060*/  ISETP.GT.AND P3, PT, R26, 0x49, PT ;  /* 0x000000491a00780c */ /* 0x000fe40003f64270 */
[----:B------:R-:W-:Y:S01]  /*5070*/  FSEL R49, R44, -INF , P4 ;  /* 0xff8000002c317808 */ /* 0x000fe20002000000 */
[----:B0-----:R-:W-:Y:S01]  /*5080*/  FADD.FTZ R44, R201, R0 ;  /* 0x00000000c92c7221 */ /* 0x001fe20000010000 */
[----:B------:R-:W-:Y:S01]  /*5090*/  FMNMX.FTZ R14, R47, R14, !PT ;  /* 0x0000000e2f0e7209 */ /* 0x000fe20007810000 */
[----:B------:R-:W-:Y:S01]  /*50a0*/  MUFU.EX2 R199, R199 ;  /* 0x000000c700c77308 */ /* 0x000fe20000000800 */
[----:B------:R-:W-:-:S02]  /*50b0*/  ISETP.GT.AND P4, PT, R26, 0x50, PT ;  /* 0x000000501a00780c */ /* 0x000fc40003f84270 */
[----:B------:R-:W-:Y:S02]  /*50c0*/  FSEL R51, R34, -INF , P3 ;  /* 0xff80000022337808 */ /* 0x000fe40001800000 */
[----:B------:R-:W-:Y:S02]  /*50d0*/  FMNMX.FTZ R14, R49, R14, !PT ;  /* 0x0000000e310e7209 */ /* 0x000fe40007810000 */
[----:B------:R-:W-:Y:S01]  /*50e0*/  ISETP.GT.AND P3, PT, R26, 0x51, PT ;  /* 0x000000511a00780c */ /* 0x000fe20003f64270 */
[----:B------:R-:W-:Y:S01]  /*50f0*/  MUFU.EX2 R71, R71 ;  /* 0x0000004700477308 */ /* 0x000fe20000000800 */
[----:B------:R-:W-:Y:S02]  /*5100*/  FSEL R53, R32, -INF , P4 ;  /* 0xff80000020357808 */ /* 0x000fe40002000000 */
[----:B------:R-:W-:Y:S02]  /*5110*/  FMNMX.FTZ R14, R51, R14, !PT ;  /* 0x0000000e330e7209 */ /* 0x000fe40007810000 */
[----:B------:R-:W-:-:S02]  /*5120*/  ISETP.GT.AND P4, PT, R26, 0x58, PT ;  /* 0x000000581a00780c */ /* 0x000fc40003f84270 */
[----:B------:R-:W-:Y:S01]  /*5130*/  FSEL R55, R38, -INF , P3 ;  /* 0xff80000026377808 */ /* 0x000fe20001800000 */
[----:B------:R0:W1:Y:S01]  /*5140*/  MUFU.EX2 R32, R73 ;  /* 0x0000004900207308 */ /* 0x0000620000000800 */
[----:B------:R-:W-:Y:S02]  /*5150*/  FMNMX.FTZ R14, R53, R14, !PT ;  /* 0x0000000e350e7209 */ /* 0x000fe40007810000 */
[----:B------:R-:W-:Y:S02]  /*5160*/  ISETP.GT.AND P3, PT, R26, 0x59, PT ;  /* 0x000000591a00780c */ /* 0x000fe40003f64270 */
[----:B------:R-:W-:Y:S02]  /*5170*/  FSEL R57, R36, -INF , P4 ;  /* 0xff80000024397808 */ /* 0x000fe40002000000 */
[----:B------:R-:W-:Y:S01]  /*5180*/  FMNMX.FTZ R14, R55, R14, !PT ;  /* 0x0000000e370e7209 */ /* 0x000fe20007810000 */
[----:B------:R-:W-:Y:S01]  /*5190*/  MUFU.EX2 R75, R75 ;  /* 0x0000004b004b7308 */ /* 0x000fe20000000800 */
[----:B------:R-:W-:-:S02]  /*51a0*/  ISETP.GT.AND P4, PT, R26, 0x60, PT ;  /* 0x000000601a00780c */ /* 0x000fc40003f84270 */
[----:B0-----:R-:W-:Y:S02]  /*51b0*/  CS2R R72, SRZ ;  /* 0x0000000000487805 */ /* 0x001fe4000001ff00 */
[----:B------:R-:W-:Y:S02]  /*51c0*/  FSEL R59, R42, -INF , P3 ;  /* 0xff8000002a3b7808 */ /* 0x000fe40001800000 */
[----:B------:R-:W-:Y:S02]  /*51d0*/  FMNMX.FTZ R14, R57, R14, !PT ;  /* 0x0000000e390e7209 */ /* 0x000fe40007810000 */
[----:B------:R-:W-:Y:S01]  /*51e0*/  ISETP.GT.AND P3, PT, R26, 0x61, PT ;  /* 0x000000611a00780c */ /* 0x000fe20003f64270 */
[----:B------:R-:W-:Y:S01]  /*51f0*/  MUFU.EX2 R79, R79 ;  /* 0x0000004f004f7308 */ /* 0x000fe20000000800 */
[----:B------:R-:W-:Y:S02]  /*5200*/  FSEL R61, R46, -INF , P4 ;  /* 0xff8000002e3d7808 */ /* 0x000fe40002000000 */
[----:B------:R-:W-:-:S02]  /*5210*/  FMNMX.FTZ R14, R59, R14, !PT ;  /* 0x0000000e3b0e7209 */ /* 0x000fc40007810000 */
[----:B------:R-:W-:Y:S02]  /*5220*/  ISETP.GT.AND P4, PT, R26, 0x68, PT ;  /* 0x000000681a00780c */ /* 0x000fe40003f84270 */
[----:B------:R-:W-:Y:S01]  /*5230*/  FSEL R63, R58, -INF , P3 ;  /* 0xff8000003a3f7808 */ /* 0x000fe20001800000 */
[----:B------:R0:W2:Y:S01]  /*5240*/  MUFU.EX2 R34, R81 ;  /* 0x0000005100227308 */ /* 0x0000a20000000800 */
[----:B------:R-:W-:Y:S02]  /*5250*/  FMNMX.FTZ R14, R61, R14, !PT ;  /* 0x0000000e3d0e7209 */ /* 0x000fe40007810000 */
[----:B------:R-:W-:Y:S02]  /*5260*/  ISETP.GT.AND P3, PT, R26, 0x69, PT ;  /* 0x000000691a00780c */ /* 0x000fe40003f64270 */
[----:B------:R-:W-:Y:S02]  /*5270*/  FSEL R65, R60, -INF , P4 ;  /* 0xff8000003c417808 */ /* 0x000fe40002000000 */
[----:B------:R-:W-:Y:S01]  /*5280*/  FMNMX.FTZ R14, R63, R14, !PT ;  /* 0x0000000e3f0e7209 */ /* 0x000fe20007810000 */
[----:B------:R3:W4:Y:S01]  /*5290*/  MUFU.EX2 R26, R77 ;  /* 0x0000004d001a7308 */ /* 0x0007220000000800 */
[----:B------:R-:W-:-:S02]  /*52a0*/  FSEL R67, R50, -INF , P3 ;  /* 0xff80000032437808 */ /* 0x000fc40001800000 */
[----:B0-----:R-:W-:Y:S02]  /*52b0*/  CS2R R80, SRZ ;  /* 0x0000000000507805 */ /* 0x001fe4000001ff00 */
[----:B------:R-:W-:Y:S02]  /*52c0*/  FMNMX.FTZ R14, R65, R14, !PT ;  /* 0x0000000e410e7209 */ /* 0x000fe40007810000 */
[----:B------:R-:W-:Y:S02]  /*52d0*/  F2FP.BF16.F32.PACK_AB R201, R0, R201 ;  /* 0x000000c900c9723e */ /* 0x000fe400000010ff */
[----:B------:R-:W-:Y:S01]  /*52e0*/  FMNMX.FTZ R14, R67, R14, !PT ;  /* 0x0000000e430e7209 */ /* 0x000fe20007810000 */
[----:B------:R-:W-:Y:S01]  /*52f0*/  MUFU.EX2 R83, R83 ;  /* 0x0000005300537308 */ /* 0x000fe20000000800 */
[----:B-1----:R-:W-:Y:S02]  /*5300*/  F2FP.BF16.F32.PACK_AB R195, R32, R71 ;  /* 0x0000004720c3723e */ /* 0x002fe400000010ff */
[----:B---3--:R-:W-:-:S02]  /*5310*/  CS2R R76, SRZ ;  /* 0x00000000004c7805 */ /* 0x008fc4000001ff00 */
[----:B--2---:R-:W-:Y:S01]  /*5320*/  F2FP.BF16.F32.PACK_AB R191, R34, R79 ;  /* 0x0000004f22bf723e */ /* 0x004fe200000010ff */
[----:B------:R-:W0:Y:S02]  /*5330*/  SHFL.BFLY PT, R11, R14, 0x2, 0x1f ;  /* 0x0c401f000e0b7f89 */ /* 0x000e2400000e0000 */
[----:B------:R1:W2:Y:S01]  /*5340*/  MUFU.EX2 R36, R85 ;  /* 0x0000005500247308 */ /* 0x0002a20000000800 */
[----:B----4-:R-:W-:-:S07]  /*5350*/  F2FP.BF16.F32.PACK_AB R189, R26, R75 ;  /* 0x0000004b1abd723e */ /* 0x010fce00000010ff */
[----:B------:R-:W-:Y:S01]  /*5360*/  MUFU.EX2 R87, R87 ;  /* 0x0000005700577308 */ /* 0x000fe20000000800 */
[----:B-1----:R-:W-:-:S07]  /*5370*/  CS2R R84, SRZ ;  /* 0x0000000000547805 */ /* 0x002fce000001ff00 */
[----:B------:R1:W3:Y:S01]  /*5380*/  MUFU.EX2 R38, R89 ;  /* 0x0000005900267308 */ /* 0x0002e20000000800 */
[----:B--2---:R-:W-:Y:S02]  /*5390*/  F2FP.BF16.F32.PACK_AB R185, R36, R83 ;  /* 0x0000005324b9723e */ /* 0x004fe400000010ff */
[----:B0-----:R-:W-:-:S05]  /*53a0*/  FMNMX.FTZ R20, R14, R11, !PT ;  /* 0x0000000b0e147209 */ /* 0x001fca0007810000 */
[----:B------:R-:W-:Y:S01]  /*53b0*/  MUFU.EX2 R91, R91 ;  /* 0x0000005b005b7308 */ /* 0x000fe20000000800 */
[----:B------:R-:W0:Y:S01]  /*53c0*/  SHFL.BFLY PT, R11, R20, 0x1, 0x1f ;  /* 0x0c201f00140b7f89 */ /* 0x000e2200000e0000 */
[----:B-1----:R-:W-:-:S06]  /*53d0*/  CS2R R88, SRZ ;  /* 0x0000000000587805 */ /* 0x002fcc000001ff00 */
[----:B------:R1:W2:Y:S01]  /*53e0*/  MUFU.EX2 R40, R93 ;  /* 0x0000005d00287308 */ /* 0x0002a20000000800 */
[----:B---3--:R-:W-:-:S07]  /*53f0*/  F2FP.BF16.F32.PACK_AB R187, R38, R87 ;  /* 0x0000005726bb723e */ /* 0x008fce00000010ff */
[----:B------:R-:W-:Y:S01]  /*5400*/  MUFU.EX2 R95, R95 ;  /* 0x0000005f005f7308 */ /* 0x000fe20000000800 */
[----:B-1----:R-:W-:-:S07]  /*5410*/  CS2R R92, SRZ ;  /* 0x00000000005c7805 */ /* 0x002fce000001ff00 */
[----:B------:R1:W3:Y:S01]  /*5420*/  MUFU.EX2 R42, R97 ;  /* 0x00000061002a7308 */ /* 0x0002e20000000800 */
[----:B0-----:R-:W-:Y:S02]  /*5430*/  FMNMX.FTZ R11, R20, R11, !PT ;  /* 0x0000000b140b7209 */ /* 0x001fe40007810000 */
[----:B--2---:R-:W-:Y:S02]  /*5440*/  F2FP.BF16.F32.PACK_AB R181, R40, R91 ;  /* 0x0000005b28b5723e */ /* 0x004fe400000010ff */
[C---:B------:R-:W-:Y:S01]  /*5450*/  FSETP.NEU.FTZ.AND P3, PT, R11.reuse, -INF , PT ;  /* 0xff8000000b00780b */ /* 0x040fe20003f7d000 */
[----:B------:R-:W-:Y:S02]  /*5460*/  FMUL.FTZ R14, R11, R6 ;  /* 0x000000060b0e7220 */ /* 0x000fe40000410000 */
[----:B------:R-:W-:Y:S01]  /*5470*/  MUFU.EX2 R99, R99 ;  /* 0x0000006300637308 */ /* 0x000fe20000000800 */
[----:B-1----:R-:W-:Y:S02]  /*5480*/  CS2R R96, SRZ ;  /* 0x0000000000607805 */ /* 0x002fe4000001ff00 */
[----:B------:R-:W-:-:S02]  /*5490*/  FSEL R14, R14, RZ, P3 ;  /* 0x000000ff0e0e7208 */ /* 0x000fc40001800000 */
[----:B------:R-:W-:-:S03]  /*54a0*/  PLOP3.LUT P3, PT, PT, PT, UP1, 0x80, 0x0 ;  /* 0x000000000000781c */ /* 0x000fc60003f6f018 */
        /* <DEDUP_REMOVED lines=23> */
[-CC-:B------:R-:W-:Y:S01]  /*5620*/  FFMA.FTZ R53, R53, R6.reuse, -R14.reuse ;  /* 0x0000000635357223 */ /* 0x180fe2000001080e */
[-CC-:B------:R-:W-:Y:S01]  /*5630*/  FFMA.FTZ R55, R55, R6.reuse, -R14.reuse ;  /* 0x0000000637377223 */ /* 0x180fe2000001080e */
[-CC-:B------:R-:W-:Y:S01]  /*5640*/  FFMA.FTZ R57, R57, R6.reuse, -R14.reuse ;  /* 0x0000000639397223 */ /* 0x180fe2000001080e */
[-CC-:B------:R-:W-:Y:S01]  /*5650*/  FFMA.FTZ R59, R59, R6.reuse, -R14.reuse ;  /* 0x000000063b3b7223 */ /* 0x180fe2000001080e */
[-CC-:B------:R-:W-:Y:S01]  /*5660*/  FFMA.FTZ R61, R61, R6.reuse, -R14.reuse ;  /* 0x000000063d3d7223 */ /* 0x180fe2000001080e */
[-CC-:B------:R-:W-:Y:S01]  /*5670*/  FFMA.FTZ R63, R63, R6.reuse, -R14.reuse ;  /* 0x000000063f3f7223 */ /* 0x180fe2000001080e */
[-C--:B------:R-:W-:Y:S01]  /*5680*/  FFMA.FTZ R65, R65, R6.reuse, -R14 ;  /* 0x0000000641417223 */ /* 0x080fe2000001080e */
[----:B------:R2:W4:Y:S01]  /*5690*/  MUFU.EX2 R202, R7 ;  /* 0x0000000700ca7308 */ /* 0x0005220000000800 */
[----:B-1----:R-:W-:Y:S01]  /*56a0*/  FADD.FTZ R3, R203, R44 ;  /* 0x0000002ccb037221 */ /* 0x002fe20000010000 */
[----:B------:R-:W-:Y:S01]  /*56b0*/  FFMA.FTZ R14, R67, R6, -R14 ;  /* 0x00000006430e7223 */ /* 0x000fe2000001080e */
[----:B------:R-:W-:-:S02]  /*56c0*/  F2FP.BF16.F32.PACK_AB R203, R2, R203 ;  /* 0x000000cb02cb723e */ /* 0x000fc400000010ff */
[----:B------:R-:W-:Y:S01]  /*56d0*/  CS2R R66, SRZ ;  /* 0x0000000000427805 */ /* 0x000fe2000001ff00 */
[----:B------:R-:W-:Y:S01]  /*56e0*/  FADD.FTZ R44, R2, R3 ;  /* 0x00000003022c7221 */ /* 0x000fe20000010000 */
[----:B---3--:R-:W-:Y:S01]  /*56f0*/  F2FP.BF16.F32.PACK_AB R183, R42, R95 ;  /* 0x0000005f2ab7723e */ /* 0x008fe200000010ff */
[----:B------:R-:W1:Y:S02]  /*5700*/  MUFU.EX2 R27, R27 ;  /* 0x0000001b001b7308 */ /* 0x000e640000000800 */
[----:B------:R-:W-:Y:S01]  /*5710*/  FADD.FTZ R3, R197, R44 ;  /* 0x0000002cc5037221 */ /* 0x000fe20000010000 */
[----:B------:R-:W-:Y:S02]  /*5720*/  F2FP.BF16.F32.PACK_AB R197, R8, R197 ;  /* 0x000000c508c5723e */ /* 0x000fe400000010ff */
[----:B0-----:R-:W-:Y:S01]  /*5730*/  F2FP.BF16.F32.PACK_AB R200, R24, R25 ;  /* 0x0000001918c8723e */ /* 0x001fe200000010ff */
[----:B------:R-:W-:Y:S01]  /*5740*/  FADD.FTZ R44, R8, R3 ;  /* 0x00000003082c7221 */ /* 0x000fe20000010000 */
[----:B------:R-:W-:Y:S01]  /*5750*/  FADD.FTZ R3, R25, R24 ;  /* 0x0000001819037221 */ /* 0x000fe20000010000 */
[----:B------:R-:W-:Y:S01]  /*5760*/  CS2R R24, SRZ ;  /* 0x0000000000187805 */ /* 0x000fe2000001ff00 */
[----:B------:R0:W3:Y:S01]  /*5770*/  MUFU.EX2 R196, R29 ;  /* 0x0000001d00c47308 */ /* 0x0000e20000000800 */
[----:B--2---:R-:W-:Y:S01]  /*5780*/  FADD.FTZ R7, R199, R44 ;  /* 0x0000002cc7077221 */ /* 0x004fe20000010000 */
[----:B----4-:R-:W-:Y:S01]  /*5790*/  FADD.FTZ R44, R202, R3 ;  /* 0x00000003ca2c7221 */ /* 0x010fe20000010000 */
[----:B------:R-:W-:-:S02]  /*57a0*/  F2FP.BF16.F32.PACK_AB R202, R69, R202 ;  /* 0x000000ca45ca723e */ /* 0x000fc400000010ff */
[C---:B------:R-:W-:Y:S01]  /*57b0*/  FADD.FTZ R46, R22.reuse, R7 ;  /* 0x00000007162e7221 */ /* 0x040fe20000010000 */
[----:B------:R-:W-:Y:S01]  /*57c0*/  FADD.FTZ R44, R69, R44 ;  /* 0x0000002c452c7221 */ /* 0x000fe20000010000 */
[----:B------:R-:W-:Y:S01]  /*57d0*/  F2FP.BF16.F32.PACK_AB R199, R22, R199 ;  /* 0x000000c716c7723e */ /* 0x000fe200000010ff */
[----:B------:R-:W2:Y:S01]  /*57e0*/  MUFU.EX2 R15, R15 ;  /* 0x0000000f000f7308 */ /* 0x000ea20000000800 */
[----:B------:R-:W-:Y:S01]  /*57f0*/  FADD.FTZ R7, R193, R46 ;  /* 0x0000002ec1077221 */ /* 0x000fe20000010000 */
[----:B-1----:R-:W-:Y:S01]  /*5800*/  FADD.FTZ R3, R27, R44 ;  /* 0x0000002c1b037221 */ /* 0x002fe20000010000 */
[C---:B------:R-:W-:Y:S02]  /*5810*/  F2FP.BF16.F32.PACK_AB R193, R28.reuse, R193 ;  /* 0x000000c11cc1723e */ /* 0x040fe400000010ff */
[----:B------:R-:W-:Y:S01]  /*5820*/  CS2R R68, SRZ ;  /* 0x0000000000447805 */ /* 0x000fe2000001ff00 */
[----:B------:R-:W-:Y:S01]  /*5830*/  FADD.FTZ R46, R28, R7 ;  /* 0x000000071c2e7221 */ /* 0x000fe20000010000 */
[----:B0-----:R-:W-:Y:S01]  /*5840*/  CS2R R28, SRZ ;  /* 0x00000000001c7805 */ /* 0x001fe2000001ff00 */
[----:B------:R-:W0:Y:S01]  /*5850*/  MUFU.EX2 R198, R31 ;  /* 0x0000001f00c67308 */ /* 0x000e220000000800 */
[C---:B---3--:R-:W-:Y:S01]  /*5860*/  FADD.FTZ R44, R196.reuse, R3 ;  /* 0x00000003c42c7221 */ /* 0x048fe20000010000 */
[----:B------:R-:W-:Y:S01]  /*5870*/  FADD.FTZ R3, R71, R46 ;  /* 0x0000002e47037221 */ /* 0x000fe20000010000 */
[----:B------:R-:W-:-:S02]  /*5880*/  F2FP.BF16.F32.PACK_AB R196, R196, R27 ;  /* 0x0000001bc4c4723e */ /* 0x000fc400000010ff */
[----:B------:R-:W-:Y:S01]  /*5890*/  CS2R R70, SRZ ;  /* 0x0000000000467805 */ /* 0x000fe2000001ff00 */
[----:B------:R-:W-:Y:S02]  /*58a0*/  FADD.FTZ R46, R32, R3 ;  /* 0x00000003202e7221 */ /* 0x000fe40000010000 */
[----:B------:R-:W1:Y:S01]  /*58b0*/  MUFU.EX2 R21, R21 ;  /* 0x0000001500157308 */ /* 0x000e620000000800 */
[----:B--2---:R-:W-:-:S07]  /*58c0*/  FADD.FTZ R7, R15, R44 ;  /* 0x0000002c0f077221 */ /* 0x004fce0000010000 */
[----:B------:R2:W3:Y:S01]  /*58d0*/  MUFU.EX2 R192, R33 ;  /* 0x0000002100c07308 */ /* 0x0004e20000000800 */
[C---:B0-----:R-:W-:Y:S01]  /*58e0*/  FADD.FTZ R44, R198.reuse, R7 ;  /* 0x00000007c62c7221 */ /* 0x041fe20000010000 */
[----:B------:R-:W-:-:S06]  /*58f0*/  F2FP.BF16.F32.PACK_AB R198, R198, R15 ;  /* 0x0000000fc6c6723e */ /* 0x000fcc00000010ff */
[----:B------:R-:W0:Y:S01]  /*5900*/  MUFU.EX2 R35, R35 ;  /* 0x0000002300237308 */ /* 0x000e220000000800 */
[----:B-1----:R-:W-:Y:S01]  /*5910*/  FADD.FTZ R7, R21, R44 ;  /* 0x0000002c15077221 */ /* 0x002fe20000010000 */
[----:B--2---:R-:W-:-:S06]  /*5920*/  CS2R R32, SRZ ;  /* 0x0000000000207805 */ /* 0x004fcc000001ff00 */
[----:B------:R1:W2:Y:S01]  /*5930*/  MUFU.EX2 R194, R23 ;  /* 0x0000001700c27308 */ /* 0x0002a20000000800 */
[C---:B---3--:R-:W-:Y:S01]  /*5940*/  FADD.FTZ R44, R192.reuse, R7 ;  /* 0x00000007c02c7221 */ /* 0x048fe20000010000 */
[----:B------:R-:W-:-:S06]  /*5950*/  F2FP.BF16.F32.PACK_AB R192, R192, R21 ;  /* 0x00000015c0c0723e */ /* 0x000fcc00000010ff */
[----:B------:R-:W3:Y:S01]  /*5960*/  MUFU.EX2 R37, R37 ;  /* 0x0000002500257308 */ /* 0x000ee20000000800 */
[----:B-1----:R-:W-:-:S04]  /*5970*/  IMAD.U32 R23, RZ, RZ, UR49 ;  /* 0x00000031ff177e24 */ /* 0x002fc8000f8e00ff */
[----:B------:R-:W-:Y:S02]  /*5980*/  @!P1 VIADD R3, R23, 0x36840 ;  /* 0x0003684017039836 */ /* 0x000fe40000000000 */
[----:B------:R-:W-:Y:S01]  /*5990*/  FADD.FTZ R23, R75, R46 ;  /* 0x0000002e4b177221 */ /* 0x000fe20000010000 */
[----:B------:R-:W-:Y:S01]  /*59a0*/  CS2R R74, SRZ ;  /* 0x00000000004a7805 */ /* 0x000fe2000001ff00 */
[----:B------:R-:W1:Y:S01]  /*59b0*/  MUFU.EX2 R188, R39 ;  /* 0x0000002700bc7308 */ /* 0x000e620000000800 */
[----:B------:R-:W-:Y:S01]  /*59c0*/  @!P1 PRMT R3, RZ, 0x654, R3 ;  /* 0x00000654ff039816 */ /* 0x000fe20000000003 */
[----:B------:R-:W-:Y:S01]  /*59d0*/  FADD.FTZ R46, R26, R23 ;  /* 0x000000171a2e7221 */ /* 0x000fe20000010000 */
[----:B------:R-:W-:Y:S02]  /*59e0*/  CS2R R26, SRZ ;  /* 0x00000000001a7805 */ /* 0x000fe4000001ff00 */
[----:B------:R0:W-:Y:S01]  /*59f0*/  @!P1 SYNCS.ARRIVE.TRANS64.RED.A1T0 RZ, [R3+URZ], RZ ;  /* 0x000000ff03ff99a7 */ /* 0x0001e2000810043f */
[----:B------:R-:W-:-:S02]  /*5a00*/  FADD.FTZ R7, R79, R46 ;  /* 0x0000002e4f077221 */ /* 0x000fc40000010000 */
[----:B------:R-:W4:Y:S01]  /*5a10*/  MUFU.EX2 R41, R41 ;  /* 0x0000002900297308 */ /* 0x000f220000000800 */
[----:B------:R-:W-:Y:S01]  /*5a20*/  CS2R R78, SRZ ;  /* 0x00000000004e7805 */ /* 0x000fe2000001ff00 */
[----:B------:R-:W-:Y:S01]  /*5a30*/  FADD.FTZ R46, R34, R7 ;  /* 0x00000007222e7221 */ /* 0x000fe20000010000 */
[----:B0-----:R-:W-:-:S03]  /*5a40*/  FADD.FTZ R3, R35, R44 ;  /* 0x0000002c23037221 */ /* 0x001fc60000010000 */
[----:B------:R-:W-:Y:S02]  /*5a50*/  FADD.FTZ R7, R83, R46 ;  /* 0x0000002e53077221 */ /* 0x000fe40000010000 */
[----:B------:R-:W0:Y:S01]  /*5a60*/  MUFU.EX2 R190, R43 ;  /* 0x0000002b00be7308 */ /* 0x000e220000000800 */
[----:B------:R-:W-:Y:S01]  /*5a70*/  CS2R R82, SRZ ;  /* 0x0000000000527805 */ /* 0x000fe2000001ff00 */
[----:B--2---:R-:W-:Y:S01]  /*5a80*/  FADD.FTZ R44, R194, R3 ;  /* 0x00000003c22c7221 */ /* 0x004fe20000010000 */
[----:B------:R-:W-:Y:S01]  /*5a90*/  FADD.FTZ R46, R36, R7 ;  /* 0x00000007242e7221 */ /* 0x000fe20000010000 */
[----:B------:R-:W-:Y:S02]  /*5aa0*/  F2FP.BF16.F32.PACK_AB R194, R194, R35 ;  /* 0x00000023c2c2723e */ /* 0x000fe400000010ff */
[----:B------:R-:W-:Y:S01]  /*5ab0*/  CS2R R34, SRZ ;  /* 0x0000000000227805 */ /* 0x000fe2000001ff00 */
[----:B---3--:R-:W-:Y:S01]  /*5ac0*/  FADD.FTZ R3, R37, R44 ;  /* 0x0000002c25037221 */ /* 0x008fe20000010000 */
[----:B------:R-:W-:Y:S01]  /*5ad0*/  FADD.FTZ R7, R87, R46 ;  /* 0x0000002e57077221 */ /* 0x000fe20000010000 */
[----:B------:R-:W2:Y:S01]  /*5ae0*/  MUFU.EX2 R45, R45 ;  /* 0x0000002d002d7308 */ /* 0x000ea20000000800 */
[----:B------:R-:W-:Y:S01]  /*5af0*/  CS2R R86, SRZ ;  /* 0x0000000000567805 */ /* 0x000fe2000001ff00 */
[C---:B-1----:R-:W-:Y:S01]  /*5b00*/  FADD.FTZ R44, R188.reuse, R3 ;  /* 0x00000003bc2c7221 */ /* 0x042fe20000010000 */
[----:B------:R-:W-:-:S02]  /*5b10*/  F2FP.BF16.F32.PACK_AB R188, R188, R37 ;  /* 0x00000025bcbc723e */ /* 0x000fc400000010ff */
[----:B------:R-:W-:Y:S01]  /*5b20*/  CS2R R36, SRZ ;  /* 0x0000000000247805 */ /* 0x000fe2000001ff00 */
[----:B----4-:R-:W-:Y:S01]  /*5b30*/  FADD.FTZ R3, R41, R44 ;  /* 0x0000002c29037221 */ /* 0x010fe20000010000 */
[----:B------:R-:W-:Y:S01]  /*5b40*/  FADD.FTZ R44, R38, R7 ;  /* 0x00000007262c7221 */ /* 0x000fe20000010000 */
[----:B------:R1:W3:Y:S01]  /*5b50*/  MUFU.EX2 R184, R47 ;  /* 0x0000002f00b87308 */ /* 0x0002e20000000800 */
[----:B------:R-:W-:Y:S01]  /*5b60*/  CS2R R38, SRZ ;  /* 0x0000000000267805 */ /* 0x000fe2000001ff00 */
[C---:B0-----:R-:W-:Y:S01]  /*5b70*/  FADD.FTZ R0, R190.reuse, R3 ;  /* 0x00000003be007221 */ /* 0x041fe20000010000 */
[----:B------:R-:W-:Y:S01]  /*5b80*/  FADD.FTZ R7, R91, R44 ;  /* 0x0000002c5b077221 */ /* 0x000fe20000010000 */
[----:B------:R-:W-:Y:S02]  /*5b90*/  F2FP.BF16.F32.PACK_AB R190, R190, R41 ;  /* 0x00000029bebe723e */ /* 0x000fe400000010ff */
[----:B------:R-:W-:Y:S01]  /*5ba0*/  CS2R R90, SRZ ;  /* 0x00000000005a7805 */ /* 0x000fe2000001ff00 */
[----:B------:R-:W-:Y:S01]  /*5bb0*/  FADD.FTZ R2, R40, R7 ;  /* 0x0000000728027221 */ /* 0x000fe20000010000 */
[----:B------:R-:W0:Y:S01]  /*5bc0*/  MUFU.EX2 R49, R49 ;  /* 0x0000003100317308 */ /* 0x000e220000000800 */
[----:B--2---:R-:W-:Y:S01]  /*5bd0*/  FADD.FTZ R3, R45, R0 ;  /* 0x000000002d037221 */ /* 0x004fe20000010000 */
[----:B-1----:R-:W-:Y:S01]  /*5be0*/  CS2R R46, SRZ ;  /* 0x00000000002e7805 */ /* 0x002fe2000001ff00 */
[----:B------:R-:W-:Y:S01]  /*5bf0*/  FADD.FTZ R7, R95, R2 ;  /* 0x000000025f077221 */ /* 0x000fe20000010000 */
[----:B------:R-:W-:-:S02]  /*5c00*/  CS2R R94, SRZ ;  /* 0x00000000005e7805 */ /* 0x000fc4000001ff00 */
[----:B------:R-:W-:Y:S01]  /*5c10*/  CS2R R40, SRZ ;  /* 0x0000000000287805 */ /* 0x000fe2000001ff00 */
[----:B------:R-:W-:Y:S01]  /*5c20*/  FADD.FTZ R2, R42, R7 ;  /* 0x000000072a027221 */ /* 0x000fe20000010000 */
[----:B------:R1:W2:Y:S01]  /*5c30*/  MUFU.EX2 R186, R51 ;  /* 0x0000003300ba7308 */ /* 0x0002a20000000800 */
[C---:B---3--:R-:W-:Y:S01]  /*5c40*/  FADD.FTZ R0, R184.reuse, R3 ;  /* 0x00000003b8007221 */ /* 0x048fe20000010000 */
[----:B------:R-:W-:Y:S01]  /*5c50*/  F2FP.BF16.F32.PACK_AB R184, R184, R45 ;  /* 0x0000002db8b8723e */ /* 0x000fe200000010ff */
[----:B------:R-:W-:Y:S01]  /*5c60*/  FADD.FTZ R7, R99, R2 ;  /* 0x0000000263077221 */ /* 0x000fe20000010000 */
[----:B------:R-:W-:Y:S02]  /*5c70*/  CS2R R44, SRZ ;  /* 0x00000000002c7805 */ /* 0x000fe4000001ff00 */
[----:B------:R-:W-:Y:S02]  /*5c80*/  CS2R R42, SRZ ;  /* 0x00000000002a7805 */ /* 0x000fe4000001ff00 */
[----:B------:R-:W3:Y:S01]  /*5c90*/  MUFU.EX2 R53, R53 ;  /* 0x0000003500357308 */ /* 0x000ee20000000800 */
[----:B0-----:R-:W-:Y:S01]  /*5ca0*/  FADD.FTZ R3, R49, R0 ;  /* 0x0000000031037221 */ /* 0x001fe20000010000 */
[----:B-1----:R-:W-:-:S06]  /*5cb0*/  CS2R R50, SRZ ;  /* 0x0000000000327805 */ /* 0x002fcc000001ff00 */
[----:B------:R0:W1:Y:S01]  /*5cc0*/  MUFU.EX2 R180, R55 ;  /* 0x0000003700b47308 */ /* 0x0000620000000800 */
[C---:B--2---:R-:W-:Y:S01]  /*5cd0*/  FADD.FTZ R0, R186.reuse, R3 ;  /* 0x00000003ba007221 */ /* 0x044fe20000010000 */
[----:B------:R-:W-:Y:S02]  /*5ce0*/  F2FP.BF16.F32.PACK_AB R186, R186, R49 ;  /* 0x00000031baba723e */ /* 0x000fe400000010ff */
[----:B------:R-:W-:-:S04]  /*5cf0*/  CS2R R48, SRZ ;  /* 0x0000000000307805 */ /* 0x000fc8000001ff00 */
[----:B------:R-:W2:Y:S01]  /*5d00*/  MUFU.EX2 R57, R57 ;  /* 0x0000003900397308 */ /* 0x000ea20000000800 */
[----:B---3--:R-:W-:Y:S01]  /*5d10*/  FADD.FTZ R3, R53, R0 ;  /* 0x0000000035037221 */ /* 0x008fe20000010000 */
[----:B0-----:R-:W-:-:S06]  /*5d20*/  CS2R R54, SRZ ;  /* 0x0000000000367805 */ /* 0x001fcc000001ff00 */
[----:B------:R0:W3:Y:S01]  /*5d30*/  MUFU.EX2 R182, R59 ;  /* 0x0000003b00b67308 */ /* 0x0000e20000000800 */
[C---:B-1----:R-:W-:Y:S01]  /*5d40*/  FADD.FTZ R0, R180.reuse, R3 ;  /* 0x00000003b4007221 */ /* 0x042fe20000010000 */
[----:B------:R-:W-:Y:S02]  /*5d50*/  F2FP.BF16.F32.PACK_AB R180, R180, R53 ;  /* 0x00000035b4b4723e */ /* 0x000fe400000010ff */
[----:B------:R-:W-:-:S04]  /*5d60*/  CS2R R52, SRZ ;  /* 0x0000000000347805 */ /* 0x000fc8000001ff00 */
[----:B------:R-:W1:Y:S01]  /*5d70*/  MUFU.EX2 R61, R61 ;  /* 0x0000003d003d7308 */ /* 0x000e620000000800 */
[----:B--2---:R-:W-:Y:S01]  /*5d80*/  FADD.FTZ R3, R57, R0 ;  /* 0x0000000039037221 */ /* 0x004fe20000010000 */
[----:B0-----:R-:W-:-:S06]  /*5d90*/  CS2R R58, SRZ ;  /* 0x00000000003a7805 */ /* 0x001fcc000001ff00 */
[----:B------:R0:W2:Y:S01]  /*5da0*/  MUFU.EX2 R176, R63 ;  /* 0x0000003f00b07308 */ /* 0x0000a20000000800 */
[C---:B---3--:R-:W-:Y:S01]  /*5db0*/  FADD.FTZ R0, R182.reuse, R3 ;  /* 0x00000003b6007221 */ /* 0x048fe20000010000 */
[----:B------:R-:W-:Y:S02]  /*5dc0*/  F2FP.BF16.F32.PACK_AB R182, R182, R57 ;  /* 0x00000039b6b6723e */ /* 0x000fe400000010ff */
[----:B------:R-:W-:-:S04]  /*5dd0*/  CS2R R56, SRZ ;  /* 0x0000000000387805 */ /* 0x000fc8000001ff00 */
[----:B------:R3:W4:Y:S01]  /*5de0*/  MUFU.EX2 R20, R101 ;  /* 0x0000006500147308 */ /* 0x0007220000000800 */
[----:B-1----:R-:W-:Y:S01]  /*5df0*/  FADD.FTZ R3, R61, R0 ;  /* 0x000000003d037221 */ /* 0x002fe20000010000 */
[----:B0-----:R-:W-:-:S06]  /*5e00*/  CS2R R62, SRZ ;  /* 0x00000000003e7805 */ /* 0x001fcc000001ff00 */
[----:B------:R-:W0:Y:S01]  /*5e10*/  MUFU.EX2 R65, R65 ;  /* 0x0000004100417308 */ /* 0x000e220000000800 */
[C---:B--2---:R-:W-:Y:S01]  /*5e20*/  FADD.FTZ R0, R176.reuse, R3 ;  /* 0x00000003b0007221 */ /* 0x044fe20000010000 */
[----:B------:R-:W-:Y:S02]  /*5e30*/  F2FP.BF16.F32.PACK_AB R176, R176, R61 ;  /* 0x0000003db0b0723e */ /* 0x000fe400000010ff */
[----:B---3--:R-:W-:Y:S02]  /*5e40*/  CS2R R100, SRZ ;  /* 0x0000000000647805 */ /* 0x008fe4000001ff00 */
[----:B------:R-:W-:Y:S02]  /*5e50*/  CS2R R60, SRZ ;  /* 0x00000000003c7805 */ /* 0x000fe4000001ff00 */
[----:B------:R-:W1:Y:S01]  /*5e60*/  MUFU.EX2 R103, R103 ;  /* 0x0000006700677308 */ /* 0x000e620000000800 */
[C---:B----4-:R-:W-:Y:S01]  /*5e70*/  FADD.FTZ R2, R20.reuse, R7 ;  /* 0x0000000714027221 */ /* 0x050fe20000010000 */
[----:B------:R-:W-:Y:S01]  /*5e80*/  F2FP.BF16.F32.PACK_AB R177, R20, R99 ;  /* 0x0000006314b1723e */ /* 0x000fe200000010ff */
[----:B------:R-:W-:Y:S01]  /*5e90*/  IMAD.U32 R20, RZ, RZ, UR14 ;  /* 0x0000000eff147e24 */ /* 0x000fe2000f8e00ff */
[----:B------:R-:W-:-:S04]  /*5ea0*/  CS2R R98, SRZ ;  /* 0x0000000000627805 */ /* 0x000fc8000001ff00 */
[----:B------:R-:W2:Y:S01]  /*5eb0*/  MUFU.EX2 R14, R14 ;  /* 0x0000000e000e7308 */ /* 0x000ea20000000800 */
[----:B0-----:R-:W-:Y:S01]  /*5ec0*/  FADD.FTZ R3, R65, R0 ;  /* 0x0000000041037221 */ /* 0x001fe20000010000 */
[----:B------:R-:W-:-:S06]  /*5ed0*/  MOV R0, 0x3f800000 ;  /* 0x3f80000000007802 */ /* 0x000fcc0000000f00 */
[----:B------:R-:W0:Y:S01]  /*5ee0*/  MUFU.EX2 R30, R30 ;  /* 0x0000001e001e7308 */ /* 0x000e220000000800 */
[----:B-1----:R-:W-:Y:S01]  /*5ef0*/  FADD.FTZ R7, R103, R2 ;  /* 0x0000000267077221 */ /* 0x002fe20000010000 */
[----:B------:R-:W-:Y:S02]  /*5f00*/  IMAD.MOV.U32 R2, RZ, RZ, 0x3f800000 ;  /* 0x3f800000ff027424 */ /* 0x000fe400078e00ff */
[C---:B--2---:R-:W-:Y:S01]  /*5f10*/  FADD.FTZ R8, R14.reuse, R3 ;  /* 0x000000030e087221 */ /* 0x044fe20000010000 */
[----:B------:R-:W-:Y:S01]  /*5f20*/  IMAD.U32 R3, RZ, RZ, UR6 ;  /* 0x00000006ff037e24 */ /* 0x000fe2000f8e00ff */
[----:B------:R-:W-:Y:S02]  /*5f30*/  F2FP.BF16.F32.PACK_AB R178, R14, R65 ;  /* 0x000000410eb2723e */ /* 0x000fe400000010ff */
[----:B------:R-:W-:Y:S01]  /*5f40*/  CS2R R64, SRZ ;  /* 0x0000000000407805 */ /* 0x000fe2000001ff00 */
[C---:B0-----:R-:W-:Y:S01]  /*5f50*/  FADD.FTZ R7, R30.reuse, R7 ;  /* 0x000000071e077221 */ /* 0x041fe20000010000 */
[----:B------:R-:W-:-:S02]  /*5f60*/  F2FP.BF16.F32.PACK_AB R179, R30, R103 ;  /* 0x000000671eb3723e */ /* 0x000fc400000010ff */
[----:B------:R-:W-:Y:S02]  /*5f70*/  CS2R R102, SRZ ;  /* 0x0000000000667805 */ /* 0x000fe4000001ff00 */
[----:B------:R-:W-:Y:S01]  /*5f80*/  CS2R R30, SRZ ;  /* 0x00000000001e7805 */ /* 0x000fe2000001ff00 */
[----:B------:R-:W-:Y:S06]  /*5f90*/  @!P3 BRA `(.L_x_2069) ;  /* 0x0000004c0030b947 */ /* 0x000fec0003800000 */
[----:B------:R-:W-:Y:S01]  /*5fa0*/  R2UR UR59, R20 ;  /* 0x00000000143b72ca */ /* 0x000fe200000e0000 */
[----:B------:R-:W-:Y:S01]  /*5fb0*/  UMOV UR6, URZ ;  /* 0x0000003f00067c82 */ /* 0x000fe20008000000 */
[----:B------:R-:W-:Y:S01]  /*5fc0*/  IMAD.MOV.U32 R14, RZ, RZ, R10 ;  /* 0x000000ffff0e7224 */ /* 0x000fe200078e000a */
[----:B------:R-:W-:Y:S01]  /*5fd0*/  MOV R15, R11 ;  /* 0x0000000b000f7202 */ /* 0x000fe20000000f00 */
[----:B------:R-:W-:Y:S01]  /*5fe0*/  IMAD.U32 R21, RZ, RZ, UR6 ;  /* 0x00000006ff157e24 */ /* 0x000fe2000f8e00ff */
[----:B------:R-:W-:Y:S01]  /*5ff0*/  UMOV UR58, URZ ;  /* 0x0000003f003a7c82 */ /* 0x000fe20008000000 */
[----:B------:R-:W-:Y:S01]  /*6000*/  IMAD.MOV.U32 R2, RZ, RZ, 0x3f800000 ;  /* 0x3f800000ff027424 */ /* 0x000fe200078e00ff */
[----:B------:R-:W-:Y:S01]  /*6010*/  ULDC UR57, c[0x0][0x9d8] ;  /* 0x0002760000397ab9 */ /* 0x000fe20000000800 */
[----:B------:R-:W-:-:S07]  /*6020*/  IMAD.MOV.U32 R119, RZ, RZ, RZ ;  /* 0x000000ffff777224 */ /* 0x000fce00078e00ff */
.L_x_2078:
[----:B------:R-:W-:Y:S01]  /*6030*/  R2UR UR10, R21 ;  /* 0x00000000150a72ca */ /* 0x000fe200000e0000 */
[----:B------:R-:W-:-:S04]  /*6040*/  UIADD3 UR6, UR58, 0x1, URZ ;  /* 0x000000013a067890 */ /* 0x000fc8000fffe03f */
[----:B------:R-:W-:-:S04]  /*6050*/  UISETP.NE.AND UP1, UPT, UR6, 0x2, UPT ;  /* 0x000000020600788c */ /* 0x000fc8000bf25270 */
[----:B------:R-:W-:Y:S02]  /*6060*/  USEL UR7, URZ, 0x1, UP1 ;  /* 0x000000013f077887 */ /* 0x000fe40008800000 */
[----:B------:R-:W-:Y:S02]  /*6070*/  USEL UR60, UR6, URZ, UP1 ;  /* 0x0000003f063c7287 */ /* 0x000fe40008800000 */
[----:B------:R-:W-:-:S06]  /*6080*/  ULOP3.LUT UR6, UR10, UR7, URZ, 0x3c, !UPT ;  /* 0x000000070a067292 */ /* 0x000fcc000f8e3c3f */
[----:B------:R-:W-:Y:S01]  /*6090*/  IMAD.U32 R3, RZ, RZ, UR6 ;  /* 0x00000006ff037e24 */ /* 0x000fe2000f8e00ff */
[----:B------:R-:W-:Y:S06]  /*60a0*/  @!P0 BRA `(.L_x_2070) ;  /* 0x0000000000048947 */ /* 0x000fec0003800000 */
[----:B------:R-:W-:Y:S01]  /*60b0*/  BPT.TRAP 0x1 ;  /* 0x000000040000795c */ /* 0x000fe20000300000 */
.L_x_2070:
[----:B------:R-:W-:Y:S02]  /*60c0*/  R2UR UR7, R16 ;  /* 0x00000000100772ca */ /* 0x000fe400000e0000 */
[----:B------:R-:W-:-:S11]  /*60d0*/  R2UR UR6, R3 ;  /* 0x00000000030672ca */ /* 0x000fd600000e0000 */
[----:B------:R-:W-:Y:S02]  /*60e0*/  ULEA UR61, UR60, UR7, 0x3 ;  /* 0x000000073c3d7291 */ /* 0x000fe4000f8e183f */
[----:B------:R-:W-:-:S04]  /*60f0*/  MOV R6, UR6 ;  /* 0x0000000600067c02 */ /* 0x000fc80008000f00 */
[----:B------:R-:W-:-:S04]  /*6100*/  SHF.L.U32 R6, R6, 0x1f, RZ ;  /* 0x0000001f06067819 */ /* 0x000fc800000006ff */
[----:B------:R0:W1:Y:S01]  /*6110*/  SYNCS.PHASECHK.TRANS64.TRYWAIT P3, [UR61+0x36830], R6 ;  /* 0x03683006ff0075a7 */ /* 0x000062000806017d */
[----:B------:R-:W-:Y:S05]  /*6120*/  @!P0 BRA `(.L_x_2071) ;  /* 0x0000000000048947 */ /* 0x000fea0003800000 */
[----:B------:R-:W-:Y:S01]  /*6130*/  BPT.TRAP 0x1 ;  /* 0x000000040000795c */ /* 0x000fe20000300000 */
.L_x_2071:
[----:B-1----:R-:W-:Y:S05]  /*6140*/  @P3 BRA `(.L_x_2072) ;  /* 0x0000000000083947 */ /* 0x002fea0003800000 */
[----:B------:R-:W1:Y:S02]  /*6150*/  SYNCS.PHASECHK.TRANS64.TRYWAIT P3, [UR61+0x36830], R6 ;  /* 0x03683006ff0075a7 */ /* 0x000e64000806017d */
[----:B-1----:R-:W-:Y:S05]  /*6160*/  @!P3 BRA `(.L_x_2073) ;  /* 0x00000104005cb947 */ /* 0x002fea0003800000 */
.L_x_2072:
        /* <DEDUP_REMOVED lines=10> */
[----:B01----:R-:W-:Y:S01]  /*6210*/  MOV R6, UR41 ;  /* 0x0000002900067c02 */ /* 0x003fe20008000f00 */
[----:B------:R-:W-:Y:S01]  /*6220*/  UMOV UR15, 0x40000040 ;  /* 0x40000040000f7882 */ /* 0x000fe20000000000 */
[----:B------:R-:W-:Y:S01]  /*6230*/  MOV R10, UR40 ;  /* 0x00000028000a7c02 */ /* 0x000fe20008000f00 */
[----:B------:R-:W-:Y:S01]  /*6240*/  UIMAD UR56, UR60, 0xa80, UR6 ;  /* 0x00000a803c3878a4 */ /* 0x000fe2000f8e0206 */
[C---:B------:R-:W-:Y:S01]  /*6250*/  R2UR UR40, R4.reuse ;  /* 0x00000000042872ca */ /* 0x040fe200000e0000 */
[----:B------:R-:W-:Y:S01]  /*6260*/  UMOV UR19, 0x40000040 ;  /* 0x4000004000137882 */ /* 0x000fe20000000000 */
[C---:B------:R-:W-:Y:S01]  /*6270*/  R2UR UR41, R5.reuse ;  /* 0x00000000052972ca */ /* 0x040fe200000e0000 */
[----:B------:R-:W-:Y:S01]  /*6280*/  UIADD3 UR50, UR56, 0x80, URZ ;  /* 0x0000008038327890 */ /* 0x000fe2000fffe03f */
[----:B------:R-:W-:Y:S01]  /*6290*/  MOV R11, UR45 ;  /* 0x0000002d000b7c02 */ /* 0x000fe20008000f00 */
[----:B------:R-:W-:Y:S01]  /*62a0*/  UIADD3 UR6, UR56, 0x100, URZ ;  /* 0x0000010038067890 */ /* 0x000fe2000fffe03f */
[----:B------:R-:W-:Y:S01]  /*62b0*/  MOV R20, UR44 ;  /* 0x0000002c00147c02 */ /* 0x000fe20008000f00 */
[----:B------:R-:W-:Y:S01]  /*62c0*/  UMOV UR54, UR56 ;  /* 0x0000003800367c82 */ /* 0x000fe20008000000 */
[----:B------:R-:W-:Y:S01]  /*62d0*/  UIADD3 UR7, UR56, 0x180, URZ ;  /* 0x0000018038077890 */ /* 0x000fe2000fffe03f */
[----:B------:R-:W-:Y:S01]  /*62e0*/  HGMMA.64x16x16.F32.BF16 R168, gdesc[UR52], RZ, !UPT, gsb0 ;  /* 0x0020000034a879f0 */ /* 0x000fe2000c0018ff */
[C---:B------:R-:W-:Y:S01]  /*62f0*/  R2UR UR52, R4.reuse ;  /* 0x00000000043472ca */ /* 0x040fe200000e0000 */
[----:B------:R-:W-:Y:S01]  /*6300*/  UMOV UR55, 0x40000040 ;  /* 0x4000004000377882 */ /* 0x000fe20000000000 */
[C---:B------:R-:W-:Y:S01]  /*6310*/  R2UR UR53, R5.reuse ;  /* 0x00000000053572ca */ /* 0x040fe200000e0000 */
[----:B------:R-:W-:Y:S01]  /*6320*/  UMOV UR54, UR6 ;  /* 0x0000000600367c82 */ /* 0x000fe20008000000 */
[----:B------:R-:W-:Y:S01]  /*6330*/  R2UR UR44, R4 ;  /* 0x00000000042c72ca */ /* 0x000fe200000e0000 */
[----:B------:R-:W-:Y:S01]  /*6340*/  UMOV UR42, UR7 ;  /* 0x00000007002a7c82 */ /* 0x000fe20008000000 */
[----:B------:R-:W-:Y:S01]  /*6350*/  R2UR UR45, R5 ;  /* 0x00000000052d72ca */ /* 0x000fe200000e0000 */
[----:B------:R-:W-:Y:S01]  /*6360*/  UIADD3 UR6, UR56, 0x200, URZ ;  /* 0x0000020038067890 */ /* 0x000fe2000fffe03f */
[-C--:B------:R-:W-:Y:S01]  /*6370*/  FMUL.FTZ R24, R24, R0.reuse ;  /* 0x0000000018187220 */ /* 0x080fe20000410000 */
[----:B------:R-:W-:Y:S01]  /*6380*/  UMOV UR7, 0x40000040 ;  /* 0x4000004000077882 */ /* 0x000fe20000000000 */
[----:B------:R-:W-:Y:S01]  /*6390*/  UIADD3 UR10, UR56, 0x82, URZ ;  /* 0x00000082380a7890 */ /* 0x000fe2000fffe03f */
[-C--:B------:R-:W-:Y:S01]  /*63a0*/  FMUL.FTZ R25, R25, R0.reuse ;  /* 0x0000000019197220 */ /* 0x080fe20000410000 */
[----:B------:R-:W-:Y:S01]  /*63b0*/  UIADD3 UR11, UR56, 0x102, URZ ;  /* 0x00000102380b7890 */ /* 0x000fe2000fffe03f */
[-C--:B------:R-:W-:Y:S01]  /*63c0*/  FMUL.FTZ R28, R28, R0.reuse ;  /* 0x000000001c1c7220 */ /* 0x080fe20000410000 */
[----:B------:R-:W-:Y:S01]  /*63d0*/  UMOV UR46, UR6 ;  /* 0x00000006002e7c82 */ /* 0x000fe20008000000 */
        /* <DEDUP_REMOVED lines=572> */
.L_x_2074:
        /* <DEDUP_REMOVED lines=8> */
.L_x_2075:
[----:B-1----:R-:W-:Y:S05]  /*8820*/  @P3 BRA `(.L_x_2076) ;  /* 0x0000000000083947 */ /* 0x002fea0003800000 */
[----:B------:R-:W1:Y:S02]  /*8830*/  SYNCS.PHASECHK.TRANS64.TRYWAIT P3, [UR11+0x36850], R0 ;  /* 0x03685000ff0075a7 */ /* 0x000e64000806014b */
[----:B-1----:R-:W-:Y:S05]  /*8840*/  @!P3 BRA `(.L_x_2077) ;  /* 0x000000dc00bcb947 */ /* 0x002fea0003800000 */
.L_x_2076:
[----:B------:R-:W-:Y:S01]  /*8850*/  R2UR UR6, R16 ;  /* 0x00000000100672ca */ /* 0x000fe200000e0000 */
[----:B------:R-:W-:Y:S01]  /*8860*/  WARPGROUP.ARRIVE ;  /* 0x00000000000079c5 */ /* 0x000fe20000000000 */
[----:B------:R-:W-:Y:S01]  /*8870*/  UMOV UR7, 0x40000040 ;  /* 0x4000004000077882 */ /* 0x000fe20000000000 */
[----:B------:R-:W-:Y:S01]  /*8880*/  FMUL.FTZ R159, R159, UR57 ;  /* 0x000000399f9f7c20 */ /* 0x000fe20008410000 */
[----:B------:R-:W-:Y:S01]  /*8890*/  FMUL.FTZ R22, R160, UR57 ;  /* 0x00000039a0167c20 */ /* 0x000fe20008410000 */
[----:B------:R-:W-:Y:S01]  /*88a0*/  FMUL.FTZ R160, R164, UR57 ;  /* 0x00000039a4a07c20 */ /* 0x000fe20008410000 */
[----:B------:R-:W-:Y:S01]  /*88b0*/  R2UR UR15, R17 ;  /* 0x00000000110f72ca */ /* 0x000fe200000e0000 */
[----:B------:R-:W-:Y:S01]  /*88c0*/  MUFU.TANH R164, R159 ;  /* 0x0000009f00a47308 */ /* 0x000fe20000002400 */
[----:B------:R-:W-:Y:S01]  /*88d0*/  FMUL.FTZ R6, R170, UR57 ;  /* 0x00000039aa067c20 */ /* 0x000fe20008410000 */
[----:B------:R-:W-:Y:S01]  /*88e0*/  FMUL.FTZ R10, R171, UR57 ;  /* 0x00000039ab0a7c20 */ /* 0x000fe20008410000 */
[----:B------:R-:W-:Y:S01]  /*88f0*/  ULDC UR14, c[0x0][0x2f0] ;  /* 0x0000bc00000e7ab9 */ /* 0x000fe20000000800 */
[----:B------:R-:W-:Y:S01]  /*8900*/  FMUL.FTZ R21, R161, UR57 ;  /* 0x00000039a1157c20 */ /* 0x000fe20008410000 */
[----:B------:R-:W-:Y:S01]  /*8910*/  FMUL.FTZ R161, R152, UR57 ;  /* 0x0000003998a17c20 */ /* 0x000fe20008410000 */
[----:B------:R-:W-:Y:S01]  /*8920*/  UIADD3 UR6, UR6, 0x400, URZ ;  /* 0x0000040006067890 */ /* 0x000fe2000fffe03f */
[----:B------:R-:W-:Y:S01]  /*8930*/  FMUL.FTZ R152, R153, UR57 ;  /* 0x0000003999987c20 */ /* 0x000fe20008410000 */
[----:B------:R-:W2:Y:S01]  /*8940*/  MUFU.TANH R6, R6 ;  /* 0x0000000600067308 */ /* 0x000ea20000002400 */
[----:B------:R-:W-:Y:S01]  /*8950*/  FMUL.FTZ R153, R157, UR57 ;  /* 0x000000399d997c20 */ /* 0x000fe20008410000 */
[----:B------:R-:W-:Y:S01]  /*8960*/  USHF.R.U32.HI UR6, URZ, 0x4, UR6 ;  /* 0x000000043f067899 */ /* 0x000fe20008011606 */
[----:B------:R-:W-:Y:S01]  /*8970*/  FMUL.FTZ R157, R150, UR57 ;  /* 0x00000039969d7c20 */ /* 0x000fe20008410000 */
[----:B------:R-:W-:Y:S01]  /*8980*/  FMUL.FTZ R158, R158, UR57 ;  /* 0x000000399e9e7c20 */ /* 0x000fe20008410000 */
[----:B------:R-:W-:Y:S01]  /*8990*/  FMUL.FTZ R147, R147, UR57 ;  /* 0x0000003993937c20 */ /* 0x000fe20008410000 */
[----:B------:R-:W-:Y:S01]  /*89a0*/  ULOP3.LUT UR6, UR6, 0x3fff, URZ, 0xc0, !UPT ;  /* 0x00003fff06067892 */ /* 0x000fe2000f8ec03f */
[----:B------:R-:W-:Y:S01]  /*89b0*/  FMUL.FTZ R23, R165, UR57 ;  /* 0x00000039a5177c20 */ /* 0x000fe20008410000 */
[----:B------:R-:W3:Y:S01]  /*89c0*/  MUFU.TANH R10, R10 ;  /* 0x0000000a000a7308 */ /* 0x000ee20000002400 */
[----:B------:R-:W-:Y:S01]  /*89d0*/  FMUL.FTZ R151, R151, UR57 ;  /* 0x0000003997977c20 */ /* 0x000fe20008410000 */
[----:B------:R-:W-:Y:S01]  /*89e0*/  ULOP3.LUT UR6, UR6, 0x3800000, URZ, 0xfc, !UPT ;  /* 0x0380000006067892 */ /* 0x000fe2000f8efc3f */
[----:B------:R-:W-:Y:S01]  /*89f0*/  FMUL.FTZ R138, R138, UR57 ;  /* 0x000000398a8a7c20 */ /* 0x000fe20008410000 */
[----:B------:R-:W-:Y:S01]  /*8a00*/  FMUL.FTZ R139, R139, UR57 ;  /* 0x000000398b8b7c20 */ /* 0x000fe20008410000 */
[----:B------:R-:W-:Y:S01]  /*8a10*/  FMUL.FTZ R143, R143, UR57 ;  /* 0x000000398f8f7c20 */ /* 0x000fe20008410000 */
[----:B------:R-:W-:Y:S01]  /*8a20*/  UIMAD UR10, UR58, 0xa80, UR6 ;  /* 0x00000a803a0a78a4 */ /* 0x000fe2000f8e0206 */
[----:B------:R-:W-:Y:S01]  /*8a30*/  FMUL.FTZ R142, R142, UR57 ;  /* 0x000000398e8e7c20 */ /* 0x000fe20008410000 */
[----:B------:R-:W-:Y:S01]  /*8a40*/  MUFU.TANH R158, R158 ;  /* 0x0000009e009e7308 */ /* 0x000fe20000002400 */
[----:B------:R-:W-:Y:S01]  /*8a50*/  FMUL.FTZ R130, R130, UR57 ;  /* 0x0000003982827c20 */ /* 0x000fe20008410000 */
[----:B------:R-:W-:Y:S01]  /*8a60*/  FMUL.FTZ R134, R134, UR57 ;  /* 0x0000003986867c20 */ /* 0x000fe20008410000 */
[----:B------:R-:W-:Y:S01]  /*8a70*/  FMUL.FTZ R122, R122, UR57 ;  /* 0x000000397a7a7c20 */ /* 0x000fe20008410000 */
[----:B01----:R-:W-:Y:S01]  /*8a80*/  FMUL.FTZ R0, R169, UR57 ;  /* 0x00000039a9007c20 */ /* 0x003fe20008410000 */
[----:B------:R-:W-:Y:S01]  /*8a90*/  UMOV UR6, UR10 ;  /* 0x0000000a00067c82 */ /* 0x000fe20008000000 */
[----:B------:R-:W-:Y:S01]  /*8aa0*/  FMUL.FTZ R126, R126, UR57 ;  /* 0x000000397e7e7c20 */ /* 0x000fe20008410000 */
[----:B------:R-:W-:Y:S01]  /*8ab0*/  HGMMA.64x192x16.F32.BF16 R24, R200, gdesc[UR4].tnspB, R24, gsb0 ;  /* 0x42e00004c8187df0 */ /* 0x000fe20008001818 */
[----:B------:R-:W-:Y:S01]  /*8ac0*/  UIADD3 UR6, UR10, 0x80, URZ ;  /* 0x000000800a067890 */ /* 0x000fe2000fffe03f */
[----:B------:R-:W-:Y:S01]  /*8ad0*/  MUFU.TANH R165, R147 ;  /* 0x0000009300a57308 */ /* 0x000fe20000002400 */
[----:B------:R-:W-:Y:S01]  /*8ae0*/  UMOV UR7, 0x40000040 ;  /* 0x4000004000077882 */ /* 0x000fe20000000000 */
        /* <DEDUP_REMOVED lines=8> */
[----:B------:R-:W-:-:S06]  /*8b70*/  UMOV UR58, UR60 ;  /* 0x0000003c003a7c82 */ /* 0x000fcc0008000000 */
[----:B------:R-:W-:Y:S08]  /*8b80*/  MUFU.TANH R138, R138 ;  /* 0x0000008a008a7308 */ /* 0x000ff00000002400 */
[----:B------:R-:W-:Y:S08]  /*8b90*/  MUFU.TANH R142, R142 ;  /* 0x0000008e008e7308 */ /* 0x000ff00000002400 */
[----:B------:R-:W-:Y:S08]  /*8ba0*/  MUFU.TANH R130, R130 ;  /* 0x0000008200827308 */ /* 0x000ff00000002400 */
[----:B------:R-:W-:Y:S08]  /*8bb0*/  MUFU.TANH R134, R134 ;  /* 0x0000008600867308 */ /* 0x000ff00000002400 */
[----:B------:R-:W-:Y:S08]  /*8bc0*/  MUFU.TANH R122, R122 ;  /* 0x0000007a007a7308 */ /* 0x000ff00000002400 */
[----:B------:R0:W-:Y:S08]  /*8bd0*/  MUFU.TANH R173, R126 ;  /* 0x0000007e00ad7308 */ /* 0x0001f00000002400 */
[----:B------:R-:W-:Y:S01]  /*8be0*/  MUFU.TANH R2, R2 ;  /* 0x0000000200027308 */ /* 0x000fe20000002400 */
[----:B0-----:R-:W-:Y:S01]  /*8bf0*/  FMUL.FTZ R126, R148, UR57 ;  /* 0x00000039947e7c20 */ /* 0x001fe20008410000 */
[----:B------:R-:W-:-:S06]  /*8c00*/  FMUL.FTZ R148, R121, UR57 ;  /* 0x0000003979947c20 */ /* 0x000fcc0008410000 */
        /* <DEDUP_REMOVED lines=17> */
[----:B------:R-:W-:-:S05]  /*8d20*/  FMUL.FTZ R203, R174, UR57 ;  /* 0x00000039aecb7c20 */ /* 0x000fca0008410000 */
[----:B------:R-:W-:Y:S01]  /*8d30*/  HGMMA.64x192x16.F32.BF16 R24, R196, gdesc[UR4].tnspB, R24, gsb0 ;  /* 0x42e00004c4187df0 */ /* 0x000fe20008001818 */
[----:B------:R-:W-:Y:S01]  /*8d40*/  UIADD3 UR6, UR10, 0x100, URZ ;  /* 0x000001000a067890 */ /* 0x000fe2000fffe03f */
[----:B------:R-:W0:Y:S01]  /*8d50*/  MUFU.TANH R203, R203 ;  /* 0x000000cb00cb7308 */ /* 0x000e220000002400 */
[----:B------:R-:W-:Y:S01]  /*8d60*/  UMOV UR7, 0x40000040 ;  /* 0x4000004000077882 */ /* 0x000fe20000000000 */
[----:B------:R-:W-:Y:S02]  /*8d70*/  WARPGROUP.DEPBAR.LE gsb0, 0x0 ;  /* 0x00008000000079c5 */ /* 0x000fe40000010000 */
[----:B------:R-:W-:Y:S01]  /*8d80*/  WARPGROUP.ARRIVE ;  /* 0x00000000000079c5 */ /* 0x000fe20000000000 */
[----:B------:R-:W-:Y:S01]  /*8d90*/  FMUL.FTZ R199, R175, UR57 ;  /* 0x00000039afc77c20 */ /* 0x000fe20008410000 */
[----:B------:R-:W-:Y:S01]  /*8da0*/  FMUL.FTZ R175, R155, UR57 ;  /* 0x000000399baf7c20 */ /* 0x000fe20008410000 */
[----:B------:R-:W-:Y:S01]  /*8db0*/  FMUL.FTZ R197, R162, UR57 ;  /* 0x00000039a2c57c20 */ /* 0x000fe20008410000 */
[----:B------:R-:W-:Y:S01]  /*8dc0*/  FMUL.FTZ R162, R167, UR57 ;  /* 0x00000039a7a27c20 */ /* 0x000fe20008410000 */
[----:B------:R-:W-:-:S09]  /*8dd0*/  IMAD.U32 R167, RZ, RZ, UR14 ;  /* 0x0000000effa77e24 */ /* 0x000fd2000f8e00ff */
[----:B------:R-:W-:Y:S01]  /*8de0*/  HGMMA.64x192x16.F32.BF16 R24, R192, gdesc[UR4].tnspB, R24, gsb0 ;  /* 0x42e00004c0187df0 */ /* 0x000fe20008001818 */
[----:B------:R-:W-:Y:S01]  /*8df0*/  @UP0 ULDC UR6, c[0x0][0x44c] ;  /* 0x0001130000060ab9 */ /* 0x000fe20000000800 */
[----:B------:R-:W-:Y:S01]  /*8e00*/  UMOV UR7, 0x40000040 ;  /* 0x4000004000077882 */ /* 0x000fe20000000000 */
[----:B------:R-:W-:Y:S01]  /*8e10*/  @P2 IMAD.HI.U32 R155, R12, UR6, RZ ;  /* 0x000000060c9b2c27 */ /* 0x000fe2000f8e00ff */
[----:B------:R-:W-:Y:S01]  /*8e20*/  @UP0 ULDC UR6, c[0x0][0x450] ;  /* 0x0001140000060ab9 */ /* 0x000fe20000000800 */
[----:B------:R-:W-:Y:S01]  /*8e30*/  ULDC UR14, c[0x0][0x288] ;  /* 0x0000a200000e7ab9 */ /* 0x000fe20000000800 */
[----:B------:R-:W1:Y:S08]  /*8e40*/  MUFU.TANH R199, R199 ;  /* 0x000000c700c77308 */ /* 0x000e700000002400 */
[----:B------:R-:W4:Y:S08]  /*8e50*/  MUFU.TANH R197, R197 ;  /* 0x000000c500c57308 */ /* 0x000f300000002400 */
[----:B------:R-:W-:Y:S08]  /*8e60*/  MUFU.TANH R162, R162 ;  /* 0x000000a200a27308 */ /* 0x000ff00000002400 */
[----:B------:R-:W-:Y:S01]  /*8e70*/  MUFU.TANH R175, R175 ;  /* 0x000000af00af7308 */ /* 0x000fe20000002400 */
[----:B------:R-:W-:-:S02]  /*8e80*/  WARPGROUP.DEPBAR.LE gsb0, 0x0 ;  /* 0x00008000000079c5 */ /* 0x000fc40000010000 */
[----:B------:R-:W-:Y:S01]  /*8e90*/  FMUL.FTZ R195, R163, UR57 ;  /* 0x00000039a3c37c20 */ /* 0x000fe20008410000 */
[----:B------:R-:W-:Y:S01]  /*8ea0*/  FMUL.FTZ R163, R154, UR57 ;  /* 0x000000399aa37c20 */ /* 0x000fe20008410000 */
[----:B------:R-:W-:Y:S01]  /*8eb0*/  FMUL.FTZ R154, R156, UR57 ;  /* 0x000000399c9a7c20 */ /* 0x000fe20008410000 */
[----:B------:R-:W-:Y:S01]  /*8ec0*/  IMAD.MOV.U32 R156, RZ, RZ, R12 ;  /* 0x000000ffff9c7224 */ /* 0x000fe200078e000c */
[----:B------:R-:W-:Y:S01]  /*8ed0*/  @P2 SHF.R.U32.HI R156, RZ, UR6, R155 ;  /* 0x00000006ff9c2c19 */ /* 0x000fe2000801169b */
[----:B------:R-:W-:Y:S01]  /*8ee0*/  UMOV UR6, 0x1 ;  /* 0x0000000100067882 */ /* 0x000fe20000000000 */
[----:B------:R-:W-:Y:S01]  /*8ef0*/  FMUL.FTZ R155, R146, UR57 ;  /* 0x00000039929b7c20 */ /* 0x000fe20008410000 */
[----:B------:R-:W-:Y:S01]  /*8f00*/  UIMAD UR6, UR59, -0x70, UR6 ;  /* 0xffffff903b0678a4 */ /* 0x000fe2000f8e0206 */
[----:B------:R-:W-:Y:S01]  /*8f10*/  WARPGROUP.ARRIVE ;  /* 0x00000000000079c5 */ /* 0x000fe20000000000 */
[----:B------:R-:W5:Y:S01]  /*8f20*/  SHFL.IDX PT, R159, R156, 0x1, 0x1c1f ;  /* 0x003c1f009c9f7f89 */ /* 0x000f6200000e0000 */
[----:B------:R-:W-:Y:S01]  /*8f30*/  FMUL.FTZ R193, R166, UR57 ;  /* 0x00000039a6c17c20 */ /* 0x000fe20008410000 */
[----:B------:R-:W4:Y:S02]  /*8f40*/  MUFU.TANH R195, R195 ;  /* 0x000000c300c37308 */ /* 0x000f240000002400 */
[----:B------:R-:W-:Y:S01]  /*8f50*/  IMAD.U32 R146, RZ, RZ, UR6 ;  /* 0x00000006ff927e24 */ /* 0x000fe2000f8e00ff */
[----:B------:R-:W-:-:S03]  /*8f60*/  UIADD3 UR6, UR10, 0x180, URZ ;  /* 0x000001800a067890 */ /* 0x000fc6000fffe03f */
[----:B------:R-:W-:Y:S02]  /*8f70*/  IMAD R146, R13, -0x2, R146 ;  /* 0xfffffffe0d927824 */ /* 0x000fe400078e0292 */
[----:B------:R-:W4:Y:S02]  /*8f80*/  MUFU.TANH R193, R193 ;  /* 0x000000c100c17308 */ /* 0x000f240000002400 */
[----:B------:R-:W-:Y:S02]  /*8f90*/  IMAD R146, R167, UR15, R146 ;  /* 0x0000000fa7927c24 */ /* 0x000fe4000f8e0292 */
[----:B------:R-:W-:Y:S01]  /*8fa0*/  HGMMA.64x192x16.F32.BF16 R24, R188, gdesc[UR4].tnspB, R24, gsb0 ;  /* 0x42e00004bc187df0 */ /* 0x000fe20008001818 */
[----:B------:R-:W-:Y:S01]  /*8fb0*/  UIADD3 UR6, UR10, 0x200, URZ ;  /* 0x000002000a067890 */ /* 0x000fe2000fffe03f */
[----:B------:R-:W-:Y:S02]  /*8fc0*/  UMOV UR7, 0x40000040 ;  /* 0x4000004000077882 */ /* 0x000fe40000000000 */
[----:B------:R-:W4:Y:S01]  /*8fd0*/  MUFU.TANH R163, R163 ;  /* 0x000000a300a37308 */ /* 0x000f220000002400 */
[----:B-----5:R-:W-:-:S07]  /*8fe0*/  IADD3 R150, R159, -UR14, R146 ;  /* 0x8000000e9f967c10 */ /* 0x020fce000fffe092 */
[----:B------:R-:W5:Y:S01]  /*8ff0*/  MUFU.TANH R155, R155 ;  /* 0x0000009b009b7308 */ /* 0x000f620000002400 */
[C---:B------:R-:W-:Y:S02]  /*9000*/  ISETP.GT.AND P3, PT, R150.reuse, RZ, PT ;  /* 0x000000ff9600720c */ /* 0x040fe40003f64270 */
[----:B------:R-:W-:Y:S02]  /*9010*/  ISETP.GT.AND P4, PT, R150, 0x1, PT ;  /* 0x000000019600780c */ /* 0x000fe40003f84270 */
[----:B--2---:R-:W-:Y:S02]  /*9020*/  FSEL R201, R6, -INF , P3 ;  /* 0xff80000006c97808 */ /* 0x004fe40001800000 */
[----:B------:R-:W-:Y:S01]  /*9030*/  ISETP.GT.AND P3, PT, R150, 0x8, PT ;  /* 0x000000089600780c */ /* 0x000fe20003f64270 */
[----:B------:R-:W2:Y:S01]  /*9040*/  MUFU.TANH R159, R151 ;  /* 0x00000097009f7308 */ /* 0x000ea20000002400 */
[----:B---3--:R-:W-:Y:S02]  /*9050*/  FSEL R205, R10, -INF , P4 ;  /* 0xff8000000acd7808 */ /* 0x008fe40002000000 */
[----:B------:R-:W-:-:S02]  /*9060*/  FMNMX.FTZ R6, R201, R14, !PT ;  /* 0x0000000ec9067209 */ /* 0x000fc40007810000 */
[C---:B------:R-:W-:Y:S02]  /*9070*/  ISETP.GT.AND P4, PT, R150.reuse, 0x9, PT ;  /* 0x000000099600780c */ /* 0x040fe40003f84270 */
[----:B0-----:R-:W-:Y:S01]  /*9080*/  FSEL R203, R203, -INF , P3 ;  /* 0xff800000cbcb7808 */ /* 0x001fe20001800000 */
[----:B------:R5:W0:Y:S01]  /*9090*/  MUFU.TANH R166, R139 ;  /* 0x0000008b00a67308 */ /* 0x000a220000002400 */
[----:B------:R-:W-:Y:S02]  /*90a0*/  FMNMX.FTZ R6, R205, R6, !PT ;  /* 0x00000006cd067209 */ /* 0x000fe40007810000 */
[C---:B------:R-:W-:Y:S02]  /*90b0*/  ISETP.GT.AND P3, PT, R150.reuse, 0x10, PT ;  /* 0x000000109600780c */ /* 0x040fe40003f64270 */
[----:B-1----:R-:W-:Y:S02]  /*90c0*/  FSEL R199, R199, -INF , P4 ;  /* 0xff800000c7c77808 */ /* 0x002fe40002000000 */
[----:B------:R-:W-:Y:S01]  /*90d0*/  FMNMX.FTZ R6, R203, R6, !PT ;  /* 0x00000006cb067209 */ /* 0x000fe20007810000 */
[----:B------:R-:W1:Y:S01]  /*90e0*/  MUFU.TANH R167, R143 ;  /* 0x0000008f00a77308 */ /* 0x000e620000002400 */
[----:B------:R-:W-:-:S02]  /*90f0*/  ISETP.GT.AND P4, PT, R150, 0x11, PT ;  /* 0x000000119600780c */ /* 0x000fc40003f84270 */
[----:B----4-:R-:W-:Y:S02]  /*9100*/  FSEL R197, R197, -INF , P3 ;  /* 0xff800000c5c57808 */ /* 0x010fe40001800000 */
[----:B------:R-:W-:Y:S02]  /*9110*/  FMNMX.FTZ R6, R199, R6, !PT ;  /* 0x00000006c7067209 */ /* 0x000fe40007810000 */
[C---:B------:R-:W-:Y:S01]  /*9120*/  ISETP.GT.AND P3, PT, R150.reuse, 0x18, PT ;  /* 0x000000189600780c */ /* 0x040fe20003f64270 */
[----:B------:R-:W-:Y:S01]  /*9130*/  MUFU.TANH R154, R154 ;  /* 0x0000009a009a7308 */ /* 0x000fe20000002400 */
[----:B------:R-:W-:Y:S02]  /*9140*/  FSEL R195, R195, -INF , P4 ;  /* 0xff800000c3c37808 */ /* 0x000fe40002000000 */
[----:B------:R-:W-:Y:S02]  /*9150*/  FMNMX.FTZ R6, R197, R6, !PT ;  /* 0x00000006c5067209 */ /* 0x000fe40007810000 */
[----:B------:R-:W-:-:S02]  /*9160*/  ISETP.GT.AND P4, PT, R150, 0x19, PT ;  /* 0x000000199600780c */ /* 0x000fc40003f84270 */
[----:B------:R-:W-:Y:S02]  /*9170*/  FSEL R193, R193, -INF , P3 ;  /* 0xff800000c1c17808 */ /* 0x000fe40001800000 */
[----:B------:R-:W-:Y:S02]  /*9180*/  FMNMX.FTZ R6, R195, R6, !PT ;  /* 0x00000006c3067209 */ /* 0x000fe40007810000 */
[----:B------:R-:W-:Y:S02]  /*9190*/  ISETP.GT.AND P3, PT, R150, 0x20, PT ;  /* 0x000000209600780c */ /* 0x000fe40003f64270 */
[----:B------:R-:W-:Y:S01]  /*91a0*/  FMNMX.FTZ R6, R193, R6, !PT ;  /* 0x00000006c1067209 */ /* 0x000fe20007810000 */
[----:B------:R-:W-:Y:S02]  /*91b0*/  WARPGROUP.DEPBAR.LE gsb0, 0x0 ;  /* 0x00008000000079c5 */ /* 0x000fe40000010000 */
[----:B------:R-:W-:Y:S01]  /*91c0*/  WARPGROUP.ARRIVE ;  /* 0x00000000000079c5 */ /* 0x000fe20000000000 */
[----:B------:R-:W-:-:S02]  /*91d0*/  FSEL R191, R162, -INF , P4 ;  /* 0xff800000a2bf7808 */ /* 0x000fc40002000000 */
[C---:B------:R-:W-:Y:S02]  /*91e0*/  ISETP.GT.AND P4, PT, R150.reuse, 0x21, PT ;  /* 0x000000219600780c */ /* 0x040fe40003f84270 */
[----:B------:R-:W-:Y:S01]  /*91f0*/  FSEL R189, R163, -INF , P3 ;  /* 0xff800000a3bd7808 */ /* 0x000fe20001800000 */
[----:B------:R-:W-:Y:S01]  /*9200*/  HGMMA.64x192x16.F32.BF16 R24, R184, gdesc[UR4].tnspB, R24, gsb0 ;  /* 0x42e00004b8187df0 */ /* 0x000fe20008001818 */
[----:B------:R-:W-:Y:S01]  /*9210*/  FMNMX.FTZ R6, R191, R6, !PT ;  /* 0x00000006bf067209 */ /* 0x000fe20007810000 */
[----:B------:R-:W-:Y:S01]  /*9220*/  UIADD3 UR6, UR10, 0x280, URZ ;  /* 0x000002800a067890 */ /* 0x000fe2000fffe03f */
[C---:B------:R-:W-:Y:S01]  /*9230*/  ISETP.GT.AND P3, PT, R150.reuse, 0x28, PT ;  /* 0x000000289600780c */ /* 0x040fe20003f64270 */
[----:B------:R-:W-:Y:S01]  /*9240*/  UMOV UR7, 0x40000040 ;  /* 0x4000004000077882 */ /* 0x000fe20000000000 */
[----:B------:R-:W-:Y:S02]  /*9250*/  FSEL R175, R175, -INF , P4 ;  /* 0xff800000afaf7808 */ /* 0x000fe40002000000 */
[----:B------:R-:W-:Y:S01]  /*9260*/  FMNMX.FTZ R10, R189, R6, !PT ;  /* 0x00000006bd0a7209 */ /* 0x000fe20007810000 */
[----:B------:R-:W-:Y:S01]  /*9270*/  FMUL.FTZ R6, R131, UR57 ;  /* 0x0000003983067c20 */ /* 0x000fe20008410000 */
[----:B------:R-:W-:-:S02]  /*9280*/  ISETP.GT.AND P4, PT, R150, 0x29, PT ;  /* 0x000000299600780c */ /* 0x000fc40003f84270 */
[----:B------:R-:W-:Y:S02]  /*9290*/  FSEL R147, R158, -INF , P3 ;  /* 0xff8000009e937808 */ /* 0x000fe40001800000 */
[----:B------:R-:W-:Y:S01]  /*92a0*/  FMNMX.FTZ R10, R175, R10, !PT ;  /* 0x0000000aaf0a7209 */ /* 0x000fe20007810000 */
[----:B------:R3:W4:Y:S01]  /*92b0*/  MUFU.TANH R158, R6 ;  /* 0x00000006009e7308 */ /* 0x0007220000002400 */
[----:B------:R-:W-:Y:S02]  /*92c0*/  ISETP.GT.AND P3, PT, R150, 0x30, PT ;  /* 0x000000309600780c */ /* 0x000fe40003f64270 */
[----:B------:R-:W-:Y:S02]  /*92d0*/  FSEL R131, R164, -INF , P4 ;  /* 0xff800000a4837808 */ /* 0x000fe40002000000 */
[----:B------:R-:W-:Y:S02]  /*92e0*/  FMNMX.FTZ R10, R147, R10, !PT ;  /* 0x0000000a930a7209 */ /* 0x000fe40007810000 */
[----:B------:R-:W-:-:S02]  /*92f0*/  ISETP.GT.AND P4, PT, R150, 0x31, PT ;  /* 0x000000319600780c */ /* 0x000fc40003f84270 */
[----:B-----5:R-:W-:Y:S01]  /*9300*/  FSEL R139, R155, -INF , P3 ;  /* 0xff8000009b8b7808 */ /* 0x020fe20001800000 */
[----:B---3--:R-:W-:Y:S01]  /*9310*/  FMUL.FTZ R6, R135, UR57 ;  /* 0x0000003987067c20 */ /* 0x008fe20008410000 */
[----:B------:R-:W-:Y:S02]  /*9320*/  FMNMX.FTZ R10, R131, R10, !PT ;  /* 0x0000000a830a7209 */ /* 0x000fe40007810000 */
[C---:B------:R-:W-:Y:S01]  /*9330*/  ISETP.GT.AND P3, PT, R150.reuse, 0x38, PT ;  /* 0x000000389600780c */ /* 0x040fe20003f64270 */
[----:B------:R3:W5:Y:S01]  /*9340*/  MUFU.TANH R171, R6 ;  /* 0x0000000600ab7308 */ /* 0x0007620000002400 */
[----:B------:R-:W-:Y:S02]  /*9350*/  FSEL R143, R165, -INF , P4 ;  /* 0xff800000a58f7808 */ /* 0x000fe40002000000 */
[----:B------:R-:W-:Y:S02]  /*9360*/  FMNMX.FTZ R10, R139, R10, !PT ;  /* 0x0000000a8b0a7209 */ /* 0x000fe40007810000 */
[----:B------:R-:W-:-:S02]  /*9370*/  ISETP.GT.AND P4, PT, R150, 0x39, PT ;  /* 0x000000399600780c */ /* 0x000fc40003f84270 */
[----:B------:R-:W-:Y:S02]  /*9380*/  FSEL R151, R157, -INF , P3 ;  /* 0xff8000009d977808 */ /* 0x000fe40001800000 */
[----:B------:R-:W-:Y:S01]  /*9390*/  FMNMX.FTZ R10, R143, R10, !PT ;  /* 0x0000000a8f0a7209 */ /* 0x000fe20007810000 */
[----:B---3--:R-:W-:Y:S01]  /*93a0*/  FMUL.FTZ R6, R123, UR57 ;  /* 0x000000397b067c20 */ /* 0x008fe20008410000 */
[C---:B------:R-:W-:Y:S02]  /*93b0*/  ISETP.GT.AND P3, PT, R150.reuse, 0x40, PT ;  /* 0x000000409600780c */ /* 0x040fe40003f64270 */
[----:B--2---:R-:W-:Y:S01]  /*93c0*/  FSEL R135, R159, -INF , P4 ;  /* 0xff8000009f877808 */ /* 0x004fe20002000000 */
[----:B------:R2:W3:Y:S01]  /*93d0*/  MUFU.TANH R169, R6 ;  /* 0x0000000600a97308 */ /* 0x0004e20000002400 */
[----:B------:R-:W-:Y:S02]  /*93e0*/  FMNMX.FTZ R10, R151, R10, !PT ;  /* 0x0000000a970a7209 */ /* 0x000fe40007810000 */
[----:B------:R-:W-:-:S02]  /*93f0*/  ISETP.GT.AND P4, PT, R150, 0x41, PT ;  /* 0x000000419600780c */ /* 0x000fc40003f84270 */
[----:B------:R-:W-:Y:S01]  /*9400*/  FSEL R155, R138, -INF , P3 ;  /* 0xff8000008a9b7808 */ /* 0x000fe20001800000 */
[----:B------:R-:W-:Y:S01]  /*9410*/  FMUL.FTZ R138, R140, UR57 ;  /* 0x000000398c8a7c20 */ /* 0x000fe20008410000 */
[----:B------:R-:W-:Y:S01]  /*9420*/  FMNMX.FTZ R10, R135, R10, !PT ;  /* 0x0000000a870a7209 */ /* 0x000fe20007810000 */
[----:B------:R-:W-:Y:S01]  /*9430*/  FMUL.FTZ R140, R128, UR57 ;  /* 0x00000039808c7c20 */ /* 0x000fe20008410000 */
[----:B------:R-:W-:Y:S01]  /*9440*/  ISETP.GT.AND P3, PT, R150, 0x48, PT ;  /* 0x000000489600780c */ /* 0x000fe20003f64270 */
[----:B--2---:R-:W-:Y:S01]  /*9450*/  FMUL.FTZ R6, R127, UR57 ;  /* 0x000000397f067c20 */ /* 0x004fe20008410000 */
[----:B0-----:R-:W-:Y:S01]  /*9460*/  FSEL R157, R166, -INF , P4 ;  /* 0xff800000a69d7808 */ /* 0x001fe20002000000 */
[----:B------:R-:W-:Y:S01]  /*9470*/  FMUL.FTZ R128, R129, UR57 ;  /* 0x0000003981807c20 */ /* 0x000fe20008410000 */
[----:B------:R-:W-:Y:S01]  /*9480*/  FMNMX.FTZ R10, R155, R10, !PT ;  /* 0x0000000a9b0a7209 */ /* 0x000fe20007810000 */
[----:B------:R0:W2:Y:S01]  /*9490*/  SHFL.IDX PT, R129, R156, RZ, 0x1c1f ;  /* 0x001c1fff9c817589 */ /* 0x0000a200000e0000 */
[----:B------:R-:W-:Y:S01]  /*94a0*/  ISETP.GT.AND P4, PT, R150, 0x49, PT ;  /* 0x000000499600780c */ /* 0x000fe20003f84270 */
[----:B------:R-:W0:Y:S01]  /*94b0*/  MUFU.TANH R6, R6 ;  /* 0x0000000600067308 */ /* 0x000e220000002400 */
[----:B------:R-:W-:Y:S01]  /*94c0*/  FSEL R123, R142, -INF , P3 ;  /* 0xff8000008e7b7808 */ /* 0x000fe20001800000 */
[----:B------:R-:W-:Y:S01]  /*94d0*/  FMUL.FTZ R142, R132, UR57 ;  /* 0x00000039848e7c20 */ /* 0x000fe20008410000 */
[----:B------:R-:W-:Y:S01]  /*94e0*/  FMNMX.FTZ R10, R157, R10, !PT ;  /* 0x0000000a9d0a7209 */ /* 0x000fe20007810000 */
[----:B------:R-:W-:Y:S01]  /*94f0*/  FMUL.FTZ R132, R133, UR57 ;  /* 0x0000003985847c20 */ /* 0x000fe20008410000 */
[----:B------:R-:W-:-:S02]  /*9500*/  ISETP.GT.AND P3, PT, R150, 0x50, PT ;  /* 0x000000509600780c */ /* 0x000fc40003f64270 */
[----:B-1----:R-:W-:Y:S01]  /*9510*/  FSEL R159, R167, -INF , P4 ;  /* 0xff800000a79f7808 */ /* 0x002fe20002000000 */
[----:B------:R-:W-:Y:S01]  /*9520*/  MUFU.TANH R138, R138 ;  /* 0x0000008a008a7308 */ /* 0x000fe20000002400 */
[----:B------:R-:W-:Y:S02]  /*9530*/  FMNMX.FTZ R10, R123, R10, !PT ;  /* 0x0000000a7b0a7209 */ /* 0x000fe40007810000 */
[----:B------:R-:W-:Y:S02]  /*9540*/  ISETP.GT.AND P4, PT, R150, 0x51, PT ;  /* 0x000000519600780c */ /* 0x000fe40003f84270 */
[----:B------:R-:W-:Y:S01]  /*9550*/  FSEL R163, R130, -INF , P3 ;  /* 0xff80000082a37808 */ /* 0x000fe20001800000 */
[----:B------:R-:W-:Y:S01]  /*9560*/  FMUL.FTZ R130, R149, UR57 ;  /* 0x0000003995827c20 */ /* 0x000fe20008410000 */
[----:B------:R-:W-:Y:S01]  /*9570*/  FMNMX.FTZ R10, R159, R10, !PT ;  /* 0x0000000a9f0a7209 */ /* 0x000fe20007810000 */
[----:B------:R-:W-:Y:S01]  /*9580*/  MUFU.TANH R140, R140 ;  /* 0x0000008c008c7308 */ /* 0x000fe20000002400 */
[----:B------:R-:W-:-:S02]  /*9590*/  ISETP.GT.AND P3, PT, R150, 0x58, PT ;  /* 0x000000589600780c */ /* 0x000fc40003f64270 */
[----:B----4-:R-:W-:Y:S01]  /*95a0*/  FSEL R165, R158, -INF , P4 ;  /* 0xff8000009ea57808 */ /* 0x010fe20002000000 */
[----:B------:R-:W-:Y:S01]  /*95b0*/  FMUL.FTZ R158, R125, UR57 ;  /* 0x000000397d9e7c20 */ /* 0x000fe20008410000 */
[----:B------:R-:W-:Y:S02]  /*95c0*/  FMNMX.FTZ R10, R163, R10, !PT ;  /* 0x0000000aa30a7209 */ /* 0x000fe40007810000 */
[----:B------:R-:W-:Y:S01]  /*95d0*/  ISETP.GT.AND P4, PT, R150, 0x59, PT ;  /* 0x000000599600780c */ /* 0x000fe20003f84270 */
[----:B------:R-:W1:Y:S01]  /*95e0*/  MUFU.TANH R130, R130 ;  /* 0x0000008200827308 */ /* 0x000e620000002400 */
[----:B------:R-:W-:Y:S01]  /*95f0*/  FSEL R167, R134, -INF , P3 ;  /* 0xff80000086a77808 */ /* 0x000fe20001800000 */
[----:B------:R-:W-:Y:S01]  /*9600*/  FMUL.FTZ R134, R137, UR57 ;  /* 0x0000003989867c20 */ /* 0x000fe20008410000 */
[----:B------:R-:W-:Y:S01]  /*9610*/  FMNMX.FTZ R10, R165, R10, !PT ;  /* 0x0000000aa50a7209 */ /* 0x000fe20007810000 */
[----:B------:R-:W-:Y:S01]  /*9620*/  FMUL.FTZ R137, R141, UR57 ;  /* 0x000000398d897c20 */ /* 0x000fe20008410000 */
[----:B------:R-:W-:-:S02]  /*9630*/  ISETP.GT.AND P3, PT, R150, 0x60, PT ;  /* 0x000000609600780c */ /* 0x000fc40003f64270 */
[----:B-----5:R-:W-:Y:S01]  /*9640*/  FSEL R171, R171, -INF , P4 ;  /* 0xff800000abab7808 */ /* 0x020fe20002000000 */
[----:B------:R-:W4:Y:S01]  /*9650*/  MUFU.TANH R134, R134 ;  /* 0x0000008600867308 */ /* 0x000f220000002400 */
[----:B------:R-:W-:Y:S02]  /*9660*/  FMNMX.FTZ R10, R167, R10, !PT ;  /* 0x0000000aa70a7209 */ /* 0x000fe40007810000 */
[----:B------:R-:W-:Y:S02]  /*9670*/  ISETP.GT.AND P4, PT, R150, 0x61, PT ;  /* 0x000000619600780c */ /* 0x000fe40003f84270 */
[----:B------:R-:W-:Y:S02]  /*9680*/  FSEL R127, R122, -INF , P3 ;  /* 0xff8000007a7f7808 */ /* 0x000fe40001800000 */
[----:B------:R-:W-:Y:S01]  /*9690*/  FMNMX.FTZ R10, R171, R10, !PT ;  /* 0x0000000aab0a7209 */ /* 0x000fe20007810000 */
[----:B------:R-:W5:Y:S01]  /*96a0*/  MUFU.TANH R137, R137 ;  /* 0x0000008900897308 */ /* 0x000f620000002400 */
[----:B------:R-:W-:-:S02]  /*96b0*/  ISETP.GT.AND P3, PT, R150, 0x68, PT ;  /* 0x000000689600780c */ /* 0x000fc40003f64270 */
[----:B---3--:R-:W-:Y:S02]  /*96c0*/  FSEL R169, R169, -INF , P4 ;  /* 0xff800000a9a97808 */ /* 0x008fe40002000000 */
[----:B------:R-:W-:Y:S02]  /*96d0*/  FMNMX.FTZ R10, R127, R10, !PT ;  /* 0x0000000a7f0a7209 */ /* 0x000fe40007810000 */
[----:B------:R-:W-:Y:S01]  /*96e0*/  ISETP.GT.AND P4, PT, R150, 0x69, PT ;  /* 0x000000699600780c */ /* 0x000fe20003f84270 */
[----:B------:R-:W-:Y:S01]  /*96f0*/  FMUL.FTZ R150, R120, UR57 ;  /* 0x0000003978967c20 */ /* 0x000fe20008410000 */
[----:B------:R-:W-:Y:S01]  /*9700*/  FSEL R173, R173, -INF , P3 ;  /* 0xff800000adad7808 */ /* 0x000fe20001800000 */
[----:B0-----:R0:W-:Y:S01]  /*9710*/  MUFU.TANH R156, R124 ;  /* 0x0000007c009c7308 */ /* 0x0011e20000002400 */
[----:B------:R-:W-:Y:S02]  /*9720*/  FMNMX.FTZ R10, R169, R10, !PT ;  /* 0x0000000aa90a7209 */ /* 0x000fe40007810000 */
[----:B------:R-:W-:-:S02]  /*9730*/  FSEL R149, R6, -INF , P4 ;  /* 0xff80000006957808 */ /* 0x000fc40002000000 */
[----:B------:R-:W-:Y:S01]  /*9740*/  FMNMX.FTZ R10, R173, R10, !PT ;  /* 0x0000000aad0a7209 */ /* 0x000fe20007810000 */
[----:B------:R-:W3:Y:S01]  /*9750*/  LDC R6, c[0x0][0x988] ;  /* 0x00026200ff067b82 */ /* 0x000ee20000000800 */
[----:B--2---:R-:W-:Y:S01]  /*9760*/  IADD3 R146, R129, -UR14, R146 ;  /* 0x8000000e81927c10 */ /* 0x004fe2000fffe092 */
[----:B------:R-:W2:Y:S01]  /*9770*/  MUFU.TANH R128, R128 ;  /* 0x0000008000807308 */ /* 0x000ea20000002400 */
[----:B------:R-:W-:Y:S02]  /*9780*/  FMNMX.FTZ R10, R149, R10, !PT ;  /* 0x0000000a950a7209 */ /* 0x000fe40007810000 */
[C---:B------:R-:W-:Y:S02]  /*9790*/  ISETP.GT.AND P4, PT, R146.reuse, RZ, PT ;  /* 0x000000ff9200720c */ /* 0x040fe40003f84270 */
[----:B------:R-:W-:Y:S01]  /*97a0*/  ISETP.GT.AND P5, PT, R146, 0x1, PT ;  /* 0x000000019200780c */ /* 0x000fe20003fa4270 */
[----:B------:R-:W1:Y:S01]  /*97b0*/  SHFL.BFLY PT, R207, R10, 0x2, 0x1f ;  /* 0x0c401f000acf7f89 */ /* 0x000e6200000e0000 */
[----:B------:R-:W-:Y:S01]  /*97c0*/  FSEL R2, R2, -INF , P4 ;  /* 0xff80000002027808 */ /* 0x000fe20002000000 */
[----:B------:R-:W2:Y:S01]  /*97d0*/  MUFU.TANH R142, R142 ;  /* 0x0000008e008e7308 */ /* 0x000ea20000002400 */
[----:B------:R-:W-:-:S02]  /*97e0*/  FSEL R121, R0, -INF , P5 ;  /* 0xff80000000797808 */ /* 0x000fc40002800000 */
[----:B------:R-:W-:Y:S02]  /*97f0*/  ISETP.GT.AND P4, PT, R146, 0x8, PT ;  /* 0x000000089200780c */ /* 0x000fe40003f84270 */
[----:B------:R-:W-:Y:S02]  /*9800*/  FMNMX.FTZ R0, R2, R15, !PT ;  /* 0x0000000f02007209 */ /* 0x000fe40007810000 */
[----:B------:R-:W-:Y:S01]  /*9810*/  ISETP.GT.AND P5, PT, R146, 0x9, PT ;  /* 0x000000099200780c */ /* 0x000fe20003fa4270 */
[----:B------:R-:W2:Y:S01]  /*9820*/  MUFU.TANH R132, R132 ;  /* 0x0000008400847308 */ /* 0x000ea20000002400 */
[----:B------:R-:W-:Y:S02]  /*9830*/  FSEL R125, R20, -INF , P4 ;  /* 0xff800000147d7808 */ /* 0x000fe40002000000 */
[----:B------:R-:W-:Y:S02]  /*9840*/  FMNMX.FTZ R0, R121, R0, !PT ;  /* 0x0000000079007209 */ /* 0x000fe40007810000 */
[----:B------:R-:W-:-:S02]  /*9850*/  ISETP.GT.AND P4, PT, R146, 0x10, PT ;  /* 0x000000109200780c */ /* 0x000fc40003f84270 */
[----:B------:R-:W-:Y:S01]  /*9860*/  FSEL R129, R11, -INF , P5 ;  /* 0xff8000000b817808 */ /* 0x000fe20002800000 */
[----:B------:R-:W2:Y:S01]  /*9870*/  MUFU.TANH R150, R150 ;  /* 0x0000009600967308 */ /* 0x000ea20000002400 */
[----:B------:R-:W-:Y:S02]  /*9880*/  FMNMX.FTZ R0, R125, R0, !PT ;  /* 0x000000007d007209 */ /* 0x000fe40007810000 */
[----:B------:R-:W-:Y:S02]  /*9890*/  ISETP.GT.AND P5, PT, R146, 0x11, PT ;  /* 0x000000119200780c */ /* 0x000fe40003fa4270 */
[----:B------:R-:W-:Y:S02]  /*98a0*/  FSEL R133, R22, -INF , P4 ;  /* 0xff80000016857808 */ /* 0x000fe40002000000 */
[----:B-1----:R-:W-:Y:S01]  /*98b0*/  FMNMX.FTZ R207, R10, R207, !PT ;  /* 0x000000cf0acf7209 */ /* 0x002fe20007810000 */
[----:B------:R-:W1:Y:S01]  /*98c0*/  MUFU.TANH R158, R158 ;  /* 0x0000009e009e7308 */ /* 0x000e620000002400 */
[----:B------:R-:W-:-:S02]  /*98d0*/  FMNMX.FTZ R0, R129, R0, !PT ;  /* 0x0000000081007209 */ /* 0x000fc40007810000 */
[C---:B------:R-:W-:Y:S01]  /*98e0*/  ISETP.GT.AND P4, PT, R146.reuse, 0x18, PT ;  /* 0x000000189200780c */ /* 0x040fe20003f84270 */
[----:B------:R-:W4:Y:S01]  /*98f0*/  SHFL.BFLY PT, R10, R207, 0x1, 0x1f ;  /* 0x0c201f00cf0a7f89 */ /* 0x000f2200000e0000 */
[----:B------:R-:W-:Y:S02]  /*9900*/  FSEL R21, R21, -INF , P5 ;  /* 0xff80000015157808 */ /* 0x000fe40002800000 */
[----:B------:R-:W-:Y:S02]  /*9910*/  FMNMX.FTZ R0, R133, R0, !PT ;  /* 0x0000000085007209 */ /* 0x000fe40007810000 */
[----:B------:R-:W-:Y:S02]  /*9920*/  ISETP.GT.AND P5, PT, R146, 0x19, PT ;  /* 0x000000199200780c */ /* 0x000fe40003fa4270 */
[----:B------:R-:W-:Y:S02]  /*9930*/  FSEL R141, R160, -INF , P4 ;  /* 0xff800000a08d7808 */ /* 0x000fe40002000000 */
[----:B------:R-:W-:-:S02]  /*9940*/  FMNMX.FTZ R0, R21, R0, !PT ;  /* 0x0000000015007209 */ /* 0x000fc40007810000 */
[C---:B------:R-:W-:Y:S02]  /*9950*/  ISETP.GT.AND P4, PT, R146.reuse, 0x20, PT ;  /* 0x000000209200780c */ /* 0x040fe40003f84270 */
[----:B------:R-:W-:Y:S02]  /*9960*/  FSEL R23, R23, -INF , P5 ;  /* 0xff80000017177808 */ /* 0x000fe40002800000 */
[----:B------:R-:W-:Y:S02]  /*9970*/  FMNMX.FTZ R0, R141, R0, !PT ;  /* 0x000000008d007209 */ /* 0x000fe40007810000 */
[----:B------:R-:W-:Y:S02]  /*9980*/  ISETP.GT.AND P5, PT, R146, 0x21, PT ;  /* 0x000000219200780c */ /* 0x000fe40003fa4270 */
[----:B------:R-:W-:Y:S02]  /*9990*/  FSEL R161, R161, -INF , P4 ;  /* 0xff800000a1a17808 */ /* 0x000fe40002000000 */
[----:B------:R-:W-:-:S02]  /*99a0*/  FMNMX.FTZ R0, R23, R0, !PT ;  /* 0x0000000017007209 */ /* 0x000fc40007810000 */
[----:B------:R-:W-:Y:S02]  /*99b0*/  ISETP.GT.AND P4, PT, R146, 0x28, PT ;  /* 0x000000289200780c */ /* 0x000fe40003f84270 */
[----:B----4-:R-:W-:Y:S02]  /*99c0*/  FMNMX.FTZ R10, R207, R10, !PT ;  /* 0x0000000acf0a7209 */ /* 0x010fe40007810000 */
[----:B------:R-:W-:Y:S02]  /*99d0*/  FMNMX.FTZ R0, R161, R0, !PT ;  /* 0x00000000a1007209 */ /* 0x000fe40007810000 */
[C---:B------:R-:W-:Y:S01]  /*99e0*/  FSETP.NEU.FTZ.AND P3, PT, R10.reuse, -INF , PT ;  /* 0xff8000000a00780b */ /* 0x040fe20003f7d000 */
[----:B---3--:R-:W-:Y:S01]  /*99f0*/  FMUL.FTZ R120, R10, R6 ;  /* 0x000000060a787220 */ /* 0x008fe20000410000 */
[----:B------:R-:W-:-:S04]  /*9a00*/  R2UR UR14, R204 ;  /* 0x00000000cc0e72ca */ /* 0x000fc800000e0000 */
[----:B------:R-:W-:-:S05]  /*9a10*/  FSEL R120, R120, RZ, P3 ;  /* 0x000000ff78787208 */ /* 0x000fca0001800000 */
[-CC-:B------:R-:W-:Y:S01]  /*9a20*/  FFMA.FTZ R20, R205, R6.reuse, -R120.reuse ;  /* 0x00000006cd147223 */ /* 0x180fe20000010878 */
[-CC-:B0-----:R-:W-:Y:S01]  /*9a30*/  FFMA.FTZ R124, R191, R6.reuse, -R120.reuse ;  /* 0x00000006bf7c7223 */ /* 0x181fe20000010878 */
        /* <DEDUP_REMOVED lines=11> */
[----:B------:R-:W-:Y:S01]  /*9af0*/  FFMA.FTZ R127, R127, R6, -R120 ;  /* 0x000000067f7f7223 */ /* 0x000fe20000010878 */
[----:B------:R-:W-:-:S02]  /*9b00*/  WARPGROUP.DEPBAR.LE gsb0, 0x0 ;  /* 0x00008000000079c5 */ /* 0x000fc40000010000 */
[----:B------:R-:W-:Y:S01]  /*9b10*/  WARPGROUP.ARRIVE ;  /* 0x00000000000079c5 */ /* 0x000fe20000000000 */
[----:B------:R-:W-:Y:S01]  /*9b20*/  FSEL R185, R152, -INF , P5 ;  /* 0xff80000098b97808 */ /* 0x000fe20002800000 */
[----:B------:R-:W-:Y:S01]  /*9b30*/  MUFU.EX2 R201, R201 ;  /* 0x000000c900c97308 */ /* 0x000fe20000000800 */
[----:B------:R-:W-:Y:S01]  /*9b40*/  ISETP.GT.AND P5, PT, R146, 0x29, PT ;  /* 0x000000299200780c */ /* 0x000fe20003fa4270 */
[----:B------:R-:W-:Y:S01]  /*9b50*/  UISETP.GT.AND UP1, UPT, UR59, UR14, UPT ;  /* 0x0000000e3b00728c */ /* 0x000fe2000bf24270 */
[----:B------:R-:W-:Y:S01]  /*9b60*/  FSEL R187, R154, -INF , P4 ;  /* 0xff8000009abb7808 */ /* 0x000fe20002000000 */
[----:B------:R-:W-:Y:S01]  /*9b70*/  HGMMA.64x192x16.F32.BF16 R24, R180, gdesc[UR4].tnspB, R24, gsb0 ;  /* 0x42e00004b4187df0 */ /* 0x000fe20008001818 */
[----:B------:R-:W-:Y:S01]  /*9b80*/  FMNMX.FTZ R0, R185, R0, !PT ;  /* 0x00000000b9007209 */ /* 0x000fe20007810000 */
[----:B------:R-:W-:Y:S01]  /*9b90*/  UIADD3 UR6, UR10, 0x300, URZ ;  /* 0x000003000a067890 */ /* 0x000fe2000fffe03f */
[C---:B------:R-:W-:Y:S01]  /*9ba0*/  ISETP.GT.AND P4, PT, R146.reuse, 0x30, PT ;  /* 0x000000309200780c */ /* 0x040fe20003f84270 */
[----:B------:R-:W-:Y:S01]  /*9bb0*/  UMOV UR7, 0x40000040 ;  /* 0x4000004000077882 */ /* 0x000fe20000000000 */
[----:B------:R-:W-:Y:S01]  /*9bc0*/  FSEL R153, R153, -INF , P5 ;  /* 0xff80000099997808 */ /* 0x000fe20002800000 */
[----:B------:R-:W-:Y:S01]  /*9bd0*/  MUFU.EX2 R203, R203 ;  /* 0x000000cb00cb7308 */ /* 0x000fe20000000800 */
[----:B------:R-:W-:Y:S01]  /*9be0*/  FMNMX.FTZ R0, R187, R0, !PT ;  /* 0x00000000bb007209 */ /* 0x000fe20007810000 */
[----:B------:R-:W-:Y:S01]  /*9bf0*/  UIADD3 UR59, UR59, -0x1, URZ ;  /* 0xffffffff3b3b7890 */ /* 0x000fe2000fffe03f */
[----:B------:R-:W-:-:S02]  /*9c00*/  ISETP.GT.AND P5, PT, R146, 0x31, PT ;  /* 0x000000319200780c */ /* 0x000fc40003fa4270 */
[----:B------:R-:W-:Y:S02]  /*9c10*/  FSEL R205, R144, -INF , P4 ;  /* 0xff80000090cd7808 */ /* 0x000fe40002000000 */
[----:B------:R-:W-:Y:S01]  /*9c20*/  FMNMX.FTZ R0, R153, R0, !PT ;  /* 0x0000000099007209 */ /* 0x000fe20007810000 */
[----:B------:R-:W-:Y:S01]  /*9c30*/  MUFU.EX2 R22, R22 ;  /* 0x0000001600167308 */ /* 0x000fe20000000800 */
[C---:B------:R-:W-:Y:S02]  /*9c40*/  ISETP.GT.AND P4, PT, R146.reuse, 0x38, PT ;  /* 0x000000389200780c */ /* 0x040fe40003f84270 */
[----:B------:R-:W-:Y:S02]  /*9c50*/  FSEL R145, R145, -INF , P5 ;  /* 0xff80000091917808 */ /* 0x000fe40002800000 */
[----:B------:R-:W-:Y:S02]  /*9c60*/  FMNMX.FTZ R0, R205, R0, !PT ;  /* 0x00000000cd007209 */ /* 0x000fe40007810000 */
[----:B------:R-:W-:Y:S01]  /*9c70*/  ISETP.GT.AND P5, PT, R146, 0x39, PT ;  /* 0x000000399200780c */ /* 0x000fe20003fa4270 */
[----:B------:R-:W-:Y:S01]  /*9c80*/  MUFU.EX2 R197, R197 ;  /* 0x000000c500c57308 */ /* 0x000fe20000000800 */
[----:B------:R-:W-:Y:S01]  /*9c90*/  FSEL R211, R126, -INF , P4 ;  /* 0xff8000007ed37808 */ /* 0x000fe20002000000 */
[----:B------:R-:W-:Y:S01]  /*9ca0*/  FFMA.FTZ R126, R175, R6, -R120 ;  /* 0x00000006af7e7223 */ /* 0x000fe20000010878 */
[----:B------:R-:W-:-:S02]  /*9cb0*/  FMNMX.FTZ R0, R145, R0, !PT ;  /* 0x0000000091007209 */ /* 0x000fc40007810000 */
[----:B------:R-:W-:Y:S02]  /*9cc0*/  ISETP.GT.AND P4, PT, R146, 0x40, PT ;  /* 0x000000409200780c */ /* 0x000fe40003f84270 */
[----:B------:R-:W-:Y:S01]  /*9cd0*/  FSEL R207, R130, -INF , P5 ;  /* 0xff80000082cf7808 */ /* 0x000fe20002800000 */
        /* <DEDUP_REMOVED lines=12> */
[----:B------:R-:W-:Y:S01]  /*9da0*/  FFMA.FTZ R134, R157, R6, -R120 ;  /* 0x000000069d867223 */ /* 0x000fe20000010878 */
[----:B------:R-:W-:-:S02]  /*9db0*/  FMNMX.FTZ R0, R209, R0, !PT ;  /* 0x00000000d1007209 */ /* 0x000fc40007810000 */
[----:B------:R-:W-:Y:S01]  /*9dc0*/  ISETP.GT.AND P5, PT, R146, 0x49, PT ;  /* 0x000000499200780c */ /* 0x000fe20003fa4270 */
[----:B------:R-:W-:Y:S01]  /*9dd0*/  MUFU.EX2 R124, R124 ;  /* 0x0000007c007c7308 */ /* 0x000fe20000000800 */
[----:B------:R-:W-:Y:S01]  /*9de0*/  FSEL R189, R138, -INF , P4 ;  /* 0xff8000008abd7808 */ /* 0x000fe20002000000 */
[----:B------:R-:W-:Y:S01]  /*9df0*/  FFMA.FTZ R138, R163, R6, -R120 ;  /* 0x00000006a38a7223 */ /* 0x000fe20000010878 */
[----:B------:R-:W-:Y:S02]  /*9e00*/  FMNMX.FTZ R0, R191, R0, !PT ;  /* 0x00000000bf007209 */ /* 0x000fe40007810000 */
[----:B------:R-:W-:Y:S02]  /*9e10*/  ISETP.GT.AND P4, PT, R146, 0x50, PT ;  /* 0x000000509200780c */ /* 0x000fe40003f84270 */
[----:B-----5:R-:W-:Y:S01]  /*9e20*/  FSEL R137, R137, -INF , P5 ;  /* 0xff80000089897808 */ /* 0x020fe20002800000 */
[----:B------:R-:W-:Y:S01]  /*9e30*/  MUFU.EX2 R193, R193 ;  /* 0x000000c100c17308 */ /* 0x000fe20000000800 */
[----:B------:R-:W-:-:S02]  /*9e40*/  FMNMX.FTZ R0, R189, R0, !PT ;  /* 0x00000000bd007209 */ /* 0x000fc40007810000 */
[----:B------:R-:W-:Y:S02]  /*9e50*/  ISETP.GT.AND P5, PT, R146, 0x51, PT ;  /* 0x000000519200780c */ /* 0x000fe40003fa4270 */
[----:B------:R-:W-:Y:S01]  /*9e60*/  FSEL R175, R140, -INF , P4 ;  /* 0xff8000008caf7808 */ /* 0x000fe20002000000 */
[--C-:B------:R-:W-:Y:S01]  /*9e70*/  FFMA.FTZ R140, R171, R6, -R120.reuse ;  /* 0x00000006ab8c7223 */ /* 0x100fe20000010878 */
[----:B------:R-:W-:Y:S01]  /*9e80*/  FMNMX.FTZ R0, R137, R0, !PT ;  /* 0x0000000089007209 */ /* 0x000fe20007810000 */
[----:B------:R-:W-:Y:S01]  /*9e90*/  MUFU.EX2 R126, R126 ;  /* 0x0000007e007e7308 */ /* 0x000fe20000000800 */
[----:B------:R-:W-:Y:S02]  /*9ea0*/  ISETP.GT.AND P4, PT, R146, 0x58, PT ;  /* 0x000000589200780c */ /* 0x000fe40003f84270 */
[----:B--2---:R-:W-:Y:S01]  /*9eb0*/  FSEL R213, R128, -INF , P5 ;  /* 0xff80000080d57808 */ /* 0x004fe20002800000 */
[--C-:B------:R-:W-:Y:S01]  /*9ec0*/  FFMA.FTZ R128, R131, R6, -R120.reuse ;  /* 0x0000000683807223 */ /* 0x100fe20000010878 */
[----:B------:R-:W-:Y:S01]  /*9ed0*/  FMNMX.FTZ R0, R175, R0, !PT ;  /* 0x00000000af007209 */ /* 0x000fe20007810000 */
[-CC-:B------:R-:W-:Y:S01]  /*9ee0*/  FFMA.FTZ R131, R155, R6.reuse, -R120.reuse ;  /* 0x000000069b837223 */ /* 0x180fe20000010878 */
[----:B------:R-:W-:Y:S01]  /*9ef0*/  ISETP.GT.AND P5, PT, R146, 0x59, PT ;  /* 0x000000599200780c */ /* 0x000fe20003fa4270 */
[----:B------:R-:W-:Y:S01]  /*9f00*/  MUFU.EX2 R195, R195 ;  /* 0x000000c300c37308 */ /* 0x000fe20000000800 */
[----:B------:R-:W-:Y:S01]  /*9f10*/  FSEL R147, R142, -INF , P4 ;  /* 0xff8000008e937808 */ /* 0x000fe20002000000 */
[----:B------:R-:W-:Y:S01]  /*9f20*/  FFMA.FTZ R142, R169, R6, -R120 ;  /* 0x00000006a98e7223 */ /* 0x000fe20000010878 */
[----:B------:R-:W-:-:S02]  /*9f30*/  FMNMX.FTZ R0, R213, R0, !PT ;  /* 0x00000000d5007209 */ /* 0x000fc40007810000 */
[----:B------:R-:W-:Y:S02]  /*9f40*/  ISETP.GT.AND P4, PT, R146, 0x60, PT ;  /* 0x000000609200780c */ /* 0x000fe40003f84270 */
[----:B------:R-:W-:Y:S01]  /*9f50*/  FSEL R215, R132, -INF , P5 ;  /* 0xff80000084d77808 */ /* 0x000fe20002800000 */
[----:B------:R-:W-:Y:S01]  /*9f60*/  FFMA.FTZ R132, R151, R6, -R120 ;  /* 0x0000000697847223 */ /* 0x000fe20000010878 */
[----:B------:R-:W-:Y:S01]  /*9f70*/  FMNMX.FTZ R0, R147, R0, !PT ;  /* 0x0000000093007209 */ /* 0x000fe20007810000 */
[----:B------:R-:W-:Y:S01]  /*9f80*/  MUFU.EX2 R128, R128 ;  /* 0x0000008000807308 */ /* 0x000fe20000000800 */
[----:B------:R-:W-:Y:S02]  /*9f90*/  ISETP.GT.AND P5, PT, R146, 0x61, PT ;  /* 0x000000619200780c */ /* 0x000fe40003fa4270 */
[----:B------:R-:W-:Y:S02]  /*9fa0*/  FSEL R217, R150, -INF , P4 ;  /* 0xff80000096d97808 */ /* 0x000fe40002000000 */
[----:B------:R-:W-:-:S02]  /*9fb0*/  FMNMX.FTZ R0, R215, R0, !PT ;  /* 0x00000000d7007209 */ /* 0x000fc40007810000 */
[----:B------:R-:W-:Y:S01]  /*9fc0*/  ISETP.GT.AND P4, PT, R146, 0x68, PT ;  /* 0x000000689200780c */ /* 0x000fe20003f84270 */
[----:B------:R-:W-:Y:S01]  /*9fd0*/  MUFU.EX2 R130, R130 ;  /* 0x0000008200827308 */ /* 0x000fe20000000800 */
[----:B------:R-:W-:Y:S02]  /*9fe0*/  FSEL R219, R148, -INF , P5 ;  /* 0xff80000094db7808 */ /* 0x000fe40002800000 */
[----:B------:R-:W-:Y:S02]  /*9ff0*/  FMNMX.FTZ R0, R217, R0, !PT ;  /* 0x00000000d9007209 */ /* 0x000fe40007810000 */
[----:B------:R-:W-:Y:S02]  /*a000*/  ISETP.GT.AND P5, PT, R146, 0x69, PT ;  /* 0x000000699200780c */ /* 0x000fe40003fa4270 */
[----:B------:R-:W-:Y:S01]  /*a010*/  FSEL R221, R156, -INF , P4 ;  /* 0xff8000009cdd7808 */ /* 0x000fe20002000000 */
[----:B------:R-:W-:Y:S01]  /*a020*/  MUFU.EX2 R139, R139 ;  /* 0x0000008b008b7308 */ /* 0x000fe20000000800 */
[----:B------:R-:W-:-:S02]  /*a030*/  FMNMX.FTZ R0, R219, R0, !PT ;  /* 0x00000000db007209 */ /* 0x000fc40007810000 */
[----:B-1----:R-:W-:Y:S02]  /*a040*/  FSEL R223, R158, -INF , P5 ;  /* 0xff8000009edf7808 */ /* 0x002fe40002800000 */
[----:B------:R-:W-:-:S03]  /*a050*/  FMNMX.FTZ R0, R221, R0, !PT ;  /* 0x00000000dd007209 */ /* 0x000fc60007810000 */
[----:B------:R-:W-:Y:S01]  /*a060*/  MUFU.EX2 R132, R132 ;  /* 0x0000008400847308 */ /* 0x000fe20000000800 */
[----:B------:R-:W-:-:S05]  /*a070*/  FMNMX.FTZ R0, R223, R0, !PT ;  /* 0x00000000df007209 */ /* 0x000fca0007810000 */
[----:B------:R-:W0:Y:S02]  /*a080*/  SHFL.BFLY PT, R11, R0, 0x2, 0x1f ;  /* 0x0c401f00000b7f89 */ /* 0x000e2400000e0000 */
        /* <DEDUP_REMOVED lines=9> */
[----:B0-----:R-:W-:-:S04]  /*a120*/  FMNMX.FTZ R11, R11, R0, !PT ;  /* 0x000000000b0b7209 */ /* 0x001fc80007810000 */
[C---:B------:R-:W-:Y:S01]  /*a130*/  FSETP.NEU.FTZ.AND P4, PT, R11.reuse, -INF , PT ;  /* 0xff8000000b00780b */ /* 0x040fe20003f9d000 */
[C---:B------:R-:W-:Y:S02]  /*a140*/  FMUL.FTZ R144, R11.reuse, R6 ;  /* 0x000000060b907220 */ /* 0x040fe40000410000 */
[----:B------:R-:W-:Y:S01]  /*a150*/  MUFU.EX2 R127, R127 ;  /* 0x0000007f007f7308 */ /* 0x000fe20000000800 */
[----:B------:R-:W-:Y:S02]  /*a160*/  FSEL R0, R11, RZ, P4 ;  /* 0x000000ff0b007208 */ /* 0x000fe40002000000 */
[----:B------:R-:W-:-:S03]  /*a170*/  FSEL R144, R144, RZ, P4 ;  /* 0x000000ff90907208 */ /* 0x000fc60002000000 */
[----:B------:R-:W-:Y:S02]  /*a180*/  FADD.FTZ R15, -R0, R15 ;  /* 0x0000000f000f7221 */ /* 0x000fe40000010100 */
[----:B------:R-:W-:Y:S01]  /*a190*/  MUFU.EX2 R142, R142 ;  /* 0x0000008e008e7308 */ /* 0x000fe20000000800 */
[-CC-:B------:R-:W-:Y:S01]  /*a1a0*/  FFMA.FTZ R198, R141, R6.reuse, -R144.reuse ;  /* 0x000000068dc67223 */ /* 0x180fe20000010890 */
[----:B------:R-:W-:Y:S01]  /*a1b0*/  FSEL R141, R10, RZ, P3 ;  /* 0x000000ff0a8d7208 */ /* 0x000fe20001800000 */
[-CC-:B------:R-:W-:Y:S01]  /*a1c0*/  FFMA.FTZ R151, R2, R6.reuse, -R144.reuse ;  /* 0x0000000602977223 */ /* 0x180fe20000010890 */
[-C--:B------:R-:W-:Y:S01]  /*a1d0*/  FMUL.FTZ R0, R15, R6.reuse ;  /* 0x000000060f007220 */ /* 0x080fe20000410000 */
[-CC-:B------:R-:W-:Y:S01]  /*a1e0*/  FFMA.FTZ R200, R121, R6.reuse, -R144.reuse ;  /* 0x0000000679c87223 */ /* 0x180fe20000010890 */
[-C--:B------:R-:W-:Y:S01]  /*a1f0*/  FFMA.FTZ R202, R125, R6.reuse, -R144 ;  /* 0x000000067dca7223 */ /* 0x080fe20000010890 */
[----:B------:R-:W-:Y:S01]  /*a200*/  FADD.FTZ R141, -R141, R14 ;  /* 0x0000000e8d8d7221 */ /* 0x000fe20000010100 */
[-CC-:B------:R-:W-:Y:S01]  /*a210*/  FFMA.FTZ R121, R129, R6.reuse, -R144.reuse ;  /* 0x0000000681797223 */ /* 0x180fe20000010890 */
[----:B------:R-:W-:Y:S01]  /*a220*/  MUFU.EX2 R151, R151 ;  /* 0x0000009700977308 */ /* 0x000fe20000000800 */
[-CC-:B------:R-:W-:Y:S01]  /*a230*/  FFMA.FTZ R196, R133, R6.reuse, -R144.reuse ;  /* 0x0000000685c47223 */ /* 0x180fe20000010890 */
[-C--:B------:R-:W-:Y:S01]  /*a240*/  FMUL.FTZ R141, R141, R6.reuse ;  /* 0x000000068d8d7220 */ /* 0x080fe20000410000 */
[----:B------:R-:W-:Y:S01]  /*a250*/  MOV R14, UR61 ;  /* 0x0000003d000e7c02 */ /* 0x000fe20008000f00 */
[----:B------:R-:W-:Y:S01]  /*a260*/  FFMA.FTZ R133, R145, R6, -R144 ;  /* 0x0000000691857223 */ /* 0x000fe20000010890 */
[----:B------:R-:W-:-:S02]  /*a270*/  IMAD.U32 R145, RZ, RZ, UR11 ;  /* 0x0000000bff917e24 */ /* 0x000fc4000f8e00ff */
[-CC-:B------:R-:W-:Y:S01]  /*a280*/  FFMA.FTZ R21, R21, R6.reuse, -R144.reuse ;  /* 0x0000000615157223 */ /* 0x180fe20000010890 */
[-CC-:B------:R-:W-:Y:S01]  /*a290*/  FFMA.FTZ R23, R23, R6.reuse, -R144.reuse ;  /* 0x0000000617177223 */ /* 0x180fe20000010890 */
[----:B------:R-:W0:Y:S01]  /*a2a0*/  MUFU.EX2 R0, R0 ;  /* 0x0000000000007308 */ /* 0x000e220000000800 */
[----:B------:R-:W-:Y:S02]  /*a2b0*/  @!P1 VIADD R14, R14, 0x36840 ;  /* 0x000368400e0e9836 */ /* 0x000fe40000000000 */
[-CC-:B------:R-:W-:Y:S01]  /*a2c0*/  FFMA.FTZ R192, R161, R6.reuse, -R144.reuse ;  /* 0x00000006a1c07223 */ /* 0x180fe20000010890 */
[----:B------:R-:W-:Y:S02]  /*a2d0*/  @!P1 VIADD R145, R145, 0x36860 ;  /* 0x0003686091919836 */ /* 0x000fe40000000000 */
[-CC-:B------:R-:W-:Y:S01]  /*a2e0*/  FFMA.FTZ R125, R185, R6.reuse, -R144.reuse ;  /* 0x00000006b97d7223 */ /* 0x180fe20000010890 */
[-C--:B------:R-:W-:Y:S01]  /*a2f0*/  FFMA.FTZ R194, R187, R6.reuse, -R144 ;  /* 0x00000006bbc27223 */ /* 0x080fe20000010890 */
[----:B------:R-:W-:Y:S01]  /*a300*/  @!P1 PRMT R14, RZ, 0x654, R14 ;  /* 0x00000654ff0e9816 */ /* 0x000fe2000000000e */
[-CC-:B------:R-:W-:Y:S01]  /*a310*/  FFMA.FTZ R129, R153, R6.reuse, -R144.reuse ;  /* 0x0000000699817223 */ /* 0x180fe20000010890 */
[----:B------:R0:W1:Y:S01]  /*a320*/  MUFU.EX2 R2, R141 ;  /* 0x0000008d00027308 */ /* 0x0000620000000800 */
[-CC-:B------:R-:W-:Y:S01]  /*a330*/  FFMA.FTZ R188, R205, R6.reuse, -R144.reuse ;  /* 0x00000006cdbc7223 */ /* 0x180fe20000010890 */
[-CC-:B------:R-:W-:Y:S01]  /*a340*/  FFMA.FTZ R137, R137, R6.reuse, -R144.reuse ;  /* 0x0000000689897223 */ /* 0x180fe20000010890 */
[----:B------:R-:W-:Y:S01]  /*a350*/  FFMA.FTZ R190, R211, R6, -R144 ;  /* 0x00000006d3be7223 */ /* 0x000fe20000010890 */
[----:B------:R-:W-:-:S02]  /*a360*/  WARPGROUP.DEPBAR.LE gsb0, 0x0 ;  /* 0x00008000000079c5 */ /* 0x000fc40000010000 */
[----:B------:R-:W-:Y:S01]  /*a370*/  WARPGROUP.ARRIVE ;  /* 0x00000000000079c5 */ /* 0x000fe20000000000 */
[--C-:B------:R-:W-:Y:S01]  /*a380*/  FFMA.FTZ R15, R207, R6, -R144.reuse ;  /* 0x00000006cf0f7223 */ /* 0x100fe20000010890 */
[----:B------:R-:W2:Y:S01]  /*a390*/  MUFU.EX2 R200, R200 ;  /* 0x000000c800c87308 */ /* 0x000ea20000000800 */
[----:B0-----:R-:W-:Y:S01]  /*a3a0*/  FFMA.FTZ R141, R0, R8, R151 ;  /* 0x00000008008d7223 */ /* 0x001fe20000010097 */
[----:B------:R-:W-:Y:S01]  /*a3b0*/  @!P1 PRMT R8, RZ, 0x654, R145 ;  /* 0x00000654ff089816 */ /* 0x000fe20000000091 */
[-CC-:B------:R-:W-:Y:S01]  /*a3c0*/  FFMA.FTZ R184, R209, R6.reuse, -R144.reuse ;  /* 0x00000006d1b87223 */ /* 0x180fe20000010890 */
[----:B------:R-:W-:Y:S01]  /*a3d0*/  HGMMA.64x192x16.F32.BF16 R24, R176, gdesc[UR4].tnspB, R24, gsb0 ;  /* 0x42e00004b0187df0 */ /* 0x000fe20008001818 */
[-CC-:B------:R-:W-:Y:S01]  /*a3e0*/  FFMA.FTZ R191, R191, R6.reuse, -R144.reuse ;  /* 0x00000006bfbf7223 */ /* 0x180fe20000010890 */
[-CC-:B------:R-:W-:Y:S01]  /*a3f0*/  FFMA.FTZ R186, R189, R6.reuse, -R144.reuse ;  /* 0x00000006bdba7223 */ /* 0x180fe20000010890 */
[-C--:B------:R-:W-:Y:S01]  /*a400*/  FFMA.FTZ R175, R175, R6.reuse, -R144 ;  /* 0x00000006afaf7223 */ /* 0x080fe20000010890 */
[----:B------:R-:W0:Y:S01]  /*a410*/  MUFU.EX2 R202, R202 ;  /* 0x000000ca00ca7308 */ /* 0x000e220000000800 */
[----:B-1----:R-:W-:Y:S01]  /*a420*/  FFMA.FTZ R145, R2, R7, R201 ;  /* 0x0000000702917223 */ /* 0x002fe200000100c9 */
[-C--:B------:R-:W-:Y:S01]  /*a430*/  FFMA.FTZ R181, R165, R6.reuse, -R120 ;  /* 0x00000006a5b57223 */ /* 0x080fe20000010878 */
[-C--:B------:R-:W-:Y:S01]  /*a440*/  FFMA.FTZ R213, R213, R6.reuse, -R144 ;  /* 0x00000006d5d57223 */ /* 0x080fe20000010890 */
[-C--:B------:R-:W-:Y:S01]  /*a450*/  FFMA.FTZ R183, R167, R6.reuse, -R120 ;  /* 0x00000006a7b77223 */ /* 0x080fe20000010878 */
[-CC-:B------:R-:W-:Y:S01]  /*a460*/  FFMA.FTZ R147, R147, R6.reuse, -R144.reuse ;  /* 0x0000000693937223 */ /* 0x180fe20000010890 */
[-CC-:B------:R-:W-:Y:S01]  /*a470*/  FFMA.FTZ R215, R215, R6.reuse, -R144.reuse ;  /* 0x00000006d7d77223 */ /* 0x180fe20000010890 */
[-CC-:B------:R-:W-:Y:S01]  /*a480*/  FFMA.FTZ R217, R217, R6.reuse, -R144.reuse ;  /* 0x00000006d9d97223 */ /* 0x180fe20000010890 */
[----:B------:R-:W1:Y:S01]  /*a490*/  MUFU.EX2 R121, R121 ;  /* 0x0000007900797308 */ /* 0x000e620000000800 */
[----:B--2---:R-:W-:Y:S01]  /*a4a0*/  FADD.FTZ R141, R200, R141 ;  /* 0x0000008dc88d7221 */ /* 0x004fe20000010000 */
[-CC-:B------:R-:W-:Y:S01]  /*a4b0*/  FFMA.FTZ R219, R219, R6.reuse, -R144.reuse ;  /* 0x00000006dbdb7223 */ /* 0x180fe20000010890 */
[-C--:B------:R-:W-:Y:S01]  /*a4c0*/  FFMA.FTZ R221, R221, R6.reuse, -R144 ;  /* 0x00000006dddd7223 */ /* 0x080fe20000010890 */
[-C--:B------:R-:W-:Y:S01]  /*a4d0*/  FFMA.FTZ R120, R149, R6.reuse, -R120 ;  /* 0x0000000695787223 */ /* 0x080fe20000010878 */
[----:B------:R-:W-:Y:S01]  /*a4e0*/  FFMA.FTZ R144, R223, R6, -R144 ;  /* 0x00000006df907223 */ /* 0x000fe20000010890 */
[----:B------:R-:W-:-:S02]  /*a4f0*/  R2UR UR6, R3 ;  /* 0x00000000030672ca */ /* 0x000fc400000e0000 */
[----:B------:R-:W2:Y:S01]  /*a500*/  MUFU.EX2 R196, R196 ;  /* 0x000000c400c47308 */ /* 0x000ea20000000800 */
[----:B------:R-:W-:Y:S02]  /*a510*/  PLOP3.LUT P3, PT, PT, PT, UP1, 0x80, 0x0 ;  /* 0x000000000000781c */ /* 0x000fe40003f6f018 */
[----:B------:R-:W-:Y:S02]  /*a520*/  F2FP.BF16.F32.PACK_AB R201, R20, R201 ;  /* 0x000000c914c9723e */ /* 0x000fe400000010ff */
[----:B------:R-:W-:Y:S02]  /*a530*/  F2FP.BF16.F32.PACK_AB R200, R200, R151 ;  /* 0x00000097c8c8723e */ /* 0x000fe400000010ff */
[----:B------:R-:W-:Y:S01]  /*a540*/  F2FP.BF16.F32.PACK_AB R189, R139, R130 ;  /* 0x000000828bbd723e */ /* 0x000fe200000010ff */
[----:B------:R-:W3:Y:S01]  /*a550*/  MUFU.EX2 R21, R21 ;  /* 0x0000001500157308 */ /* 0x000ee20000000800 */
[----:B------:R-:W-:Y:S02]  /*a560*/  F2FP.BF16.F32.PACK_AB R185, R134, R131 ;  /* 0x0000008386b9723e */ /* 0x000fe400000010ff */
[----:B------:R-:W-:-:S05]  /*a570*/  F2FP.BF16.F32.PACK_AB R187, R136, R123 ;  /* 0x0000007b88bb723e */ /* 0x000fca00000010ff */
[----:B------:R-:W4:Y:S08]  /*a580*/  MUFU.EX2 R198, R198 ;  /* 0x000000c600c67308 */ /* 0x000f300000000800 */
[----:B------:R-:W5:Y:S08]  /*a590*/  MUFU.EX2 R23, R23 ;  /* 0x0000001700177308 */ /* 0x000f700000000800 */
[----:B------:R-:W5:Y:S08]  /*a5a0*/  MUFU.EX2 R192, R192 ;  /* 0x000000c000c07308 */ /* 0x000f700000000800 */
[----:B------:R-:W5:Y:S08]  /*a5b0*/  MUFU.EX2 R125, R125 ;  /* 0x0000007d007d7308 */ /* 0x000f700000000800 */
[----:B------:R-:W5:Y:S08]  /*a5c0*/  MUFU.EX2 R194, R194 ;  /* 0x000000c200c27308 */ /* 0x000f700000000800 */
[----:B------:R-:W5:Y:S08]  /*a5d0*/  MUFU.EX2 R129, R129 ;  /* 0x0000008100817308 */ /* 0x000f700000000800 */
[----:B------:R-:W5:Y:S08]  /*a5e0*/  MUFU.EX2 R188, R188 ;  /* 0x000000bc00bc7308 */ /* 0x000f700000000800 */
[----:B------:R-:W-:Y:S08]  /*a5f0*/  MUFU.EX2 R146, R137 ;  /* 0x0000008900927308 */ /* 0x000ff00000000800 */
[----:B------:R-:W5:Y:S08]  /*a600*/  MUFU.EX2 R133, R133 ;  /* 0x0000008500857308 */ /* 0x000f700000000800 */
[----:B------:R-:W5:Y:S08]  /*a610*/  MUFU.EX2 R190, R190 ;  /* 0x000000be00be7308 */ /* 0x000f700000000800 */
[----:B------:R-:W5:Y:S08]  /*a620*/  MUFU.EX2 R15, R15 ;  /* 0x0000000f000f7308 */ /* 0x000f700000000800 */
[----:B------:R-:W-:Y:S08]  /*a630*/  MUFU.EX2 R184, R184 ;  /* 0x000000b800b87308 */ /* 0x000ff00000000800 */
[----:B------:R0:W-:Y:S08]  /*a640*/  MUFU.EX2 R7, R191 ;  /* 0x000000bf00077308 */ /* 0x0001f00000000800 */
        /* <DEDUP_REMOVED lines=11> */
[----:B------:R0:W-:Y:S01]  /*a700*/  @!P1 SYNCS.ARRIVE.TRANS64.RED.A1T0 RZ, [R14+URZ], RZ ;  /* 0x000000ff0eff99a7 */ /* 0x0001e2000810043f */
[----:B------:R-:W-:-:S04]  /*a710*/  F2FP.BF16.F32.PACK_AB R177, R142, R127 ;  /* 0x0000007f8eb1723e */ /* 0x000fc800000010ff */
[----:B------:R-:W-:Y:S01]  /*a720*/  MUFU.EX2 R176, R217 ;  /* 0x000000d900b07308 */ /* 0x000fe20000000800 */
[----:B------:R2:W-:Y:S01]  /*a730*/  @!P1 SYNCS.ARRIVE.TRANS64.RED.A1T0 RZ, [R8+URZ], RZ ;  /* 0x000000ff08ff99a7 */ /* 0x0005e2000810043f */
[----:B0-----:R-:W-:Y:S01]  /*a740*/  FADD.FTZ R14, R202, R141 ;  /* 0x0000008dca0e7221 */ /* 0x001fe20000010000 */
[----:B-1----:R-:W-:-:S05]  /*a750*/  F2FP.BF16.F32.PACK_AB R202, R121, R202 ;  /* 0x000000ca79ca723e */ /* 0x002fca00000010ff */
[----:B------:R-:W-:Y:S01]  /*a760*/  MUFU.EX2 R178, R221 ;  /* 0x000000dd00b27308 */ /* 0x000fe20000000800 */
[----:B--2---:R-:W-:Y:S01]  /*a770*/  FADD.FTZ R8, R20, R145 ;  /* 0x0000009114087221 */ /* 0x004fe20000010000 */
[----:B------:R-:W-:-:S03]  /*a780*/  FADD.FTZ R145, R121, R14 ;  /* 0x0000000e79917221 */ /* 0x000fc60000010000 */
[----:B------:R-:W-:Y:S01]  /*a790*/  FADD.FTZ R141, R203, R8 ;  /* 0x00000008cb8d7221 */ /* 0x000fe20000010000 */
[----:B------:R-:W-:Y:S01]  /*a7a0*/  FADD.FTZ R14, R196, R145 ;  /* 0x00000091c40e7221 */ /* 0x000fe20000010000 */
[C---:B---3--:R-:W-:Y:S01]  /*a7b0*/  F2FP.BF16.F32.PACK_AB R196, R21.reuse, R196 ;  /* 0x000000c415c4723e */ /* 0x048fe200000010ff */
[----:B------:R-:W-:Y:S01]  /*a7c0*/  MUFU.EX2 R144, R144 ;  /* 0x0000009000907308 */ /* 0x000fe20000000800 */
[C---:B------:R-:W-:Y:S01]  /*a7d0*/  FADD.FTZ R8, R22.reuse, R141 ;  /* 0x0000008d16087221 */ /* 0x040fe20000010000 */
[----:B------:R-:W-:Y:S01]  /*a7e0*/  FADD.FTZ R145, R21, R14 ;  /* 0x0000000e15917221 */ /* 0x000fe20000010000 */
[----:B------:R-:W-:Y:S02]  /*a7f0*/  F2FP.BF16.F32.PACK_AB R203, R22, R203 ;  /* 0x000000cb16cb723e */ /* 0x000fe400000010ff */
[----:B------:R-:W-:Y:S01]  /*a800*/  FADD.FTZ R141, R197, R8 ;  /* 0x00000008c58d7221 */ /* 0x000fe20000010000 */
[----:B----4-:R-:W-:Y:S01]  /*a810*/  FADD.FTZ R14, R198, R145 ;  /* 0x00000091c60e7221 */ /* 0x010fe20000010000 */
[C---:B-----5:R-:W-:Y:S01]  /*a820*/  F2FP.BF16.F32.PACK_AB R198, R23.reuse, R198 ;  /* 0x000000c617c6723e */ /* 0x060fe200000010ff */
[----:B------:R-:W0:Y:S01]  /*a830*/  MUFU.EX2 R120, R120 ;  /* 0x0000007800787308 */ /* 0x000e220000000800 */
[C---:B------:R-:W-:Y:S01]  /*a840*/  FADD.FTZ R8, R122.reuse, R141 ;  /* 0x0000008d7a087221 */ /* 0x040fe20000010000 */
[----:B------:R-:W-:Y:S01]  /*a850*/  FADD.FTZ R145, R23, R14 ;  /* 0x0000000e17917221 */ /* 0x000fe20000010000 */
        /* <DEDUP_REMOVED lines=21> */
[----:B------:R-:W-:Y:S02]  /*a9b0*/  F2FP.BF16.F32.PACK_AB R190, R15, R190 ;  /* 0x000000be0fbe723e */ /* 0x000fe400000010ff */
[----:B------:R-:W-:Y:S01]  /*a9c0*/  FADD.FTZ R23, R139, R14 ;  /* 0x0000000e8b177221 */ /* 0x000fe20000010000 */
[----:B------:R-:W-:Y:S01]  /*a9d0*/  FADD.FTZ R21, R15, R8 ;  /* 0x000000080f157221 */ /* 0x000fe20000010000 */
[----:B0-----:R-:W-:Y:S02]  /*a9e0*/  F2FP.BF16.F32.PACK_AB R179, R120, R143 ;  /* 0x0000008f78b3723e */ /* 0x001fe400000010ff */
[----:B------:R-:W-:Y:S01]  /*a9f0*/  FADD.FTZ R14, R132, R23 ;  /* 0x00000017840e7221 */ /* 0x000fe20000010000 */
[----:B------:R-:W-:Y:S01]  /*aa00*/  FADD.FTZ R8, R184, R21 ;  /* 0x00000015b8087221 */ /* 0x000fe20000010000 */
[----:B------:R-:W-:-:S02]  /*aa10*/  F2FP.BF16.F32.PACK_AB R184, R7, R184 ;  /* 0x000000b807b8723e */ /* 0x000fc400000010ff */
[----:B------:R-:W-:Y:S01]  /*aa20*/  FADD.FTZ R14, R135, R14 ;  /* 0x0000000e870e7221 */ /* 0x000fe20000010000 */
[----:B------:R-:W-:-:S03]  /*aa30*/  FADD.FTZ R23, R7, R8 ;  /* 0x0000000807177221 */ /* 0x000fc60000010000 */
[----:B------:R-:W-:Y:S01]  /*aa40*/  FADD.FTZ R21, R131, R14 ;  /* 0x0000000e83157221 */ /* 0x000fe20000010000 */
[----:B------:R-:W-:Y:S01]  /*aa50*/  FADD.FTZ R23, R186, R23 ;  /* 0x00000017ba177221 */ /* 0x000fe20000010000 */
[----:B------:R-:W-:Y:S01]  /*aa60*/  F2FP.BF16.F32.PACK_AB R186, R146, R186 ;  /* 0x000000ba92ba723e */ /* 0x000fe200000010ff */
[----:B------:R-:W-:Y:S02]  /*aa70*/  IMAD.MOV.U32 R14, RZ, RZ, R10 ;  /* 0x000000ffff0e7224 */ /* 0x000fe400078e000a */
[----:B------:R-:W-:Y:S01]  /*aa80*/  FADD.FTZ R8, R134, R21 ;  /* 0x0000001586087221 */ /* 0x000fe20000010000 */
[----:B------:R-:W-:Y:S01]  /*aa90*/  FADD.FTZ R23, R146, R23 ;  /* 0x0000001792177221 */ /* 0x000fe20000010000 */
[----:B------:R-:W-:Y:S02]  /*aaa0*/  IMAD.U32 R21, RZ, RZ, UR6 ;  /* 0x00000006ff157e24 */ /* 0x000fe4000f8e00ff */
[----:B------:R-:W-:Y:S01]  /*aab0*/  FADD.FTZ R15, R123, R8 ;  /* 0x000000087b0f7221 */ /* 0x000fe20000010000 */
[----:B------:R-:W-:Y:S01]  /*aac0*/  FADD.FTZ R23, R180, R23 ;  /* 0x00000017b4177221 */ /* 0x000fe20000010000 */
[----:B------:R-:W-:-:S02]  /*aad0*/  F2FP.BF16.F32.PACK_AB R180, R213, R180 ;  /* 0x000000b4d5b4723e */ /* 0x000fc400000010ff */
[----:B------:R-:W-:Y:S01]  /*aae0*/  FADD.FTZ R15, R136, R15 ;  /* 0x0000000f880f7221 */ /* 0x000fe20000010000 */
[----:B------:R-:W-:-:S03]  /*aaf0*/  FADD.FTZ R23, R213, R23 ;  /* 0x00000017d5177221 */ /* 0x000fc60000010000 */
[----:B------:R-:W-:Y:S01]  /*ab00*/  FADD.FTZ R8, R138, R15 ;  /* 0x0000000f8a087221 */ /* 0x000fe20000010000 */
[----:B------:R-:W-:Y:S01]  /*ab10*/  FADD.FTZ R23, R182, R23 ;  /* 0x00000017b6177221 */ /* 0x000fe20000010000 */
[----:B------:R-:W-:Y:S02]  /*ab20*/  F2FP.BF16.F32.PACK_AB R182, R215, R182 ;  /* 0x000000b6d7b6723e */ /* 0x000fe400000010ff */
[----:B------:R-:W-:Y:S01]  /*ab30*/  FADD.FTZ R8, R181, R8 ;  /* 0x00000008b5087221 */ /* 0x000fe20000010000 */
[----:B------:R-:W-:Y:S01]  /*ab40*/  FADD.FTZ R23, R215, R23 ;  /* 0x00000017d7177221 */ /* 0x000fe20000010000 */
        /* <DEDUP_REMOVED lines=11> */
[----:B------:R-:W-:-:S03]  /*ac00*/  MOV R15, R11 ;  /* 0x0000000b000f7202 */ /* 0x000fc60000000f00 */
[----:B------:R-:W-:Y:S01]  /*ac10*/  FADD.FTZ R7, R143, R8 ;  /* 0x000000088f077221 */ /* 0x000fe20000010000 */
[----:B------:R-:W-:-:S03]  /*ac20*/  FADD.FTZ R8, R144, R23 ;  /* 0x0000001790087221 */ /* 0x000fc60000010000 */
[----:B------:R-:W-:Y:S01]  /*ac30*/  FADD.FTZ R7, R120, R7 ;  /* 0x0000000778077221 */ /* 0x000fe20000010000 */
[----:B------:R-:W-:Y:S06]  /*ac40*/  @P3 BRA `(.L_x_2078) ;  /* 0xffffffb000f83947 */ /* 0x000fec000383ffff */
[----:B------:R-:W-:-:S07]  /*ac50*/  IMAD.U32 R20, RZ, RZ, UR59 ;  /* 0x0000003bff147e24 */ /* 0x000fce000f8e00ff */
.L_x_2069:
[----:B------:R-:W-:Y:S02]  /*ac60*/  R2UR UR7, R18 ;  /* 0x00000000120772ca */ /* 0x000fe400000e0000 */
[----:B------:R-:W-:-:S13]  /*ac70*/  R2UR UR6, R20 ;  /* 0x00000000140672ca */ /* 0x000fda00000e0000 */
[----:B------:R-:W-:-:S06]  /*ac80*/  UISETP.GE.AND UP0, UPT, UR6, UR7, UPT ;  /* 0x000000070600728c */ /* 0x000fcc000bf06270 */
[----:B------:R-:W-:-:S13]  /*ac90*/  PLOP3.LUT P2, PT, PT, PT, UP0, 0x80, 0x0 ;  /* 0x000000000000781c */ /* 0x000fda0003f4f008 */
[----:B------:R-:W-:Y:S05]  /*aca0*/  @!P2 BRA `(.L_x_2079) ;  /* 0x000000440038a947 */ /* 0x000fea0003800000 */
[----:B------:R-:W-:Y:S01]  /*acb0*/  R2UR UR7, R3 ;  /* 0x00000000030772ca */ /* 0x000fe200000e0000 */
[----:B------:R-:W-:Y:S01]  /*acc0*/  IMAD.MOV.U32 R13, RZ, RZ, R10 ;  /* 0x000000ffff0d7224 */ /* 0x000fe200078e000a */
[----:B------:R-:W-:Y:S01]  /*acd0*/  UMOV UR61, UR60 ;  /* 0x0000003c003d7c82 */ /* 0x000fe20008000000 */
[----:B------:R-:W-:Y:S01]  /*ace0*/  IMAD.MOV.U32 R12, RZ, RZ, R11 ;  /* 0x000000ffff0c7224 */ /* 0x000fe200078e000b */
[----:B------:R-:W-:-:S09]  /*acf0*/  ULDC UR6, c[0x0][0x9d8] ;  /* 0x0002760000067ab9 */ /* 0x000fd20000000800 */
[----:B------:R-:W-:-:S07]  /*ad00*/  MOV R14, UR7 ;  /* 0x00000007000e7c02 */ /* 0x000fce0008000f00 */
.L_x_2088:
        /* <DEDUP_REMOVED lines=9> */
.L_x_2080:
        /* <DEDUP_REMOVED lines=9> */
.L_x_2081:
[----:B-1----:R-:W-:Y:S05]  /*ae30*/  @P2 BRA `(.L_x_2082) ;  /* 0x00000000000c2947 */ /* 0x002fea0003800000 */
[----:B------:R-:W-:-:S13]  /*ae40*/  R2UR UR7, R15 ;  /* 0x000000000f0772ca */ /* 0x000fda00000e0000 */
[----:B------:R-:W1:Y:S02]  /*ae50*/  SYNCS.PHASECHK.TRANS64.TRYWAIT P2, [UR7+0x36830], R6 ;  /* 0x03683006ff0075a7 */ /* 0x000e640008040147 */
[----:B-1----:R-:W-:Y:S05]  /*ae60*/  @!P2 BRA `(.L_x_2083) ;  /* 0x000000b8004ca947 */ /* 0x002fea0003800000 */
.L_x_2082:
        /* <DEDUP_REMOVED lines=619> */
.L_x_2084:
        /* <DEDUP_REMOVED lines=8> */
.L_x_2085:
[----:B-1----:R-:W-:Y:S05]  /*d5a0*/  @P2 BRA `(.L_x_2086) ;  /* 0x0000000000082947 */ /* 0x002fea0003800000 */
[----:B------:R-:W1:Y:S02]  /*d5b0*/  SYNCS.PHASECHK.TRANS64.TRYWAIT P2, [UR11+0x36850], R0 ;  /* 0x03685000ff0075a7 */ /* 0x000e64000804014b */
[----:B-1----:R-:W-:Y:S05]  /*d5c0*/  @!P2 BRA `(.L_x_2087) ;  /* 0x000000900090a947 */ /* 0x002fea0003800000 */
.L_x_2086:
[----:B------:R-:W-:Y:S01]  /*d5d0*/  R2UR UR7, R16 ;  /* 0x00000000100772ca */ /* 0x000fe200000e0000 */
[----:B------:R-:W-:Y:S01]  /*d5e0*/  WARPGROUP.ARRIVE ;  /* 0x00000000000079c5 */ /* 0x000fe20000000000 */
[----:B------:R-:W-:Y:S01]  /*d5f0*/  UMOV UR15, 0x40000040 ;  /* 0x40000040000f7882 */ /* 0x000fe20000000000 */
[----:B------:R-:W-:Y:S01]  /*d600*/  R2UR UR18, R15 ;  /* 0x000000000f1272ca */ /* 0x000fe200000e0000 */
[----:B------:R-:W-:Y:S01]  /*d610*/  FMUL.FTZ R15, R168, UR6 ;  /* 0x00000006a80f7c20 */ /* 0x000fe20008410000 */
        /* <DEDUP_REMOVED lines=37> */
[----:B------:R-:W1:Y:S01]  /*d870*/  MUFU.TANH R175, R175 ;  /* 0x000000af00af7308 */ /* 0x000e620000002400 */
        /* <DEDUP_REMOVED lines=16> */
[----:B-1----:R-:W-:Y:S01]  /*d980*/  FMNMX.FTZ R0, R175, R0, !PT ;  /* 0x00000000af007209 */ /* 0x002fe20007810000 */
        /* <DEDUP_REMOVED lines=10> */
[----:B------:R-:W-:Y:S01]  /*da30*/  R2UR UR7, R20 ;  /* 0x00000000140772ca */ /* 0x000fe200000e0000 */
[----:B------:R-:W-:-:S03]  /*da40*/  UMOV UR61, UR60 ;  /* 0x0000003c003d7c82 */ /* 0x000fc60008000000 */
[----:B------:R-:W-:Y:S08]  /*da50*/  MUFU.TANH R211, R211 ;  /* 0x000000d300d37308 */ /* 0x000ff00000002400 */
        /* <DEDUP_REMOVED lines=28> */
[----:B------:R-:W-:-:S03]  /*dc20*/  FMUL.FTZ R203, R152, UR6 ;  /* 0x0000000698cb7c20 */ /* 0x000fc60008410000 */
        /* <DEDUP_REMOVED lines=30> */
[----:B-1----:R-:W-:-:S04]  /*de10*/  FMNMX.FTZ R0, R197, R0, !PT ;  /* 0x00000000c5007209 */ /* 0x002fc80007810000 */
[----:B------:R-:W-:-:S03]  /*de20*/  FMNMX.FTZ R0, R201, R0, !PT ;  /* 0x00000000c9007209 */ /* 0x000fc60007810000 */
[----:B------:R-:W1:Y:S01]  /*de30*/  MUFU.TANH R165, R165 ;  /* 0x000000a500a57308 */ /* 0x000e620000002400 */
[----:B--2---:R-:W-:-:S04]  /*de40*/  FMNMX.FTZ R0, R199, R0, !PT ;  /* 0x00000000c7007209 */ /* 0x004fc80007810000 */
[----:B------:R-:W-:-:S04]  /*de50*/  FMNMX.FTZ R0, R203, R0, !PT ;  /* 0x00000000cb007209 */ /* 0x000fc80007810000 */
[----:B------:R-:W-:Y:S02]  /*de60*/  FMNMX.FTZ R0, R205, R0, !PT ;  /* 0x00000000cd007209 */ /* 0x000fe40007810000 */
[----:B---3--:R-:W-:-:S04]  /*de70*/  FMNMX.FTZ R10, R161, R10, !PT ;  /* 0x0000000aa10a7209 */ /* 0x008fc80007810000 */
[----:B------:R-:W-:-:S04]  /*de80*/  FMNMX.FTZ R10, R163, R10, !PT ;  /* 0x0000000aa30a7209 */ /* 0x000fc80007810000 */
[----:B-1----:R-:W-:-:S04]  /*de90*/  FMNMX.FTZ R10, R165, R10, !PT ;  /* 0x0000000aa50a7209 */ /* 0x002fc80007810000 */
        /* <DEDUP_REMOVED lines=71> */
[-CC-:B------:R-:W-:Y:S01]  /*e310*/  FFMA.FTZ R15, R15, R6.reuse, -R2.reuse ;  /* 0x000000060f0f7223 */ /* 0x180fe20000010802 */
[----:B------:R-:W0:Y:S01]  /*e320*/  SHFL.BFLY PT, R193, R10, 0x2, 0x1f ;  /* 0x0c401f000ac17f89 */ /* 0x000e2200000e0000 */
[-CC-:B------:R-:W-:Y:S01]  /*e330*/  FFMA.FTZ R198, R201, R6.reuse, -R2.reuse ;  /* 0x00000006c9c67223 */ /* 0x180fe20000010802 */
[-C--:B------:R-:W-:Y:S01]  /*e340*/  FMUL.FTZ R235, R235, R6.reuse ;  /* 0x00000006ebeb7220 */ /* 0x080fe20000410000 */
        /* <DEDUP_REMOVED lines=17> */
[----:B------:R-:W-:Y:S01]  /*e460*/  FFMA.FTZ R231, R231, R6, -R2 ;  /* 0x00000006e7e77223 */ /* 0x000fe20000010802 */
        /* <DEDUP_REMOVED lines=8> */
[----:B------:R-:W-:-:S04]  /*e4f0*/  FMUL.FTZ R132, R10, R6 ;  /* 0x000000060a847220 */ /* 0x000fc80000410000 */
[-CC-:B------:R-:W-:Y:S01]  /*e500*/  FFMA.FTZ R201, R14, R6.reuse, -R132.reuse ;  /* 0x000000060ec97223 */ /* 0x180fe20000010884 */
[-CC-:B------:R-:W-:Y:S01]  /*e510*/  FFMA.FTZ R14, R21, R6.reuse, -R132.reuse ;  /* 0x00000006150e7223 */ /* 0x180fe20000010884 */
[----:B------:R-:W-:Y:S01]  /*e520*/  MOV R21, UR18 ;  /* 0x0000001200157c02 */ /* 0x000fe20008000f00 */
[-CC-:B------:R-:W-:Y:S01]  /*e530*/  FFMA.FTZ R203, R23, R6.reuse, -R132.reuse ;  /* 0x0000000617cb7223 */ /* 0x180fe20000010884 */
[-CC-:B------:R-:W-:Y:S01]  /*e540*/  FFMA.FTZ R120, R173, R6.reuse, -R132.reuse ;  /* 0x00000006ad787223 */ /* 0x180fe20000010884 */
[----:B------:R-:W-:Y:S01]  /*e550*/  IMAD.U32 R23, RZ, RZ, UR11 ;  /* 0x0000000bff177e24 */ /* 0x000fe2000f8e00ff */
[----:B------:R-:W-:Y:S01]  /*e560*/  MUFU.EX2 R201, R201 ;  /* 0x000000c900c97308 */ /* 0x000fe20000000800 */
[----:B------:R-:W-:Y:S02]  /*e570*/  @!P1 VIADD R20, R21, 0x36840 ;  /* 0x0003684015149836 */ /* 0x000fe40000000000 */
[----:B------:R-:W-:Y:S01]  /*e580*/  FFMA.FTZ R197, R161, R6, -R132 ;  /* 0x00000006a1c57223 */ /* 0x000fe20000010884 */
[----:B------:R-:W-:-:S02]  /*e590*/  @!P1 VIADD R23, R23, 0x36860 ;  /* 0x0003686017179836 */ /* 0x000fc40000000000 */
[-CC-:B------:R-:W-:Y:S01]  /*e5a0*/  FFMA.FTZ R122, R163, R6.reuse, -R132.reuse ;  /* 0x00000006a37a7223 */ /* 0x180fe20000010884 */
[-C--:B------:R-:W-:Y:S01]  /*e5b0*/  FFMA.FTZ R199, R165, R6.reuse, -R132 ;  /* 0x00000006a5c77223 */ /* 0x080fe20000010884 */
[----:B------:R-:W-:Y:S01]  /*e5c0*/  @!P1 PRMT R21, RZ, 0x654, R20 ;  /* 0x00000654ff159816 */ /* 0x000fe20000000014 */
        /* <DEDUP_REMOVED lines=22> */
[----:B------:R-:W-:-:S03]  /*e730*/  R2UR UR18, R18 ;  /* 0x00000000121272ca */ /* 0x000fc600000e0000 */
[----:B------:R-:W-:Y:S01]  /*e740*/  MUFU.EX2 R197, R197 ;  /* 0x000000c500c57308 */ /* 0x000fe20000000800 */
[----:B------:R-:W-:Y:S02]  /*e750*/  WARPGROUP.DEPBAR.LE gsb0, 0x0 ;  /* 0x00008000000079c5 */ /* 0x000fe40000010000 */
[----:B------:R-:W-:Y:S01]  /*e760*/  WARPGROUP.ARRIVE ;  /* 0x00000000000079c5 */ /* 0x000fe20000000000 */
[-CC-:B------:R-:W-:Y:S01]  /*e770*/  FFMA.FTZ R187, R209, R6.reuse, -R2.reuse ;  /* 0x00000006d1bb7223 */ /* 0x180fe20000010802 */
[-CC-:B------:R-:W-:Y:S01]  /*e780*/  FFMA.FTZ R209, R189, R6.reuse, -R2.reuse ;  /* 0x00000006bdd17223 */ /* 0x180fe20000010802 */
[----:B------:R-:W-:Y:S01]  /*e790*/  FADD.FTZ R189, -R10, R13 ;  /* 0x0000000d0abd7221 */ /* 0x000fe20000010100 */
[-CC-:B------:R-:W-:Y:S01]  /*e7a0*/  FFMA.FTZ R185, R195, R6.reuse, -R2.reuse ;  /* 0x00000006c3b97223 */ /* 0x180fe20000010802 */
[-CC-:B------:R-:W-:Y:S01]  /*e7b0*/  FFMA.FTZ R184, R215, R6.reuse, -R2.reuse ;  /* 0x00000006d7b87223 */ /* 0x180fe20000010802 */
[----:B------:R-:W-:Y:S01]  /*e7c0*/  HGMMA.64x192x16.F32.BF16 R24, R180, gdesc[UR12].tnspB, R24, gsb0 ;  /* 0x42e0000cb4187df0 */ /* 0x000fe20008001818 */
[----:B------:R-:W-:Y:S01]  /*e7d0*/  UMOV UR14, UR10 ;  /* 0x0000000a000e7c82 */ /* 0x000fe20008000000 */
[----:B------:R-:W-:Y:S01]  /*e7e0*/  UMOV UR15, 0x40000040 ;  /* 0x40000040000f7882 */ /* 0x000fe20000000000 */
[-C--:B------:R-:W-:Y:S01]  /*e7f0*/  FMUL.FTZ R189, R189, R6.reuse ;  /* 0x00000006bdbd7220 */ /* 0x080fe20000410000 */
[-C--:B------:R-:W-:Y:S01]  /*e800*/  FFMA.FTZ R186, R219, R6.reuse, -R2 ;  /* 0x00000006dbba7223 */ /* 0x080fe20000010802 */
[----:B------:R-:W-:Y:S01]  /*e810*/  MUFU.EX2 R122, R122 ;  /* 0x0000007a007a7308 */ /* 0x000fe20000000800 */
[----:B------:R-:W-:Y:S01]  /*e820*/  FFMA.FTZ R195, R157, R6, -R132 ;  /* 0x000000069dc37223 */ /* 0x000fe20000010884 */
[----:B------:R-:W-:Y:S01]  /*e830*/  UISETP.GT.AND UP0, UPT, UR7, UR18, UPT ;  /* 0x000000120700728c */ /* 0x000fe2000bf04270 */
[----:B------:R-:W-:Y:S01]  /*e840*/  R2UR UR10, R3 ;  /* 0x00000000030a72ca */ /* 0x000fe200000e0000 */
[----:B------:R-:W-:-:S04]  /*e850*/  UIADD3 UR7, UR7, -0x1, URZ ;  /* 0xffffffff07077890 */ /* 0x000fc8000fffe03f */
[----:B------:R-:W-:Y:S01]  /*e860*/  MUFU.EX2 R198, R198 ;  /* 0x000000c600c67308 */ /* 0x000fe20000000800 */
[----:B------:R-:W-:-:S07]  /*e870*/  PLOP3.LUT P2, PT, PT, PT, UP0, 0x80, 0x0 ;  /* 0x000000000000781c */ /* 0x000fce0003f4f008 */
        /* <DEDUP_REMOVED lines=32> */
[----:B------:R0:W-:Y:S08]  /*ea80*/  MUFU.EX2 R2, R189 ;  /* 0x000000bd00027308 */ /* 0x0001f00000000800 */
[----:B------:R-:W-:Y:S01]  /*ea90*/  MUFU.EX2 R180, R180 ;  /* 0x000000b400b47308 */ /* 0x000fe20000000800 */
[----:B0-----:R-:W-:-:S07]  /*eaa0*/  FFMA.FTZ R189, R145, R6, -R132 ;  /* 0x0000000691bd7223 */ /* 0x001fce0000010884 */
        /* <DEDUP_REMOVED lines=13> */
[----:B------:R-:W1:Y:S01]  /*eb80*/  MUFU.EX2 R13, R231 ;  /* 0x000000e7000d7308 */ /* 0x000e620000000800 */
[----:B------:R-:W-:-:S02]  /*eb90*/  WARPGROUP.DEPBAR.LE gsb0, 0x0 ;  /* 0x00008000000079c5 */ /* 0x000fc40000010000 */
[----:B------:R2:W-:Y:S05]  /*eba0*/  @!P1 SYNCS.ARRIVE.TRANS64.RED.A1T0 RZ, [R21+URZ], RZ ;  /* 0x000000ff15ff99a7 */ /* 0x0005ea000810043f */
[----:B------:R-:W-:Y:S01]  /*ebb0*/  MUFU.EX2 R179, R233 ;  /* 0x000000e900b37308 */ /* 0x000fe20000000800 */
[----:B0-----:R-:W-:Y:S02]  /*ebc0*/  F2FP.BF16.F32.PACK_AB R176, R209, R12 ;  /* 0x0000000cd1b0723e */ /* 0x001fe400000010ff */
[----:B-1----:R-:W-:Y:S02]  /*ebd0*/  F2FP.BF16.F32.PACK_AB R178, R13, R22 ;  /* 0x000000160db2723e */ /* 0x002fe400000010ff */
[----:B------:R-:W-:Y:S01]  /*ebe0*/  F2FP.BF16.F32.PACK_AB R177, R123, R151 ;  /* 0x000000977bb1723e */ /* 0x000fe200000010ff */
[----:B--2---:R-:W-:Y:S01]  /*ebf0*/  FFMA.FTZ R21, R0, R8, R15 ;  /* 0x0000000800157223 */ /* 0x004fe2000001000f */
[----:B------:R-:W-:Y:S01]  /*ec00*/  @!P1 PRMT R8, RZ, 0x654, R23 ;  /* 0x00000654ff089816 */ /* 0x000fe20000000017 */
[----:B------:R-:W-:Y:S01]  /*ec10*/  FFMA.FTZ R23, R2, R7, R201 ;  /* 0x0000000702177223 */ /* 0x000fe200000100c9 */
[----:B------:R-:W-:Y:S01]  /*ec20*/  F2FP.BF16.F32.PACK_AB R201, R14, R201 ;  /* 0x000000c90ec9723e */ /* 0x000fe200000010ff */
[C---:B------:R-:W-:Y:S01]  /*ec30*/  FADD.FTZ R21, R200.reuse, R21 ;  /* 0x00000015c8157221 */ /* 0x040fe20000010000 */
[----:B------:R0:W-:Y:S01]  /*ec40*/  @!P1 SYNCS.ARRIVE.TRANS64.RED.A1T0 RZ, [R8+URZ], RZ ;  /* 0x000000ff08ff99a7 */ /* 0x0001e2000810043f */
[----:B------:R-:W-:Y:S01]  /*ec50*/  F2FP.BF16.F32.PACK_AB R200, R200, R15 ;  /* 0x0000000fc8c8723e */ /* 0x000fe200000010ff */
[----:B------:R-:W1:Y:S01]  /*ec60*/  MUFU.EX2 R7, R125 ;  /* 0x0000007d00077308 */ /* 0x000e620000000800 */
[----:B------:R-:W-:Y:S01]  /*ec70*/  FADD.FTZ R134, R202, R21 ;  /* 0x00000015ca867221 */ /* 0x000fe20000010000 */
[----:B------:R-:W-:Y:S01]  /*ec80*/  F2FP.BF16.F32.PACK_AB R202, R17, R202 ;  /* 0x000000ca11ca723e */ /* 0x000fe200000010ff */
[----:B0-----:R-:W-:-:S02]  /*ec90*/  FADD.FTZ R8, R14, R23 ;  /* 0x000000170e087221 */ /* 0x001fc40000010000 */
[----:B------:R-:W-:Y:S02]  /*eca0*/  FADD.FTZ R23, R17, R134 ;  /* 0x0000008611177221 */ /* 0x000fe40000010000 */
[----:B------:R-:W-:Y:S02]  /*ecb0*/  FADD.FTZ R21, R203, R8 ;  /* 0x00000008cb157221 */ /* 0x000fe40000010000 */
[----:B------:R-:W-:Y:S01]  /*ecc0*/  FADD.FTZ R134, R196, R23 ;  /* 0x00000017c4867221 */ /* 0x000fe20000010000 */
[C---:B------:R-:W-:Y:S01]  /*ecd0*/  F2FP.BF16.F32.PACK_AB R196, R169.reuse, R196 ;  /* 0x000000c4a9c4723e */ /* 0x040fe200000010ff */
[C---:B------:R-:W-:Y:S02]  /*ece0*/  FADD.FTZ R8, R120.reuse, R21 ;  /* 0x0000001578087221 */ /* 0x040fe40000010000 */
[----:B------:R-:W-:Y:S01]  /*ecf0*/  FADD.FTZ R23, R169, R134 ;  /* 0x00000086a9177221 */ /* 0x000fe20000010000 */
[----:B------:R-:W-:Y:S01]  /*ed00*/  F2FP.BF16.F32.PACK_AB R203, R120, R203 ;  /* 0x000000cb78cb723e */ /* 0x000fe200000010ff */
[----:B------:R-:W-:-:S02]  /*ed10*/  FADD.FTZ R21, R197, R8 ;  /* 0x00000008c5157221 */ /* 0x000fc40000010000 */
[----:B------:R-:W-:Y:S01]  /*ed20*/  FADD.FTZ R134, R198, R23 ;  /* 0x00000017c6867221 */ /* 0x000fe20000010000 */
[C---:B------:R-:W-:Y:S01]  /*ed30*/  F2FP.BF16.F32.PACK_AB R197, R122.reuse, R197 ;  /* 0x000000c57ac5723e */ /* 0x040fe200000010ff */
[----:B------:R-:W-:Y:S02]  /*ed40*/  FADD.FTZ R8, R122, R21 ;  /* 0x000000157a087221 */ /* 0x000fe40000010000 */
[C---:B------:R-:W-:Y:S01]  /*ed50*/  FADD.FTZ R23, R171.reuse, R134 ;  /* 0x00000086ab177221 */ /* 0x040fe20000010000 */
[----:B------:R-:W-:Y:S01]  /*ed60*/  F2FP.BF16.F32.PACK_AB R198, R171, R198 ;  /* 0x000000c6abc6723e */ /* 0x000fe200000010ff */
[----:B------:R-:W-:Y:S02]  /*ed70*/  FADD.FTZ R21, R199, R8 ;  /* 0x00000008c7157221 */ /* 0x000fe40000010000 */
[----:B------:R-:W-:Y:S01]  /*ed80*/  FADD.FTZ R134, R192, R23 ;  /* 0x00000017c0867221 */ /* 0x000fe20000010000 */
[C---:B------:R-:W-:Y:S01]  /*ed90*/  F2FP.BF16.F32.PACK_AB R199, R124.reuse, R199 ;  /* 0x000000c77cc7723e */ /* 0x040fe200000010ff */
[----:B------:R-:W-:-:S02]  /*eda0*/  FADD.FTZ R8, R124, R21 ;  /* 0x000000157c087221 */ /* 0x000fc40000010000 */
[C---:B------:R-:W-:Y:S01]  /*edb0*/  FADD.FTZ R23, R175.reuse, R134 ;  /* 0x00000086af177221 */ /* 0x040fe20000010000 */
[----:B------:R-:W-:Y:S01]  /*edc0*/  F2FP.BF16.F32.PACK_AB R192, R175, R192 ;  /* 0x000000c0afc0723e */ /* 0x000fe200000010ff */
[----:B------:R-:W-:Y:S02]  /*edd0*/  FADD.FTZ R21, R193, R8 ;  /* 0x00000008c1157221 */ /* 0x000fe40000010000 */
[----:B------:R-:W-:Y:S01]  /*ede0*/  FADD.FTZ R132, R194, R23 ;  /* 0x00000017c2847221 */ /* 0x000fe20000010000 */
[C---:B------:R-:W-:Y:S01]  /*edf0*/  F2FP.BF16.F32.PACK_AB R194, R185.reuse, R194 ;  /* 0x000000c2b9c2723e */ /* 0x040fe200000010ff */
[----:B------:R-:W-:Y:S02]  /*ee00*/  FADD.FTZ R8, R126, R21 ;  /* 0x000000157e087221 */ /* 0x000fe40000010000 */
[----:B------:R-:W-:Y:S01]  /*ee10*/  FADD.FTZ R17, R185, R132 ;  /* 0x00000084b9117221 */ /* 0x000fe20000010000 */
[----:B-1----:R-:W-:Y:S01]  /*ee20*/  F2FP.BF16.F32.PACK_AB R185, R129, R7 ;  /* 0x0000000781b9723e */ /* 0x002fe200000010ff */
[----:B------:R-:W-:-:S02]  /*ee30*/  FADD.FTZ R15, R195, R8 ;  /* 0x00000008c30f7221 */ /* 0x000fc40000010000 */
[----:B------:R-:W-:Y:S01]  /*ee40*/  FADD.FTZ R14, R188, R17 ;  /* 0x00000011bc0e7221 */ /* 0x000fe20000010000 */
[C---:B------:R-:W-:Y:S01]  /*ee50*/  F2FP.BF16.F32.PACK_AB R188, R187.reuse, R188 ;  /* 0x000000bcbbbc723e */ /* 0x040fe200000010ff */
[----:B------:R-:W-:Y:S02]  /*ee60*/  FADD.FTZ R8, R128, R15 ;  /* 0x0000000f80087221 */ /* 0x000fe40000010000 */
[----:B------:R-:W-:Y:S01]  /*ee70*/  FADD.FTZ R17, R187, R14 ;  /* 0x0000000ebb117221 */ /* 0x000fe20000010000 */
[----:B------:R-:W-:Y:S01]  /*ee80*/  F2FP.BF16.F32.PACK_AB R193, R126, R193 ;  /* 0x000000c17ec1723e */ /* 0x000fe200000010ff */
[----:B------:R-:W-:Y:S02]  /*ee90*/  FADD.FTZ R15, R189, R8 ;  /* 0x00000008bd0f7221 */ /* 0x000fe40000010000 */
[----:B------:R-:W-:Y:S01]  /*eea0*/  FADD.FTZ R14, R190, R17 ;  /* 0x00000011be0e7221 */ /* 0x000fe20000010000 */
[----:B------:R-:W-:Y:S01]  /*eeb0*/  F2FP.BF16.F32.PACK_AB R195, R128, R195 ;  /* 0x000000c380c3723e */ /* 0x000fe200000010ff */
[----:B------:R-:W-:-:S02]  /*eec0*/  FADD.FTZ R8, R130, R15 ;  /* 0x0000000f82087221 */ /* 0x000fc40000010000 */
[----:B------:R-:W-:Y:S01]  /*eed0*/  FADD.FTZ R17, R205, R14 ;  /* 0x0000000ecd117221 */ /* 0x000fe20000010000 */
[----:B------:R-:W-:Y:S01]  /*eee0*/  F2FP.BF16.F32.PACK_AB R189, R130, R189 ;  /* 0x000000bd82bd723e */ /* 0x000fe200000010ff */
[----:B------:R-:W-:Y:S02]  /*eef0*/  FADD.FTZ R15, R191, R8 ;  /* 0x00000008bf0f7221 */ /* 0x000fe40000010000 */
[----:B------:R-:W-:Y:S01]  /*ef00*/  FADD.FTZ R14, R184, R17 ;  /* 0x00000011b80e7221 */ /* 0x000fe20000010000 */
[C---:B------:R-:W-:Y:S01]  /*ef10*/  F2FP.BF16.F32.PACK_AB R191, R20.reuse, R191 ;  /* 0x000000bf14bf723e */ /* 0x040fe200000010ff */
[----:B------:R-:W-:Y:S02]  /*ef20*/  FADD.FTZ R8, R20, R15 ;  /* 0x0000000f14087221 */ /* 0x000fe40000010000 */
[----:B------:R-:W-:Y:S01]  /*ef30*/  FADD.FTZ R15, R207, R14 ;  /* 0x0000000ecf0f7221 */ /* 0x000fe20000010000 */
[----:B------:R-:W0:Y:S01]  /*ef40*/  MUFU.EX2 R20, R127 ;  /* 0x0000007f00147308 */ /* 0x000e220000000800 */
[----:B------:R-:W-:Y:S01]  /*ef50*/  F2FP.BF16.F32.PACK_AB R190, R205, R190 ;  /* 0x000000becdbe723e */ /* 0x000fe200000010ff */
        /* <DEDUP_REMOVED lines=23> */
[----:B------:R-:W-:Y:S02]  /*f0d0*/  IMAD.U32 R14, RZ, RZ, UR10 ;  /* 0x0000000aff0e7e24 */ /* 0x000fe4000f8e00ff */
[----:B------:R-:W-:Y:S01]  /*f0e0*/  FADD.FTZ R8, R151, R8 ;  /* 0x0000000897087221 */ /* 0x000fe20000010000 */
[----:B------:R-:W-:-:S03]  /*f0f0*/  FADD.FTZ R12, R22, R7 ;  /* 0x00000007160c7221 */ /* 0x000fc60000010000 */
[----:B------:R-:W-:-:S04]  /*f100*/  FADD.FTZ R8, R123, R8 ;  /* 0x000000087b087221 */ /* 0x000fc80000010000 */
[----:B------:R-:W-:Y:S01]  /*f110*/  FADD.FTZ R7, R179, R8 ;  /* 0x00000008b3077221 */ /* 0x000fe20000010000 */
[C---:B0-----:R-:W-:Y:S01]  /*f120*/  F2FP.BF16.F32.PACK_AB R179, R20.reuse, R179 ;  /* 0x000000b314b3723e */ /* 0x041fe200000010ff */
[----:B------:R-:W-:Y:S01]  /*f130*/  FADD.FTZ R8, R13, R12 ;  /* 0x0000000c0d087221 */ /* 0x000fe20000010000 */
[----:B------:R-:W-:Y:S02]  /*f140*/  IMAD.MOV.U32 R13, RZ, RZ, R10 ;  /* 0x000000ffff0d7224 */ /* 0x000fe400078e000a */
[----:B------:R-:W-:Y:S01]  /*f150*/  FADD.FTZ R7, R20, R7 ;  /* 0x0000000714077221 */ /* 0x000fe20000010000 */
[----:B------:R-:W-:Y:S01]  /*f160*/  IMAD.U32 R20, RZ, RZ, UR7 ;  /* 0x00000007ff147e24 */ /* 0x000fe2000f8e00ff */
[----:B------:R-:W-:Y:S01]  /*f170*/  MOV R12, R11 ;  /* 0x0000000b000c7202 */ /* 0x000fe20000000f00 */
[----:B------:R-:W-:Y:S06]  /*f180*/  @P2 BRA `(.L_x_2088) ;  /* 0xffffffb800e02947 */ /* 0x000fec000383ffff */
.L_x_2079:
        /* <DEDUP_REMOVED lines=99> */
.L_x_2089:
        /* <DEDUP_REMOVED lines=8> */
.L_x_2090:
[----:B-1----:R-:W-:Y:S05]  /*f840*/  @P2 BRA `(.L_x_2091) ;  /* 0x0000000000082947 */ /* 0x002fea0003800000 */
[----:B------:R-:W1:Y:S02]  /*f850*/  SYNCS.PHASECHK.TRANS64.TRYWAIT P0, [UR5+0x36850], R0 ;  /* 0x03685000ff0075a7 */ /* 0x000e640008000145 */
[----:B-1----:R-:W-:Y:S05]  /*f860*/  @!P0 BRA `(.L_x_2092) ;  /* 0x0000007000008947 */ /* 0x002fea0003800000 */
.L_x_2091:
[----:B------:R-:W-:Y:S01]  /*f870*/  R2UR UR4, R16 ;  /* 0x00000000100472ca */ /* 0x000fe200000e0000 */
[----:B------:R-:W-:Y:S01]  /*f880*/  WARPGROUP.ARRIVE ;  /* 0x00000000000079c5 */ /* 0x000fe20000000000 */
[----:B------:R-:W-:Y:S01]  /*f890*/  UMOV UR7, 0x40000040 ;  /* 0x4000004000077882 */ /* 0x000fe20000000000 */
[----:B-1----:R-:W1:Y:S01]  /*f8a0*/  SHFL.BFLY PT, R3, R8, 0x2, 0x1f ;  /* 0x0c401f0008037f89 */ /* 0x002e6200000e0000 */
[----:B------:R-:W-:Y:S01]  /*f8b0*/  MOV R12, UR5 ;  /* 0x00000005000c7c02 */ /* 0x000fe20008000f00 */
[----:B------:R-:W-:Y:S02]  /*f8c0*/  IMAD.MOV.U32 R2, RZ, RZ, -0x800000 ;  /* 0xff800000ff027424 */ /* 0x000fe400078e00ff */
[----:B0-----:R-:W0:Y:S02]  /*f8d0*/  SHFL.BFLY PT, R0, R7, 0x2, 0x1f ;  /* 0x0c401f0007007f89 */ /* 0x001e2400000e0000 */
[----:B------:R-:W-:-:S04]  /*f8e0*/  @!P1 VIADD R12, R12, 0x36860 ;  /* 0x000368600c0c9836 */ /* 0x000fc80000000000 */
[----:B------:R-:W-:Y:S01]  /*f8f0*/  UIADD3 UR4, UR4, 0x400, URZ ;  /* 0x0000040004047890 */ /* 0x000fe2000fffe03f */
[----:B------:R-:W-:-:S03]  /*f900*/  @!P1 PRMT R12, RZ, 0x654, R12 ;  /* 0x00000654ff0c9816 */ /* 0x000fc6000000000c */
[----:B------:R-:W-:-:S04]  /*f910*/  USHF.R.U32.HI UR4, URZ, 0x4, UR4 ;  /* 0x000000043f047899 */ /* 0x000fc80008011604 */
[----:B------:R-:W-:-:S04]  /*f920*/  ULOP3.LUT UR4, UR4, 0x3fff, URZ, 0xc0, !UPT ;  /* 0x00003fff04047892 */ /* 0x000fc8000f8ec03f */
[----:B------:R-:W-:Y:S01]  /*f930*/  ULOP3.LUT UR4, UR4, 0x3800000, URZ, 0xfc, !UPT ;  /* 0x0380000004047892 */ /* 0x000fe2000f8efc3f */
[----:B-1----:R-:W-:-:S03]  /*f940*/  FADD.FTZ R3, R3, R8 ;  /* 0x0000000803037221 */ /* 0x002fc60000010000 */
[----:B------:R-:W-:Y:S01]  /*f950*/  UIMAD UR60, UR60, 0xa80, UR4 ;  /* 0x00000a803c3c78a4 */ /* 0x000fe2000f8e0204 */
[----:B0-----:R-:W-:-:S03]  /*f960*/  FADD.FTZ R4, R0, R7 ;  /* 0x0000000700047221 */ /* 0x001fc60000010000 */
[----:B------:R-:W-:Y:S01]  /*f970*/  UIADD3 UR4, UR60, 0x80, URZ ;  /* 0x000000803c047890 */ /* 0x000fe2000fffe03f */
[----:B------:R-:W0:Y:S02]  /*f980*/  SHFL.BFLY PT, R0, R3, 0x1, 0x1f ;  /* 0x0c201f0003007f89 */ /* 0x000e2400000e0000 */
[----:B------:R-:W-:-:S06]  /*f990*/  UMOV UR6, UR60 ;  /* 0x0000003c00067c82 */ /* 0x000fcc0008000000 */
[----:B------:R-:W-:Y:S01]  /*f9a0*/  HGMMA.64x192x16.F32.BF16 R24, R200, gdesc[UR4].tnspB, R24, gsb0 ;  /* 0x42e00004c8187df0 */ /* 0x000fe20008001818 */
[----:B------:R-:W-:Y:S01]  /*f9b0*/  UMOV UR7, 0x40000040 ;  /* 0x4000004000077882 */ /* 0x000fe20000000000 */
[----:B------:R-:W-:Y:S01]  /*f9c0*/  UMOV UR6, UR4 ;  /* 0x0000000400067c82 */ /* 0x000fe20008000000 */
[----:B------:R-:W-:Y:S01]  /*f9d0*/  UIADD3 UR4, UR60, 0x100, URZ ;  /* 0x000001003c047890 */ /* 0x000fe2000fffe03f */
[----:B------:R-:W1:Y:S01]  /*f9e0*/  SHFL.BFLY PT, R5, R4, 0x1, 0x1f ;  /* 0x0c201f0004057f89 */ /* 0x000e6200000e0000 */
[----:B0-----:R-:W-:Y:S01]  /*f9f0*/  FADD.FTZ R13, R3, R0 ;  /* 0x00000000030d7221 */ /* 0x001fe20000010000 */
[----:B------:R-:W-:Y:S02]  /*fa00*/  IMAD.MOV.U32 R3, RZ, RZ, RZ ;  /* 0x000000ffff037224 */ /* 0x000fe400078e00ff */
[----:B------:R-:W-:Y:S02]  /*fa10*/  IMAD.MOV.U32 R0, RZ, RZ, -0x800000 ;  /* 0xff800000ff007424 */ /* 0x000fe400078e00ff */
[----:B------:R-:W-:Y:S01]  /*fa20*/  FSETP.NE.FTZ.AND P0, PT, R13, RZ, PT ;  /* 0x000000ff0d00720b */ /* 0x000fe20003f15000 */
[----:B-1----:R-:W-:Y:S01]  /*fa30*/  FADD.FTZ R14, R4, R5 ;  /* 0x00000005040e7221 */ /* 0x002fe20000010000 */
[----:B------:R-:W-:-:S04]  /*fa40*/  IMAD.MOV.U32 R5, RZ, RZ, RZ ;  /* 0x000000ffff057224 */ /* 0x000fc800078e00ff */
[----:B------:R-:W-:-:S07]  /*fa50*/  FSETP.NE.FTZ.AND P2, PT, R14, RZ, PT ;  /* 0x000000ff0e00720b */ /* 0x000fce0003f55000 */
[----:B------:R-:W0:Y:S01]  /*fa60*/  @P0 MUFU.LG2 R9, R13 ;  /* 0x0000000d00090308 */ /* 0x000e220000000c00 */
[----:B------:R-:W-:-:S07]  /*fa70*/  @P0 FMUL.FTZ R4, R6, 0.69314718246459960938 ;  /* 0x3f31721806040820 */ /* 0x000fce0000410000 */
[----:B------:R-:W1:Y:S01]  /*fa80*/  @P2 MUFU.LG2 R8, R14 ;  /* 0x0000000e00082308 */ /* 0x000e620000000c00 */
[----:B------:R-:W-:-:S07]  /*fa90*/  @P2 FMUL.FTZ R6, R6, 0.69314718246459960938 ;  /* 0x3f31721806062820 */ /* 0x000fce0000410000 */
        /* <DEDUP_REMOVED lines=10> */
[----:B------:R-:W-:Y:S01]  /*fb40*/  UMOV UR6, UR4 ;  /* 0x0000000400067c82 */ /* 0x000fe20008000000 */
[----:B------:R-:W-:Y:S01]  /*fb50*/  UMOV UR7, 0x40000040 ;  /* 0x4000004000077882 */ /* 0x000fe20000000000 */
[----:B------:R-:W-:Y:S01]  /*fb60*/  UIADD3 UR4, UR60, 0x180, URZ ;  /* 0x000001803c047890 */ /* 0x000fe2000fffe03f */
[----:B------:R-:W-:Y:S02]  /*fb70*/  WARPGROUP.DEPBAR.LE gsb0, 0x0 ;  /* 0x00008000000079c5 */ /* 0x000fe40000010000 */
[----:B------:R-:W-:-:S14]  /*fb80*/  WARPGROUP.ARRIVE ;  /* 0x00000000000079c5 */ /* 0x000fdc0000000000 */
        /* <DEDUP_REMOVED lines=9> */
[----:B------:R-:W-:Y:S02]  /*fc20*/  UIADD3 UR4, UR60, 0x280, URZ ;  /* 0x000002803c047890 */ /* 0x000fe4000fffe03f */
[----:B------:R-:W-:Y:S01]  /*fc30*/  UIADD3 UR60, UR60, 0x300, URZ ;  /* 0x000003003c3c7890 */ /* 0x000fe2000fffe03f */
[----:B------:R-:W-:Y:S02]  /*fc40*/  WARPGROUP.DEPBAR.LE gsb0, 0x0 ;  /* 0x00008000000079c5 */ /* 0x000fe40000010000 */
[----:B------:R-:W-:-:S12]  /*fc50*/  WARPGROUP.ARRIVE ;  /* 0x00000000000079c5 */ /* 0x000fd80000000000 */
[----:B------:R-:W-:Y:S01]  /*fc60*/  HGMMA.64x192x16.F32.BF16 R24, R184, gdesc[UR4].tnspB, R24, gsb0 ;  /* 0x42e00004b8187df0 */ /* 0x000fe20008001818 */
[----:B------:R-:W-:Y:S01]  /*fc70*/  UMOV UR6, UR4 ;  /* 0x0000000400067c82 */ /* 0x000fe20008000000 */
[----:B------:R-:W-:Y:S01]  /*fc80*/  UMOV UR7, 0x40000040 ;  /* 0x4000004000077882 */ /* 0x000fe20000000000 */
[----:B------:R-:W-:Y:S02]  /*fc90*/  WARPGROUP.DEPBAR.LE gsb0, 0x0 ;  /* 0x00008000000079c5 */ /* 0x000fe40000010000 */
[----:B------:R-:W-:-:S15]  /*fca0*/  WARPGROUP.ARRIVE ;  /* 0x00000000000079c5 */ /* 0x000fde0000000000 */
        /* <DEDUP_REMOVED lines=104> */
.L_x_2062:
        /* <DEDUP_REMOVED lines=19> */
[----:B0-----:R-:W-:Y:S01]  /*10460*/  IADD3 R4, R3, -0x80, RZ ;  /* 0xffffff8003047810 */ /* 0x001fe20007ffe0ff */
[----:B------:R-:W-:Y:S01]  /*10470*/  ULDC.64 UR8, c[0x0][0xb38] ;  /* 0x0002ce0000087ab9 */ /* 0x000fe20000000a00 */
[----:B---3--:R-:W-:Y:S02]  /*10480*/  USHF.R.S32.HI UR10, URZ, 0x1f, UR12 ;  /* 0x0000001f3f0a7899 */ /* 0x008fe4000801140c */
[----:B------:R-:W-:Y:S01]  /*10490*/  SHF.R.S32.HI R3, RZ, 0x1f, R4 ;  /* 0x0000001fff037819 */ /* 0x000fe20000011404 */
[----:B------:R-:W-:Y:S02]  /*104a0*/  UIMAD UR7, UR7, UR8, URZ ;  /* 0x00000008070772a4 */ /* 0x000fe4000f8e023f */
[----:B------:R-:W0:Y:S01]  /*104b0*/  LDC.64 R14, c[0x0][0xb40] ;  /* 0x0002d000ff0e7b82 */ /* 0x000e220000000a00 */
[CC--:B------:R-:W-:Y:S02]  /*104c0*/  LEA.HI R5, R3.reuse, R4.reuse, RZ, 0x7 ;  /* 0x0000000403057211 */ /* 0x0c0fe400078f38ff */
[----:B------:R-:W-:-:S02]  /*104d0*/  LEA.HI R10, R3, R4, RZ, 0x2 ;  /* 0x00000004030a7211 */ /* 0x000fc400078f10ff */
[C---:B------:R-:W-:Y:S02]  /*104e0*/  LOP3.LUT R7, R5.reuse, 0xffffff80, RZ, 0xc0, !PT ;  /* 0xffffff8005077812 */ /* 0x040fe400078ec0ff */
[----:B------:R-:W-:Y:S01]  /*104f0*/  SHF.R.S32.HI R6, RZ, 0x7, R5 ;  /* 0x00000007ff067819 */ /* 0x000fe20000011405 */
[----:B------:R-:W1:Y:S02]  /*10500*/  @P0 LDC R13, c[0x0][0xbf0] ;  /* 0x0002fc00ff0d0b82 */ /* 0x000e640000000800 */
[----:B------:R-:W-:Y:S01]  /*10510*/  IMAD.IADD R20, R4, 0x1, -R7 ;  /* 0x0000000104147824 */ /* 0x000fe200078e0a07 */
[----:B------:R-:W-:Y:S02]  /*10520*/  LEA.HI R3, R5, R6, RZ, 0x1 ;  /* 0x0000000605037211 */ /* 0x000fe400078f08ff */
        /* <DEDUP_REMOVED lines=17> */
[----:B------:R-:W-:Y:S02]  /*10640*/  SHF.R.S32.HI R7, RZ, 0x5, R7 ;  /* 0x00000005ff077819 */ /* 0x000fe40000011407 */
[----:B------:R-:W-:Y:S01]  /*10650*/  IADD3 R12, R5, -R6, RZ ;  /* 0x80000006050c7210 */ /* 0x000fe20007ffe0ff */
[----:B------:R-:W-:-:S02]  /*10660*/  IMAD.IADD R4, R8, 0x1, -R9 ;  /* 0x0000000108047824 */ /* 0x000fc400078e0a09 */
[----:B------:R-:W0:Y:S01]  /*10670*/  @P0 LDC R9, c[0x0][0xbec] ;  /* 0x0002fb00ff090b82 */ /* 0x000e220000000800 */
[----:B------:R-:W-:Y:S02]  /*10680*/  IMAD.U32 R5, RZ, RZ, UR5 ;  /* 0x00000005ff057e24 */ /* 0x000fe4000f8e00ff */
[----:B------:R-:W-:Y:S02]  /*10690*/  IMAD R6, R7, 0x10, R4 ;  /* 0x0000001007067824 */ /* 0x000fe400078e0204 */
[----:B------:R-:W-:Y:S01]  /*106a0*/  IMAD.U32 R4, RZ, RZ, UR4 ;  /* 0x00000004ff047e24 */ /* 0x000fe2000f8e00ff */
[----:B------:R-:W-:Y:S01]  /*106b0*/  UIMAD.WIDE.U32 UR4, UR13, UR8, URZ ;  /* 0x000000080d0472a5 */ /* 0x000fe2000f8e003f */
[----:B------:R-:W-:Y:S01]  /*106c0*/  IMAD.U32 R5, RZ, RZ, UR6 ;  /* 0x00000006ff057e24 */ /* 0x000fe2000f8e00ff */
[----:B------:R-:W-:Y:S01]  /*106d0*/  LEA R3, R3, R6, 0x6 ;  /* 0x0000000603037211 */ /* 0x000fe200078e30ff */
[----:B------:R-:W-:Y:S01]  /*106e0*/  UIMAD UR6, UR13, UR9, UR7 ;  /* 0x000000090d0672a4 */ /* 0x000fe2000f8e0207 */
[----:B---3--:R-:W-:-:S02]  /*106f0*/  IMAD R8, R10, UR10, RZ ;  /* 0x0000000a0a087c24 */ /* 0x008fc4000f8e02ff */
[----:B------:R-:W-:Y:S01]  /*10700*/  IMAD.WIDE.U32 R4, R10, UR12, R4 ;  /* 0x0000000c0a047c25 */ /* 0x000fe2000f8e0004 */
[----:B------:R-:W-:Y:S01]  /*10710*/  UIADD3 UR6, UR5, UR6, URZ ;  /* 0x0000000605067290 */ /* 0x000fe2000fffe03f */
[----:B------:R-:W-:Y:S02]  /*10720*/  ULDC.64 UR8, c[0x0][0xb28] ;  /* 0x0002ca0000087ab9 */ /* 0x000fe40000000a00 */
[----:B------:R-:W-:Y:S02]  /*10730*/  IMAD R6, R12, 0x8, R3 ;  /* 0x000000080c067824 */ /* 0x000fe400078e0203 */
[----:B------:R-:W-:Y:S02]  /*10740*/  IMAD R11, R11, UR12, R8 ;  /* 0x0000000c0b0b7c24 */ /* 0x000fe4000f8e0208 */
[----:B--2---:R-:W-:Y:S02]  /*10750*/  IMAD R8, R16, 0x80, R6 ;  /* 0x0000008010087824 */ /* 0x004fe400078e0206 */
[----:B------:R-:W-:Y:S01]  /*10760*/  IMAD.U32 R7, RZ, RZ, UR5 ;  /* 0x00000005ff077e24 */ /* 0x000fe2000f8e00ff */
[----:B------:R-:W-:Y:S01]  /*10770*/  MOV R7, UR6 ;  /* 0x0000000600077c02 */ /* 0x000fe20008000f00 */
[----:B0-----:R-:W-:Y:S01]  /*10780*/  @P0 IMAD.HI.U32 R10, R8, R9, RZ ;  /* 0x00000009080a0227 */ /* 0x001fe200078e00ff */
[----:B------:R-:W-:-:S03]  /*10790*/  ULDC.64 UR6, c[0x0][0xb48] ;  /* 0x0002d20000067ab9 */ /* 0x000fc60000000a00 */
[----:B------:R-:W-:Y:S01]  /*107a0*/  IMAD.U32 R6, RZ, RZ, UR4 ;  /* 0x00000004ff067e24 */ /* 0x000fe2000f8e00ff */
[----:B------:R-:W-:Y:S01]  /*107b0*/  ULDC.64 UR4, c[0x0][0xbe0] ;  /* 0x0002f80000047ab9 */ /* 0x000fe20000000a00 */
[C---:B------:R-:W-:Y:S02]  /*107c0*/  IMAD R12, R14.reuse, UR10, RZ ;  /* 0x0000000a0e0c7c24 */ /* 0x040fe4000f8e02ff */
[----:B------:R-:W-:Y:S01]  /*107d0*/  IMAD.MOV.U32 R9, RZ, RZ, R8 ;  /* 0x000000ffff097224 */ /* 0x000fe200078e0008 */
[----:B-1----:R-:W-:Y:S01]  /*107e0*/  @P0 SHF.R.U32.HI R9, RZ, R13, R10 ;  /* 0x0000000dff090219 */ /* 0x002fe2000001160a */
[----:B------:R-:W-:Y:S01]  /*107f0*/  IMAD R13, R15, UR12, R12 ;  /* 0x0000000c0f0d7c24 */ /* 0x000fe2000f8e020c */
[----:B------:R-:W-:Y:S01]  /*10800*/  SHF.R.S32.HI R12, RZ, 0x1f, R21 ;  /* 0x0000001fff0c7819 */ /* 0x000fe20000011415 */
[----:B------:R-:W-:-:S04]  /*10810*/  IMAD.WIDE.U32 R6, R14, UR12, R6 ;  /* 0x0000000c0e067c25 */ /* 0x000fc8000f8e0006 */
[----:B------:R-:W-:Y:S01]  /*10820*/  IMAD.IADD R5, R5, 0x1, R11 ;  /* 0x0000000105057824 */ /* 0x000fe200078e020b */
[----:B------:R-:W-:Y:S01]  /*10830*/  IADD3 R7, R7, R13, RZ ;  /* 0x0000000d07077210 */ /* 0x000fe20007ffe0ff */
[----:B----4-:R-:W-:-:S04]  /*10840*/  @P0 IMAD.HI.U32 R23, R8, R23, RZ ;  /* 0x0000001708170227 */ /* 0x010fc800078e00ff */
        /* <DEDUP_REMOVED lines=35> */
[----:B------:R-:W-:Y:S01]  /*10a80*/  IADD3 R5, R5, R11, RZ ;  /* 0x0000000b05057210 */ /* 0x000fe20007ffe0ff */
        /* <DEDUP_REMOVED lines=16> */
[----:B------:R1:W2:Y:S01]  /*10b90*/  SHFL.IDX PT, R11, R13, 0x1, 0x1c1f ;  /* 0x003c1f000d0b7f89 */ /* 0x0002a200000e0000 */
[-C--:B------:R-:W-:Y:S01]  /*10ba0*/  ISETP.GE.OR P0, PT, R23, R18.reuse, P0 ;  /* 0x000000121700720c */ /* 0x080fe20000706670 */
[----:B------:R-:W-:Y:S01]  /*10bb0*/  UPRMT UR4, URZ, 0x654, UR4 ;  /* 0x000006543f047896 */ /* 0x000fe20008000004 */
[----:B------:R-:W-:Y:S01]  /*10bc0*/  ISETP.GE.AND P2, PT, R3, R18, PT ;  /* 0x000000120300720c */ /* 0x000fe20003f46270 */
[----:B------:R3:W4:Y:S01]  /*10bd0*/  SHFL.IDX PT, R4, R6, RZ, 0x1c1f ;  /* 0x001c1fff06047589 */ /* 0x00072200000e0000 */
[----:B-1----:R-:W-:-:S03]  /*10be0*/  LOP3.LUT R13, R22, 0x7ffffffc, RZ, 0xc0, !PT ;  /* 0x7ffffffc160d7812 */ /* 0x002fc600078ec0ff */
[----:B------:R3:W1:Y:S03]  /*10bf0*/  SHFL.IDX PT, R5, R7, RZ, 0x1c1f ;  /* 0x001c1fff07057589 */ /* 0x00066600000e0000 */
[----:B------:R-:W-:Y:S01]  /*10c00*/  SYNCS.ARRIVE.TRANS64.RED.A1T0 RZ, [UR4], RZ ;  /* 0x000000ffffff79a7 */ /* 0x000fe20008100404 */
[----:B------:R-:W-:-:S05]  /*10c10*/  IMAD.IADD R13, R20, 0x1, -R13 ;  /* 0x00000001140d7824 */ /* 0x000fca00078e0a0d */
[----:B------:R-:W-:Y:S01]  /*10c20*/  SHF.L.U32 R3, R13, 0x1, RZ ;  /* 0x000000010d037819 */ /* 0x000fe200000006ff */
        /* <DEDUP_REMOVED lines=15> */
[C---:B------:R-:W-:Y:S01]  /*10d20*/  VIADD R17, R3.reuse, 0x40 ;  /* 0x0000004003117836 */ /* 0x040fe20000000000 */
[C---:B------:R-:W-:Y:S01]  /*10d30*/  IADD3 R22, R3.reuse, 0x50, RZ ;  /* 0x0000005003167810 */ /* 0x040fe20007ffe0ff */
[C---:B------:R-:W-:Y:S01]  /*10d40*/  VIADD R20, R3.reuse, 0x48 ;  /* 0x0000004803147836 */ /* 0x040fe20000000000 */
[----:B------:R-:W-:Y:S01]  /*10d50*/  ISETP.GE.AND P3, PT, R16, UR4, PT ;  /* 0x0000000410007c0c */ /* 0x000fe2000bf66270 */
[----:B-1--4-:R-:W-:-:S02]  /*10d60*/  @!P0 IMAD.WIDE R8, R3, 0x4, R4 ;  /* 0x0000000403088825 */ /* 0x012fc400078e0204 */
[----:B------:R-:W-:Y:S02]  /*10d70*/  @!P1 LEA.HI R0, R0, R0, RZ, 0x1 ;  /* 0x0000000000009211 */ /* 0x000fe400078f08ff */
[----:B------:R-:W-:Y:S01]  /*10d80*/  @!P2 LEA.HI R2, R2, R2, RZ, 0x1 ;  /* 0x000000020202a211 */ /* 0x000fe200078f08ff */
[----:B------:R0:W-:Y:S01]  /*10d90*/  @!P0 ST.E.64 desc[UR6][R8.64], R24 ;  /* 0x0000001808008985 */ /* 0x0001e2000c101b06 */
[----:B------:R-:W-:Y:S02]  /*10da0*/  @!P1 LOP3.LUT R11, R0, 0xfffffffe, RZ, 0xc0, !PT ;  /* 0xfffffffe000b9812 */ /* 0x000fe400078ec0ff */
[----:B------:R-:W-:Y:S01]  /*10db0*/  @!P2 LOP3.LUT R13, R2, 0xfffffffe, RZ, 0xc0, !PT ;  /* 0xfffffffe020da812 */ /* 0x000fe200078ec0ff */
[C---:B------:R-:W-:Y:S01]  /*10dc0*/  VIADD R2, R3.reuse, 0x30 ;  /* 0x0000003003027836 */ /* 0x040fe20000000000 */
[----:B------:R-:W-:Y:S01]  /*10dd0*/  IADD3 R0, R3, 0x28, RZ ;  /* 0x0000002803007810 */ /* 0x000fe20007ffe0ff */
[----:B------:R-:W-:Y:S01]  /*10de0*/  @!P1 IMAD.WIDE R10, R11, 0x4, R4 ;  /* 0x000000040b0a9825 */ /* 0x000fe200078e0204 */
[----:B------:R-:W-:-:S02]  /*10df0*/  @!P5 LEA.HI R14, R14, R14, RZ, 0x1 ;  /* 0x0000000e0e0ed211 */ /* 0x000fc400078f08ff */
[----:B------:R-:W-:Y:S01]  /*10e00*/  ISETP.GE.AND P0, PT, R0, UR4, PT ;  /* 0x0000000400007c0c */ /* 0x000fe2000bf06270 */
[----:B------:R-:W-:Y:S01]  /*10e10*/  @!P2 IMAD.WIDE R12, R13, 0x4, R4 ;  /* 0x000000040d0ca825 */ /* 0x000fe200078e0204 */
[----:B------:R1:W-:Y:S01]  /*10e20*/  @!P1 ST.E.64 desc[UR6][R10.64], R28 ;  /* 0x0000001c0a009985 */ /* 0x0003e2000c101b06 */
[----:B------:R-:W-:Y:S02]  /*10e30*/  ISETP.GE.AND P4, PT, R2, UR4, PT ;  /* 0x0000000402007c0c */ /* 0x000fe4000bf86270 */
[----:B------:R-:W-:Y:S01]  /*10e40*/  ISETP.GE.AND P1, PT, R20, UR4, PT ;  /* 0x0000000414007c0c */ /* 0x000fe2000bf26270 */
        /* <DEDUP_REMOVED lines=22> */
[----:B------:R-:W-:Y:S01]  /*10fb0*/  VIADD R20, R3, 0x70 ;  /* 0x0000007003147836 */ /* 0x000fe20000000000 */
[----:B------:R-:W-:Y:S02]  /*10fc0*/  ISETP.GE.AND P5, PT, R22, UR4, PT ;  /* 0x0000000416007c0c */ /* 0x000fe4000bfa6270 */
[----:B------:R-:W-:Y:S01]  /*10fd0*/  ISETP.GE.AND P6, PT, R24, UR4, PT ;  /* 0x0000000418007c0c */ /* 0x000fe2000bfc6270 */
[----:B0-----:R-:W-:-:S04]  /*10fe0*/  @!P0 IMAD.WIDE R8, R13, 0x4, R4 ;  /* 0x000000040d088825 */ /* 0x001fc800078e0204 */
[--C-:B-1----:R-:W-:Y:S01]  /*10ff0*/  @!P4 IMAD.WIDE R10, R15, 0x4, R4.reuse ;  /* 0x000000040f0ac825 */ /* 0x102fe200078e0204 */
[----:B------:R0:W-:Y:S01]  /*11000*/  @!P0 ST.E.64 desc[UR6][R8.64], R44 ;  /* 0x0000002c08008985 */ /* 0x0001e2000c101b06 */
[----:B------:R-:W-:Y:S02]  /*11010*/  ISETP.GE.AND P0, PT, R0, UR4, PT ;  /* 0x0000000400007c0c */ /* 0x000fe4000bf06270 */
[--C-:B------:R-:W-:Y:S01]  /*11020*/  @!P3 IMAD.WIDE R12, R17, 0x4, R4.reuse ;  /* 0x00000004110cb825 */ /* 0x100fe200078e0204 */
[----:B------:R1:W-:Y:S01]  /*11030*/  @!P4 ST.E.64 desc[UR6][R10.64], R48 ;  /* 0x000000300a00c985 */ /* 0x0003e2000c101b06 */
[----:B------:R-:W-:Y:S02]  /*11040*/  @!P5 LEA.HI R22, R22, R22, RZ, 0x1 ;  /* 0x000000161616d211 */ /* 0x000fe400078f08ff */
        /* <DEDUP_REMOVED lines=12> */
[----:B0-----:R-:W-:Y:S02]  /*11110*/  @!P5 LOP3.LUT R9, R22, 0xfffffffe, RZ, 0xc0, !PT ;  /* 0xfffffffe1609d812 */ /* 0x001fe400078ec0ff */
[----:B------:R-:W-:Y:S02]  /*11120*/  @!P0 LEA.HI R0, R0, R0, RZ, 0x1 ;  /* 0x0000000000008211 */ /* 0x000fe400078f08ff */
[----:B-1----:R-:W-:Y:S01]  /*11130*/  @!P6 LOP3.LUT R11, R24, 0xfffffffe, RZ, 0xc0, !PT ;  /* 0xfffffffe180be812 */ /* 0x002fe200078ec0ff */
[--C-:B------:R-:W-:Y:S01]  /*11140*/  @!P5 IMAD.WIDE R8, R9, 0x4, R4.reuse ;  /* 0x000000040908d825 */ /* 0x100fe200078e0204 */
[----:B------:R-:W-:Y:S02]  /*11150*/  @!P1 LEA.HI R2, R2, R2, RZ, 0x1 ;  /* 0x0000000202029211 */ /* 0x000fe400078f08ff */
[----:B--2---:R-:W-:Y:S01]  /*11160*/  @!P0 LOP3.LUT R13, R0, 0xfffffffe, RZ, 0xc0, !PT ;  /* 0xfffffffe000d8812 */ /* 0x004fe200078ec0ff */
        /* <DEDUP_REMOVED lines=21> */
[----:B------:R-:W-:Y:S01]  /*112c0*/  IADD3 R21, R3, 0xa0, RZ ;  /* 0x000000a003157810 */ /* 0x000fe20007ffe0ff */
[----:B------:R1:W-:Y:S01]  /*112d0*/  @!P2 ST.E.64 desc[UR6][R10.64], R80 ;  /* 0x000000500a00a985 */ /* 0x0003e2000c101b06 */
[----:B------:R-:W-:Y:S01]  /*112e0*/  ISETP.GE.AND P2, PT, R20, UR4, PT ;  /* 0x0000000414007c0c */ /* 0x000fe2000bf46270 */
[----:B------:R-:W-:Y:S01]  /*112f0*/  @!P4 IMAD.WIDE R16, R25, 0x4, R4 ;  /* 0x000000041910c825 */ /* 0x000fe200078e0204 */
[----:B------:R-:W-:Y:S01]  /*11300*/  @!P0 LEA.HI R0, R0, R0, RZ, 0x1 ;  /* 0x0000000000008211 */ /* 0x000fe200078f08ff */
[----:B------:R3:W-:Y:S01]  /*11310*/  @!P3 ST.E.64 desc[UR6][R14.64], R84 ;  /* 0x000000540e00b985 */ /* 0x0007e2000c101b06 */
[----:B------:R-:W-:Y:S01]  /*11320*/  ISETP.GE.AND P3, PT, R21, UR4, PT ;  /* 0x0000000415007c0c */ /* 0x000fe2000bf66270 */
[----:B--2---:R-:W-:-:S02]  /*11330*/  VIADD R12, R3, 0xa8 ;  /* 0x000000a8030c7836 */ /* 0x004fc40000000000 */
[C---:B------:R-:W-:Y:S01]  /*11340*/  VIADD R13, R3.reuse, 0xb0 ;  /* 0x000000b0030d7836 */ /* 0x040fe20000000000 */
[----:B------:R2:W-:Y:S01]  /*11350*/  @!P4 ST.E.64 desc[UR6][R16.64], R88 ;  /* 0x000000581000c985 */ /* 0x0005e2000c101b06 */
[----:B0-----:R-:W-:Y:S01]  /*11360*/  VIADD R9, R3, 0xb8 ;  /* 0x000000b803097836 */ /* 0x001fe20000000000 */
[----:B------:R-:W-:Y:S02]  /*11370*/  ISETP.GE.AND P4, PT, R12, UR4, PT ;  /* 0x000000040c007c0c */ /* 0x000fe4000bf86270 */
[----:B------:R-:W-:Y:S02]  /*11380*/  ISETP.GE.AND P5, PT, R13, UR4, PT ;  /* 0x000000040d007c0c */ /* 0x000fe4000bfa6270 */
[----:B------:R-:W-:Y:S02]  /*11390*/  ISETP.GE.AND P6, PT, R9, UR4, PT ;  /* 0x0000000409007c0c */ /* 0x000fe4000bfc6270 */
[----:B------:R-:W-:Y:S02]  /*113a0*/  @!P1 LEA.HI R2, R2, R2, RZ, 0x1 ;  /* 0x0000000202029211 */ /* 0x000fe400078f08ff */
[----:B------:R-:W-:-:S02]  /*113b0*/  @!P2 LEA.HI R20, R20, R20, RZ, 0x1 ;  /* 0x000000141414a211 */ /* 0x000fc400078f08ff */
[----:B------:R-:W-:Y:S02]  /*113c0*/  @!P3 LEA.HI R21, R21, R21, RZ, 0x1 ;  /* 0x000000151515b211 */ /* 0x000fe400078f08ff */
[----:B-1----:R-:W-:Y:S02]  /*113d0*/  @!P1 LOP3.LUT R11, R2, 0xfffffffe, RZ, 0xc0, !PT ;  /* 0xfffffffe020b9812 */ /* 0x002fe400078ec0ff */
[----:B------:R-:W-:Y:S02]  /*113e0*/  @!P4 LEA.HI R12, R12, R12, RZ, 0x1 ;  /* 0x0000000c0c0cc211 */ /* 0x000fe400078f08ff */
[----:B------:R-:W-:Y:S02]  /*113f0*/  @!P5 LEA.HI R8, R13, R13, RZ, 0x1 ;  /* 0x0000000d0d08d211 */ /* 0x000fe400078f08ff */
[----:B------:R-:W-:Y:S02]  /*11400*/  @!P6 LEA.HI R10, R9, R9, RZ, 0x1 ;  /* 0x00000009090ae211 */ /* 0x000fe400078f08ff */
[----:B------:R-:W-:-:S02]  /*11410*/  @!P0 LOP3.LUT R9, R0, 0xfffffffe, RZ, 0xc0, !PT ;  /* 0xfffffffe00098812 */ /* 0x000fc400078ec0ff */
[----:B------:R-:W-:Y:S02]  /*11420*/  @!P2 LOP3.LUT R13, R20, 0xfffffffe, RZ, 0xc0, !PT ;  /* 0xfffffffe140da812 */ /* 0x000fe400078ec0ff */
[----:B---3--:R-:W-:Y:S02]  /*11430*/  @!P3 LOP3.LUT R15, R21, 0xfffffffe, RZ, 0xc0, !PT ;  /* 0xfffffffe150fb812 */ /* 0x008fe400078ec0ff */
[----:B--2---:R-:W-:Y:S01]  /*11440*/  @!P4 LOP3.LUT R17, R12, 0xfffffffe, RZ, 0xc0, !PT ;  /* 0xfffffffe0c11c812 */ /* 0x004fe200078ec0ff */
        /* <DEDUP_REMOVED lines=16> */
.L_x_2095:
[----:B------:R-:W-:Y:S05]  /*11550*/  BSYNC B0 ;  /* 0x0000000000007941 */ /* 0x000fea0003800000 */
.L_x_2094:
[----:B------:R-:W-:Y:S01]  /*11560*/  ISETP.GE.AND P0, PT, R23, R18, PT ;  /* 0x000000121700720c */ /* 0x000fe20003f06270 */
[----:B01----:R0:W1:Y:S04]  /*11570*/  SHFL.IDX PT, R5, R7, 0x1, 0x1c1f ;  /* 0x003c1f0007057f89 */ /* 0x00306800000e0000 */
[----:B----4-:R0:W4:Y:S08]  /*11580*/  SHFL.IDX PT, R4, R6, 0x1, 0x1c1f ;  /* 0x003c1f0006047f89 */ /* 0x01013000000e0000 */
[----:B0-----:R-:W-:Y:S05]  /*11590*/  @P0 BRA `(.L_x_2060) ;  /* 0x0000005000100947 */ /* 0x001fea0003800000 */
[C---:B---3--:R-:W-:Y:S01]  /*115a0*/  VIADD R0, R3.reuse, 0x8 ;  /* 0x0000000803007836 */ /* 0x048fe20000000000 */
[----:B------:R-:W-:Y:S01]  /*115b0*/  ULDC UR4, c[0x0][0xac8] ;  /* 0x0002b20000047ab9 */ /* 0x000fe20000000800 */
[C---:B------:R-:W-:Y:S01]  /*115c0*/  IADD3 R2, R3.reuse, 0x10, RZ ;  /* 0x0000001003027810 */ /* 0x040fe20007ffe0ff */
[C---:B------:R-:W-:Y:S01]  /*115d0*/  VIADD R10, R3.reuse, 0x18 ;  /* 0x00000018030a7836 */ /* 0x040fe20000000000 */
[C---:B------:R-:W-:Y:S01]  /*115e0*/  ISETP.GE.AND P2, PT, R3.reuse, UR4, PT ;  /* 0x0000000403007c0c */ /* 0x040fe2000bf46270 */
[C---:B------:R-:W-:Y:S01]  /*115f0*/  VIADD R11, R3.reuse, 0x28 ;  /* 0x00000028030b7836 */ /* 0x040fe20000000000 */
[----:B------:R-:W-:Y:S01]  /*11600*/  ISETP.GE.AND P3, PT, R0, UR4, PT ;  /* 0x0000000400007c0c */ /* 0x000fe2000bf66270 */
[----:B------:R-:W-:Y:S01]  /*11610*/  ULDC.64 UR6, c[0x0][0x208] ;  /* 0x0000820000067ab9 */ /* 0x000fe20000000a00 */
[----:B------:R-:W-:Y:S01]  /*11620*/  ISETP.GE.AND P0, PT, R2, UR4, PT ;  /* 0x0000000402007c0c */ /* 0x000fe2000bf06270 */
[C---:B------:R-:W-:Y:S01]  /*11630*/  VIADD R12, R3.reuse, 0x30 ;  /* 0x00000030030c7836 */ /* 0x040fe20000000000 */
[----:B------:R-:W-:Y:S01]  /*11640*/  ISETP.GE.AND P1, PT, R10, UR4, PT ;  /* 0x000000040a007c0c */ /* 0x000fe2000bf26270 */
[C---:B------:R-:W-:Y:S01]  /*11650*/  VIADD R14, R3.reuse, 0x40 ;  /* 0x00000040030e7836 */ /* 0x040fe20000000000 */
[C---:B------:R-:W-:Y:S01]  /*11660*/  IADD3 R13, R3.reuse, 0x38, RZ ;  /* 0x00000038030d7810 */ /* 0x040fe20007ffe0ff */
[C---:B------:R-:W-:Y:S01]  /*11670*/  VIADD R16, R3.reuse, 0x48 ;  /* 0x0000004803107836 */ /* 0x040fe20000000000 */
[----:B------:R-:W-:Y:S01]  /*11680*/  ISETP.GE.AND P4, PT, R12, UR4, PT ;  /* 0x000000040c007c0c */ /* 0x000fe2000bf86270 */
[----:B------:R-:W-:Y:S01]  /*11690*/  VIADD R18, R3, 0x50 ;  /* 0x0000005003127836 */ /* 0x000fe20000000000 */
[----:B------:R-:W-:Y:S01]  /*116a0*/  ISETP.GE.AND P5, PT, R13, UR4, PT ;  /* 0x000000040d007c0c */ /* 0x000fe2000bfa6270 */
[----:B-1--4-:R-:W-:Y:S01]  /*116b0*/  @!P2 IMAD.WIDE R6, R3, 0x4, R4 ;  /* 0x000000040306a825 */ /* 0x012fe200078e0204 */
[----:B------:R-:W-:-:S02]  /*116c0*/  ISETP.GE.AND P6, PT, R14, UR4, PT ;  /* 0x000000040e007c0c */ /* 0x000fc4000bfc6270 */
[----:B------:R-:W-:Y:S01]  /*116d0*/  @!P3 LEA.HI R0, R0, R0, RZ, 0x1 ;  /* 0x000000000000b211 */ /* 0x000fe200078f08ff */
[C---:B------:R-:W-:Y:S01]  /*116e0*/  VIADD R20, R3.reuse, 0x70 ;  /* 0x0000007003147836 */ /* 0x040fe20000000000 */
[----:B------:R0:W-:Y:S01]  /*116f0*/  @!P2 ST.E.64 desc[UR6][R6.64], R26 ;  /* 0x0000001a0600a985 */ /* 0x0001e2000c101b06 */
[----:B------:R-:W-:Y:S02]  /*11700*/  @!P0 LEA.HI R2, R2, R2, RZ, 0x1 ;  /* 0x0000000202028211 */ /* 0x000fe400078f08ff */
[----:B------:R-:W-:Y:S01]  /*11710*/  @!P3 LOP3.LUT R9, R0, 0xfffffffe, RZ, 0xc0, !PT ;  /* 0xfffffffe0009b812 */ /* 0x000fe200078ec0ff */
[----:B------:R-:W-:Y:S01]  /*11720*/  VIADD R0, R3, 0x20 ;  /* 0x0000002003007836 */ /* 0x000fe20000000000 */
[----:B------:R-:W-:Y:S02]  /*11730*/  @!P1 LEA.HI R10, R10, R10, RZ, 0x1 ;  /* 0x0000000a0a0a9211 */ /* 0x000fe400078f08ff */
[----:B------:R-:W-:Y:S01]  /*11740*/  @!P4 LEA.HI R12, R12, R12, RZ, 0x1 ;  /* 0x0000000c0c0cc211 */ /* 0x000fe200078f08ff */
[----:B------:R-:W-:Y:S01]  /*11750*/  @!P3 IMAD.WIDE R8, R9, 0x4, R4 ;  /* 0x000000040908b825 */ /* 0x000fe200078e0204 */
[----:B------:R-:W-:-:S02]  /*11760*/  ISETP.GE.AND P2, PT, R0, UR4, PT ;  /* 0x0000000400007c0c */ /* 0x000fc4000bf46270 */
[----:B------:R-:W-:Y:S02]  /*11770*/  @!P6 LEA.HI R14, R14, R14, RZ, 0x1 ;  /* 0x0000000e0e0ee211 */ /* 0x000fe400078f08ff */
[----:B------:R1:W-:Y:S01]  /*11780*/  @!P3 ST.E.64 desc[UR6][R8.64], R30 ;  /* 0x0000001e0800b985 */ /* 0x0003e2000c101b06 */
[----:B------:R-:W-:Y:S02]  /*11790*/  ISETP.GE.AND P3, PT, R11, UR4, PT ;  /* 0x000000040b007c0c */ /* 0x000fe4000bf66270 */
[----:B0-----:R-:W-:Y:S02]  /*117a0*/  @!P0 LOP3.LUT R7, R2, 0xfffffffe, RZ, 0xc0, !PT ;  /* 0xfffffffe02078812 */ /* 0x001fe400078ec0ff */
[----:B------:R-:W-:Y:S02]  /*117b0*/  @!P4 LOP3.LUT R15, R12, 0xfffffffe, RZ, 0xc0, !PT ;  /* 0xfffffffe0c0fc812 */ /* 0x000fe400078ec0ff */
[----:B------:R-:W-:Y:S01]  /*117c0*/  @!P6 LOP3.LUT R21, R14, 0xfffffffe, RZ, 0xc0, !PT ;  /* 0xfffffffe0e15e812 */ /* 0x000fe200078ec0ff */
[----:B------:R-:W-:Y:S01]  /*117d0*/  @!P0 IMAD.WIDE R6, R7, 0x4, R4 ;  /* 0x0000000407068825 */ /* 0x000fe200078e0204 */
[----:B------:R-:W-:-:S04]  /*117e0*/  @!P2 LEA.HI R0, R0, R0, RZ, 0x1 ;  /* 0x000000000000a211 */ /* 0x000fc800078f08ff */
        /* <DEDUP_REMOVED lines=12> */
[----:B------:R-:W-:-:S02]  /*118b0*/  ISETP.GE.AND P0, PT, R18, UR4, PT ;  /* 0x0000000412007c0c */ /* 0x000fc4000bf06270 */
[----:B------:R-:W-:Y:S01]  /*118c0*/  IADD3 R2, R3, 0x60, RZ ;  /* 0x0000006003027810 */ /* 0x000fe20007ffe0ff */
        /* <DEDUP_REMOVED lines=12> */
[----:B------:R-:W-:Y:S01]  /*11990*/  VIADD R21, R3, 0x78 ;  /* 0x0000007803157836 */ /* 0x000fe20000000000 */
[----:B------:R-:W-:Y:S01]  /*119a0*/  ISETP.GE.AND P4, PT, R20, UR4, PT ;  /* 0x0000000414007c0c */ /* 0x000fe2000bf86270 */
[----:B------:R-:W-:Y:S01]  /*119b0*/  @!P1 IMAD.WIDE R6, R7, 0x4, R4 ;  /* 0x0000000407069825 */ /* 0x000fe200078e0204 */
[----:B------:R-:W-:Y:S01]  /*119c0*/  @!P5 ST.E.64 desc[UR6][R12.64], R54 ;  /* 0x000000360c00d985 */ /* 0x000fe2000c101b06 */
[----:B------:R-:W-:-:S02]  /*119d0*/  ISETP.GE.AND P5, PT, R17, UR4, PT ;  /* 0x0000000411007c0c */ /* 0x000fc4000bfa6270 */
[----:B------:R-:W-:Y:S01]  /*119e0*/  ISETP.GE.AND P3, PT, R21, UR4, PT ;  /* 0x0000000415007c0c */ /* 0x000fe2000bf66270 */
[----:B------:R-:W-:Y:S01]  /*119f0*/  @!P6 ST.E.64 desc[UR6][R14.64], R58 ;  /* 0x0000003a0e00e985 */ /* 0x000fe2000c101b06 */
[----:B------:R-:W-:Y:S01]  /*11a00*/  ISETP.GE.AND P6, PT, R2, UR4, PT ;  /* 0x0000000402007c0c */ /* 0x000fe2000bfc6270 */
[----:B------:R-:W-:Y:S01]  /*11a10*/  VIADD R16, R3, 0x80 ;  /* 0x0000008003107836 */ /* 0x000fe20000000000 */
[----:B-1----:R-:W-:Y:S01]  /*11a20*/  @!P0 LOP3.LUT R9, R18, 0xfffffffe, RZ, 0xc0, !PT ;  /* 0xfffffffe12098812 */ /* 0x002fe200078ec0ff */
[----:B------:R1:W-:Y:S01]  /*11a30*/  @!P1 ST.E.64 desc[UR6][R6.64], R62 ;  /* 0x0000003e06009985 */ /* 0x0003e2000c101b06 */
[----:B------:R-:W-:Y:S02]  /*11a40*/  @!P2 LEA.HI R0, R0, R0, RZ, 0x1 ;  /* 0x000000000000a211 */ /* 0x000fe400078f08ff */
[----:B------:R-:W-:Y:S01]  /*11a50*/  @!P4 LEA.HI R20, R20, R20, RZ, 0x1 ;  /* 0x000000141414c211 */ /* 0x000fe200078f08ff */
[----:B------:R-:W-:Y:S01]  /*11a60*/  @!P0 IMAD.WIDE R8, R9, 0x4, R4 ;  /* 0x0000000409088825 */ /* 0x000fe200078e0204 */
[----:B0-----:R-:W-:-:S02]  /*11a70*/  @!P2 LOP3.LUT R11, R0, 0xfffffffe, RZ, 0xc0, !PT ;  /* 0xfffffffe000ba812 */ /* 0x001fc400078ec0ff */
[----:B------:R-:W-:Y:S01]  /*11a80*/  @!P5 LEA.HI R17, R17, R17, RZ, 0x1 ;  /* 0x000000111111d211 */ /* 0x000fe200078f08ff */
[----:B------:R-:W-:Y:S01]  /*11a90*/  VIADD R0, R3, 0x90 ;  /* 0x0000009003007836 */ /* 0x000fe20000000000 */
[----:B------:R-:W-:Y:S01]  /*11aa0*/  @!P3 LEA.HI R21, R21, R21, RZ, 0x1 ;  /* 0x000000151515b211 */ /* 0x000fe200078f08ff */
[----:B------:R0:W-:Y:S01]  /*11ab0*/  @!P0 ST.E.64 desc[UR6][R8.64], R66 ;  /* 0x0000004208008985 */ /* 0x0001e2000c101b06 */
[----:B------:R-:W-:Y:S02]  /*11ac0*/  @!P6 LEA.HI R2, R2, R2, RZ, 0x1 ;  /* 0x000000020202e211 */ /* 0x000fe400078f08ff */
[----:B------:R-:W-:Y:S01]  /*11ad0*/  @!P5 LOP3.LUT R17, R17, 0xfffffffe, RZ, 0xc0, !PT ;  /* 0xfffffffe1111d812 */ /* 0x000fe200078ec0ff */
[--C-:B-1----:R-:W-:Y:S01]  /*11ae0*/  @!P2 IMAD.WIDE R6, R11, 0x4, R4.reuse ;  /* 0x000000040b06a825 */ /* 0x102fe200078e0204 */
[----:B------:R-:W-:Y:S02]  /*11af0*/  @!P6 LOP3.LUT R13, R2, 0xfffffffe, RZ, 0xc0, !PT ;  /* 0xfffffffe020de812 */ /* 0x000fe400078ec0ff */
[----:B------:R-:W-:Y:S01]  /*11b00*/  @!P4 LOP3.LUT R15, R20, 0xfffffffe, RZ, 0xc0, !PT ;  /* 0xfffffffe140fc812 */ /* 0x000fe200078ec0ff */
[--C-:B------:R-:W-:Y:S01]  /*11b10*/  @!P5 IMAD.WIDE R10, R17, 0x4, R4.reuse ;  /* 0x00000004110ad825 */ /* 0x100fe200078e0204 */
[----:B------:R-:W-:Y:S01]  /*11b20*/  @!P3 LOP3.LUT R21, R21, 0xfffffffe, RZ, 0xc0, !PT ;  /* 0xfffffffe1515b812 */ /* 0x000fe200078ec0ff */
[----:B------:R1:W-:Y:S01]  /*11b30*/  @!P2 ST.E.64 desc[UR6][R6.64], R70 ;  /* 0x000000460600a985 */ /* 0x0003e2000c101b06 */
[C---:B------:R-:W-:Y:S01]  /*11b40*/  IADD3 R18, R3.reuse, 0x88, RZ ;  /* 0x0000008803127810 */ /* 0x040fe20007ffe0ff */
[----:B------:R-:W-:Y:S01]  /*11b50*/  VIADD R2, R3, 0x98 ;  /* 0x0000009803027836 */ /* 0x000fe20000000000 */
[----:B------:R-:W-:Y:S01]  /*11b60*/  ISETP.GE.AND P0, PT, R16, UR4, PT ;  /* 0x0000000410007c0c */ /* 0x000fe2000bf06270 */
[----:B0-----:R-:W-:Y:S01]  /*11b70*/  @!P6 IMAD.WIDE R8, R13, 0x4, R4 ;  /* 0x000000040d08e825 */ /* 0x001fe200078e0204 */
[----:B------:R-:W-:-:S02]  /*11b80*/  ISETP.GE.AND P1, PT, R18, UR4, PT ;  /* 0x0000000412007c0c */ /* 0x000fc4000bf26270 */
[----:B------:R-:W-:Y:S01]  /*11b90*/  ISETP.GE.AND P2, PT, R0, UR4, PT ;  /* 0x0000000400007c0c */ /* 0x000fe2000bf46270 */
[--C-:B------:R-:W-:Y:S01]  /*11ba0*/  @!P4 IMAD.WIDE R12, R15, 0x4, R4.reuse ;  /* 0x000000040f0cc825 */ /* 0x100fe200078e0204 */
[----:B------:R0:W-:Y:S03]  /*11bb0*/  @!P6 ST.E.64 desc[UR6][R8.64], R74 ;  /* 0x0000004a0800e985 */ /* 0x0001e6000c101b06 */
[----:B------:R-:W-:Y:S01]  /*11bc0*/  @!P3 IMAD.WIDE R14, R21, 0x4, R4 ;  /* 0x00000004150eb825 */ /* 0x000fe200078e0204 */
[----:B------:R2:W-:Y:S01]  /*11bd0*/  @!P5 ST.E.64 desc[UR6][R10.64], R78 ;  /* 0x0000004e0a00d985 */ /* 0x0005e2000c101b06 */
[C---:B------:R-:W-:Y:S02]  /*11be0*/  IADD3 R21, R3.reuse, 0xb0, RZ ;  /* 0x000000b003157810 */ /* 0x040fe40007ffe0ff */
[C---:B------:R-:W-:Y:S01]  /*11bf0*/  VIADD R17, R3.reuse, 0xa0 ;  /* 0x000000a003117836 */ /* 0x040fe20000000000 */
[----:B------:R3:W-:Y:S01]  /*11c00*/  @!P4 ST.E.64 desc[UR6][R12.64], R82 ;  /* 0x000000520c00c985 */ /* 0x0007e2000c101b06 */
[C---:B------:R-:W-:Y:S01]  /*11c10*/  VIADD R20, R3.reuse, 0xa8 ;  /* 0x000000a803147836 */ /* 0x040fe20000000000 */
[----:B------:R-:W-:Y:S01]  /*11c20*/  @!P0 LEA.HI R16, R16, R16, RZ, 0x1 ;  /* 0x0000001010108211 */ /* 0x000fe200078f08ff */
[----:B------:R-:W-:Y:S01]  /*11c30*/  VIADD R3, R3, 0xb8 ;  /* 0x000000b803037836 */ /* 0x000fe20000000000 */
[----:B------:R4:W-:Y:S01]  /*11c40*/  @!P3 ST.E.64 desc[UR6][R14.64], R86 ;  /* 0x000000560e00b985 */ /* 0x0009e2000c101b06 */
[----:B------:R-:W-:-:S02]  /*11c50*/  ISETP.GE.AND P3, PT, R2, UR4, PT ;  /* 0x0000000402007c0c */ /* 0x000fc4000bf66270 */
[----:B------:R-:W-:Y:S02]  /*11c60*/  ISETP.GE.AND P4, PT, R17, UR4, PT ;  /* 0x0000000411007c0c */ /* 0x000fe4000bf86270 */
[----:B------:R-:W-:Y:S02]  /*11c70*/  ISETP.GE.AND P5, PT, R20, UR4, PT ;  /* 0x0000000414007c0c */ /* 0x000fe4000bfa6270 */
[----:B------:R-:W-:Y:S02]  /*11c80*/  ISETP.GE.AND P6, PT, R21, UR4, PT ;  /* 0x0000000415007c0c */ /* 0x000fe4000bfc6270 */
[----:B------:R-:W-:Y:S02]  /*11c90*/  @!P1 LEA.HI R18, R18, R18, RZ, 0x1 ;  /* 0x0000001212129211 */ /* 0x000fe400078f08ff */
[----:B-1----:R-:W-:Y:S02]  /*11ca0*/  @!P0 LOP3.LUT R7, R16, 0xfffffffe, RZ, 0xc0, !PT ;  /* 0xfffffffe10078812 */ /* 0x002fe400078ec0ff */
[----:B0-----:R-:W-:-:S02]  /*11cb0*/  @!P1 LOP3.LUT R9, R18, 0xfffffffe, RZ, 0xc0, !PT ;  /* 0xfffffffe12099812 */ /* 0x001fc400078ec0ff */
[----:B------:R-:W-:Y:S01]  /*11cc0*/  @!P2 LEA.HI R0, R0, R0, RZ, 0x1 ;  /* 0x000000000000a211 */ /* 0x000fe200078f08ff */
[--C-:B------:R-:W-:Y:S01]  /*11cd0*/  @!P0 IMAD.WIDE R6, R7, 0x4, R4.reuse ;  /* 0x0000000407068825 */ /* 0x100fe200078e0204 */
[----:B------:R-:W-:Y:S02]  /*11ce0*/  @!P3 LEA.HI R2, R2, R2, RZ, 0x1 ;  /* 0x000000020202b211 */ /* 0x000fe400078f08ff */
[----:B------:R-:W-:Y:S01]  /*11cf0*/  @!P4 LEA.HI R17, R17, R17, RZ, 0x1 ;  /* 0x000000111111c211 */ /* 0x000fe200078f08ff */
[----:B------:R-:W-:Y:S01]  /*11d00*/  @!P1 IMAD.WIDE R8, R9, 0x4, R4 ;  /* 0x0000000409089825 */ /* 0x000fe200078e0204 */
[----:B------:R-:W-:Y:S01]  /*11d10*/  @!P5 LEA.HI R20, R20, R20, RZ, 0x1 ;  /* 0x000000141414d211 */ /* 0x000fe200078f08ff */
[----:B------:R0:W-:Y:S01]  /*11d20*/  @!P0 ST.E.64 desc[UR6][R6.64], R90 ;  /* 0x0000005a06008985 */ /* 0x0001e2000c101b06 */
[----:B------:R-:W-:Y:S02]  /*11d30*/  @!P6 LEA.HI R21, R21, R21, RZ, 0x1 ;  /* 0x000000151515e211 */ /* 0x000fe400078f08ff */
[----:B--2---:R-:W-:Y:S01]  /*11d40*/  @!P2 LOP3.LUT R11, R0, 0xfffffffe, RZ, 0xc0, !PT ;  /* 0xfffffffe000ba812 */ /* 0x004fe200078ec0ff */
[----:B------:R1:W-:Y:S01]  /*11d50*/  @!P1 ST.E.64 desc[UR6][R8.64], R94 ;  /* 0x0000005e08009985 */ /* 0x0003e2000c101b06 */
[----:B---3--:R-:W-:-:S02]  /*11d60*/  @!P3 LOP3.LUT R13, R2, 0xfffffffe, RZ, 0xc0, !PT ;  /* 0xfffffffe020db812 */ /* 0x008fc400078ec0ff */
[----:B------:R-:W-:Y:S02]  /*11d70*/  @!P4 LOP3.LUT R17, R17, 0xfffffffe, RZ, 0xc0, !PT ;  /* 0xfffffffe1111c812 */ /* 0x000fe400078ec0ff */
[----:B------:R-:W-:Y:S02]  /*11d80*/  ISETP.GE.AND P0, PT, R3, UR4, PT ;  /* 0x0000000403007c0c */ /* 0x000fe4000bf06270 */
[----:B----4-:R-:W-:Y:S02]  /*11d90*/  @!P5 LOP3.LUT R15, R20, 0xfffffffe, RZ, 0xc0, !PT ;  /* 0xfffffffe140fd812 */ /* 0x010fe400078ec0ff */
[----:B------:R-:W-:Y:S01]  /*11da0*/  @!P6 LOP3.LUT R21, R21, 0xfffffffe, RZ, 0xc0, !PT ;  /* 0xfffffffe1515e812 */ /* 0x000fe200078ec0ff */
        /* <DEDUP_REMOVED lines=17> */
.L_x_2093:
        /* <DEDUP_REMOVED lines=16> */
[----:B------:R-:W-:Y:S01]  /*11fc0*/  MOV R5, R0 ;  /* 0x0000000000057202 */ /* 0x000fe20000000f00 */
        /* <DEDUP_REMOVED lines=45> */
.L_x_2058:
        /* <DEDUP_REMOVED lines=18> */
.L_x_2096:
[----:B------:R-:W-:Y:S01]  /*123c0*/  ULDC UR42, c[0x0][0xc50] ;  /* 0x00031400002a7ab9 */ /* 0x000fe20000000800 */
[----:B------:R-:W-:Y:S01]  /*123d0*/  UMOV UR36, UR6 ;  /* 0x0000000600247c82 */ /* 0x000fe20008000000 */
[----:B------:R-:W-:-:S11]  /*123e0*/  UISETP.NE.AND UP0, UPT, UR42, 0x1, UPT ;  /* 0x000000012a00788c */ /* 0x000fd6000bf05270 */
[----:B------:R-:W-:Y:S01]  /*123f0*/  @UP0 ULDC UR4, c[0x0][0xc54] ;  /* 0x0003150000040ab9 */ /* 0x000fe20000000800 */
[----:B------:R-:W-:Y:S01]  /*12400*/  @UP0 ULDC UR7, c[0x0][0xc58] ;  /* 0x0003160000070ab9 */ /* 0x000fe20000000800 */
[----:B------:R-:W-:-:S04]  /*12410*/  UIMAD.WIDE.U32 UR4, UR6, UR4, URZ ;  /* 0x00000004060472a5 */ /* 0x000fc8000f8e003f */
[----:B------:R-:W-:-:S12]  /*12420*/  @UP0 USHF.R.U32.HI UR36, URZ, UR7, UR5 ;  /* 0x000000073f240299 */ /* 0x000fd80008011605 */
.L_x_2097:
[----:B------:R-:W-:Y:S01]  /*12430*/  ISETP.GE.AND P0, PT, R18, RZ, PT ;  /* 0x000000ff1200720c */ /* 0x000fe20003f06270 */
[----:B------:R-:W-:Y:S01]  /*12440*/  UIADD3 UR4, -UR36, URZ, URZ ;  /* 0x0000003f24047290 */ /* 0x000fe2000fffe13f */
[----:B------:R-:W-:Y:S01]  /*12450*/  IMAD.MOV.U32 R9, RZ, RZ, 0x1 ;  /* 0x00000001ff097424 */ /* 0x000fe200078e00ff */
[----:B------:R-:W-:Y:S01]  /*12460*/  MOV R0, RZ ;  /* 0x000000ff00007202 */ /* 0x000fe20000000f00 */
[----:B------:R-:W-:Y:S01]  /*12470*/  IMAD.MOV.U32 R3, RZ, RZ, 0x1 ;  /* 0x00000001ff037424 */ /* 0x000fe200078e00ff */
[----:B------:R-:W-:-:S08]  /*12480*/  UIMAD UR42, UR42, UR4, UR6 ;  /* 0x000000042a2a72a4 */ /* 0x000fd0000f8e0206 */
        /* <DEDUP_REMOVED lines=8> */
[----:B------:R-:W-:Y:S02]  /*12510*/  UISETP.NE.AND.EX UP0, UPT, UR7, URZ, UPT, UP0 ;  /* 0x0000003f0700728c */ /* 0x000fe4000bf05300 */
[----:B------:R-:W-:-:S02]  /*12520*/  UIADD3 UR10, -UR5, 0x70, URZ ;  /* 0x00000070050a7890 */ /* 0x000fc4000fffe13f */
[----:B------:R-:W-:Y:S01]  /*12530*/  USEL UR7, UR6, 0x1, UP0 ;  /* 0x0000000106077887 */ /* 0x000fe20008000000 */
[----:B------:R-:W-:Y:S01]  /*12540*/  ULDC UR9, c[0x0][0x2f0] ;  /* 0x0000bc0000097ab9 */ /* 0x000fe20000000800 */
[----:B------:R-:W-:Y:S02]  /*12550*/  UMOV UR41, URZ ;  /* 0x0000003f00297c82 */ /* 0x000fe40008000000 */
[----:B------:R-:W-:Y:S02]  /*12560*/  UIMAD UR10, UR7, UR9, UR10 ;  /* 0x00000009070a72a4 */ /* 0x000fe4000f8e020a */
[----:B0-----:R-:W-:-:S03]  /*12570*/  ULEA UR8, UR4, 0x7f, 0x7 ;  /* 0x0000007f04087891 */ /* 0x001fc6000f8e383f */
[----:B------:R-:W-:Y:S02]  /*12580*/  @UP1 ULDC UR4, c[0x0][0x44c] ;  /* 0x0001130000041ab9 */ /* 0x000fe40000000800 */
[----:B------:R-:W-:Y:S02]  /*12590*/  UIMAD.WIDE.U32 UR4, UR8, UR4, URZ ;  /* 0x00000004080472a5 */ /* 0x000fe4000f8e003f */
[----:B------:R-:W-:Y:S01]  /*125a0*/  UMOV UR6, UR8 ;  /* 0x0000000800067c82 */ /* 0x000fe20008000000 */
[----:B------:R-:W-:Y:S02]  /*125b0*/  @UP1 ULDC UR8, c[0x0][0x450] ;  /* 0x0001140000081ab9 */ /* 0x000fe40000000800 */
[----:B------:R-:W-:Y:S02]  /*125c0*/  @UP1 USHF.R.U32.HI UR6, URZ, UR8, UR5 ;  /* 0x000000083f061299 */ /* 0x000fe40008011605 */
[----:B------:R-:W-:Y:S02]  /*125d0*/  UIMAD UR5, UR7, UR9, 0x6f ;  /* 0x0000006f070574a4 */ /* 0x000fe4000f8e0209 */
[----:B------:R-:W-:Y:S01]  /*125e0*/  UIADD3 UR7, UR10, UR6, URZ ;  /* 0x000000060a077290 */ /* 0x000fe2000fffe03f */
[----:B------:R-:W-:-:S02]  /*125f0*/  UMOV UR4, URZ ;  /* 0x0000003f00047c82 */ /* 0x000fc40008000000 */
[----:B------:R-:W-:Y:S01]  /*12600*/  UMOV UR6, URZ ;  /* 0x0000003f00067c82 */ /* 0x000fe20008000000 */
[----:B------:R-:W-:Y:S02]  /*12610*/  UIMAD.WIDE UR4, UR5, -0x6db6db6d, UR4 ;  /* 0x92492493050478a5 */ /* 0x000fe4000f8e0204 */
[----:B------:R-:W-:Y:S02]  /*12620*/  UIMAD.WIDE UR6, UR7, -0x6db6db6d, UR6 ;  /* 0x92492493070678a5 */ /* 0x000fe4000f8e0206 */
[----:B------:R-:W-:Y:S02]  /*12630*/  USHF.R.U32.HI UR8, URZ, 0x1f, UR5 ;  /* 0x0000001f3f087899 */ /* 0x000fe40008011605 */
[----:B------:R-:W-:Y:S02]  /*12640*/  USHF.R.U32.HI UR4, URZ, 0x1f, UR7 ;  /* 0x0000001f3f047899 */ /* 0x000fe40008011607 */
[----:B------:R-:W-:Y:S02]  /*12650*/  ULEA.HI.SX32 UR8, UR5, UR8, 0x1a ;  /* 0x0000000805087291 */ /* 0x000fe4000f8fd23f */
[----:B------:R-:W-:-:S02]  /*12660*/  ULEA.HI.SX32 UR4, UR7, UR4, 0x1a ;  /* 0x0000000407047291 */ /* 0x000fc4000f8fd23f */
[----:B------:R-:W-:Y:S02]  /*12670*/  USHF.R.U32.HI UR10, URZ, 0x10, UR42 ;  /* 0x000000103f0a7899 */ /* 0x000fe4000801162a */
[----:B------:R-:W-:Y:S02]  /*12680*/  UISETP.LT.AND UP0, UPT, UR8, UR4, UPT ;  /* 0x000000040800728c */ /* 0x000fe4000bf01270 */
[----:B------:R-:W-:Y:S02]  /*12690*/  ULOP3.LUT UR42, UR42, 0xffff, URZ, 0xc0, !UPT ;  /* 0x0000ffff2a2a7892 */ /* 0x000fe4000f8ec03f */
[----:B------:R-:W-:Y:S02]  /*126a0*/  USEL UR39, UR8, UR4, UP0 ;  /* 0x0000000408277287 */ /* 0x000fe40008000000 */
[----:B------:R-:W-:Y:S02]  /*126b0*/  UISETP.NE.AND UP0, UPT, UR10, URZ, UPT ;  /* 0x0000003f0a00728c */ /* 0x000fe4000bf05270 */
[----:B------:R-:W-:-:S06]  /*126c0*/  UISETP.GE.AND UP1, UPT, UR39, 0x1, UPT ;  /* 0x000000012700788c */ /* 0x000fcc000bf26270 */
[----:B------:R-:W-:-:S03]  /*126d0*/  PLOP3.LUT P0, PT, PT, PT, UP1, 0x80, 0x0 ;  /* 0x000000000000781c */ /* 0x000fc60003f0f018 */
[----:B------:R-:W-:-:S10]  /*126e0*/  @!UP0 ULDC UR10, c[0x0][0x9f0] ;  /* 0x00027c00000a8ab9 */ /* 0x000fd40000000800 */
[----:B------:R-:W-:Y:S05]  /*126f0*/  @!P0 BRA `(.L_x_2099) ;  /* 0x0000000000848947 */ /* 0x000fea0003800000 */
[----:B------:R-:W-:Y:S01]  /*12700*/  IMAD.U32 R3, RZ, RZ, UR10 ;  /* 0x0000000aff037e24 */ /* 0x000fe2000f8e00ff */
[----:B------:R-:W-:Y:S01]  /*12710*/  UIADD3 UR6, UR10, -0x1, UR39 ;  /* 0xffffffff0a067890 */ /* 0x000fe2000fffe027 */
[----:B------:R-:W-:-:S03]  /*12720*/  UMOV UR4, URZ ;  /* 0x0000003f00047c82 */ /* 0x000fc60008000000 */
[-C--:B------:R-:W-:Y:S02]  /*12730*/  IABS R0, R3.reuse ;  /* 0x0000000300007213 */ /* 0x080fe40000000000 */
[----:B------:R-:W-:Y:S01]  /*12740*/  IABS R4, R3 ;  /* 0x0000000300047213 */ /* 0x000fe20000000000 */
[----:B------:R-:W-:Y:S01]  /*12750*/  IMAD.U32 R3, RZ, RZ, UR6 ;  /* 0x00000006ff037e24 */ /* 0x000fe2000f8e00ff */
[----:B------:R-:W-:Y:S01]  /*12760*/  R2UR UR11, R0 ;  /* 0x00000000000b72ca */ /* 0x000fe200000e0000 */
[----:B------:R-:W-:Y:S01]  /*12770*/  ULOP3.LUT UR6, UR6, UR10, URZ, 0x3c, !UPT ;  /* 0x0000000a06067292 */ /* 0x000fe2000f8e3c3f */
[----:B------:R-:W-:-:S11]  /*12780*/  IADD3 R4, RZ, -R4, RZ ;  /* 0x80000004ff047210 */ /* 0x000fd60007ffe0ff */
[----:B------:R-:W0:Y:S08]  /*12790*/  I2F.RP R0, UR11 ;  /* 0x0000000b00007d06 */ /* 0x000e300008209400 */
[----:B0-----:R-:W0:Y:S02]  /*127a0*/  MUFU.RCP R0, R0 ;  /* 0x0000000000007308 */ /* 0x001e240000001000 */
[----:B0-----:R-:W-:Y:S01]  /*127b0*/  VIADD R2, R0, 0xffffffe ;  /* 0x0ffffffe00027836 */ /* 0x001fe20000000000 */
[----:B------:R-:W-:Y:S01]  /*127c0*/  IABS R0, R3 ;  /* 0x0000000300007213 */ /* 0x000fe20000000000 */
[----:B------:R-:W-:-:S03]  /*127d0*/  IMAD.MOV.U32 R3, RZ, RZ, R4 ;  /* 0x000000ffff037224 */ /* 0x000fc600078e0004 */
[----:B------:R-:W-:Y:S01]  /*127e0*/  R2UR UR8, R0 ;  /* 0x00000000000872ca */ /* 0x000fe200000e0000 */
[----:B------:R-:W0:Y:S01]  /*127f0*/  F2I.FTZ.U32.TRUNC.NTZ R2, R2 ;  /* 0x0000000200027305 */ /* 0x000e22000021f000 */
        /* <DEDUP_REMOVED lines=17> */
.L_x_2099:
[----:B------:R-:W-:Y:S01]  /*12910*/  UIMAD UR40, UR42, UR41, URZ ;  /* 0x000000292a2872a4 */ /* 0x000fe2000f8e023f */
[----:B------:R-:W-:-:S05]  /*12920*/  IMAD.U32 R0, RZ, RZ, UR39 ;  /* 0x00000027ff007e24 */ /* 0x000fca000f8e00ff */
[----:B------:R-:W-:-:S05]  /*12930*/  IMAD.U32 R3, RZ, RZ, UR40 ;  /* 0x00000028ff037e24 */ /* 0x000fca000f8e00ff */
[----:B------:R-:W-:Y:S01]  /*12940*/  VIADDMNMX R17, R3, UR41, R0, PT ;  /* 0x0000002903117c46 */ /* 0x000fe2000b800100 */
[----:B------:R-:W-:Y:S01]  /*12950*/  IMAD.MOV.U32 R0, RZ, RZ, RZ ;  /* 0x000000ffff007224 */ /* 0x000fe200078e00ff */
[----:B------:R-:W-:Y:S02]  /*12960*/  MOV R3, 0x1 ;  /* 0x0000000100037802 */ /* 0x000fe40000000f00 */
        /* <DEDUP_REMOVED lines=16> */
[----:B------:R-:W0:Y:S01]  /*12a70*/  LDC.64 R2, c[0x4][R2] ;  /* 0x0100000002027b82 */ /* 0x000e220000000a00 */
[----:B------:R-:W-:Y:S02]  /*12a80*/  IMAD.U32 R5, RZ, RZ, UR7 ;  /* 0x00000007ff057e24 */ /* 0x000fe4000f8e00ff */
[----:B------:R-:W-:Y:S02]  /*12a90*/  IMAD.U32 R6, RZ, RZ, UR8 ;  /* 0x00000008ff067e24 */ /* 0x000fe4000f8e00ff */
[----:B------:R-:W-:-:S02]  /*12aa0*/  IMAD.U32 R7, RZ, RZ, UR9 ;  /* 0x00000009ff077e24 */ /* 0x000fc4000f8e00ff */
[----:B------:R-:W-:Y:S02]  /*12ab0*/  IMAD.U32 R11, RZ, RZ, UR5 ;  /* 0x00000005ff0b7e24 */ /* 0x000fe4000f8e00ff */
[----:B------:R-:W-:Y:S02]  /*12ac0*/  IMAD.MOV.U32 R8, RZ, RZ, 0x70 ;  /* 0x00000070ff087424 */ /* 0x000fe400078e00ff */
[----:B------:R-:W-:Y:S02]  /*12ad0*/  IMAD.MOV.U32 R12, RZ, RZ, 0x1 ;  /* 0x00000001ff0c7424 */ /* 0x000fe400078e00ff */
[----:B------:R-:W-:-:S07]  /*12ae0*/  IMAD.MOV.U32 R13, RZ, RZ, RZ ;  /* 0x000000ffff0d7224 */ /* 0x000fce00078e00ff */
[----:B------:R-:W-:-:S07]  /*12af0*/  LEPC R20, `(.L_x_2100) ;  /* 0x000000001014794e */ /* 0x000fce0000000000 */
[----:B0-----:R-:W-:Y:S05]  /*12b00*/  CALL.ABS.NOINC R2 ;  /* 0x0000000002007343 */ /* 0x001fea0003c00000 */
.L_x_2100:
        /* <DEDUP_REMOVED lines=9> */
[----:B------:R-:W-:Y:S01]  /*12ba0*/  MOV R4, UR6 ;  /* 0x0000000600047c02 */ /* 0x000fe20008000f00 */
[----:B------:R-:W-:Y:S01]  /*12bb0*/  IMAD.U32 R5, RZ, RZ, UR7 ;  /* 0x00000007ff057e24 */ /* 0x000fe2000f8e00ff */
[----:B------:R-:W-:Y:S01]  /*12bc0*/  MOV R11, UR5 ;  /* 0x00000005000b7c02 */ /* 0x000fe20008000f00 */
        /* <DEDUP_REMOVED lines=8> */
.L_x_2102:
        /* <DEDUP_REMOVED lines=15> */
.L_x_2101:
        /* <DEDUP_REMOVED lines=21> */
.L_x_2187:
        /* <DEDUP_REMOVED lines=8> */
.L_x_2190:
[----:B------:R-:W-:Y:S05]  /*12f10*/  @!P6 BRA `(.L_x_2104) ;  /* 0x000000040008e947 */ /* 0x000fea0003800000 */
[----:B------:R-:W-:Y:S01]  /*12f20*/  IMAD.MOV.U32 R16, RZ, RZ, R18 ;  /* 0x000000ffff107224 */ /* 0x000fe200078e0012 */
[----:B------:R-:W-:Y:S06]  /*12f30*/  @!P1 BRA `(.L_x_2106) ;  /* 0x00000000004c9947 */ /* 0x000fec0003800000 */
[----:B------:R-:W1:Y:S01]  /*12f40*/  LDC R6, c[0x0][0x43c] ;  /* 0x00010f00ff067b82 */ /* 0x000e620000000800 */
[----:B0-----:R-:W-:Y:S01]  /*12f50*/  MOV R0, R17 ;  /* 0x0000001100007202 */ /* 0x001fe20000000f00 */
        /* <DEDUP_REMOVED lines=17> */
.L_x_2106:
[----:B0-----:R-:W-:Y:S01]  /*13070*/  IMAD.MOV.U32 R0, RZ, RZ, 0x1 ;  /* 0x00000001ff007424 */ /* 0x001fe200078e00ff */
[----:B------:R-:W1:Y:S04]  /*13080*/  S2R R8, SR_TID.X ;  /* 0x0000000000087919 */ /* 0x000e680000002100 */
[----:B------:R-:W-:-:S04]  /*13090*/  SHF.L.U32 R0, R0, 0x1f, RZ ;  /* 0x0000001f00007819 */ /* 0x000fc800000006ff */
[----:B------:R-:W0:Y:S01]  /*130a0*/  SYNCS.PHASECHK.TRANS64.TRYWAIT P0, [UR38+0x36840], R0 ;  /* 0x03684000ff0075a7 */ /* 0x000e220008000166 */
[----:B-1----:R-:W-:-:S04]  /*130b0*/  LOP3.LUT R2, R8, 0x7f, RZ, 0xc0, !PT ;  /* 0x0000007f08027812 */ /* 0x002fc800078ec0ff */
[----:B------:R-:W-:Y:S01]  /*130c0*/  ISETP.NE.AND P1, PT, R2, RZ, PT ;  /* 0x000000ff0200720c */ /* 0x000fe20003f25270 */
[----:B0-----:R-:W-:-:S12]  /*130d0*/  @!P0 BRA `(.L_x_2107) ;  /* 0x00000038003c8947 */ /* 0x001fd80003800000 */
.L_x_2191:
[----:B------:R-:W-:Y:S05]  /*130e0*/  @P1 BRA `(.L_x_2108) ;  /* 0x0000000000181947 */ /* 0x000fea0003800000 */
[----:B------:R-:W1:Y:S01]  /*130f0*/  S2R R2, SR_TID.X ;  /* 0x0000000000027919 */ /* 0x000e620000002100 */
[----:B0-----:R-:W-:-:S04]  /*13100*/  MOV R0, 0xa800 ;  /* 0x0000a80000007802 */ /* 0x001fc80000000f00 */
[----:B------:R2:W-:Y:S01]  /*13110*/  SYNCS.ARRIVE.TRANS64 RZ, [UR38+0x36830], R0 ;  /* 0x03683000ffff79a7 */ /* 0x0005e20008000026 */
[----:B-1----:R-:W-:-:S13]  /*13120*/  LOP3.LUT P0, RZ, R2, 0x1f, RZ, 0xc0, !PT ;  /* 0x0000001f02ff7812 */ /* 0x002fda000780c0ff */
[----:B--2---:R-:W-:Y:S05]  /*13130*/  @!P0 BRA `(.L_x_2108) ;  /* 0x0000000000048947 */ /* 0x004fea0003800000 */
[----:B------:R-:W-:Y:S01]  /*13140*/  BPT.TRAP 0x1 ;  /* 0x000000040000795c */ /* 0x000fe20000300000 */
.L_x_2108:
        /* <DEDUP_REMOVED lines=31> */
.L_x_2104:
        /* <DEDUP_REMOVED lines=21> */
[----:B01----:R-:W-:Y:S05]  /*13490*/  CALL.ABS.NOINC R2 ;  /* 0x0000000002007343 */ /* 0x003fea0003c00000 */
.L_x_2109:
        /* <DEDUP_REMOVED lines=26> */
[----:B-1----:R-:W-:-:S04]  /*13640*/  @P0 IMAD.HI.U32 R10, R0, R9, RZ ;  /* 0x00000009000a0227 */ /* 0x002fc800078e00ff */
[----:B------:R-:W-:Y:S01]  /*13650*/  IMAD.SHL.U32 R9, R12, 0x8, RZ ;  /* 0x000000080c097824 */ /* 0x000fe200078e00ff */
[----:B0-----:R-:W-:-:S04]  /*13660*/  @P0 SHF.R.U32.HI R4, RZ, R7, R10 ;  /* 0x00000007ff040219 */ /* 0x001fc8000001160a */
[--C-:B------:R-:W-:Y:S01]  /*13670*/  SHF.R.S32.HI R5, RZ, 0x1f, R4.reuse ;  /* 0x0000001fff057819 */ /* 0x100fe20000011404 */
[----:B------:R-:W-:Y:S02]  /*13680*/  IMAD.MOV R7, RZ, RZ, -R4 ;  /* 0x000000ffff077224 */ /* 0x000fe400078e0a04 */
[----:B------:R-:W-:-:S04]  /*13690*/  IMAD.WIDE.U32 R2, R4, UR4, R2 ;  /* 0x0000000404027c25 */ /* 0x000fc8000f8e0002 */
[----:B------:R-:W-:Y:S02]  /*136a0*/  IMAD R5, R5, UR4, RZ ;  /* 0x0000000405057c24 */ /* 0x000fe4000f8e02ff */
[----:B------:R-:W-:Y:S02]  /*136b0*/  IMAD R0, R6, R7, R0 ;  /* 0x0000000706007224 */ /* 0x000fe400078e0200 */
[----:B------:R-:W-:Y:S01]  /*136c0*/  IMAD R5, R4, UR5, R5 ;  /* 0x0000000504057c24 */ /* 0x000fe2000f8e0205 */
[----:B------:R-:W-:Y:S02]  /*136d0*/  ULDC.64 UR4, c[0x0][0x2c8] ;  /* 0x0000b20000047ab9 */ /* 0x000fe40000000a00 */
[----:B------:R-:W-:Y:S02]  /*136e0*/  SHF.R.S32.HI R4, RZ, 0x1f, R0 ;  /* 0x0000001fff047819 */ /* 0x000fe40000011400 */
[----:B------:R-:W-:-:S03]  /*136f0*/  IADD3 R3, R3, R5, RZ ;  /* 0x0000000503037210 */ /* 0x000fc60007ffe0ff */
        /* <DEDUP_REMOVED lines=23> */
[----:B------:R-:W-:Y:S01]  /*13870*/  IMAD R8, R11, 0x80, R8 ;  /* 0x000000800b087824 */ /* 0x000fe200078e0208 */
[----:B------:R-:W-:Y:S01]  /*13880*/  ULDC.64 UR6, c[0x0][0x208] ;  /* 0x0000820000067ab9 */ /* 0x000fe20000000a00 */
[----:B------:R-:W1:Y:S01]  /*13890*/  SHFL.IDX PT, R14, R0, RZ, 0x181f ;  /* 0x00181fff000e7589 */ /* 0x000e6200000e0000 */
[----:B------:R-:W-:Y:S02]  /*138a0*/  IMAD R6, R6, UR4, RZ ;  /* 0x0000000406067c24 */ /* 0x000fe4000f8e02ff */
[C---:B------:R-:W-:Y:S01]  /*138b0*/  VIADD R5, R8.reuse, 0x10 ;  /* 0x0000001008057836 */ /* 0x040fe20000000000 */
[----:B------:R-:W2:Y:S02]  /*138c0*/  SHFL.IDX PT, R4, R7, 0x1, 0x181f ;  /* 0x00381f0007047f89 */ /* 0x000ea400000e0000 */
[----:B------:R-:W-:-:S13]  /*138d0*/  ISETP.GE.AND P3, PT, R8, R6, PT ;  /* 0x000000060800720c */ /* 0x000fda0003f66270 */
[----:B------:R-:W-:Y:S02]  /*138e0*/  @!P3 LEA R21, R9, UR38, 0x1 ;  /* 0x000000260915bc11 */ /* 0x000fe4000f8e08ff */
[----:B0-----:R-:W-:Y:S01]  /*138f0*/  MOV R3, R2 ;  /* 0x0000000200037202 */ /* 0x001fe20000000f00 */
[----:B-1----:R-:W-:Y:S02]  /*13900*/  IMAD.MOV.U32 R2, RZ, RZ, R14 ;  /* 0x000000ffff027224 */ /* 0x002fe400078e000e */
[----:B------:R-:W0:Y:S02]  /*13910*/  SHFL.IDX PT, R14, R0, 0x1, 0x181f ;  /* 0x00381f00000e7f89 */ /* 0x000e2400000e0000 */
[----:B------:R-:W-:-:S05]  /*13920*/  @!P3 IMAD.WIDE.U32 R2, R10, 0x2, R2 ;  /* 0x000000020a02b825 */ /* 0x000fca00078e0002 */
[----:B------:R-:W-:Y:S04]  /*13930*/  @!P3 LDGSTS.E.BYPASS.LTC128B.128 [R21+0x15400], desc[UR6][R2.64], !P2 ;  /* 0x154000000215bfae */ /* 0x000fe8000d101d46 */
[----:B------:R-:W-:Y:S04]  /*13940*/  @!P3 LDGSTS.E.BYPASS.LTC128B.128 [R21+0x19400], desc[UR6][R2.64+0x80], !P0 ;  /* 0x194000800215bfae */ /* 0x000fe8000c101d46 */
[----:B------:R1:W-:Y:S01]  /*13950*/  @!P3 LDGSTS.E.BYPASS.LTC128B.128 [R21+0x1d400], desc[UR6][R2.64+0x100], !P1 ;  /* 0x1d4001000215bfae */ /* 0x0003e2000c901d46 */
[----:B------:R-:W-:Y:S01]  /*13960*/  ISETP.GE.AND P3, PT, R5, R6, PT ;  /* 0x000000060500720c */ /* 0x000fe20003f66270 */
[----:B--2---:R-:W-:-:S02]  /*13970*/  IMAD.MOV.U32 R5, RZ, RZ, R4 ;  /* 0x000000ffff057224 */ /* 0x004fc400078e0004 */
[----:B0-----:R-:W-:Y:S02]  /*13980*/  IMAD.MOV.U32 R4, RZ, RZ, R14 ;  /* 0x000000ffff047224 */ /* 0x001fe400078e000e */
[----:B------:R-:W-:Y:S01]  /*13990*/  SHFL.IDX PT, R14, R0, 0x2, 0x181f ;  /* 0x00581f00000e7f89 */ /* 0x000fe200000e0000 */
[----:B-1----:R-:W-:-:S07]  /*139a0*/  IADD3 R3, R8, 0x20, RZ ;  /* 0x0000002008037810 */ /* 0x002fce0007ffe0ff */
[----:B------:R-:W-:Y:S01]  /*139b0*/  @!P3 IMAD.WIDE.U32 R4, R10, 0x2, R4 ;  /* 0x000000020a04b825 */ /* 0x000fe200078e0004 */
[----:B------:R-:W0:Y:S01]  /*139c0*/  SHFL.IDX PT, R2, R7, 0x2, 0x181f ;  /* 0x00581f0007027f89 */ /* 0x000e2200000e0000 */
[----:B------:R-:W-:-:S05]  /*139d0*/  @!P3 LEA R20, R9, UR38, 0x1 ;  /* 0x000000260914bc11 */ /* 0x000fca000f8e08ff */
[----:B------:R-:W-:Y:S04]  /*139e0*/  @!P3 LDGSTS.E.BYPASS.LTC128B.128 [R20+0x15c00], desc[UR6][R4.64], !P2 ;  /* 0x15c000000414bfae */ /* 0x000fe8000d101d46 */
[----:B------:R-:W-:Y:S04]  /*139f0*/  @!P3 LDGSTS.E.BYPASS.LTC128B.128 [R20+0x19c00], desc[UR6][R4.64+0x80], !P0 ;  /* 0x19c000800414bfae */ /* 0x000fe8000c101d46 */
[----:B------:R1:W-:Y:S01]  /*13a00*/  @!P3 LDGSTS.E.BYPASS.LTC128B.128 [R20+0x1dc00], desc[UR6][R4.64+0x100], !P1 ;  /* 0x1dc001000414bfae */ /* 0x0003e2000c901d46 */
[----:B------:R-:W-:Y:S01]  /*13a10*/  ISETP.GE.AND P3, PT, R3, R6, PT ;  /* 0x000000060300720c */ /* 0x000fe20003f66270 */
[----:B0-----:R-:W-:-:S02]  /*13a20*/  IMAD.MOV.U32 R3, RZ, RZ, R2 ;  /* 0x000000ffff037224 */ /* 0x001fc400078e0002 */
[----:B------:R-:W-:Y:S01]  /*13a30*/  IMAD.MOV.U32 R2, RZ, RZ, R14 ;  /* 0x000000ffff027224 */ /* 0x000fe200078e000e */
[----:B-1----:R-:W0:Y:S09]  /*13a40*/  SHFL.IDX PT, R4, R7, 0x3, 0x181f ;  /* 0x00781f0007047f89 */ /* 0x002e3200000e0000 */
        /* <DEDUP_REMOVED lines=8> */
[----:B0-----:R-:W-:Y:S01]  /*13ad0*/  IMAD.MOV.U32 R5, RZ, RZ, R4 ;  /* 0x000000ffff057224 */ /* 0x001fe200078e0004 */
[----:B-1----:R-:W-:Y:S01]  /*13ae0*/  MOV R4, R14 ;  /* 0x0000000e00047202 */ /* 0x002fe20000000f00 */
[----:B--2---:R-:W0:Y:S01]  /*13af0*/  SHFL.IDX PT, R2, R7, 0x4, 0x181f ;  /* 0x00981f0007027f89 */ /* 0x004e2200000e0000 */
[----:B------:R-:W-:-:S09]  /*13b00*/  VIADD R3, R8, 0x40 ;  /* 0x0000004008037836 */ /* 0x000fd20000000000 */
        /* <DEDUP_REMOVED lines=20> */
[----:B--2---:R-:W0:Y:S01]  /*13c50*/  SHFL.IDX PT, R2, R7, 0x6, 0x181f ;  /* 0x00d81f0007027f89 */ /* 0x004e2200000e0000 */
        /* <DEDUP_REMOVED lines=17> */
.L_x_2208:
[----:B0-----:R-:W-:Y:S01]  /*13d70*/  IADD3 R3, R8, 0x70, RZ ;  /* 0x0000007008037810 */ /* 0x001fe20007ffe0ff */
[----:B------:R-:W-:Y:S01]  /*13d80*/  BSSY B0, `(.L_x_2111) ;  /* 0x000000e000007945 */ /* 0x000fe20003800000 */
[----:B--2---:R-:W-:Y:S02]  /*13d90*/  IMAD.MOV.U32 R2, RZ, RZ, R14 ;  /* 0x000000ffff027224 */ /* 0x004fe400078e000e */
[----:B------:R-:W-:Y:S01]  /*13da0*/  ISETP.GE.AND P3, PT, R3, R6, PT ;  /* 0x000000060300720c */ /* 0x000fe20003f66270 */
[----:B-1----:R-:W-:-:S12]  /*13db0*/  IMAD.MOV.U32 R3, RZ, RZ, R4 ;  /* 0x000000ffff037224 */ /* 0x002fd800078e0004 */
        /* <DEDUP_REMOVED lines=10> */
.L_x_2112:
[----:B------:R-:W-:Y:S05]  /*13e60*/  BSYNC B0 ;  /* 0x0000000000007941 */ /* 0x000fea0003800000 */
.L_x_2111:
        /* <DEDUP_REMOVED lines=12> */
.L_x_2209:
[----:B0-----:R-:W-:Y:S01]  /*13f30*/  MOV R9, 0x1 ;  /* 0x0000000100097802 */ /* 0x001fe20000000f00 */
[----:B------:R-:W-:Y:S01]  /*13f40*/  IMAD.MOV.U32 R8, RZ, RZ, RZ ;  /* 0x000000ffff087224 */ /* 0x000fe200078e00ff */
        /* <DEDUP_REMOVED lines=26> */
.L_x_2150:
[----:B------:R-:W2:Y:S01]  /*140f0*/  LDL R2, [R1] ;  /* 0x0000000001027983 */ /* 0x000ea20000100800 */
[----:B------:R-:W-:Y:S01]  /*14100*/  VIADD R7, R7, 0xfffffffe ;  /* 0xfffffffe07077836 */ /* 0x000fe20000000000 */
[----:B------:R-:W-:Y:S04]  /*14110*/  BSSY B1, `(.L_x_2116) ;  /* 0x0000097000017945 */ /* 0x000fe80003800000 */
[----:B------:R-:W-:Y:S02]  /*14120*/  ISETP.NE.AND P1, PT, R7, RZ, PT ;  /* 0x000000ff0700720c */ /* 0x000fe40003f25270 */
[----:B--2---:R-:W-:-:S13]  /*14130*/  ISETP.NE.AND P0, PT, R2, RZ, PT ;  /* 0x000000ff0200720c */ /* 0x004fda0003f05270 */
[----:B0-----:R-:W-:Y:S05]  /*14140*/  @!P0 BRA `(.L_x_2117) ;  /* 0x00000008004c8947 */ /* 0x001fea0003800000 */
[----:B------:R-:W2:Y:S01]  /*14150*/  LDL R2, [R1+0x4] ;  /* 0x0000040001027983 */ /* 0x000ea20000100800 */
[----:B------:R-:W-:Y:S02]  /*14160*/  MOV R9, R0 ;  /* 0x0000000000097202 */ /* 0x000fe40000000f00 */
        /* <DEDUP_REMOVED lines=16> */
[----:B------:R-:W-:Y:S01]  /*14270*/  IMAD.IADD R3, R4, 0x1, R3 ;  /* 0x0000000104037824 */ /* 0x000fe200078e0203 */
[----:B------:R-:W-:Y:S01]  /*14280*/  LEA R4, P0, R2, UR4, 0x2 ;  /* 0x0000000402047c11 */ /* 0x000fe2000f8010ff */
[----:B------:R-:W-:-:S03]  /*14290*/  IMAD R9, R9, R5, R0 ;  /* 0x0000000509097224 */ /* 0x000fc600078e0200 */
[----:B------:R-:W-:-:S05]  /*142a0*/  LEA.HI.X R5, R2, UR5, R3, 0x2, P0 ;  /* 0x0000000502057c11 */ /* 0x000fca00080f1403 */
[----:B------:R0:W5:Y:S04]  /*142b0*/  LDG.E R4, desc[UR6][R4.64] ;  /* 0x0000000604047981 */ /* 0x000168000c1e1900 */
.L_x_2118:
[----:B------:R-:W1:Y:S01]  /*142c0*/  S2R R2, SR_TID.X ;  /* 0x0000000000027919 */ /* 0x000e620000002100 */
[----:B------:R-:W-:Y:S01]  /*142d0*/  BSSY B2, `(.L_x_2119) ;  /* 0x0000006000027945 */ /* 0x000fe20003800000 */
[----:B-1----:R-:W-:Y:S02]  /*142e0*/  LOP3.LUT R3, R2, 0x7f, RZ, 0xc0, !PT ;  /* 0x0000007f02037812 */ /* 0x002fe400078ec0ff */
[----:B------:R-:W-:Y:S02]  /*142f0*/  SHF.L.U32 R2, R6, 0x1f, RZ ;  /* 0x0000001f06027819 */ /* 0x000fe400000006ff */
[----:B------:R-:W-:Y:S02]  /*14300*/  ISETP.NE.AND P2, PT, R3, RZ, PT ;  /* 0x000000ff0300720c */ /* 0x000fe40003f45270 */
[----:B------:R-:W1:Y:S02]  /*14310*/  SYNCS.PHASECHK.TRANS64.TRYWAIT P0, [UR38+0x36848], R2 ;  /* 0x03684802ff0075a7 */ /* 0x000e640008000166 */
[----:B-1----:R-:W-:Y:S09]  /*14320*/  @!P0 BRA `(.L_x_2120) ;  /* 0x0000003000988947 */ /* 0x002ff20003800000 */
.L_x_2210:
[----:B------:R-:W-:Y:S05]  /*14330*/  BSYNC B2 ;  /* 0x0000000000027941 */ /* 0x000fea0003800000 */
.L_x_2119:
[----:B------:R-:W-:Y:S04]  /*14340*/  BSSY B2, `(.L_x_2121) ;  /* 0x0000007000027945 */ /* 0x000fe80003800000 */
[----:B------:R-:W-:Y:S05]  /*14350*/  @P2 BRA `(.L_x_2122) ;  /* 0x0000000000142947 */ /* 0x000fea0003800000 */
[----:B------:R-:W-:Y:S01]  /*14360*/  ISETP.NE.AND P0, PT, R10, RZ, PT ;  /* 0x000000ff0a00720c */ /* 0x000fe20003f05270 */
[----:B-1----:R-:W-:-:S04]  /*14370*/  IMAD.MOV.U32 R3, RZ, RZ, 0xa800 ;  /* 0x0000a800ff037424 */ /* 0x002fc800078e00ff */
[----:B------:R2:W-:Y:S08]  /*14380*/  SYNCS.ARRIVE.TRANS64 RZ, [UR38+0x36838], R3 ;  /* 0x03683803ffff79a7 */ /* 0x0005f00008000026 */
[----:B--2---:R-:W-:Y:S05]  /*14390*/  @!P0 BRA `(.L_x_2122) ;  /* 0x0000000000048947 */ /* 0x004fea0003800000 */
[----:B------:R-:W-:Y:S01]  /*143a0*/  BPT.TRAP 0x1 ;  /* 0x000000040000795c */ /* 0x000fe20000300000 */
.L_x_2122:
[----:B------:R-:W-:Y:S05]  /*143b0*/  BSYNC B2 ;  /* 0x0000000000027941 */ /* 0x000fea0003800000 */
.L_x_2121:
[----:B0-----:R-:W-:Y:S01]  /*143c0*/  MOV R5, RZ ;  /* 0x000000ff00057202 */ /* 0x001fe20000000f00 */
[----:B------:R-:W-:Y:S01]  /*143d0*/  ULDC.64 UR4, c[0x0][0x198] ;  /* 0x0000660000047ab9 */ /* 0x000fe20000000a00 */
[----:B------:R-:W-:Y:S01]  /*143e0*/  PLOP3.LUT P0, PT, PT, PT, PT, 0x80, 0x0 ;  /* 0x000000000000781c */ /* 0x000fe20003f0f070 */
[----:B------:R-:W-:Y:S01]  /*143f0*/  UIADD3 UR4, UP0, UR4, 0x370, URZ ;  /* 0x0000037004047890 */ /* 0x000fe2000ff1e03f */
[----:B------:R-:W-:Y:S01]  /*14400*/  R2UR UR34, R5 ;  /* 0x00000000052272ca */ /* 0x000fe200000e0000 */
[----:B-1----:R-:W-:Y:S01]  /*14410*/  IMAD R3, R9, 0x70, RZ ;  /* 0x0000007009037824 */ /* 0x002fe200078e02ff */
[----:B------:R-:W-:Y:S02]  /*14420*/  UIADD3 UR32, UR38, 0x2bc00, URZ ;  /* 0x0002bc0026207890 */ /* 0x000fe4000fffe03f */
[----:B------:R-:W-:Y:S02]  /*14430*/  UIADD3 UR33, UR38, 0x36838, URZ ;  /* 0x0003683826217890 */ /* 0x000fe4000fffe03f */
[----:B------:R-:W-:Y:S01]  /*14440*/  UIADD3.X UR5, URZ, UR5, URZ, UP0, !UPT ;  /* 0x000000053f057290 */ /* 0x000fe200087fe43f */
[----:B------:R-:W-:Y:S01]  /*14450*/  UMOV UR6, 0x0 ;  /* 0x0000000000067882 */ /* 0x000fe20000000000 */
[----:B------:R-:W-:-:S10]  /*14460*/  UMOV UR7, 0x14f00000 ;  /* 0x14f0000000077882 */ /* 0x000fd40000000000 */
.L_x_2123:
        /* <DEDUP_REMOVED lines=13> */
.L_x_2124:
        /* <DEDUP_REMOVED lines=15> */
.L_x_2125:
        /* <DEDUP_REMOVED lines=12> */
.L_x_2211:
[----:B------:R-:W-:Y:S05]  /*146f0*/  BSYNC B2 ;  /* 0x0000000000027941 */ /* 0x000fea0003800000 */
.L_x_2126:
        /* <DEDUP_REMOVED lines=9> */
.L_x_2129:
[----:B------:R-:W-:Y:S05]  /*14790*/  BSYNC B2 ;  /* 0x0000000000027941 */ /* 0x000fea0003800000 */
.L_x_2128:
        /* <DEDUP_REMOVED lines=10> */
.L_x_2130:
        /* <DEDUP_REMOVED lines=13> */
.L_x_2131:
        /* <DEDUP_REMOVED lines=13> */
.L_x_2132:
        /* <DEDUP_REMOVED lines=10> */
.L_x_2117:
[----:B------:R-:W-:Y:S05]  /*14a80*/  BSYNC B1 ;  /* 0x0000000000017941 */ /* 0x000fea0003800000 */
.L_x_2116:
        /* <DEDUP_REMOVED lines=9> */
[----:B------:R-:W1:Y:S01]  /*14b20*/  LDC R4, c[0x0][0x43c] ;  /* 0x00010f00ff047b82 */ /* 0x000e620000000800 */
[----:B------:R-:W-:Y:S01]  /*14b30*/  ULDC.64 UR4, c[0x0][0x428] ;  /* 0x00010a0000047ab9 */ /* 0x000fe20000000a00 */
[----:B------:R-:W-:Y:S01]  /*14b40*/  ULDC.64 UR6, c[0x0][0x208] ;  /* 0x0000820000067ab9 */ /* 0x000fe20000000a00 */
[----:B-1----:R-:W-:-:S13]  /*14b50*/  ISETP.NE.AND P0, PT, R4, 0x1, PT ;  /* 0x000000010400780c */ /* 0x002fda0003f05270 */
[----:B------:R-:W1:Y:S02]  /*14b60*/  @P0 LDC.64 R2, c[0x0][0x440] ;  /* 0x00011000ff020b82 */ /* 0x000e640000000a00 */
[----:B-1----:R-:W-:-:S04]  /*14b70*/  @P0 IMAD.HI.U32 R5, R11, R2, RZ ;  /* 0x000000020b050227 */ /* 0x002fc800078e00ff */
        /* <DEDUP_REMOVED lines=13> */
.L_x_2135:
[----:B------:R-:W2:Y:S01]  /*14c50*/  S2R R2, SR_TID.X ;  /* 0x0000000000027919 */ /* 0x000ea20000002100 */
[----:B------:R-:W-:Y:S01]  /*14c60*/  BSSY B2, `(.L_x_2136) ;  /* 0x0000006000027945 */ /* 0x000fe20003800000 */
[----:B--2---:R-:W-:Y:S02]  /*14c70*/  LOP3.LUT R3, R2, 0x7f, RZ, 0xc0, !PT ;  /* 0x0000007f02037812 */ /* 0x004fe400078ec0ff */
[----:B------:R-:W-:Y:S02]  /*14c80*/  SHF.L.U32 R2, R9, 0x1f, RZ ;  /* 0x0000001f09027819 */ /* 0x000fe400000006ff */
[----:B------:R-:W-:Y:S02]  /*14c90*/  ISETP.NE.AND P2, PT, R3, RZ, PT ;  /* 0x000000ff0300720c */ /* 0x000fe40003f45270 */
[----:B------:R-:W2:Y:S02]  /*14ca0*/  SYNCS.PHASECHK.TRANS64.TRYWAIT P0, [UR38+0x36840], R2 ;  /* 0x03684002ff0075a7 */ /* 0x000ea40008000166 */
[----:B--2---:R-:W-:Y:S09]  /*14cb0*/  @!P0 BRA `(.L_x_2137) ;  /* 0x0000002800648947 */ /* 0x004ff20003800000 */
.L_x_2212:
[----:B------:R-:W-:Y:S05]  /*14cc0*/  BSYNC B2 ;  /* 0x0000000000027941 */ /* 0x000fea0003800000 */
.L_x_2136:
[----:B------:R-:W-:Y:S04]  /*14cd0*/  BSSY B2, `(.L_x_2138) ;  /* 0x0000007000027945 */ /* 0x000fe80003800000 */
[----:B------:R-:W-:Y:S05]  /*14ce0*/  @P2 BRA `(.L_x_2139) ;  /* 0x0000000000142947 */ /* 0x000fea0003800000 */
[----:B------:R-:W-:Y:S01]  /*14cf0*/  ISETP.NE.AND P0, PT, R10, RZ, PT ;  /* 0x000000ff0a00720c */ /* 0x000fe20003f05270 */
[----:B--2---:R-:W-:-:S04]  /*14d00*/  IMAD.MOV.U32 R2, RZ, RZ, 0xa800 ;  /* 0x0000a800ff027424 */ /* 0x004fc800078e00ff */
[----:B------:R3:W-:Y:S08]  /*14d10*/  SYNCS.ARRIVE.TRANS64 RZ, [UR38+0x36830], R2 ;  /* 0x03683002ffff79a7 */ /* 0x0007f00008000026 */
[----:B---3--:R-:W-:Y:S05]  /*14d20*/  @!P0 BRA `(.L_x_2139) ;  /* 0x0000000000048947 */ /* 0x008fea0003800000 */
[----:B------:R-:W-:Y:S01]  /*14d30*/  BPT.TRAP 0x1 ;  /* 0x000000040000795c */ /* 0x000fe20000300000 */
.L_x_2139:
[----:B------:R-:W-:Y:S05]  /*14d40*/  BSYNC B2 ;  /* 0x0000000000027941 */ /* 0x000fea0003800000 */
.L_x_2138:
[----:B0-----:R-:W-:Y:S01]  /*14d50*/  IMAD.MOV.U32 R14, RZ, RZ, RZ ;  /* 0x000000ffff0e7224 */ /* 0x001fe200078e00ff */
[----:B------:R-:W-:Y:S01]  /*14d60*/  ULDC.64 UR4, c[0x0][0x198] ;  /* 0x0000660000047ab9 */ /* 0x000fe20000000a00 */
[----:B------:R-:W-:Y:S01]  /*14d70*/  PLOP3.LUT P0, PT, PT, PT, PT, 0x80, 0x0 ;  /* 0x000000000000781c */ /* 0x000fe20003f0f070 */
[----:B------:R-:W-:Y:S01]  /*14d80*/  UIADD3 UR4, UP0, UR4, 0x370, URZ ;  /* 0x0000037004047890 */ /* 0x000fe2000ff1e03f */
[----:B--2---:R-:W-:Y:S01]  /*14d90*/  IMAD R2, R11, 0x70, RZ ;  /* 0x000000700b027824 */ /* 0x004fe200078e02ff */
[----:B------:R-:W-:Y:S01]  /*14da0*/  R2UR UR10, R14 ;  /* 0x000000000e0a72ca */ /* 0x000fe200000e0000 */
[----:B------:R-:W-:Y:S02]  /*14db0*/  UIADD3 UR8, UR38, 0x21400, URZ ;  /* 0x0002140026087890 */ /* 0x000fe4000fffe03f */
[----:B------:R-:W-:Y:S02]  /*14dc0*/  UIADD3 UR9, UR38, 0x36830, URZ ;  /* 0x0003683026097890 */ /* 0x000fe4000fffe03f */
[----:B------:R-:W-:Y:S01]  /*14dd0*/  UIADD3.X UR5, URZ, UR5, URZ, UP0, !UPT ;  /* 0x000000053f057290 */ /* 0x000fe200087fe43f */
[----:B------:R-:W-:Y:S01]  /*14de0*/  UMOV UR6, 0x0 ;  /* 0x0000000000067882 */ /* 0x000fe20000000000 */
[----:B------:R-:W-:-:S10]  /*14df0*/  UMOV UR7, 0x14f00000 ;  /* 0x14f0000000077882 */ /* 0x000fd40000000000 */
.L_x_2140:
        /* <DEDUP_REMOVED lines=8> */
[----:B-1----:R-:W-:Y:S01]  /*14e80*/  IMAD.MOV.U32 R5, RZ, RZ, 0x40 ;  /* 0x00000040ff057424 */ /* 0x002fe200078e00ff */
[----:B------:R-:W-:Y:S01]  /*14e90*/  PLOP3.LUT P0, PT, PT, PT, PT, 0x80, 0x0 ;  /* 0x000000000000781c */ /* 0x000fe20003f0f070 */
[----:B------:R-:W-:Y:S01]  /*14ea0*/  UIADD3 UR8, UR38, 0x24c00, URZ ;  /* 0x00024c0026087890 */ /* 0x000fe2000fffe03f */
[----:B------:R-:W-:Y:S02]  /*14eb0*/  UMOV UR6, 0x0 ;  /* 0x0000000000067882 */ /* 0x000fe40000000000 */
[----:B------:R-:W-:Y:S01]  /*14ec0*/  R2UR UR10, R5 ;  /* 0x00000000050a72ca */ /* 0x000fe200000e0000 */
[----:B------:R-:W-:-:S14]  /*14ed0*/  UMOV UR7, 0x14f00000 ;  /* 0x14f0000000077882 */ /* 0x000fdc0000000000 */
.L_x_2141:
        /* <DEDUP_REMOVED lines=14> */
.L_x_2142:
        /* <DEDUP_REMOVED lines=12> */
.L_x_2213:
[----:B------:R-:W-:Y:S05]  /*15080*/  BSYNC B2 ;  /* 0x0000000000027941 */ /* 0x000fea0003800000 */
.L_x_2143:
        /* <DEDUP_REMOVED lines=9> */
.L_x_2146:
[----:B------:R-:W-:Y:S05]  /*15120*/  BSYNC B2 ;  /* 0x0000000000027941 */ /* 0x000fea0003800000 */
.L_x_2145:
        /* <DEDUP_REMOVED lines=10> */
.L_x_2147:
        /* <DEDUP_REMOVED lines=13> */
.L_x_2148:
        /* <DEDUP_REMOVED lines=13> */
.L_x_2149:
        /* <DEDUP_REMOVED lines=8> */
[----:B------:R-:W-:Y:S01]  /*153f0*/  IMAD.MOV.U32 R17, RZ, RZ, R11 ;  /* 0x000000ffff117224 */ /* 0x000fe200078e000b */
[----:B------:R-:W-:-:S07]  /*15400*/  MOV R16, R4 ;  /* 0x0000000400107202 */ /* 0x000fce0000000f00 */
.L_x_2134:
[----:B------:R-:W-:Y:S05]  /*15410*/  BSYNC B1 ;  /* 0x0000000000017941 */ /* 0x000fea0003800000 */
.L_x_2133:
[----:B------:R-:W-:Y:S02]  /*15420*/  VIADD R0, R0, 0xfffffffe ;  /* 0xfffffffe00007836 */ /* 0x000fe40000000000 */
[----:B------:R-:W-:Y:S01]  /*15430*/  IMAD.MOV.U32 R6, RZ, RZ, R9 ;  /* 0x000000ffff067224 */ /* 0x000fe200078e0009 */
[----:B------:R-:W-:Y:S06]  /*15440*/  @P1 BRA `(.L_x_2150) ;  /* 0xffffffec00281947 */ /* 0x000fec000383ffff */
[----:B------:R-:W-:Y:S05]  /*15450*/  BSYNC B0 ;  /* 0x0000000000007941 */ /* 0x000fea0003800000 */
.L_x_2115:
        /* <DEDUP_REMOVED lines=10> */
[----:B------:R-:W1:Y:S01]  /*15500*/  LDC R7, c[0x0][0x43c] ;  /* 0x00010f00ff077b82 */ /* 0x000e620000000800 */
[----:B------:R-:W-:Y:S01]  /*15510*/  IMAD.MOV.U32 R6, RZ, RZ, R0 ;  /* 0x000000ffff067224 */ /* 0x000fe200078e0000 */
[----:B------:R-:W-:Y:S01]  /*15520*/  ULDC.64 UR4, c[0x0][0x428] ;  /* 0x00010a0000047ab9 */ /* 0x000fe20000000a00 */
[----:B------:R-:W-:Y:S01]  /*15530*/  ULDC.64 UR6, c[0x0][0x208] ;  /* 0x0000820000067ab9 */ /* 0x000fe20000000a00 */
[----:B------:R-:W-:-:S04]  /*15540*/  IMAD R19, R19, UR4, RZ ;  /* 0x0000000413137c24 */ /* 0x000fc8000f8e02ff */
[----:B------:R-:W-:Y:S01]  /*15550*/  IMAD R19, R18, UR5, R19 ;  /* 0x0000000512137c24 */ /* 0x000fe2000f8e0213 */
[----:B-1----:R-:W-:-:S13]  /*15560*/  ISETP.NE.AND P0, PT, R7, 0x1, PT ;  /* 0x000000010700780c */ /* 0x002fda0003f05270 */
[----:B------:R-:W1:Y:S02]  /*15570*/  @P0 LDC.64 R2, c[0x0][0x440] ;  /* 0x00011000ff020b82 */ /* 0x000e640000000a00 */
[----:B-1----:R-:W-:-:S05]  /*15580*/  @P0 IMAD.HI.U32 R2, R0, R2, RZ ;  /* 0x0000000200020227 */ /* 0x002fca00078e00ff */
[----:B------:R-:W-:-:S04]  /*15590*/  @P0 SHF.R.U32.HI R6, RZ, R3, R2 ;  /* 0x00000003ff060219 */ /* 0x000fc80000011602 */
[----:B------:R-:W-:Y:S02]  /*155a0*/  SHF.R.S32.HI R3, RZ, 0x1f, R6 ;  /* 0x0000001fff037819 */ /* 0x000fe40000011406 */
[----:B------:R-:W-:-:S05]  /*155b0*/  MOV R2, R6 ;  /* 0x0000000600027202 */ /* 0x000fca0000000f00 */
        /* <DEDUP_REMOVED lines=8> */
.L_x_2152:
[----:B------:R-:W2:Y:S01]  /*15640*/  S2R R2, SR_TID.X ;  /* 0x0000000000027919 */ /* 0x000ea20000002100 */
[----:B------:R-:W-:Y:S01]  /*15650*/  BSSY B1, `(.L_x_2153) ;  /* 0x0000006000017945 */ /* 0x000fe20003800000 */
[----:B--2---:R-:W-:Y:S02]  /*15660*/  LOP3.LUT R3, R2, 0x7f, RZ, 0xc0, !PT ;  /* 0x0000007f02037812 */ /* 0x004fe400078ec0ff */
[----:B------:R-:W-:Y:S02]  /*15670*/  SHF.L.U32 R2, R9, 0x1f, RZ ;  /* 0x0000001f09027819 */ /* 0x000fe400000006ff */
[----:B------:R-:W-:Y:S02]  /*15680*/  ISETP.NE.AND P1, PT, R3, RZ, PT ;  /* 0x000000ff0300720c */ /* 0x000fe40003f25270 */
[----:B------:R-:W2:Y:S02]  /*15690*/  SYNCS.PHASECHK.TRANS64.TRYWAIT P0, [UR38+0x36848], R2 ;  /* 0x03684802ff0075a7 */ /* 0x000ea40008000166 */
[----:B--2---:R-:W-:Y:S09]  /*156a0*/  @!P0 BRA `(.L_x_2154) ;  /* 0x0000002000188947 */ /* 0x004ff20003800000 */
.L_x_2214:
[----:B------:R-:W-:Y:S05]  /*156b0*/  BSYNC B1 ;  /* 0x0000000000017941 */ /* 0x000fea0003800000 */
.L_x_2153:
[----:B------:R-:W-:Y:S04]  /*156c0*/  BSSY B1, `(.L_x_2155) ;  /* 0x0000007000017945 */ /* 0x000fe80003800000 */
[----:B------:R-:W-:Y:S05]  /*156d0*/  @P1 BRA `(.L_x_2156) ;  /* 0x0000000000141947 */ /* 0x000fea0003800000 */
[----:B------:R-:W-:Y:S01]  /*156e0*/  ISETP.NE.AND P0, PT, R10, RZ, PT ;  /* 0x000000ff0a00720c */ /* 0x000fe20003f05270 */
[----:B--2---:R-:W-:-:S04]  /*156f0*/  IMAD.MOV.U32 R3, RZ, RZ, 0xa800 ;  /* 0x0000a800ff037424 */ /* 0x004fc800078e00ff */
[----:B------:R3:W-:Y:S08]  /*15700*/  SYNCS.ARRIVE.TRANS64 RZ, [UR38+0x36838], R3 ;  /* 0x03683803ffff79a7 */ /* 0x0007f00008000026 */
[----:B---3--:R-:W-:Y:S05]  /*15710*/  @!P0 BRA `(.L_x_2156) ;  /* 0x0000000000048947 */ /* 0x008fea0003800000 */
[----:B------:R-:W-:Y:S01]  /*15720*/  BPT.TRAP 0x1 ;  /* 0x000000040000795c */ /* 0x000fe20000300000 */
.L_x_2156:
[----:B------:R-:W-:Y:S05]  /*15730*/  BSYNC B1 ;  /* 0x0000000000017941 */ /* 0x000fea0003800000 */
.L_x_2155:
[----:B------:R-:W-:Y:S01]  /*15740*/  IMAD.MOV.U32 R7, RZ, RZ, RZ ;  /* 0x000000ffff077224 */ /* 0x000fe200078e00ff */
        /* <DEDUP_REMOVED lines=10> */
.L_x_2157:
[----:B------:R-:W-:-:S13]  /*157f0*/  @P0 ELECT P2, URZ, PT ;  /* 0x00000000003f082f */ /* 0x000fda0003840000 */
[----:B-----5:R-:W-:Y:S01]  /*15800*/  @P2 R2UR UR13, R4 ;  /* 0x00000000040d22ca */ /* 0x020fe200000e0000 */
[----:B------:R-:W-:Y:S01]  /*15810*/  UMOV UR12, UR36 ;  /* 0x00000024000c7c82 */ /* 0x000fe20008000000 */
[----:B------:R-:W-:Y:S02]  /*15820*/  @P2 R2UR UR11, R3 ;  /* 0x00000000030b22ca */ /* 0x000fe400000e0000 */
[----:B------:R-:W-:Y:S02]  /*15830*/  @P2 PLOP3.LUT P0, PT, P2, PT, PT, 0x8, 0x0 ;  /* 0x000000000000281c */ /* 0x000fe4000170e170 */
[----:B------:R-:W-:-:S09]  /*15840*/  PLOP3.LUT P2, PT, PT, PT, PT, 0x8, 0x0 ;  /* 0x000000000000781c */ /* 0x000fd20003f4e170 */
[----:B------:R2:W-:Y:S02]  /*15850*/  UTMALDG.4D [UR8], [UR4], desc[UR6] ;  /* 0x00000608040075b4 */ /* 0x0005e40008019000 */
[----:B--2---:R-:W-:Y:S05]  /*15860*/  @P0 BRA.U.ANY `(.L_x_2157) ;  /* 0xfffffffd00e00947 */ /* 0x004fea000393ffff */
[----:B------:R-:W-:Y:S01]  /*15870*/  MOV R6, 0x40 ;  /* 0x0000004000067802 */ /* 0x000fe20000000f00 */
[----:B------:R-:W-:Y:S01]  /*15880*/  UIADD3 UR8, UR38, 0x2f400, URZ ;  /* 0x0002f40026087890 */ /* 0x000fe2000fffe03f */
[----:B------:R-:W-:Y:S01]  /*15890*/  PLOP3.LUT P0, PT, PT, PT, PT, 0x80, 0x0 ;  /* 0x000000000000781c */ /* 0x000fe20003f0f070 */
[----:B------:R-:W-:Y:S01]  /*158a0*/  UMOV UR6, 0x0 ;  /* 0x0000000000067882 */ /* 0x000fe20000000000 */
[----:B------:R-:W-:Y:S01]  /*158b0*/  R2UR UR10, R6 ;  /* 0x00000000060a72ca */ /* 0x000fe200000e0000 */
[----:B------:R-:W-:-:S14]  /*158c0*/  UMOV UR7, 0x14f00000 ;  /* 0x14f0000000077882 */ /* 0x000fdc0000000000 */
.L_x_2158:
        /* <DEDUP_REMOVED lines=8> */
[----:B-1----:R-:W-:Y:S01]  /*15950*/  IMAD.MOV.U32 R5, RZ, RZ, 0x80 ;  /* 0x00000080ff057424 */ /* 0x002fe200078e00ff */
[----:B------:R-:W-:Y:S01]  /*15960*/  PLOP3.LUT P0, PT, PT, PT, PT, 0x80, 0x0 ;  /* 0x000000000000781c */ /* 0x000fe20003f0f070 */
[----:B------:R-:W-:Y:S01]  /*15970*/  UIADD3 UR8, UR38, 0x32c00, URZ ;  /* 0x00032c0026087890 */ /* 0x000fe2000fffe03f */
[----:B------:R-:W-:Y:S02]  /*15980*/  UMOV UR6, 0x0 ;  /* 0x0000000000067882 */ /* 0x000fe40000000000 */
[----:B------:R-:W-:Y:S01]  /*15990*/  R2UR UR10, R5 ;  /* 0x00000000050a72ca */ /* 0x000fe200000e0000 */
[----:B------:R-:W-:-:S14]  /*159a0*/  UMOV UR7, 0x14f00000 ;  /* 0x14f0000000077882 */ /* 0x000fdc0000000000 */
.L_x_2159:
        /* <DEDUP_REMOVED lines=8> */
[----:B------:R-:W1:Y:S01]  /*15a30*/  SYNCS.PHASECHK.TRANS64.TRYWAIT P0, [UR38+0x36860], R2 ;  /* 0x03686002ff0075a7 */ /* 0x000e620008000166 */
[----:B------:R-:W-:Y:S04]  /*15a40*/  BSSY B1, `(.L_x_2160) ;  /* 0x0000002000017945 */ /* 0x000fe80003800000 */
[----:B-1----:R-:W-:Y:S05]  /*15a50*/  @!P0 BRA `(.L_x_2161) ;  /* 0x0000001c00448947 */ /* 0x002fea0003800000 */
.L_x_2215:
[----:B------:R-:W-:Y:S05]  /*15a60*/  BSYNC B1 ;  /* 0x0000000000017941 */ /* 0x000fea0003800000 */
.L_x_2160:
[----:B------:R-:W-:Y:S01]  /*15a70*/  BSSY B1, `(.L_x_2162) ;  /* 0x0000009000017945 */ /* 0x000fe20003800000 */
[----:B-1----:R-:W-:Y:S02]  /*15a80*/  IMAD.MOV.U32 R2, RZ, RZ, 0x0 ;  /* 0x00000000ff027424 */ /* 0x002fe400078e00ff */
[----:B------:R-:W-:Y:S01]  /*15a90*/  IMAD.MOV.U32 R3, RZ, RZ, 0x14f00000 ;  /* 0x14f00000ff037424 */ /* 0x000fe200078e00ff */
[----:B------:R-:W-:Y:S06]  /*15aa0*/  @P1 BRA `(.L_x_2163) ;  /* 0x0000000000141947 */ /* 0x000fec0003800000 */
[----:B------:R-:W-:Y:S01]  /*15ab0*/  ISETP.NE.AND P0, PT, R10, RZ, PT ;  /* 0x000000ff0a00720c */ /* 0x000fe20003f05270 */
[----:B------:R-:W-:-:S04]  /*15ac0*/  IMAD.MOV.U32 R11, RZ, RZ, 0xa800 ;  /* 0x0000a800ff0b7424 */ /* 0x000fc800078e00ff */
[----:B------:R1:W-:Y:S08]  /*15ad0*/  SYNCS.ARRIVE.TRANS64 RZ, [UR38+0x36850], R11 ;  /* 0x0368500bffff79a7 */ /* 0x0003f00008000026 */
[----:B-1----:R-:W-:Y:S05]  /*15ae0*/  @!P0 BRA `(.L_x_2163) ;  /* 0x0000000000048947 */ /* 0x002fea0003800000 */
[----:B------:R-:W-:Y:S01]  /*15af0*/  BPT.TRAP 0x1 ;  /* 0x000000040000795c */ /* 0x000fe20000300000 */
.L_x_2163:
[----:B------:R-:W-:Y:S05]  /*15b00*/  BSYNC B1 ;  /* 0x0000000000017941 */ /* 0x000fea0003800000 */
.L_x_2162:
        /* <DEDUP_REMOVED lines=10> */
.L_x_2164:
        /* <DEDUP_REMOVED lines=13> */
.L_x_2165:
        /* <DEDUP_REMOVED lines=13> */
.L_x_2166:
        /* <DEDUP_REMOVED lines=8> */
[----:B------:R-:W-:Y:S01]  /*15dd0*/  MOV R17, R0 ;  /* 0x0000000000117202 */ /* 0x000fe20000000f00 */
[----:B------:R-:W-:-:S07]  /*15de0*/  IMAD.MOV.U32 R16, RZ, RZ, R4 ;  /* 0x000000ffff107224 */ /* 0x000fce00078e0004 */
.L_x_2151:
[----:B------:R-:W-:Y:S05]  /*15df0*/  BSYNC B0 ;  /* 0x0000000000007941 */ /* 0x000fea0003800000 */
.L_x_2114:
        /* <DEDUP_REMOVED lines=12> */
.L_x_2216:
[----:B------:R-:W-:Y:S05]  /*15ec0*/  BSYNC B1 ;  /* 0x0000000000017941 */ /* 0x000fea0003800000 */
.L_x_2169:
        /* <DEDUP_REMOVED lines=8> */
.L_x_2172:
[----:B------:R-:W-:Y:S05]  /*15f50*/  BSYNC B1 ;  /* 0x0000000000017941 */ /* 0x000fea0003800000 */
.L_x_2171:
        /* <DEDUP_REMOVED lines=13> */
.L_x_2173:
        /* <DEDUP_REMOVED lines=13> */
.L_x_2174:
        /* <DEDUP_REMOVED lines=13> */
.L_x_2175:
        /* <DEDUP_REMOVED lines=8> */
.L_x_2168:
[----:B------:R-:W-:Y:S05]  /*16250*/  BSYNC B0 ;  /* 0x0000000000007941 */ /* 0x000fea0003800000 */
.L_x_2167:
[----:B-1----:R-:W-:Y:S02]  /*16260*/  VIADD R0, R8, 0x1 ;  /* 0x0000000108007836 */ /* 0x002fe40000000000 */
[----:B------:R-:W-:-:S03]  /*16270*/  IMAD.MOV.U32 R3, RZ, RZ, RZ ;  /* 0x000000ffff037224 */ /* 0x000fc600078e00ff */
[----:B------:R-:W-:-:S04]  /*16280*/  ISETP.NE.AND P0, PT, R0, 0x2, PT ;  /* 0x000000020000780c */ /* 0x000fc80003f05270 */
[----:B------:R-:W-:Y:S02]  /*16290*/  SEL R2, RZ, 0x1, P0 ;  /* 0x00000001ff027807 */ /* 0x000fe40000000000 */
[----:B------:R-:W-:Y:S02]  /*162a0*/  SEL R0, R0, RZ, P0 ;  /* 0x000000ff00007207 */ /* 0x000fe40000000000 */
[----:B------:R-:W-:-:S07]  /*162b0*/  LOP3.LUT R9, R9, R2, RZ, 0x3c, !PT ;  /* 0x0000000209097212 */ /* 0x000fce00078e3cff */
.L_x_2098:
[----:B------:R-:W1:Y:S01]  /*162c0*/  S2R R5, SR_CgaCtaId ;  /* 0x0000000000057919 */ /* 0x000e620000008800 */
[----:B------:R-:W-:Y:S02]  /*162d0*/  MOV R2, 0x400 ;  /* 0x0000040000027802 */ /* 0x000fe40000000f00 */
[----:B------:R-:W-:Y:S02]  /*162e0*/  SHF.L.U32 R3, R3, 0x1f, RZ ;  /* 0x0000001f03037819 */ /* 0x000fe400000006ff */
[----:B-1----:R-:W-:-:S04]  /*162f0*/  LEA R2, R5, R2, 0x18 ;  /* 0x0000000205027211 */ /* 0x002fc800078ec0ff */
[----:B------:R-:W1:Y:S02]  /*16300*/  SYNCS.PHASECHK.TRANS64.TRYWAIT P0, [R2+URZ+0x36820], R3 ;  /* 0x03682003020075a7 */ /* 0x000e64000800017f */
[----:B-1----:R-:W-:Y:S05]  /*16310*/  @!P0 BRA `(.L_x_2176) ;  /* 0x0000001400408947 */ /* 0x002fea0003800000 */
.L_x_2217:
[----:B------:R-:W-:-:S03]  /*16320*/  UMOV UR4, 0xffffffff ;  /* 0xffffffff00047882 */ /* 0x000fc60000000000 */
[----:B------:R-:W-:Y:S05]  /*16330*/  BRA.DIV UR4, `(.L_x_2177) ;  /* 0x00000016044c7947 */ /* 0x000fea000b800000 */
[----:B-1----:R-:W1:Y:S02]  /*16340*/  S2R R3, SR_TID.X ;  /* 0x0000000000037919 */ /* 0x002e640000002100 */
[----:B-1----:R-:W-:-:S04]  /*16350*/  SHF.R.U32.HI R3, RZ, 0x5, R3 ;  /* 0x00000005ff037819 */ /* 0x002fc80000011603 */
[----:B------:R-:W-:-:S05]  /*16360*/  LOP3.LUT R3, R3, 0x3, RZ, 0xc0, !PT ;  /* 0x0000000303037812 */ /* 0x000fca00078ec0ff */
[----:B0-----:R0:W1:Y:S02]  /*16370*/  SHFL.IDX PT, R14, R3, RZ, 0x1f ;  /* 0x00001fff030e7589 */ /* 0x00106400000e0000 */
.L_x_2220:
[----:B-1----:R-:W-:-:S13]  /*16380*/  ISETP.NE.AND P0, PT, R14, RZ, PT ;  /* 0x000000ff0e00720c */ /* 0x002fda0003f05270 */
[----:B------:R-:W-:Y:S05]  /*16390*/  @P0 BRA `(.L_x_2060) ;  /* 0x0000000000900947 */ /* 0x000fea0003800000 */
[----:B------:R-:W-:-:S03]  /*163a0*/  UMOV UR4, 0xffffffff ;  /* 0xffffffff00047882 */ /* 0x000fc60000000000 */
[----:B------:R-:W-:Y:S05]  /*163b0*/  BRA.DIV UR4, `(.L_x_2178) ;  /* 0x0000001604607947 */ /* 0x000fea000b800000 */
[----:B------:R-:W-:-:S13]  /*163c0*/  ELECT P6, URZ, PT ;  /* 0x00000000003f782f */ /* 0x000fda00038c0000 */
.L_x_2223:
[----:B------:R-:W-:Y:S05]  /*163d0*/  @!P6 BRA `(.L_x_2060) ;  /* 0x000000000080e947 */ /* 0x000fea0003800000 */
[----:B0-----:R-:W2:Y:S02]  /*163e0*/  LDL R3, [R1+0xc] ;  /* 0x00000c0001037983 */ /* 0x001ea40000100800 */
[----:B--2---:R-:W-:-:S13]  /*163f0*/  R2UR UR4, R3 ;  /* 0x00000000030472ca */ /* 0x004fda00000e0000 */
[----:B------:R-:W-:-:S06]  /*16400*/  ULOP3.LUT UR4, UR4, 0x2, URZ, 0xfc, !UPT ;  /* 0x0000000204047892 */ /* 0x000fcc000f8efc3f */
[----:B------:R-:W-:-:S04]  /*16410*/  MOV R3, UR4 ;  /* 0x0000000400037c02 */ /* 0x000fc80008000f00 */
[----:B------:R-:W-:-:S13]  /*16420*/  ISETP.NE.AND P2, PT, R3, 0x3, PT ;  /* 0x000000030300780c */ /* 0x000fda0003f45270 */
[----:B------:R-:W-:Y:S05]  /*16430*/  @!P2 BRA `(.L_x_2179) ;  /* 0x000000000004a947 */ /* 0x000fea0003800000 */
[----:B------:R-:W-:Y:S01]  /*16440*/  BPT.TRAP 0x1 ;  /* 0x000000040000795c */ /* 0x000fe20000300000 */
.L_x_2179:
        /* <DEDUP_REMOVED lines=12> */
.L_x_2224:
[----:B------:R-:W1:Y:S02]  /*16510*/  SYNCS.PHASECHK.TRANS64.TRYWAIT P0, [R3+URZ], R4 ;  /* 0x00000004030075a7 */ /* 0x000e64000800017f */
[----:B-1----:R-:W-:Y:S05]  /*16520*/  @!P0 BRA `(.L_x_2181) ;  /* 0x0000001400388947 */ /* 0x002fea0003800000 */
.L_x_2225:
[----:B------:R-:W-:Y:S05]  /*16530*/  @!P2 BRA `(.L_x_2182) ;  /* 0x000000000004a947 */ /* 0x000fea0003800000 */
[----:B------:R-:W-:Y:S01]  /*16540*/  BPT.TRAP 0x1 ;  /* 0x000000040000795c */ /* 0x000fe20000300000 */
.L_x_2182:
[----:B-1----:R-:W-:-:S05]  /*16550*/  IADD3 R3, R2, 0x36860, RZ ;  /* 0x0003686002037810 */ /* 0x002fca0007ffe0ff */
[----:B------:R-:W-:-:S04]  /*16560*/  IMAD R0, R0, 0x8, R3 ;  /* 0x0000000800007824 */ /* 0x000fc800078e0203 */
[----:B------:R-:W1:Y:S02]  /*16570*/  SYNCS.PHASECHK.TRANS64.TRYWAIT P0, [R0+URZ], R5 ;  /* 0x00000005000075a7 */ /* 0x000e64000800017f */
[----:B-1----:R-:W-:Y:S05]  /*16580*/  @!P0 BRA `(.L_x_2183) ;  /* 0x0000001400348947 */ /* 0x002fea0003800000 */
.L_x_2226:
[----:B------:R-:W-:-:S07]  /*16590*/  IMAD R3, R8, 0x8, R3 ;  /* 0x0000000808037824 */ /* 0x000fce00078e0203 */
.L_x_2184:
[----:B--2---:R2:W3:Y:S02]  /*165a0*/  SYNCS.PHASECHK.TRANS64.TRYWAIT P0, [R3+URZ], R4 ;  /* 0x00000004030075a7 */ /* 0x0044e4000800017f */
[----:B---3--:R-:W-:Y:S05]  /*165b0*/  @!P0 NANOSLEEP.SYNCS 0x989680 ;  /* 0x009896800000895d */ /* 0x008fea0003900000 */
[----:B------:R-:W3:Y:S02]  /*165c0*/  @!P0 SYNCS.PHASECHK.TRANS64 P0, [R3+URZ], R4 ;  /* 0x00000004030085a7 */ /* 0x000ee4000800007f */
[----:B---3--:R-:W-:Y:S05]  /*165d0*/  @!P0 BRA `(.L_x_2184) ;  /* 0xfffffffc00f08947 */ /* 0x008fea000383ffff */
.L_x_2060:
[----:B------:R-:W-:Y:S05]  /*165e0*/  BSYNC B6 ;  /* 0x0000000000067941 */ /* 0x000fea0003800000 */
.L_x_2057:
[----:B------:R-:W-:Y:S05]  /*165f0*/  EXIT ;  /* 0x000000000000794d */ /* 0x000fea0003800000 */
.L_x_2064:
[----:B------:R-:W-:-:S13]  /*16600*/  R2UR UR4, R16 ;  /* 0x00000000100472ca */ /* 0x000fda00000e0000 */
[----:B0-----:R-:W-:-:S04]  /*16610*/  IMAD.U32 R3, RZ, RZ, UR4 ;  /* 0x00000004ff037e24 */ /* 0x001fc8000f8e00ff */
[----:B------:R0:W1:Y:S03]  /*16620*/  SYNCS.PHASECHK.TRANS64.TRYWAIT P0, [R3+URZ+0x36800], R0 ;  /* 0x03680000030075a7 */ /* 0x000066000800017f */
[----:B-1----:R-:W-:Y:S05]  /*16630*/  @!P0 NANOSLEEP.SYNCS 0x989680 ;  /* 0x009896800000895d */ /* 0x002fea0003900000 */
[----:B------:R-:W1:Y:S02]  /*16640*/  @!P0 SYNCS.PHASECHK.TRANS64 P0, [R3+URZ+0x36800], R0 ;  /* 0x03680000030085a7 */ /* 0x000e64000800007f */
[----:B-1----:R-:W-:Y:S05]  /*16650*/  @!P0 BRA `(.L_x_2064) ;  /* 0xfffffffc00e88947 */ /* 0x002fea000383ffff */
[----:B------:R-:W-:Y:S05]  /*16660*/  BRA `(.L_x_2185) ;  /* 0xfffffeac00d47947 */ /* 0x000fea000383ffff */
.L_x_2068:
[----:B------:R-:W-:-:S13]  /*16670*/  R2UR UR4, R16 ;  /* 0x00000000100472ca */ /* 0x000fda00000e0000 */
[----:B0-----:R-:W-:-:S04]  /*16680*/  IMAD.U32 R3, RZ, RZ, UR4 ;  /* 0x00000004ff037e24 */ /* 0x001fc8000f8e00ff */
[----:B------:R0:W2:Y:S03]  /*16690*/  SYNCS.PHASECHK.TRANS64.TRYWAIT P2, [R3+URZ+0x36830], R0 ;  /* 0x03683000030075a7 */ /* 0x0000a6000804017f */
[----:B--2---:R-:W-:Y:S05]  /*166a0*/  @!P2 NANOSLEEP.SYNCS 0x989680 ;  /* 0x009896800000a95d */ /* 0x004fea0003900000 */
[----:B------:R-:W2:Y:S02]  /*166b0*/  @!P2 SYNCS.PHASECHK.TRANS64 P2, [R3+URZ+0x36830], R0 ;  /* 0x036830000300a5a7 */ /* 0x000ea4000804007f */
[----:B--2---:R-:W-:Y:S05]  /*166c0*/  @!P2 BRA `(.L_x_2068) ;  /* 0xfffffffc00e8a947 */ /* 0x004fea000383ffff */
[----:B------:R-:W-:Y:S05]  /*166d0*/  BRA `(.L_x_2067) ;  /* 0xfffffeb000087947 */ /* 0x000fea000383ffff */
.L_x_2073:
[----:B-1----:R-:W-:-:S04]  /*166e0*/  MOV R11, UR61 ;  /* 0x0000003d000b7c02 */ /* 0x002fc80008000f00 */
[----:B------:R1:W2:Y:S03]  /*166f0*/  SYNCS.PHASECHK.TRANS64.TRYWAIT P3, [R11+URZ+0x36830], R6 ;  /* 0x036830060b0075a7 */ /* 0x0002a6000806017f */
[----:B--2---:R-:W-:Y:S05]  /*16700*/  @!P3 NANOSLEEP.SYNCS 0x989680 ;  /* 0x009896800000b95d */ /* 0x004fea0003900000 */
[----:B------:R-:W2:Y:S02]  /*16710*/  @!P3 SYNCS.PHASECHK.TRANS64 P3, [R11+URZ+0x36830], R6 ;  /* 0x036830060b00b5a7 */ /* 0x000ea4000806007f */
[----:B--2---:R-:W-:Y:S05]  /*16720*/  @!P3 BRA `(.L_x_2073) ;  /* 0xfffffffc00ecb947 */ /* 0x004fea000383ffff */
[----:B------:R-:W-:Y:S05]  /*16730*/  BRA `(.L_x_2072) ;  /* 0xfffffef8008c7947 */ /* 0x000fea000383ffff */
.L_x_2077:
[----:B-1----:R-:W-:-:S04]  /*16740*/  IMAD.U32 R11, RZ, RZ, UR11 ;  /* 0x0000000bff0b7e24 */ /* 0x002fc8000f8e00ff */
[----:B------:R1:W2:Y:S03]  /*16750*/  SYNCS.PHASECHK.TRANS64.TRYWAIT P3, [R11+URZ+0x36850], R0 ;  /* 0x036850000b0075a7 */ /* 0x0002a6000806017f */
[----:B--2---:R-:W-:Y:S05]  /*16760*/  @!P3 NANOSLEEP.SYNCS 0x989680 ;  /* 0x009896800000b95d */ /* 0x004fea0003900000 */
[----:B------:R-:W2:Y:S02]  /*16770*/  @!P3 SYNCS.PHASECHK.TRANS64 P3, [R11+URZ+0x36850], R0 ;  /* 0x036850000b00b5a7 */ /* 0x000ea4000806007f */
[----:B--2---:R-:W-:Y:S05]  /*16780*/  @!P3 BRA `(.L_x_2077) ;  /* 0xfffffffc00ecb947 */ /* 0x004fea000383ffff */
[----:B------:R-:W-:Y:S05]  /*16790*/  BRA `(.L_x_2076) ;  /* 0xffffff20002c7947 */ /* 0x000fea000383ffff */
.L_x_2083:
[----:B------:R-:W-:-:S13]  /*167a0*/  R2UR UR7, R15 ;  /* 0x000000000f0772ca */ /* 0x000fda00000e0000 */
[----:B-1----:R-:W-:-:S04]  /*167b0*/  IMAD.U32 R11, RZ, RZ, UR7 ;  /* 0x00000007ff0b7e24 */ /* 0x002fc8000f8e00ff */
[----:B------:R1:W2:Y:S03]  /*167c0*/  SYNCS.PHASECHK.TRANS64.TRYWAIT P2, [R11+URZ+0x36830], R6 ;  /* 0x036830060b0075a7 */ /* 0x0002a6000804017f */
[----:B--2---:R-:W-:Y:S05]  /*167d0*/  @!P2 NANOSLEEP.SYNCS 0x989680 ;  /* 0x009896800000a95d */ /* 0x004fea0003900000 */
[----:B------:R-:W2:Y:S02]  /*167e0*/  @!P2 SYNCS.PHASECHK.TRANS64 P2, [R11+URZ+0x36830], R6 ;  /* 0x036830060b00a5a7 */ /* 0x000ea4000804007f */
[----:B--2---:R-:W-:Y:S05]  /*167f0*/  @!P2 BRA `(.L_x_2083) ;  /* 0xfffffffc00e8a947 */ /* 0x004fea000383ffff */
[----:B------:R-:W-:Y:S05]  /*16800*/  BRA `(.L_x_2082) ;  /* 0xffffff4400987947 */ /* 0x000fea000383ffff */
.L_x_2087:
[----:B-1----:R-:W-:-:S04]  /*16810*/  IMAD.U32 R11, RZ, RZ, UR11 ;  /* 0x0000000bff0b7e24 */ /* 0x002fc8000f8e00ff */
[----:B------:R1:W2:Y:S03]  /*16820*/  SYNCS.PHASECHK.TRANS64.TRYWAIT P2, [R11+URZ+0x36850], R0 ;  /* 0x036850000b0075a7 */ /* 0x0002a6000804017f */
[----:B--2---:R-:W-:Y:S05]  /*16830*/  @!P2 NANOSLEEP.SYNCS 0x989680 ;  /* 0x009896800000a95d */ /* 0x004fea0003900000 */
[----:B------:R-:W2:Y:S02]  /*16840*/  @!P2 SYNCS.PHASECHK.TRANS64 P2, [R11+URZ+0x36850], R0 ;  /* 0x036850000b00a5a7 */ /* 0x000ea4000804007f */
[----:B--2---:R-:W-:Y:S05]  /*16850*/  @!P2 BRA `(.L_x_2087) ;  /* 0xfffffffc00eca947 */ /* 0x004fea000383ffff */
[----:B------:R-:W-:Y:S05]  /*16860*/  BRA `(.L_x_2086) ;  /* 0xffffff6c00587947 */ /* 0x000fea000383ffff */
.L_x_2092:
[----:B-1----:R-:W-:-:S04]  /*16870*/  IMAD.U32 R3, RZ, RZ, UR5 ;  /* 0x00000005ff037e24 */ /* 0x002fc8000f8e00ff */
[----:B------:R1:W2:Y:S03]  /*16880*/  SYNCS.PHASECHK.TRANS64.TRYWAIT P0, [R3+URZ+0x36850], R0 ;  /* 0x03685000030075a7 */ /* 0x0002a6000800017f */
[----:B--2---:R-:W-:Y:S05]  /*16890*/  @!P0 NANOSLEEP.SYNCS 0x989680 ;  /* 0x009896800000895d */ /* 0x004fea0003900000 */
[----:B------:R-:W2:Y:S02]  /*168a0*/  @!P0 SYNCS.PHASECHK.TRANS64 P0, [R3+URZ+0x36850], R0 ;  /* 0x03685000030085a7 */ /* 0x000ea4000800007f */
[----:B--2---:R-:W-:Y:S05]  /*168b0*/  @!P0 BRA `(.L_x_2092) ;  /* 0xfffffffc00ec8947 */ /* 0x004fea000383ffff */
[----:B------:R-:W-:Y:S05]  /*168c0*/  BRA `(.L_x_2091) ;  /* 0xffffff8c00e87947 */ /* 0x000fea000383ffff */
.L_x_2103:
[----:B------:R-:W-:Y:S01]  /*168d0*/  MOV R13, R0 ;  /* 0x00000000000d7202 */ /* 0x000fe20000000f00 */
[----:B------:R-:W-:Y:S02]  /*168e0*/  IMAD.MOV.U32 R12, RZ, RZ, RZ ;  /* 0x000000ffff0c7224 */ /* 0x000fe400078e00ff */
[----:B------:R-:W-:Y:S02]  /*168f0*/  IMAD.MOV.U32 R11, RZ, RZ, 0x1f ;  /* 0x0000001fff0b7424 */ /* 0x000fe400078e00ff */
[----:B------:R-:W-:-:S07]  /*16900*/  IMAD.MOV.U32 R15, RZ, RZ, -0x1 ;  /* 0xffffffffff0f7424 */ /* 0x000fce00078e00ff */
[----:B------:R-:W-:Y:S05]  /*16910*/  WARPSYNC.COLLECTIVE R15, `(.L_x_2186) ;  /* 0x000000000f087348 */ /* 0x000fea0003c00000 */
[----:B------:R0:W1:Y:S02]  /*16920*/  SHFL.IDX P6, R14, R13, R12, R11 ;  /* 0x0000000c0d0e7389 */ /* 0x00006400000c000b */
[----:B01----:R-:W-:Y:S01]  /*16930*/  ENDCOLLECTIVE ;  /* 0x000000000000791b */ /* 0x003fe20003800000 */
.L_x_2186:
[----:B------:R-:W-:Y:S05]  /*16940*/  BRA `(.L_x_2187) ;  /* 0xffffffc400507947 */ /* 0x000fea000383ffff */
.L_x_2105:
[----:B------:R-:W-:Y:S01]  /*16950*/  BSSY B0, `(.L_x_2188) ;  /* 0x0000006000007945 */ /* 0x000fe20003800000 */
[----:B------:R-:W-:-:S07]  /*16960*/  IMAD.MOV.U32 R15, RZ, RZ, -0x1 ;  /* 0xffffffffff0f7424 */ /* 0x000fce00078e00ff */
[----:B0-----:R-:W-:Y:S05]  /*16970*/  WARPSYNC.COLLECTIVE R15, `(.L_x_2189) ;  /* 0x000000000f0c7348 */ /* 0x001fea0003c00000 */
[----:B------:R-:W-:Y:S02]  /*16980*/  ELECT P6, UR62, PT ;  /* 0x00000000003e782f */ /* 0x000fe400038c0000 */
[----:B------:R-:W-:Y:S01]  /*16990*/  MOV R14, UR62 ;  /* 0x0000003e000e7c02 */ /* 0x000fe20008000f00 */
[----:B0-----:R-:W-:Y:S10]  /*169a0*/  ENDCOLLECTIVE ;  /* 0x000000000000791b */ /* 0x001ff40003800000 */
.L_x_2189:
[----:B------:R-:W-:Y:S05]  /*169b0*/  BSYNC B0 ;  /* 0x0000000000007941 */ /* 0x000fea0003800000 */
.L_x_2188:
[----:B------:R-:W-:Y:S05]  /*169c0*/  BRA `(.L_x_2190) ;  /* 0xffffffc400507947 */ /* 0x000fea000383ffff */
.L_x_2107:
[----:B0-----:R-:W-:-:S04]  /*169d0*/  MOV R3, UR38 ;  /* 0x0000002600037c02 */ /* 0x001fc80008000f00 */
[----:B------:R0:W1:Y:S03]  /*169e0*/  SYNCS.PHASECHK.TRANS64.TRYWAIT P0, [R3+URZ+0x36840], R0 ;  /* 0x03684000030075a7 */ /* 0x000066000800017f */
[----:B-1----:R-:W-:Y:S05]  /*169f0*/  @!P0 NANOSLEEP.SYNCS 0x989680 ;  /* 0x009896800000895d */ /* 0x002fea0003900000 */
[----:B------:R-:W1:Y:S02]  /*16a00*/  @!P0 SYNCS.PHASECHK.TRANS64 P0, [R3+URZ+0x36840], R0 ;  /* 0x03684000030085a7 */ /* 0x000e64000800007f */
[----:B-1----:R-:W-:Y:S05]  /*16a10*/  @!P0 BRA `(.L_x_2107) ;  /* 0xfffffffc00ec8947 */ /* 0x002fea000383ffff */
[----:B------:R-:W-:Y:S05]  /*16a20*/  BRA `(.L_x_2191) ;  /* 0xffffffc400ac7947 */ /* 0x000fea000383ffff */
.L_x_2110:
[----:B------:R-:W-:Y:S01]  /*16a30*/  IMAD R8, R11, 0x80, R8 ;  /* 0x000000800b087824 */ /* 0x000fe200078e0208 */
[----:B------:R-:W-:Y:S01]  /*16a40*/  MOV R15, 0xffffffff ;  /* 0xffffffff000f7802 */ /* 0x000fe20000000f00 */
[----:B------:R-:W-:Y:S02]  /*16a50*/  IMAD.MOV.U32 R13, RZ, RZ, R7 ;  /* 0x000000ffff0d7224 */ /* 0x000fe400078e0007 */
[----:B------:R-:W-:Y:S01]  /*16a60*/  IMAD.MOV.U32 R12, RZ, RZ, RZ ;  /* 0x000000ffff0c7224 */ /* 0x000fe200078e00ff */
[----:B------:R-:W-:Y:S01]  /*16a70*/  IADD3 R5, R8, 0x10, RZ ;  /* 0x0000001008057810 */ /* 0x000fe20007ffe0ff */
[----:B------:R-:W-:-:S07]  /*16a80*/  IMAD.MOV.U32 R11, RZ, RZ, 0x181f ;  /* 0x0000181fff0b7424 */ /* 0x000fce00078e00ff */
[----:B------:R-:W-:Y:S05]  /*16a90*/  WARPSYNC.COLLECTIVE R15, `(.L_x_2192) ;  /* 0x000000000f087348 */ /* 0x000fea0003c00000 */
[----:B------:R0:W1:Y:S02]  /*16aa0*/  SHFL.IDX P6, R14, R13, R12, R11 ;  /* 0x0000000c0d0e7389 */ /* 0x00006400000c000b */
[----:B01----:R-:W-:Y:S01]  /*16ab0*/  ENDCOLLECTIVE ;  /* 0x000000000000791b */ /* 0x003fe20003800000 */
.L_x_2192:
[----:B------:R-:W-:Y:S02]  /*16ac0*/  IMAD.MOV.U32 R13, RZ, RZ, R0 ;  /* 0x000000ffff0d7224 */ /* 0x000fe400078e0000 */
[----:B------:R-:W-:-:S07]  /*16ad0*/  IMAD.MOV.U32 R2, RZ, RZ, R14 ;  /* 0x000000ffff027224 */ /* 0x000fce00078e000e */
[----:B------:R-:W-:Y:S05]  /*16ae0*/  WARPSYNC.COLLECTIVE R15, `(.L_x_2193) ;  /* 0x000000000f087348 */ /* 0x000fea0003c00000 */
[----:B------:R0:W1:Y:S02]  /*16af0*/  SHFL.IDX P6, R14, R13, R12, R11 ;  /* 0x0000000c0d0e7389 */ /* 0x00006400000c000b */
[----:B01----:R-:W-:Y:S01]  /*16b00*/  ENDCOLLECTIVE ;  /* 0x000000000000791b */ /* 0x003fe20003800000 */
.L_x_2193:
        /* <DEDUP_REMOVED lines=20> */
.L_x_2194:
[----:B------:R-:W-:Y:S01]  /*16c50*/  VIADD R3, R8, 0x20 ;  /* 0x0000002008037836 */ /* 0x000fe20000000000 */
[----:B------:R-:W-:Y:S01]  /*16c60*/  @!P3 LEA R20, R9, UR38, 0x1 ;  /* 0x000000260914bc11 */ /* 0x000fe2000f8e08ff */
[----:B------:R-:W-:Y:S02]  /*16c70*/  IMAD.MOV.U32 R13, RZ, RZ, R0 ;  /* 0x000000ffff0d7224 */ /* 0x000fe400078e0000 */
[----:B------:R-:W-:-:S07]  /*16c80*/  IMAD.MOV.U32 R4, RZ, RZ, R14 ;  /* 0x000000ffff047224 */ /* 0x000fce00078e000e */
[----:B------:R-:W-:Y:S05]  /*16c90*/  WARPSYNC.COLLECTIVE R15, `(.L_x_2195) ;  /* 0x000000000f087348 */ /* 0x000fea0003c00000 */
[----:B------:R0:W1:Y:S02]  /*16ca0*/  SHFL.IDX P6, R14, R13, R12, R11 ;  /* 0x0000000c0d0e7389 */ /* 0x00006400000c000b */
[----:B01----:R-:W-:Y:S01]  /*16cb0*/  ENDCOLLECTIVE ;  /* 0x000000000000791b */ /* 0x003fe20003800000 */
.L_x_2195:
[----:B------:R-:W-:Y:S01]  /*16cc0*/  ULDC.64 UR4, c[0x0][0x208] ;  /* 0x0000820000047ab9 */ /* 0x000fe20000000a00 */
[----:B------:R-:W-:Y:S01]  /*16cd0*/  MOV R5, R4 ;  /* 0x0000000400057202 */ /* 0x000fe20000000f00 */
        /* <DEDUP_REMOVED lines=14> */
.L_x_2196:
[----:B------:R-:W-:Y:S01]  /*16dc0*/  VIADD R5, R8, 0x30 ;  /* 0x0000003008057836 */ /* 0x000fe20000000000 */
[----:B------:R-:W-:Y:S01]  /*16dd0*/  @!P3 LEA R21, R9, UR38, 0x1 ;  /* 0x000000260915bc11 */ /* 0x000fe2000f8e08ff */
[----:B------:R-:W-:Y:S01]  /*16de0*/  IMAD.MOV.U32 R13, RZ, RZ, R0 ;  /* 0x000000ffff0d7224 */ /* 0x000fe200078e0000 */
[----:B------:R-:W-:-:S07]  /*16df0*/  MOV R2, R14 ;  /* 0x0000000e00027202 */ /* 0x000fce0000000f00 */
[----:B------:R-:W-:Y:S05]  /*16e00*/  WARPSYNC.COLLECTIVE R15, `(.L_x_2197) ;  /* 0x000000000f087348 */ /* 0x000fea0003c00000 */
[----:B------:R0:W1:Y:S02]  /*16e10*/  SHFL.IDX P6, R14, R13, R12, R11 ;  /* 0x0000000c0d0e7389 */ /* 0x00006400000c000b */
[----:B01----:R-:W-:Y:S01]  /*16e20*/  ENDCOLLECTIVE ;  /* 0x000000000000791b */ /* 0x003fe20003800000 */
.L_x_2197:
[----:B------:R-:W-:Y:S01]  /*16e30*/  ULDC.64 UR4, c[0x0][0x208] ;  /* 0x0000820000047ab9 */ /* 0x000fe20000000a00 */
[----:B------:R-:W-:Y:S01]  /*16e40*/  IMAD.MOV.U32 R3, RZ, RZ, R2 ;  /* 0x000000ffff037224 */ /* 0x000fe200078e0002 */
        /* <DEDUP_REMOVED lines=14> */
.L_x_2198:
[----:B------:R-:W-:Y:S01]  /*16f30*/  VIADD R3, R8, 0x40 ;  /* 0x0000004008037836 */ /* 0x000fe20000000000 */
[----:B------:R-:W-:Y:S01]  /*16f40*/  @!P3 LEA R20, R9, UR38, 0x1 ;  /* 0x000000260914bc11 */ /* 0x000fe2000f8e08ff */
[----:B------:R-:W-:Y:S02]  /*16f50*/  IMAD.MOV.U32 R13, RZ, RZ, R0 ;  /* 0x000000ffff0d7224 */ /* 0x000fe400078e0000 */
[----:B------:R-:W-:-:S07]  /*16f60*/  IMAD.MOV.U32 R4, RZ, RZ, R14 ;  /* 0x000000ffff047224 */ /* 0x000fce00078e000e */
[----:B------:R-:W-:Y:S05]  /*16f70*/  WARPSYNC.COLLECTIVE R15, `(.L_x_2199) ;  /* 0x000000000f087348 */ /* 0x000fea0003c00000 */
[----:B------:R0:W1:Y:S02]  /*16f80*/  SHFL.IDX P6, R14, R13, R12, R11 ;  /* 0x0000000c0d0e7389 */ /* 0x00006400000c000b */
[----:B01----:R-:W-:Y:S01]  /*16f90*/  ENDCOLLECTIVE ;  /* 0x000000000000791b */ /* 0x003fe20003800000 */
.L_x_2199:
[----:B------:R-:W-:Y:S01]  /*16fa0*/  ULDC.64 UR4, c[0x0][0x208] ;  /* 0x0000820000047ab9 */ /* 0x000fe20000000a00 */
[----:B------:R-:W-:Y:S01]  /*16fb0*/  MOV R5, R4 ;  /* 0x0000000400057202 */ /* 0x000fe20000000f00 */
[----:B------:R-:W-:Y:S01]  /*16fc0*/  IMAD.MOV.U32 R13, RZ, RZ, R7 ;  /* 0x000000ffff0d7224 */ /* 0x000fe200078e0007 */
[----:B------:R-:W-:Y:S01]  /*16fd0*/  MOV R12, 0x4 ;  /* 0x00000004000c7802 */ /* 0x000fe20000000f00 */
        /* <DEDUP_REMOVED lines=12> */
.L_x_2200:
[----:B------:R-:W-:Y:S01]  /*170a0*/  VIADD R5, R8, 0x50 ;  /* 0x0000005008057836 */ /* 0x000fe20000000000 */
[----:B------:R-:W-:Y:S01]  /*170b0*/  @!P3 LEA R21, R9, UR38, 0x1 ;  /* 0x000000260915bc11 */ /* 0x000fe2000f8e08ff */
[----:B------:R-:W-:Y:S02]  /*170c0*/  IMAD.MOV.U32 R13, RZ, RZ, R0 ;  /* 0x000000ffff0d7224 */ /* 0x000fe400078e0000 */
[----:B------:R-:W-:-:S07]  /*170d0*/  IMAD.MOV.U32 R2, RZ, RZ, R14 ;  /* 0x000000ffff027224 */ /* 0x000fce00078e000e */
[----:B------:R-:W-:Y:S05]  /*170e0*/  WARPSYNC.COLLECTIVE R15, `(.L_x_2201) ;  /* 0x000000000f087348 */ /* 0x000fea0003c00000 */
[----:B------:R0:W1:Y:S02]  /*170f0*/  SHFL.IDX P6, R14, R13, R12, R11 ;  /* 0x0000000c0d0e7389 */ /* 0x00006400000c000b */
[----:B01----:R-:W-:Y:S01]  /*17100*/  ENDCOLLECTIVE ;  /* 0x000000000000791b */ /* 0x003fe20003800000 */
.L_x_2201:
        /* <DEDUP_REMOVED lines=16> */
.L_x_2202:
[----:B------:R-:W-:Y:S02]  /*17210*/  IADD3 R3, R8, 0x60, RZ ;  /* 0x0000006008037810 */ /* 0x000fe40007ffe0ff */
[----:B------:R-:W-:Y:S01]  /*17220*/  @!P3 LEA R20, R9, UR38, 0x1 ;  /* 0x000000260914bc11 */ /* 0x000fe2000f8e08ff */
[----:B------:R-:W-:Y:S01]  /*17230*/  IMAD.MOV.U32 R13, RZ, RZ, R0 ;  /* 0x000000ffff0d7224 */ /* 0x000fe200078e0000 */
[----:B------:R-:W-:-:S07]  /*17240*/  MOV R4, R14 ;  /* 0x0000000e00047202 */ /* 0x000fce0000000f00 */
[----:B------:R-:W-:Y:S05]  /*17250*/  WARPSYNC.COLLECTIVE R15, `(.L_x_2203) ;  /* 0x000000000f087348 */ /* 0x000fea0003c00000 */
[----:B------:R0:W1:Y:S02]  /*17260*/  SHFL.IDX P6, R14, R13, R12, R11 ;  /* 0x0000000c0d0e7389 */ /* 0x00006400000c000b */
[----:B01----:R-:W-:Y:S01]  /*17270*/  ENDCOLLECTIVE ;  /* 0x000000000000791b */ /* 0x003fe20003800000 */
.L_x_2203:
        /* <DEDUP_REMOVED lines=16> */
.L_x_2204:
[----:B------:R-:W-:Y:S02]  /*17380*/  @!P3 LEA R21, R9, UR38, 0x1 ;  /* 0x000000260915bc11 */ /* 0x000fe4000f8e08ff */
[----:B------:R-:W-:Y:S01]  /*17390*/  MOV R13, R0 ;  /* 0x00000000000d7202 */ /* 0x000fe20000000f00 */
[----:B------:R-:W-:-:S07]  /*173a0*/  IMAD.MOV.U32 R2, RZ, RZ, R14 ;  /* 0x000000ffff027224 */ /* 0x000fce00078e000e */
[----:B------:R-:W-:Y:S05]  /*173b0*/  WARPSYNC.COLLECTIVE R15, `(.L_x_2205) ;  /* 0x000000000f087348 */ /* 0x000fea0003c00000 */
[----:B------:R0:W1:Y:S02]  /*173c0*/  SHFL.IDX P6, R14, R13, R12, R11 ;  /* 0x0000000c0d0e7389 */ /* 0x00006400000c000b */
[----:B01----:R-:W-:Y:S01]  /*173d0*/  ENDCOLLECTIVE ;  /* 0x000000000000791b */ /* 0x003fe20003800000 */
.L_x_2205:
[----:B------:R-:W-:Y:S01]  /*173e0*/  ULDC.64 UR4, c[0x0][0x208] ;  /* 0x0000820000047ab9 */ /* 0x000fe20000000a00 */
[----:B------:R-:W-:Y:S02]  /*173f0*/  IMAD.MOV.U32 R3, RZ, RZ, R2 ;  /* 0x000000ffff037224 */ /* 0x000fe400078e0002 */
        /* <DEDUP_REMOVED lines=13> */
.L_x_2206:
[----:B------:R-:W-:Y:S02]  /*174d0*/  IMAD.MOV.U32 R13, RZ, RZ, R0 ;  /* 0x000000ffff0d7224 */ /* 0x000fe400078e0000 */
[----:B------:R-:W-:-:S07]  /*174e0*/  IMAD.MOV.U32 R4, RZ, RZ, R14 ;  /* 0x000000ffff047224 */ /* 0x000fce00078e000e */
[----:B------:R-:W-:Y:S05]  /*174f0*/  WARPSYNC.COLLECTIVE R15, `(.L_x_2207) ;  /* 0x000000000f087348 */ /* 0x000fea0003c00000 */
[----:B------:R0:W1:Y:S02]  /*17500*/  SHFL.IDX P6, R14, R13, R12, R11 ;  /* 0x0000000c0d0e7389 */ /* 0x00006400000c000b */
[----:B01----:R-:W-:Y:S01]  /*17510*/  ENDCOLLECTIVE ;  /* 0x000000000000791b */ /* 0x003fe20003800000 */
.L_x_2207:
[----:B------:R-:W-:Y:S05]  /*17520*/  BRA `(.L_x_2208) ;  /* 0xffffffc800107947 */ /* 0x000fea000383ffff */
.L_x_2113:
[----:B-1----:R-:W-:-:S04]  /*17530*/  IMAD.U32 R3, RZ, RZ, UR38 ;  /* 0x00000026ff037e24 */ /* 0x002fc8000f8e00ff */
[----:B------:R1:W2:Y:S03]  /*17540*/  SYNCS.PHASECHK.TRANS64.TRYWAIT P0, [R3+URZ+0x36820], R2 ;  /* 0x03682002030075a7 */ /* 0x0002a6000800017f */
[----:B--2---:R-:W-:Y:S05]  /*17550*/  @!P0 NANOSLEEP.SYNCS 0x989680 ;  /* 0x009896800000895d */ /* 0x004fea0003900000 */
[----:B------:R-:W2:Y:S02]  /*17560*/  @!P0 SYNCS.PHASECHK.TRANS64 P0, [R3+URZ+0x36820], R2 ;  /* 0x03682002030085a7 */ /* 0x000ea4000800007f */
[----:B--2---:R-:W-:Y:S05]  /*17570*/  @!P0 BRA `(.L_x_2113) ;  /* 0xfffffffc00ec8947 */ /* 0x004fea000383ffff */
[----:B------:R-:W-:Y:S05]  /*17580*/  BRA `(.L_x_2209) ;  /* 0xffffffc800687947 */ /* 0x000fea000383ffff */
.L_x_2120:
[----:B-1----:R-:W-:-:S04]  /*17590*/  MOV R3, UR38 ;  /* 0x0000002600037c02 */ /* 0x002fc80008000f00 */
[----:B------:R1:W2:Y:S03]  /*175a0*/  SYNCS.PHASECHK.TRANS64.TRYWAIT P0, [R3+URZ+0x36848], R2 ;  /* 0x03684802030075a7 */ /* 0x0002a6000800017f */
[----:B--2---:R-:W-:Y:S05]  /*175b0*/  @!P0 NANOSLEEP.SYNCS 0x989680 ;  /* 0x009896800000895d */ /* 0x004fea0003900000 */
[----:B------:R-:W2:Y:S02]  /*175c0*/  @!P0 SYNCS.PHASECHK.TRANS64 P0, [R3+URZ+0x36848], R2 ;  /* 0x03684802030085a7 */ /* 0x000ea4000800007f */
[----:B--2---:R-:W-:Y:S05]  /*175d0*/  @!P0 BRA `(.L_x_2120) ;  /* 0xfffffffc00ec8947 */ /* 0x004fea000383ffff */
[----:B------:R-:W-:Y:S05]  /*175e0*/  BRA `(.L_x_2210) ;  /* 0xffffffcc00507947 */ /* 0x000fea000383ffff */
.L_x_2127:
[----:B0-----:R-:W-:-:S04]  /*175f0*/  IMAD.U32 R3, RZ, RZ, UR38 ;  /* 0x00000026ff037e24 */ /* 0x001fc8000f8e00ff */
[----:B------:R0:W1:Y:S03]  /*17600*/  SYNCS.PHASECHK.TRANS64.TRYWAIT P0, [R3+URZ+0x36860], R2 ;  /* 0x03686002030075a7 */ /* 0x000066000800017f */
[----:B-1----:R-:W-:Y:S05]  /*17610*/  @!P0 NANOSLEEP.SYNCS 0x989680 ;  /* 0x009896800000895d */ /* 0x002fea0003900000 */
[----:B------:R-:W1:Y:S02]  /*17620*/  @!P0 SYNCS.PHASECHK.TRANS64 P0, [R3+URZ+0x36860], R2 ;  /* 0x03686002030085a7 */ /* 0x000e64000800007f */
[----:B-1----:R-:W-:Y:S05]  /*17630*/  @!P0 BRA `(.L_x_2127) ;  /* 0xfffffffc00ec8947 */ /* 0x002fea000383ffff */
[----:B------:R-:W-:Y:S05]  /*17640*/  BRA `(.L_x_2211) ;  /* 0xffffffd000287947 */ /* 0x000fea000383ffff */
.L_x_2137:
[----:B--2---:R-:W-:-:S04]  /*17650*/  IMAD.U32 R3, RZ, RZ, UR38 ;  /* 0x00000026ff037e24 */ /* 0x004fc8000f8e00ff */
[----:B------:R2:W3:Y:S03]  /*17660*/  SYNCS.PHASECHK.TRANS64.TRYWAIT P0, [R3+URZ+0x36840], R2 ;  /* 0x03684002030075a7 */ /* 0x0004e6000800017f */
[----:B---3--:R-:W-:Y:S05]  /*17670*/  @!P0 NANOSLEEP.SYNCS 0x989680 ;  /* 0x009896800000895d */ /* 0x008fea0003900000 */
[----:B------:R-:W3:Y:S02]  /*17680*/  @!P0 SYNCS.PHASECHK.TRANS64 P0, [R3+URZ+0x36840], R2 ;  /* 0x03684002030085a7 */ /* 0x000ee4000800007f */
[----:B---3--:R-:W-:Y:S05]  /*17690*/  @!P0 BRA `(.L_x_2137) ;  /* 0xfffffffc00ec8947 */ /* 0x008fea000383ffff */
[----:B------:R-:W-:Y:S05]  /*176a0*/  BRA `(.L_x_2212) ;  /* 0xffffffd400847947 */ /* 0x000fea000383ffff */
.L_x_2144:
[----:B0-----:R-:W-:-:S04]  /*176b0*/  IMAD.U32 R3, RZ, RZ, UR38 ;  /* 0x00000026ff037e24 */ /* 0x001fc8000f8e00ff */
[----:B------:R0:W1:Y:S03]  /*176c0*/  SYNCS.PHASECHK.TRANS64.TRYWAIT P0, [R3+URZ+0x36868], R2 ;  /* 0x03686802030075a7 */ /* 0x000066000800017f */
[----:B-1----:R-:W-:Y:S05]  /*176d0*/  @!P0 NANOSLEEP.SYNCS 0x989680 ;  /* 0x009896800000895d */ /* 0x002fea0003900000 */
[----:B------:R-:W1:Y:S02]  /*176e0*/  @!P0 SYNCS.PHASECHK.TRANS64 P0, [R3+URZ+0x36868], R2 ;  /* 0x03686802030085a7 */ /* 0x000e64000800007f */
[----:B-1----:R-:W-:Y:S05]  /*176f0*/  @!P0 BRA `(.L_x_2144) ;  /* 0xfffffffc00ec8947 */ /* 0x002fea000383ffff */
[----:B------:R-:W-:Y:S05]  /*17700*/  BRA `(.L_x_2213) ;  /* 0xffffffd8005c7947 */ /* 0x000fea000383ffff */
.L_x_2154:
[----:B--2---:R-:W-:-:S04]  /*17710*/  MOV R3, UR38 ;  /* 0x0000002600037c02 */ /* 0x004fc80008000f00 */
[----:B------:R2:W3:Y:S03]  /*17720*/  SYNCS.PHASECHK.TRANS64.TRYWAIT P0, [R3+URZ+0x36848], R2 ;  /* 0x03684802030075a7 */ /* 0x0004e6000800017f */
[----:B---3--:R-:W-:Y:S05]  /*17730*/  @!P0 NANOSLEEP.SYNCS 0x989680 ;  /* 0x009896800000895d */ /* 0x008fea0003900000 */
[----:B------:R-:W3:Y:S02]  /*17740*/  @!P0 SYNCS.PHASECHK.TRANS64 P0, [R3+URZ+0x36848], R2 ;  /* 0x03684802030085a7 */ /* 0x000ee4000800007f */
[----:B---3--:R-:W-:Y:S05]  /*17750*/  @!P0 BRA `(.L_x_2154) ;  /* 0xfffffffc00ec8947 */ /* 0x008fea000383ffff */
[----:B------:R-:W-:Y:S05]  /*17760*/  BRA `(.L_x_2214) ;  /* 0xffffffdc00d07947 */ /* 0x000fea000383ffff */
.L_x_2161:
[----:B-1----:R-:W-:-:S04]  /*17770*/  IMAD.U32 R3, RZ, RZ, UR38 ;  /* 0x00000026ff037e24 */ /* 0x002fc8000f8e00ff */
[----:B------:R1:W2:Y:S03]  /*17780*/  SYNCS.PHASECHK.TRANS64.TRYWAIT P0, [R3+URZ+0x36860], R2 ;  /* 0x03686002030075a7 */ /* 0x0002a6000800017f */
[----:B--2---:R-:W-:Y:S05]  /*17790*/  @!P0 NANOSLEEP.SYNCS 0x989680 ;  /* 0x009896800000895d */ /* 0x004fea0003900000 */
[----:B------:R-:W2:Y:S02]  /*177a0*/  @!P0 SYNCS.PHASECHK.TRANS64 P0, [R3+URZ+0x36860], R2 ;  /* 0x03686002030085a7 */ /* 0x000ea4000800007f */
[----:B--2---:R-:W-:Y:S05]  /*177b0*/  @!P0 BRA `(.L_x_2161) ;  /* 0xfffffffc00ec8947 */ /* 0x004fea000383ffff */
[----:B------:R-:W-:Y:S05]  /*177c0*/  BRA `(.L_x_2215) ;  /* 0xffffffe000a47947 */ /* 0x000fea000383ffff */
.L_x_2170:
[----:B-1----:R1:W2:Y:S02]  /*177d0*/  SYNCS.PHASECHK.TRANS64.TRYWAIT P0, [R3+URZ+0x36860], R0 ;  /* 0x03686000030075a7 */ /* 0x0022a4000800017f */
[----:B--2---:R-:W-:Y:S05]  /*177e0*/  @!P0 NANOSLEEP.SYNCS 0x989680 ;  /* 0x009896800000895d */ /* 0x004fea0003900000 */
[----:B------:R-:W2:Y:S02]  /*177f0*/  @!P0 SYNCS.PHASECHK.TRANS64 P0, [R3+URZ+0x36860], R0 ;  /* 0x03686000030085a7 */ /* 0x000ea4000800007f */
[----:B--2---:R-:W-:Y:S05]  /*17800*/  @!P0 BRA `(.L_x_2170) ;  /* 0xfffffffc00f08947 */ /* 0x004fea000383ffff */
[----:B------:R-:W-:Y:S05]  /*17810*/  BRA `(.L_x_2216) ;  /* 0xffffffe400a87947 */ /* 0x000fea000383ffff */
.L_x_2176:
[----:B-1----:R1:W2:Y:S02]  /*17820*/  SYNCS.PHASECHK.TRANS64.TRYWAIT P0, [R2+URZ+0x36820], R3 ;  /* 0x03682003020075a7 */ /* 0x0022a4000800017f */
[----:B--2---:R-:W-:Y:S05]  /*17830*/  @!P0 NANOSLEEP.SYNCS 0x989680 ;  /* 0x009896800000895d */ /* 0x004fea0003900000 */
[----:B------:R-:W2:Y:S02]  /*17840*/  @!P0 SYNCS.PHASECHK.TRANS64 P0, [R2+URZ+0x36820], R3 ;  /* 0x03682003020085a7 */ /* 0x000ea4000800007f */
[----:B--2---:R-:W-:Y:S05]  /*17850*/  @!P0 BRA `(.L_x_2176) ;  /* 0xfffffffc00f08947 */ /* 0x004fea000383ffff */
[----:B------:R-:W-:Y:S05]  /*17860*/  BRA `(.L_x_2217) ;  /* 0xffffffe800ac7947 */ /* 0x000fea000383ffff */
.L_x_2177:
[----:B------:R-:W2:Y:S01]  /*17870*/  S2R R4, SR_TID.X ;  /* 0x0000000000047919 */ /* 0x000ea20000002100 */
[----:B------:R-:W-:Y:S01]  /*17880*/  BSSY B0, `(.L_x_2218) ;  /* 0x000000a000007945 */ /* 0x000fe20003800000 */
[----:B------:R-:W-:Y:S01]  /*17890*/  IMAD.MOV.U32 R12, RZ, RZ, RZ ;  /* 0x000000ffff0c7224 */ /* 0x000fe200078e00ff */
[----:B------:R-:W-:Y:S01]  /*178a0*/  MOV R11, 0x1f ;  /* 0x0000001f000b7802 */ /* 0x000fe20000000f00 */
[----:B------:R-:W-:Y:S01]  /*178b0*/  IMAD.MOV.U32 R15, RZ, RZ, -0x1 ;  /* 0xffffffffff0f7424 */ /* 0x000fe200078e00ff */
[----:B--2---:R-:W-:-:S04]  /*178c0*/  SHF.R.U32.HI R4, RZ, 0x5, R4 ;  /* 0x00000005ff047819 */ /* 0x004fc80000011604 */
[----:B------:R-:W-:-:S05]  /*178d0*/  LOP3.LUT R4, R4, 0x3, RZ, 0xc0, !PT ;  /* 0x0000000304047812 */ /* 0x000fca00078ec0ff */
[----:B------:R-:W-:-:S07]  /*178e0*/  IMAD.MOV.U32 R13, RZ, RZ, R4 ;  /* 0x000000ffff0d7224 */ /* 0x000fce00078e0004 */
[----:B01----:R-:W-:Y:S05]  /*178f0*/  WARPSYNC.COLLECTIVE R15, `(.L_x_2219) ;  /* 0x000000000f087348 */ /* 0x003fea0003c00000 */
[----:B0-----:R0:W2:Y:S02]  /*17900*/  SHFL.IDX P6, R14, R13, R12, R11 ;  /* 0x0000000c0d0e7389 */ /* 0x0010a400000c000b */
[----:B012---:R-:W-:Y:S01]  /*17910*/  ENDCOLLECTIVE ;  /* 0x000000000000791b */ /* 0x007fe20003800000 */
.L_x_2219:
[----:B------:R-:W-:Y:S05]  /*17920*/  BSYNC B0 ;  /* 0x0000000000007941 */ /* 0x000fea0003800000 */
.L_x_2218:
[----:B------:R-:W-:Y:S05]  /*17930*/  BRA `(.L_x_2220) ;  /* 0xffffffe800907947 */ /* 0x000fea000383ffff */
.L_x_2178:
[----:B------:R-:W-:Y:S01]  /*17940*/  BSSY B0, `(.L_x_2221) ;  /* 0x0000006000007945 */ /* 0x000fe20003800000 */
[----:B------:R-:W-:-:S07]  /*17950*/  IMAD.MOV.U32 R15, RZ, RZ, -0x1 ;  /* 0xffffffffff0f7424 */ /* 0x000fce00078e00ff */
[----:B0-----:R-:W-:Y:S05]  /*17960*/  WARPSYNC.COLLECTIVE R15, `(.L_x_2222) ;  /* 0x000000000f0c7348 */ /* 0x001fea0003c00000 */
[----:B------:R-:W-:Y:S02]  /*17970*/  ELECT P6, UR62, PT ;  /* 0x00000000003e782f */ /* 0x000fe400038c0000 */
[----:B------:R-:W-:Y:S01]  /*17980*/  MOV R14, UR62 ;  /* 0x0000003e000e7c02 */ /* 0x000fe20008000f00 */
[----:B0-----:R-:W-:Y:S10]  /*17990*/  ENDCOLLECTIVE ;  /* 0x000000000000791b */ /* 0x001ff40003800000 */
.L_x_2222:
[----:B------:R-:W-:Y:S05]  /*179a0*/  BSYNC B0 ;  /* 0x0000000000007941 */ /* 0x000fea0003800000 */
.L_x_2221:
[----:B------:R-:W-:Y:S05]  /*179b0*/  BRA `(.L_x_2223) ;  /* 0xffffffe800847947 */ /* 0x000fea000383ffff */
.L_x_2180:
[----:B0-----:R0:W1:Y:S02]  /*179c0*/  SYNCS.PHASECHK.TRANS64.TRYWAIT P0, [R6+URZ], R5 ;  /* 0x00000005060075a7 */ /* 0x001064000800017f */
[----:B-1----:R-:W-:Y:S05]  /*179d0*/  @!P0 NANOSLEEP.SYNCS 0x989680 ;  /* 0x009896800000895d */ /* 0x002fea0003900000 */
[----:B------:R-:W1:Y:S02]  /*179e0*/  @!P0 SYNCS.PHASECHK.TRANS64 P0, [R6+URZ], R5 ;  /* 0x00000005060085a7 */ /* 0x000e64000800007f */
[----:B-1----:R-:W-:Y:S05]  /*179f0*/  @!P0 BRA `(.L_x_2180) ;  /* 0xfffffffc00f08947 */ /* 0x002fea000383ffff */
[----:B------:R-:W-:Y:S05]  /*17a00*/  BRA `(.L_x_2224) ;  /* 0xffffffe800c07947 */ /* 0x000fea000383ffff */
.L_x_2181:
[----:B-1----:R1:W2:Y:S02]  /*17a10*/  SYNCS.PHASECHK.TRANS64.TRYWAIT P0, [R3+URZ], R4 ;  /* 0x00000004030075a7 */ /* 0x0022a4000800017f */
[----:B--2---:R-:W-:Y:S05]  /*17a20*/  @!P0 NANOSLEEP.SYNCS 0x989680 ;  /* 0x009896800000895d */ /* 0x004fea0003900000 */
[----:B------:R-:W2:Y:S02]  /*17a30*/  @!P0 SYNCS.PHASECHK.TRANS64 P0, [R3+URZ], R4 ;  /* 0x00000004030085a7 */ /* 0x000ea4000800007f */
[----:B--2---:R-:W-:Y:S05]  /*17a40*/  @!P0 BRA `(.L_x_2181) ;  /* 0xfffffffc00f08947 */ /* 0x004fea000383ffff */
[----:B------:R-:W-:Y:S05]  /*17a50*/  BRA `(.L_x_2225) ;  /* 0xffffffe800b47947 */ /* 0x000fea000383ffff */
.L_x_2183:
[----:B-1----:R1:W2:Y:S02]  /*17a60*/  SYNCS.PHASECHK.TRANS64.TRYWAIT P0, [R0+URZ], R5 ;  /* 0x00000005000075a7 */ /* 0x0022a4000800017f */
[----:B--2---:R-:W-:Y:S05]  /*17a70*/  @!P0 NANOSLEEP.SYNCS 0x989680 ;  /* 0x009896800000895d */ /* 0x004fea0003900000 */
[----:B------:R-:W2:Y:S02]  /*17a80*/  @!P0 SYNCS.PHASECHK.TRANS64 P0, [R0+URZ], R5 ;  /* 0x00000005000085a7 */ /* 0x000ea4000800007f */
[----:B--2---:R-:W-:Y:S05]  /*17a90*/  @!P0 BRA `(.L_x_2183) ;  /* 0xfffffffc00f08947 */ /* 0x004fea000383ffff */
[----:B------:R-:W-:Y:S05]  /*17aa0*/  BRA `(.L_x_2226) ;  /* 0xffffffe800b87947 */ /* 0x000fea000383ffff */
.L_x_2227:
        /* <DEDUP_REMOVED lines=13> */
.L_x_3023:


//--------------------- .text._ZN7cutlass13device_kernelIN5flash11enable_sm90INS1_16FlashAttnFwdSm90INS1_25CollectiveMainloopFwdSm90ILi2EN4cute5tupleIJNS5_1CILi1EEES8_S8_EEENS6_IJNS7_ILi128EEENS7_ILi112EEENS7_ILi192EEEEEELi192ENS_10bfloat16_tEfNS_4arch4Sm90ELb1ELb0ELb1ELb1ELb0ELb0ELb0ELb1ELb1ELb1ELb1ELb0EEENS1_21CollectiveEpilogueFwdINS6_IJSA_SC_SB_EEES9_SE_SG_Li256ELb1ELb1ELb1ELb0EEENS1_36VarlenDynamicPersistentTileSchedulerILi128ELi112ELi256ELi128ELb1ELb1ELb1ELb1ELb1ELb1EEEEEEEEEvNT_6ParamsE --------------------------
	.section	.text._ZN7cutlass13device_kernelIN5flash11enable_sm90INS1_16FlashAttnFwdSm90INS1_25CollectiveMainloopFwdSm90ILi2EN4cute5tupleIJNS5_1CILi1EEES8_S8_EEENS6_IJNS7_ILi128EEENS7_ILi112EEENS7_ILi192EEEEEELi192ENS_10bfloat16_tEfNS_4arch4Sm90ELb1ELb0ELb1ELb1ELb0ELb0ELb0ELb1ELb1ELb1ELb1ELb0EEENS1_21CollectiveEpilogueFwdINS6_IJSA_SC_SB_EEES9_SE_SG_Li256ELb1ELb1ELb1ELb0EEENS1_36VarlenDynamicPersistentTileSchedulerILi128ELi112ELi256ELi128ELb1ELb1ELb1ELb1ELb1ELb1EEEEEEEEEvNT_6ParamsE,"ax",@progbits
	.align	128
.text._ZN7cutlass13device_kernelIN5flash11enable_sm90INS1_16FlashAttnFwdSm90INS1_25CollectiveMainloopFwdSm90ILi2EN4cute5tupleIJNS5_1CILi1EEES8_S8_EEENS6_IJNS7_ILi128EEENS7_ILi112EEENS7_ILi192EEEEEELi192ENS_10bfloat16_tEfNS_4arch4Sm90ELb1ELb0ELb1ELb1ELb0ELb0ELb0ELb1ELb1ELb1ELb1ELb0EEENS1_21CollectiveEpilogueFwdINS6_IJSA_SC_SB_EEES9_SE_SG_Li256ELb1ELb1ELb1ELb0EEENS1_36VarlenDynamicPersistentTileSchedulerILi128ELi112ELi256ELi128ELb1ELb1ELb1ELb1ELb1ELb1EEEEEEEEEvNT_6ParamsE:
        .type           _ZN7cutlass13device_kernelIN5flash11enable_sm90INS1_16FlashAttnFwdSm90INS1_25CollectiveMainloopFwdSm90ILi2EN4cute5tupleIJNS5_1CILi1EEES8_S8_EEENS6_IJNS7_ILi128EEENS7_ILi112EEENS7_ILi192EEEEEELi192ENS_10bfloat16_tEfNS_4arch4Sm90ELb1ELb0ELb1ELb1ELb0ELb0ELb0ELb1ELb1ELb1ELb1ELb0EEENS1_21CollectiveEpilogueFwdINS6_IJSA_SC_SB_EEES9_SE_SG_Li256ELb1ELb1ELb1ELb0EEENS1_36VarlenDynamicPersistentTileSchedulerILi128ELi112ELi256ELi128ELb1ELb1ELb1ELb1ELb1ELb1EEEEEEEEEvNT_6ParamsE,@function
        .size           _ZN7cutlass13device_kernelIN5flash11enable_sm90INS1_16FlashAttnFwdSm90INS1_25CollectiveMainloopFwdSm90ILi2EN4cute5tupleIJNS5_1CILi1EEES8_S8_EEENS6_IJNS7_ILi128EEENS7_ILi112EEENS7_ILi192EEEEEELi192ENS_10bfloat16_tEfNS_4arch4Sm90ELb1ELb0ELb1ELb1ELb0ELb0ELb0ELb1ELb1ELb1ELb1ELb0EEENS1_21CollectiveEpilogueFwdINS6_IJSA_SC_SB_EEES9_SE_SG_Li256ELb1ELb1ELb1ELb0EEENS1_36VarlenDynamicPersistentTileSchedulerILi128ELi112ELi256ELi128ELb1ELb1ELb1ELb1ELb1ELb1EEEEEEEEEvNT_6ParamsE,(.L_x_3024 - _ZN7cutlass13device_kernelIN5flash11enable_sm90INS1_16FlashAttnFwdSm90INS1_25CollectiveMainloopFwdSm90ILi2EN4cute5tupleIJNS5_1CILi1EEES8_S8_EEENS6_IJNS7_ILi128EEENS7_ILi112EEENS7_ILi192EEEEEELi192ENS_10bfloat16_tEfNS_4arch4Sm90ELb1ELb0ELb1ELb1ELb0ELb0ELb0ELb1ELb1ELb1ELb1ELb0EEENS1_21CollectiveEpilogueFwdINS6_IJSA_SC_SB_EEES9_SE_SG_Li256ELb1ELb1ELb1ELb0EEENS1_36VarlenDynamicPersistentTileSchedulerILi128ELi112ELi256ELi128ELb1ELb1ELb1ELb1ELb1ELb1EEEEEEEEEvNT_6ParamsE)
        .other          _ZN7cutlass13device_kernelIN5flash11enable_sm90INS1_16FlashAttnFwdSm90INS1_25CollectiveMainloopFwdSm90ILi2EN4cute5tupleIJNS5_1CILi1EEES8_S8_EEENS6_IJNS7_ILi128EEENS7_ILi112EEENS7_ILi192EEEEEELi192ENS_10bfloat16_tEfNS_4arch4Sm90ELb1ELb0ELb1ELb1ELb0ELb0ELb0ELb1ELb1ELb1ELb1ELb0EEENS1_21CollectiveEpilogueFwdINS6_IJSA_SC_SB_EEES9_SE_SG_Li256ELb1ELb1ELb1ELb0EEENS1_36VarlenDynamicPersistentTileSchedulerILi128ELi112ELi256ELi128ELb1ELb1ELb1ELb1ELb1ELb1EEEEEEEEEvNT_6ParamsE,@"STO_CUDA_ENTRY STV_DEFAULT"
_ZN7cutlass13device_kernelIN5flash11enable_sm90INS1_16FlashAttnFwdSm90INS1_25CollectiveMainloopFwdSm90ILi2EN4cute5tupleIJNS5_1CILi1EEES8_S8_EEENS6_IJNS7_ILi128EEENS7_ILi112EEENS7_ILi192EEEEEELi192ENS_10bfloat16_tEfNS_4arch4Sm90ELb1ELb0ELb1ELb1ELb0ELb0ELb0ELb1ELb1ELb1ELb1ELb0EEENS1_21CollectiveEpilogueFwdINS6_IJSA_SC_SB_EEES9_SE_SG_Li256ELb1ELb1ELb1ELb0EEENS1_36VarlenDynamicPersistentTileSchedulerILi128ELi112ELi256ELi128ELb1ELb1ELb1ELb1ELb1ELb1EEEEEEEEEvNT_6ParamsE:
        /* <DEDUP_REMOVED lines=18> */
.L_x_2229:
[----:B------:R-:W-:Y:S05]  /*0120*/  BSYNC B0 ;  /* 0x0000000000007941 */ /* 0x000fea0003800000 */
.L_x_2228:
        /* <DEDUP_REMOVED lines=41> */
.L_x_2230:
        /* <DEDUP_REMOVED lines=22> */
.L_x_2231:
        /* <DEDUP_REMOVED lines=18> */
.L_x_2232:
        /* <DEDUP_REMOVED lines=22> */
.L_x_2233:
        /* <DEDUP_REMOVED lines=22> */
.L_x_2234:
        /* <DEDUP_REMOVED lines=8> */
.L_x_2236:
        /* <DEDUP_REMOVED lines=16> */
[----:B------:R-:W-:Y:S01]  /*0a80*/  UMOV UR36, URZ ;  /* 0x0000003f00247c82 */ /* 0x000fe20008000000 */
[----:B------:R-:W-:Y:S01]  /*0a90*/  R2UR UR7, R7 ;  /* 0x00000000070772ca */ /* 0x000fe200000e0000 */
[----:B------:R-:W0:Y:S01]  /*0aa0*/  S2R R0, SR_TID.X ;  /* 0x0000000000007919 */ /* 0x000e220000002100 */
[----:B------:R-:W-:Y:S01]  /*0ab0*/  R2UR UR5, R5 ;  /* 0x00000000050572ca */ /* 0x000fe200000e0000 */
[----:B0-----:R-:W-:-:S05]  /*0ac0*/  VIADD R12, R0, 0xffffff80 ;  /* 0xffffff80000c7836 */ /* 0x001fca0000000000 */
[----:B------:R-:W-:-:S04]  /*0ad0*/  SHF.R.S32.HI R0, RZ, 0x1f, R12 ;  /* 0x0000001fff007819 */ /* 0x000fc8000001140c */
[CC--:B------:R-:W-:Y:S02]  /*0ae0*/  LEA.HI R3, R0.reuse, R12.reuse, RZ, 0x4 ;  /* 0x0000000c00037211 */ /* 0x0c0fe400078f20ff */
[CC--:B------:R-:W-:Y:S02]  /*0af0*/  LEA.HI R4, R0.reuse, R12.reuse, RZ, 0x5 ;  /* 0x0000000c00047211 */ /* 0x0c0fe400078f28ff */
[----:B------:R-:W-:Y:S02]  /*0b00*/  SHF.R.S32.HI R6, RZ, 0x4, R3 ;  /* 0x00000004ff067819 */ /* 0x000fe40000011403 */
[----:B------:R-:W-:Y:S01]  /*0b10*/  LEA.HI R11, R0, R12, RZ, 0x2 ;  /* 0x0000000c000b7211 */ /* 0x000fe200078f10ff */
[----:B------:R-:W-:Y:S01]  /*0b20*/  IMAD.SHL.U32 R5, R4, 0x20, RZ ;  /* 0x0000002004057824 */ /* 0x000fe200078e00ff */
[C---:B------:R-:W-:Y:S02]  /*0b30*/  LOP3.LUT R4, R3.reuse, 0x3fffff0, RZ, 0xc0, !PT ;  /* 0x03fffff003047812 */ /* 0x040fe400078ec0ff */
[----:B------:R-:W-:-:S02]  /*0b40*/  LEA.HI R3, R3, R6, RZ, 0x1 ;  /* 0x0000000603037211 */ /* 0x000fc400078f08ff */
[----:B------:R-:W-:Y:S01]  /*0b50*/  LOP3.LUT R5, R5, 0xfffffc00, RZ, 0xc0, !PT ;  /* 0xfffffc0005057812 */ /* 0x000fe200078ec0ff */
[----:B------:R-:W-:Y:S01]  /*0b60*/  IMAD.IADD R4, R12, 0x1, -R4 ;  /* 0x000000010c047824 */ /* 0x000fe200078e0a04 */
[----:B------:R-:W-:Y:S02]  /*0b70*/  LOP3.LUT R3, R3, 0x1ffffffe, RZ, 0xc0, !PT ;  /* 0x1ffffffe03037812 */ /* 0x000fe400078ec0ff */
[----:B------:R-:W-:Y:S01]  /*0b80*/  LOP3.LUT R11, R11, 0xfffffffc, RZ, 0xc0, !PT ;  /* 0xfffffffc0b0b7812 */ /* 0x000fe200078ec0ff */
[----:B------:R-:W-:Y:S02]  /*0b90*/  IMAD R4, R4, 0x40, R5 ;  /* 0x0000004004047824 */ /* 0x000fe400078e0205 */
[----:B------:R-:W-:Y:S02]  /*0ba0*/  IMAD.IADD R3, R6, 0x1, -R3 ;  /* 0x0000000106037824 */ /* 0x000fe400078e0a03 */
[----:B------:R-:W-:Y:S02]  /*0bb0*/  IMAD.IADD R11, R12, 0x1, -R11 ;  /* 0x000000010c0b7824 */ /* 0x000fe400078e0a0b */
[----:B------:R-:W-:-:S03]  /*0bc0*/  IMAD R3, R3, 0x8, R4 ;  /* 0x0000000803037824 */ /* 0x000fc600078e0204 */
[----:B------:R-:W-:Y:S02]  /*0bd0*/  LEA.HI R5, R11, R11, RZ, 0x1 ;  /* 0x0000000b0b057211 */ /* 0x000fe400078f08ff */
[----:B------:R0:W-:Y:S02]  /*0be0*/  STL [R1+0x50], R3 ;  /* 0x0000500301007387 */ /* 0x0001e40000100800 */
[----:B------:R-:W-:-:S05]  /*0bf0*/  LOP3.LUT R4, R5, 0x1ffffffe, RZ, 0xc0, !PT ;  /* 0x1ffffffe05047812 */ /* 0x000fca00078ec0ff */
        /* <DEDUP_REMOVED lines=19> */
[----:B------:R-:W-:-:S02]  /*0d30*/  LOP3.LUT R6, R7, 0x7ffffffc, RZ, 0xc0, !PT ;  /* 0x7ffffffc07067812 */ /* 0x000fc400078ec0ff */
[----:B------:R-:W-:Y:S02]  /*0d40*/  LEA.HI R10, R10, R9, RZ, 0x3 ;  /* 0x000000090a0a7211 */ /* 0x000fe400078f18ff */
[----:B------:R-:W-:Y:S01]  /*0d50*/  SHF.R.S32.HI R8, RZ, 0x5, R8 ;  /* 0x00000005ff087819 */ /* 0x000fe20000011408 */
[----:B------:R-:W-:Y:S01]  /*0d60*/  IMAD.IADD R6, R235, 0x1, -R6 ;  /* 0x00000001eb067824 */ /* 0x000fe200078e0a06 */
[----:B------:R-:W-:-:S03]  /*0d70*/  LOP3.LUT R10, R10, 0xfffffff8, RZ, 0xc0, !PT ;  /* 0xfffffff80a0a7812 */ /* 0x000fc600078ec0ff */
[----:B------:R-:W-:Y:S02]  /*0d80*/  IMAD.SHL.U32 R19, R6, 0x2, RZ ;  /* 0x0000000206137824 */ /* 0x000fe400078e00ff */
[----:B------:R-:W-:Y:S02]  /*0d90*/  IMAD.IADD R9, R9, 0x1, -R10 ;  /* 0x0000000109097824 */ /* 0x000fe400078e0a0a */
[C---:B------:R-:W-:Y:S02]  /*0da0*/  VIADD R230, R19.reuse, 0x8 ;  /* 0x0000000813e67836 */ /* 0x040fe40000000000 */
[----:B------:R-:W-:Y:S02]  /*0db0*/  IMAD R9, R8, 0x10, R9 ;  /* 0x0000001008097824 */ /* 0x000fe400078e0209 */
[----:B------:R-:W-:Y:S01]  /*0dc0*/  VIADD R229, R19, 0x10 ;  /* 0x0000001013e57836 */ /* 0x000fe20000000000 */
[----:B------:R-:W-:Y:S01]  /*0dd0*/  SHF.R.S32.HI R5, RZ, 0x1f, R230 ;  /* 0x0000001fff057819 */ /* 0x000fe200000114e6 */
[----:B0-----:R-:W-:-:S02]  /*0de0*/  IMAD R3, R2, 0x40, R9 ;  /* 0x0000004002037824 */ /* 0x001fc400078e0209 */
[----:B------:R-:W-:Y:S01]  /*0df0*/  IMAD.U32 R2, RZ, RZ, UR4 ;  /* 0x00000004ff027e24 */ /* 0x000fe2000f8e00ff */
[----:B------:R-:W-:Y:S01]  /*0e00*/  UMOV UR4, URZ ;  /* 0x0000003f00047c82 */ /* 0x000fe20008000000 */
[C---:B------:R-:W-:Y:S01]  /*0e10*/  VIADD R228, R19.reuse, 0x30 ;  /* 0x0000003013e47836 */ /* 0x040fe20000000000 */
[----:B------:R-:W-:Y:S01]  /*0e20*/  STL [R1+0x48], R3 ;  /* 0x0000480301007387 */ /* 0x000fe20000100800 */
[C---:B------:R-:W-:Y:S02]  /*0e30*/  VIADD R227, R19.reuse, 0x38 ;  /* 0x0000003813e37836 */ /* 0x040fe40000000000 */
[C---:B------:R-:W-:Y:S01]  /*0e40*/  VIADD R226, R19.reuse, 0x40 ;  /* 0x0000004013e27836 */ /* 0x040fe20000000000 */
[----:B------:R0:W-:Y:S01]  /*0e50*/  STL [R1+0x54], R2 ;  /* 0x0000540201007387 */ /* 0x0001e20000100800 */
        /* <DEDUP_REMOVED lines=30> */
[----:B------:R-:W-:Y:S01]  /*1040*/  IMAD.U32 R234, RZ, RZ, UR4 ;  /* 0x00000004ffea7e24 */ /* 0x000fe2000f8e00ff */
[----:B------:R-:W-:Y:S01]  /*1050*/  SHF.R.S32.HI R2, RZ, 0x1f, R214 ;  /* 0x0000001fff027819 */ /* 0x000fe200000114d6 */
[C---:B------:R-:W-:Y:S01]  /*1060*/  VIADD R208, R19.reuse, 0x18 ;  /* 0x0000001813d07836 */ /* 0x040fe20000000000 */
[----:B------:R-:W-:Y:S01]  /*1070*/  SHF.R.S32.HI R0, RZ, 0x1f, R213 ;  /* 0x0000001fff007819 */ /* 0x000fe200000114d5 */
[----:B------:R-:W-:Y:S01]  /*1080*/  VIADD R207, R19, 0x28 ;  /* 0x0000002813cf7836 */ /* 0x000fe20000000000 */
[----:B------:R-:W-:Y:S01]  /*1090*/  SHF.R.S32.HI R237, RZ, 0x1f, R212 ;  /* 0x0000001fffed7819 */ /* 0x000fe200000114d4 */
[----:B------:R-:W-:Y:S01]  /*10a0*/  IMAD R204, R4, 0x8, R3 ;  /* 0x0000000804cc7824 */ /* 0x000fe200078e0203 */
[----:B------:R-:W-:Y:S01]  /*10b0*/  SHF.R.S32.HI R236, RZ, 0x1f, R211 ;  /* 0x0000001fffec7819 */ /* 0x000fe200000114d3 */
[----:B------:R-:W-:-:S07]  /*10c0*/  IMAD.U32 R16, RZ, RZ, UR4 ;  /* 0x00000004ff107e24 */ /* 0x000fce000f8e00ff */
.L_x_2294:
[----:B------:R-:W-:Y:S01]  /*10d0*/  ULDC.64 UR8, c[0x0][0xc88] ;  /* 0x0003220000087ab9 */ /* 0x000fe20000000a00 */
[----:B------:R-:W-:Y:S01]  /*10e0*/  ULDC.64 UR12, c[0x0][0x208] ;  /* 0x00008200000c7ab9 */ /* 0x000fe20000000a00 */
[----:B------:R-:W-:Y:S01]  /*10f0*/  UIMAD.WIDE UR8, UR7, 0x4, UR8 ;  /* 0x00000004070878a5 */ /* 0x000fe2000f8e0208 */
[----:B------:R-:W-:-:S05]  /*1100*/  ULDC.64 UR10, c[0x0][0xa18] ;  /* 0x00028600000a7ab9 */ /* 0x000fca0000000a00 */
[----:B01-34-:R-:W-:Y:S02]  /*1110*/  IMAD.U32 R2, RZ, RZ, UR8 ;  /* 0x00000008ff027e24 */ /* 0x01bfe4000f8e00ff */
[----:B------:R-:W-:Y:S01]  /*1120*/  IMAD.U32 R3, RZ, RZ, UR9 ;  /* 0x00000009ff037e24 */ /* 0x000fe2000f8e00ff */
[----:B------:R-:W-:-:S04]  /*1130*/  ULDC.64 UR8, c[0x0][0xa28] ;  /* 0x00028a0000087ab9 */ /* 0x000fc80000000a00 */
[----:B--2---:R-:W2:Y:S01]  /*1140*/  LDG.E R2, desc[UR12][R2.64] ;  /* 0x0000000c02027981 */ /* 0x004ea2000c1e1900 */
[----:B------:R-:W-:Y:S02]  /*1150*/  UISETP.NE.U32.AND UP0, UPT, UR8, URZ, UPT ;  /* 0x0000003f0800728c */ /* 0x000fe4000bf05070 */
[----:B------:R-:W-:Y:S02]  /*1160*/  UISETP.NE.U32.AND UP1, UPT, UR10, URZ, UPT ;  /* 0x0000003f0a00728c */ /* 0x000fe4000bf25070 */
[----:B------:R-:W-:Y:S02]  /*1170*/  UISETP.NE.AND.EX UP0, UPT, UR9, URZ, UPT, UP0 ;  /* 0x0000003f0900728c */ /* 0x000fe4000bf05300 */
[----:B------:R-:W-:-:S04]  /*1180*/  UISETP.NE.AND.EX UP1, UPT, UR11, URZ, UPT, UP1 ;  /* 0x0000003f0b00728c */ /* 0x000fc8000bf25310 */
[----:B------:R-:W-:Y:S02]  /*1190*/  PLOP3.LUT P0, PT, PT, PT, UP0, 0x80, 0x0 ;  /* 0x000000000000781c */ /* 0x000fe40003f0f008 */
[----:B------:R-:W-:Y:S02]  /*11a0*/  PLOP3.LUT P2, PT, PT, PT, UP1, 0x80, 0x0 ;  /* 0x000000000000781c */ /* 0x000fe40003f4f018 */
[----:B--2---:R-:W-:-:S13]  /*11b0*/  R2UR UR4, R2 ;  /* 0x00000000020472ca */ /* 0x004fda00000e0000 */
[----:B------:R-:W-:Y:S02]  /*11c0*/  USHF.R.S32.HI UR14, URZ, 0x1f, UR4 ;  /* 0x0000001f3f0e7899 */ /* 0x000fe40008011404 */
[----:B------:R-:W-:Y:S01]  /*11d0*/  IMAD.U32 R210, RZ, RZ, UR4 ;  /* 0x00000004ffd27e24 */ /* 0x000fe2000f8e00ff */
[----:B------:R-:W-:-:S04]  /*11e0*/  @UP0 ULEA UR8, UP2, UR4, UR8, 0x2 ;  /* 0x0000000804080291 */ /* 0x000fc8000f84103f */
[----:B------:R-:W-:Y:S02]  /*11f0*/  @UP0 ULEA.HI.X UR9, UR4, UR9, UR14, 0x2, UP2 ;  /* 0x0000000904090291 */ /* 0x000fe400090f140e */
[----:B------:R-:W-:Y:S01]  /*1200*/  IMAD.U32 R233, RZ, RZ, UR14 ;  /* 0x0000000effe97e24 */ /* 0x000fe2000f8e00ff */
[----:B------:R-:W-:Y:S01]  /*1210*/  @UP1 ULEA UR10, UP0, UR4, UR10, 0x2 ;  /* 0x0000000a040a1291 */ /* 0x000fe2000f80103f */
[----:B------:R-:W-:-:S03]  /*1220*/  IMAD.U32 R2, RZ, RZ, UR8 ;  /* 0x00000008ff027e24 */ /* 0x000fc6000f8e00ff */
[----:B------:R-:W-:Y:S01]  /*1230*/  @UP1 ULEA.HI.X UR11, UR4, UR11, UR14, 0x2, UP0 ;  /* 0x0000000b040b1291 */ /* 0x000fe200080f140e */
[----:B------:R-:W-:Y:S01]  /*1240*/  IMAD.U32 R3, RZ, RZ, UR9 ;  /* 0x00000009ff037e24 */ /* 0x000fe2000f8e00ff */
[----:B------:R-:W-:Y:S01]  /*1250*/  ULDC.64 UR8, c[0x0][0x418] ;  /* 0x0001060000087ab9 */ /* 0x000fe20000000a00 */
[----:B------:R-:W-:-:S03]  /*1260*/  IMAD.U32 R4, RZ, RZ, UR10 ;  /* 0x0000000aff047e24 */ /* 0x000fc6000f8e00ff */
[----:B------:R-:W-:Y:S01]  /*1270*/  IMAD.U32 R5, RZ, RZ, UR11 ;  /* 0x0000000bff057e24 */ /* 0x000fe2000f8e00ff */
[----:B------:R-:W2:Y:S01]  /*1280*/  @P0 LDG.E R2, desc[UR12][R2.64] ;  /* 0x0000000c02020981 */ /* 0x000ea2000c1e1900 */
[----:B------:R-:W-:Y:S02]  /*1290*/  UISETP.NE.U32.AND UP0, UPT, UR8, URZ, UPT ;  /* 0x0000003f0800728c */ /* 0x000fe4000bf05070 */
[----:B------:R-:W-:Y:S01]  /*12a0*/  ULOP3.LUT UR7, UR6, 0xff000000, URZ, 0xc0, !UPT ;  /* 0xff00000006077892 */ /* 0x000fe2000f8ec03f */
[----:B------:R-:W3:Y:S01]  /*12b0*/  @P2 LDG.E R4, desc[UR12][R4.64] ;  /* 0x0000000c04042981 */ /* 0x000ee2000c1e1900 */
[----:B------:R-:W-:Y:S01]  /*12c0*/  ULDC UR11, c[0x0][0x288] ;  /* 0x0000a200000b7ab9 */ /* 0x000fe20000000800 */
[----:B------:R-:W-:Y:S02]  /*12d0*/  UISETP.NE.AND.EX UP0, UPT, UR9, URZ, UPT, UP0 ;  /* 0x0000003f0900728c */ /* 0x000fe4000bf05300 */
[----:B------:R-:W-:Y:S01]  /*12e0*/  ULOP3.LUT UR8, UR6, 0xff0000, URZ, 0xc0, !UPT ;  /* 0x00ff000006087892 */ /* 0x000fe2000f8ec03f */
[----:B------:R-:W-:Y:S01]  /*12f0*/  ULDC UR9, c[0x0][0x424] ;  /* 0x0001090000097ab9 */ /* 0x000fe20000000800 */
[----:B------:R-:W-:Y:S01]  /*1300*/  ULDC.64 UR12, c[0x0][0xa20] ;  /* 0x00028800000c7ab9 */ /* 0x000fe20000000a00 */
[----:B------:R-:W-:Y:S01]  /*1310*/  ULOP3.LUT UR6, UR6, 0xffff, URZ, 0xc0, !UPT ;  /* 0x0000ffff06067892 */ /* 0x000fe2000f8ec03f */
[----:B------:R-:W-:Y:S01]  /*1320*/  ISETP.NE.U32.AND P1, PT, RZ, UR12, PT ;  /* 0x0000000cff007c0c */ /* 0x000fe2000bf25070 */
[----:B------:R-:W-:-:S02]  /*1330*/  USHF.R.U32.HI UR7, URZ, 0x8, UR7 ;  /* 0x000000083f077899 */ /* 0x000fc40008011607 */
[----:B------:R-:W-:Y:S01]  /*1340*/  USEL UR9, UR9, 0x1, UP0 ;  /* 0x0000000109097887 */ /* 0x000fe20008000000 */
[----:B------:R-:W-:Y:S01]  /*1350*/  ISETP.NE.AND.EX P1, PT, RZ, UR13, PT, P1 ;  /* 0x0000000dff007c0c */ /* 0x000fe2000bf25310 */
[----:B------:R-:W-:Y:S01]  /*1360*/  ULDC UR10, c[0x0][0x2f0] ;  /* 0x0000bc00000a7ab9 */ /* 0x000fe20000000800 */
[----:B------:R-:W-:Y:S01]  /*1370*/  UMOV UR4, URZ ;  /* 0x0000003f00047c82 */ /* 0x000fe20008000000 */
[----:B------:R-:W-:Y:S01]  /*1380*/  ULEA.HI UR8, UR8, UR7, URZ, 0x10 ;  /* 0x0000000708087291 */ /* 0x000fe2000f8f803f */
[----:B------:R-:W-:Y:S01]  /*1390*/  IMAD.U32 R231, RZ, RZ, UR6 ;  /* 0x00000006ffe77e24 */ /* 0x000fe2000f8e00ff */
[----:B------:R-:W-:Y:S01]  /*13a0*/  UIMAD UR9, UR9, UR10, URZ ;  /* 0x0000000a090972a4 */ /* 0x000fe2000f8e023f */
[----:B--2---:R-:W-:Y:S02]  /*13b0*/  @P0 R2UR UR4, R2 ;  /* 0x00000000020402ca */ /* 0x004fe400000e0000 */
[----:B---3--:R-:W-:-:S13]  /*13c0*/  @P2 R2UR UR11, R4 ;  /* 0x00000000040b22ca */ /* 0x008fda00000e0000 */
[----:B------:R-:W-:Y:S01]  /*13d0*/  IMAD.U32 R17, RZ, RZ, UR11 ;  /* 0x0000000bff117e24 */ /* 0x000fe2000f8e00ff */
[----:B-----5:R-:W-:Y:S06]  /*13e0*/  @P2 BRA `(.L_x_2237) ;  /* 0x0000000000402947 */ /* 0x020fec0003800000 */
        /* <DEDUP_REMOVED lines=14> */
[----:B------:R-:W-:-:S06]  /*14d0*/  UIADD3 UR6, -UR6, UR7, URZ ;  /* 0x0000000706067290 */ /* 0x000fcc000fffe13f */
[----:B------:R-:W-:-:S07]  /*14e0*/  IMAD.U32 R17, RZ, RZ, UR6 ;  /* 0x00000006ff117e24 */ /* 0x000fce000f8e00ff */
.L_x_2237:
[----:B------:R-:W-:Y:S05]  /*14f0*/  @!P1 BRA `(.L_x_2238) ;  /* 0x0000000000289947 */ /* 0x000fea0003800000 */
[----:B------:R-:W-:Y:S01]  /*1500*/  R2UR UR7, R210 ;  /* 0x00000000d20772ca */ /* 0x000fe200000e0000 */
[----:B------:R-:W-:Y:S01]  /*1510*/  ULDC.64 UR10, c[0x0][0x208] ;  /* 0x00008200000a7ab9 */ /* 0x000fe20000000a00 */
[----:B------:R-:W-:-:S11]  /*1520*/  R2UR UR9, R233 ;  /* 0x00000000e90972ca */ /* 0x000fd600000e0000 */
[----:B------:R-:W-:-:S04]  /*1530*/  ULEA UR6, UP0, UR7, UR12, 0x2 ;  /* 0x0000000c07067291 */ /* 0x000fc8000f80103f */
[----:B------:R-:W-:Y:S02]  /*1540*/  ULEA.HI.X UR7, UR7, UR13, UR9, 0x2, UP0 ;  /* 0x0000000d07077291 */ /* 0x000fe400080f1409 */
[----:B------:R-:W-:-:S04]  /*1550*/  IMAD.U32 R2, RZ, RZ, UR6 ;  /* 0x00000006ff027e24 */ /* 0x000fc8000f8e00ff */
[----:B------:R-:W-:-:S05]  /*1560*/  IMAD.U32 R3, RZ, RZ, UR7 ;  /* 0x00000007ff037e24 */ /* 0x000fca000f8e00ff */
[----:B------:R-:W2:Y:S02]  /*1570*/  LDG.E R2, desc[UR10][R2.64] ;  /* 0x0000000a02027981 */ /* 0x000ea4000c1e1900 */
[----:B--2---:R-:W-:Y:S01]  /*1580*/  R2UR UR9, R2 ;  /* 0x00000000020972ca */ /* 0x004fe200000e0000 */
[----:B------:R-:W-:-:S14]  /*1590*/  BRA `(.L_x_2239) ;  /* 0x00000000003c7947 */ /* 0x000fdc0003800000 */
.L_x_2238:
        /* <DEDUP_REMOVED lines=15> */
.L_x_2239:
[----:B------:R-:W-:Y:S01]  /*1690*/  ULDC UR6, c[0x0][0x448] ;  /* 0x0001120000067ab9 */ /* 0x000fe20000000800 */
[----:B------:R-:W-:Y:S01]  /*16a0*/  R2UR UR7, R17 ;  /* 0x00000000110772ca */ /* 0x000fe200000e0000 */
[----:B------:R-:W-:Y:S02]  /*16b0*/  UISETP.NE.AND UP0, UPT, UR6, 0x1, UPT ;  /* 0x000000010600788c */ /* 0x000fe4000bf05270 */
[----:B------:R-:W-:Y:S02]  /*16c0*/  USHF.L.U32 UR5, UR5, 0x7, URZ ;  /* 0x0000000705057899 */ /* 0x000fe4000800063f */
[----:B------:R-:W-:Y:S02]  /*16d0*/  UIADD3 UR10, -UR4, UR9, URZ ;  /* 0x00000009040a7290 */ /* 0x000fe4000fffe13f */
[----:B------:R-:W-:Y:S02]  /*16e0*/  UIADD3 UR6, UR5, 0x7f, URZ ;  /* 0x0000007f05067890 */ /* 0x000fe4000fffe03f */
[----:B------:R-:W-:-:S02]  /*16f0*/  IMAD.U32 R23, RZ, RZ, UR5 ;  /* 0x00000005ff177e24 */ /* 0x000fc4000f8e00ff */
[----:B------:R-:W-:Y:S01]  /*1700*/  IMAD.U32 R18, RZ, RZ, UR10 ;  /* 0x0000000aff127e24 */ /* 0x000fe2000f8e00ff */
[----:B------:R-:W-:Y:S01]  /*1710*/  @UP0 ULDC UR4, c[0x0][0x44c] ;  /* 0x0001130000040ab9 */ /* 0x000fe20000000800 */
[----:B------:R-:W-:Y:S01]  /*1720*/  @UP0 ULDC UR9, c[0x0][0x450] ;  /* 0x0001140000090ab9 */ /* 0x000fe20000000800 */
[----:B------:R-:W-:Y:S02]  /*1730*/  UIMAD.WIDE.U32 UR4, UR6, UR4, URZ ;  /* 0x00000004060472a5 */ /* 0x000fe4000f8e003f */
[----:B------:R-:W-:Y:S02]  /*1740*/  UIADD3 UR7, UR10, 0x70, -UR7 ;  /* 0x000000700a077890 */ /* 0x000fe4000fffe807 */
[----:B------:R-:W-:Y:S02]  /*1750*/  @UP0 USHF.R.U32.HI UR6, URZ, UR9, UR5 ;  /* 0x000000093f060299 */ /* 0x000fe40008011605 */
[----:B------:R-:W-:Y:S02]  /*1760*/  UIADD3 UR5, UR10, 0x6f, URZ ;  /* 0x0000006f0a057890 */ /* 0x000fe4000fffe03f */
        /* <DEDUP_REMOVED lines=10> */
[----:B------:R-:W-:-:S04]  /*1810*/  UISETP.LT.AND UP0, UPT, UR4, UR6, UPT ;  /* 0x000000060400728c */ /* 0x000fc8000bf01270 */
[----:B------:R-:W-:Y:S01]  /*1820*/  USEL UR9, UR4, UR6, UP0 ;  /* 0x0000000604097287 */ /* 0x000fe20008000000 */
[----:B------:R-:W-:Y:S01]  /*1830*/  IMAD.U32 R206, RZ, RZ, UR5 ;  /* 0x00000005ffce7e24 */ /* 0x000fe2000f8e00ff */
[----:B------:R-:W-:Y:S02]  /*1840*/  ULOP3.LUT UR6, UR8, 0xff, URZ, 0xc0, !UPT ;  /* 0x000000ff08067892 */ /* 0x000fe4000f8ec03f */
[----:B------:R-:W-:Y:S01]  /*1850*/  UISETP.GE.AND UP0, UPT, UR9, 0x1, UPT ;  /* 0x000000010900788c */ /* 0x000fe2000bf06270 */
[----:B------:R-:W-:-:S03]  /*1860*/  UMOV UR4, URZ ;  /* 0x0000003f00047c82 */ /* 0x000fc60008000000 */
[----:B------:R-:W-:Y:S02]  /*1870*/  IMAD.U32 R209, RZ, RZ, UR6 ;  /* 0x00000006ffd17e24 */ /* 0x000fe4000f8e00ff */
[----:B------:R-:W-:-:S13]  /*1880*/  PLOP3.LUT P0, PT, PT, PT, UP0, 0x80, 0x0 ;  /* 0x000000000000781c */ /* 0x000fda0003f0f008 */
[----:B------:R-:W-:Y:S05]  /*1890*/  @!P0 BRA `(.L_x_2240) ;  /* 0x0000000000948947 */ /* 0x000fea0003800000 */
        /* <DEDUP_REMOVED lines=37> */
.L_x_2240:
        /* <DEDUP_REMOVED lines=97> */
.L_x_2242:
        /* <DEDUP_REMOVED lines=12> */
.L_x_2425:
[----:B------:R-:W-:Y:S05]  /*21c0*/  @!P0 BRA `(.L_x_2244) ;  /* 0x0000000000048947 */ /* 0x000fea0003800000 */
[----:B------:R-:W-:Y:S01]  /*21d0*/  BPT.TRAP 0x1 ;  /* 0x000000040000795c */ /* 0x000fe20000300000 */
.L_x_2244:
[----:B------:R-:W-:Y:S01]  /*21e0*/  R2UR UR4, R16 ;  /* 0x00000000100472ca */ /* 0x000fe200000e0000 */
[----:B0-----:R-:W-:-:S05]  /*21f0*/  IMAD.U32 R0, RZ, RZ, UR36 ;  /* 0x00000024ff007e24 */ /* 0x001fca000f8e00ff */
[----:B------:R-:W-:-:S07]  /*2200*/  LEA R0, R0, UR60, 0x3 ;  /* 0x0000003c00007c11 */ /* 0x000fce000f8e18ff */
[----:B------:R-:W-:-:S05]  /*2210*/  IMAD.U32 R3, RZ, RZ, UR4 ;  /* 0x00000004ff037e24 */ /* 0x000fca000f8e00ff */
[----:B------:R-:W-:-:S04]  /*2220*/  SHF.L.U32 R3, R3, 0x1f, RZ ;  /* 0x0000001f03037819 */ /* 0x000fc800000006ff */
[----:B------:R0:W1:Y:S01]  /*2230*/  SYNCS.PHASECHK.TRANS64.TRYWAIT P2, [R0+URZ+0x36830], R3 ;  /* 0x03683003000075a7 */ /* 0x000062000804017f */
[----:B------:R-:W-:Y:S05]  /*2240*/  @!P0 BRA `(.L_x_2245) ;  /* 0x0000000000048947 */ /* 0x000fea0003800000 */
[----:B------:R-:W-:Y:S01]  /*2250*/  BPT.TRAP 0x1 ;  /* 0x000000040000795c */ /* 0x000fe20000300000 */
.L_x_2245:
[----:B------:R-:W2:Y:S02]  /*2260*/  S2R R2, SR_TID.X ;  /* 0x0000000000027919 */ /* 0x000ea40000002100 */
[----:B--2---:R-:W-:Y:S01]  /*2270*/  LOP3.LUT P1, RZ, R2, 0x7f, RZ, 0xc0, !PT ;  /* 0x0000007f02ff7812 */ /* 0x004fe2000782c0ff */
[----:B-1----:R-:W-:-:S12]  /*2280*/  @P2 BRA `(.L_x_2246) ;  /* 0x0000000000082947 */ /* 0x002fd80003800000 */
[----:B------:R-:W1:Y:S02]  /*2290*/  SYNCS.PHASECHK.TRANS64.TRYWAIT P2, [R0+URZ+0x36830], R3 ;  /* 0x03683003000075a7 */ /* 0x000e64000804017f */
[----:B-1----:R-:W-:Y:S05]  /*22a0*/  @!P2 BRA `(.L_x_2247) ;  /* 0x000001a0000ca947 */ /* 0x002fea0003800000 */
.L_x_2246:
[----:B------:R-:W-:Y:S05]  /*22b0*/  WARPSYNC.ALL ;  /* 0x0000000000007948 */ /* 0x000fea0003800000 */
[----:B------:R-:W-:Y:S01]  /*22c0*/  UIADD3 UR4, UR60, 0x21400, URZ ;  /* 0x000214003c047890 */ /* 0x000fe2000fffe03f */
[----:B------:R-:W-:Y:S01]  /*22d0*/  WARPGROUP.ARRIVE ;  /* 0x00000000000079c5 */ /* 0x000fe20000000000 */
[----:B------:R-:W-:Y:S01]  /*22e0*/  ULOP3.LUT UR38, UR38, 0x10000, URZ, 0xfc, !UPT ;  /* 0x0001000026267892 */ /* 0x000fe2000f8efc3f */
[----:B01----:R-:W-:Y:S01]  /*22f0*/  @!P1 VIADD R0, R0, 0x36840 ;  /* 0x0003684000009836 */ /* 0x003fe20000000000 */
[----:B------:R-:W-:Y:S01]  /*2300*/  USHF.R.U32.HI UR4, URZ, 0x4, UR4 ;  /* 0x000000043f047899 */ /* 0x000fe20008011604 */
[----:B------:R-:W-:Y:S01]  /*2310*/  CS2R R118, SRZ ;  /* 0x0000000000767805 */ /* 0x000fe2000001ff00 */
[----:B------:R-:W-:Y:S01]  /*2320*/  UMOV UR53, 0x40000040 ;  /* 0x4000004000357882 */ /* 0x000fe20000000000 */
[----:B------:R-:W-:Y:S01]  /*2330*/  UMOV UR55, 0x40000040 ;  /* 0x4000004000377882 */ /* 0x000fe20000000000 */
[----:B------:R-:W-:Y:S01]  /*2340*/  ULOP3.LUT UR4, UR4, 0x3fff, URZ, 0xc0, !UPT ;  /* 0x00003fff04047892 */ /* 0x000fe2000f8ec03f */
[----:B------:R-:W-:Y:S01]  /*2350*/  MOV R4, UR53 ;  /* 0x0000003500047c02 */ /* 0x000fe20008000f00 */
[----:B------:R-:W-:Y:S01]  /*2360*/  UMOV UR52, UR38 ;  /* 0x0000002600347c82 */ /* 0x000fe20008000000 */
[----:B------:R-:W-:Y:S01]  /*2370*/  UMOV UR7, 0x40000040 ;  /* 0x4000004000077882 */ /* 0x000fe20000000000 */
[----:B------:R-:W-:Y:S01]  /*2380*/  ULOP3.LUT UR5, UR4, 0x10000, URZ, 0xfc, !UPT ;  /* 0x0001000004057892 */ /* 0x000fe2000f8efc3f */
[----:B------:R-:W-:Y:S01]  /*2390*/  MOV R6, UR52 ;  /* 0x0000003400067c02 */ /* 0x000fe20008000f00 */
[----:B------:R-:W-:Y:S01]  /*23a0*/  UMOV UR8, UR52 ;  /* 0x0000003400087c82 */ /* 0x000fe20008000000 */
[----:B------:R-:W-:Y:S01]  /*23b0*/  UMOV UR4, UR52 ;  /* 0x0000003400047c82 */ /* 0x000fe20008000000 */
[----:B------:R-:W-:Y:S01]  /*23c0*/  UIMAD UR37, UR36, 0xa80, UR5 ;  /* 0x00000a80242578a4 */ /* 0x000fe2000f8e0205 */
[----:B------:R-:W-:Y:S01]  /*23d0*/  @!P1 PRMT R0, RZ, 0x654, R0 ;  /* 0x00000654ff009816 */ /* 0x000fe20000000000 */
[----:B------:R-:W-:Y:S01]  /*23e0*/  IMAD.U32 R5, RZ, RZ, UR5 ;  /* 0x00000005ff057e24 */ /* 0x000fe2000f8e00ff */
[----:B------:R-:W-:Y:S01]  /*23f0*/  UMOV UR5, UR53 ;  /* 0x0000003500057c82 */ /* 0x000fe20008000000 */
[----:B------:R-:W-:Y:S01]  /*2400*/  UIADD3 UR6, UR37, 0x80, URZ ;  /* 0x0000008025067890 */ /* 0x000fe2000fffe03f */
[----:B------:R-:W-:Y:S01]  /*2410*/  CS2R R116, SRZ ;  /* 0x0000000000747805 */ /* 0x000fe2000001ff00 */
[----:B------:R-:W-:Y:S01]  /*2420*/  UIADD3 UR10, UR37, 0x100, URZ ;  /* 0x00000100250a7890 */ /* 0x000fe2000fffe03f */
[----:B------:R-:W-:Y:S01]  /*2430*/  CS2R R114, SRZ ;  /* 0x0000000000727805 */ /* 0x000fe2000001ff00 */
[----:B------:R-:W-:Y:S01]  /*2440*/  UMOV UR54, UR37 ;  /* 0x0000002500367c82 */ /* 0x000fe20008000000 */
[----:B------:R-:W-:Y:S01]  /*2450*/  UMOV UR9, UR53 ;  /* 0x0000003500097c82 */ /* 0x000fe20008000000 */
[----:B------:R-:W-:Y:S01]  /*2460*/  HGMMA.64x16x16.F32.BF16 R72, gdesc[UR52], RZ, !UPT, gsb0 ;  /* 0x00200000344879f0 */ /* 0x000fe2000c0018ff */
[----:B------:R-:W-:Y:S01]  /*2470*/  UMOV UR11, 0x40000040 ;  /* 0x40000040000b7882 */ /* 0x000fe20000000000 */
[----:B------:R-:W-:Y:S01]  /*2480*/  UIADD3 UR14, UR37, 0x180, URZ ;  /* 0x00000180250e7890 */ /* 0x000fe2000fffe03f */
[----:B------:R-:W-:Y:S01]  /*2490*/  CS2R R112, SRZ ;  /* 0x0000000000707805 */ /* 0x000fe2000001ff00 */
[----:B------:R-:W-:Y:S01]  /*24a0*/  UMOV UR12, UR52 ;  /* 0x00000034000c7c82 */ /* 0x000fe20008000000 */
[----:B------:R-:W-:Y:S01]  /*24b0*/  UMOV UR13, UR53 ;  /* 0x00000035000d7c82 */ /* 0x000fe20008000000 */
        /* <DEDUP_REMOVED lines=13> */
[----:B------:R-:W-:Y:S01]  /*2590*/  UIADD3 UR26, UR37, 0x284, URZ ;  /* 0x00000284251a7890 */ /* 0x000fe2000fffe03f */
[----:B------:R-:W-:Y:S01]  /*25a0*/  CS2R R104, SRZ ;  /* 0x0000000000687805 */ /* 0x000fe2000001ff00 */
[----:B------:R-:W-:Y:S01]  /*25b0*/  UMOV UR27, 0x40000040 ;  /* 0x40000040001b7882 */ /* 0x000fe20000000000 */
        /* <DEDUP_REMOVED lines=18> */
[----:B------:R-:W-:Y:S01]  /*26e0*/  UMOV UR55, 0x40000040 ;  /* 0x4000004000377882 */ /* 0x000fe20000000000 */
[----:B------:R-:W-:-:S02]  /*26f0*/  CS2R R90, SRZ ;  /* 0x00000000005a7805 */ /* 0x000fc4000001ff00 */
[----:B------:R-:W-:Y:S02]  /*2700*/  CS2R R88, SRZ ;  /* 0x0000000000587805 */ /* 0x000fe4000001ff00 */
[----:B------:R-:W-:Y:S02]  /*2710*/  CS2R R86, SRZ ;  /* 0x0000000000567805 */ /* 0x000fe4000001ff00 */
[----:B------:R-:W-:Y:S02]  /*2720*/  CS2R R84, SRZ ;  /* 0x0000000000547805 */ /* 0x000fe4000001ff00 */
[----:B------:R-:W-:Y:S01]  /*2730*/  CS2R R82, SRZ ;  /* 0x0000000000527805 */ /* 0x000fe2000001ff00 */
        /* <DEDUP_REMOVED lines=440> */
[----:B------:R-:W-:Y:S01]  /*42c0*/  UMOV UR56, UR44 ;  /* 0x0000002c00387c82 */ /* 0x000fe20008000000 */
[----:B------:R-:W-:Y:S01]  /*42d0*/  UMOV UR57, UR45 ;  /* 0x0000002d00397c82 */ /* 0x000fe20008000000 */
[----:B------:R-:W-:-:S02]  /*42e0*/  UIADD3 UR6, UR38, 0x806, URZ ;  /* 0x0000080626067890 */ /* 0x000fc4000fffe03f */
[----:B------:R-:W-:Y:S01]  /*42f0*/  UIADD3 UR38, UR39, -0x2, URZ ;  /* 0xfffffffe27267890 */ /* 0x000fe2000fffe03f */
        /* <DEDUP_REMOVED lines=20> */
[----:B------:R-:W-:Y:S02]  /*4440*/  R2UR UR12, R3 ;  /* 0x00000000030c72ca */ /* 0x000fe400000e0000 */
        /* <DEDUP_REMOVED lines=18> */
[----:B------:R-:W-:Y:S02]  /*4570*/  WARPGROUP.DEPBAR.LE gsb0, 0x0 ;  /* 0x00008000000079c5 */ /* 0x000fe40000010000 */
[----:B------:R-:W-:-:S06]  /*4580*/  WARPGROUP.ARRIVE ;  /* 0x00000000000079c5 */ /* 0x000fcc0000000000 */
[----:B------:R-:W-:Y:S01]  /*4590*/  HGMMA.64x16x16.F32.BF16 R32, gdesc[UR48], R32, gsb0 ;  /* 0x00200000302079f0 */ /* 0x000fe20008001820 */
[----:B------:R-:W-:Y:S01]  /*45a0*/  UMOV UR48, UR6 ;  /* 0x0000000600307c82 */ /* 0x000fe20008000000 */
[----:B------:R-:W-:Y:S01]  /*45b0*/  UMOV UR49, 0x40000040 ;  /* 0x4000004000317882 */ /* 0x000fe20000000000 */
[----:B------:R-:W-:Y:S01]  /*45c0*/  UMOV UR50, UR10 ;  /* 0x0000000a00327c82 */ /* 0x000fe20008000000 */
[----:B------:R-:W-:Y:S01]  /*45d0*/  UMOV UR51, 0x40000040 ;  /* 0x4000004000337882 */ /* 0x000fe20000000000 */
[----:B------:R-:W-:Y:S01]  /*45e0*/  ULDC UR6, c[0x0][0x9d8] ;  /* 0x0002760000067ab9 */ /* 0x000fe20000000800 */
[----:B------:R-:W-:Y:S01]  /*45f0*/  UIMAD UR10, UR39, -0x70, UR18 ;  /* 0xffffff90270a78a4 */ /* 0x000fe2000f8e0212 */
        /* <DEDUP_REMOVED lines=17> */
[----:B------:R-:W0:Y:S01]  /*4710*/  MUFU.TANH R74, R74 ;  /* 0x0000004a004a7308 */ /* 0x000e220000002400 */
[----:B------:R-:W-:Y:S01]  /*4720*/  UMOV UR51, 0x40000040 ;  /* 0x4000004000337882 */ /* 0x000fe20000000000 */
[----:B------:R-:W-:Y:S01]  /*4730*/  FMUL.FTZ R2, R72, UR6 ;  /* 0x0000000648027c20 */ /* 0x000fe20008410000 */
[----:B------:R-:W-:Y:S01]  /*4740*/  FMUL.FTZ R3, R73, UR6 ;  /* 0x0000000649037c20 */ /* 0x000fe20008410000 */
        /* <DEDUP_REMOVED lines=10> */
[----:B------:R-:W-:Y:S02]  /*47f0*/  VIADD R65, R204, UR11 ;  /* 0x0000000bcc417c36 */ /* 0x000fe40008000000 */
[----:B------:R-:W-:Y:S01]  /*4800*/  FMUL.FTZ R66, R66, UR6 ;  /* 0x0000000642427c20 */ /* 0x000fe20008410000 */
[----:B------:R-:W-:Y:S01]  /*4810*/  FMUL.FTZ R67, R67, UR6 ;  /* 0x0000000643437c20 */ /* 0x000fe20008410000 */
[----:B------:R-:W-:Y:S01]  /*4820*/  FMUL.FTZ R70, R70, UR6 ;  /* 0x0000000646467c20 */ /* 0x000fe20008410000 */
[----:B------:R-:W-:Y:S01]  /*4830*/  HGMMA.64x16x16.F32.BF16 R56, gdesc[UR48], R56, gsb0 ;  /* 0x00200000303879f0 */ /* 0x000fe20008001838 */
[----:B------:R-:W-:Y:S01]  /*4840*/  UIADD3 UR50, UR37, 0x886, URZ ;  /* 0x0000088625327890 */ /* 0x000fe2000fffe03f */
[----:B------:R-:W-:Y:S01]  /*4850*/  @P2 IMAD.HI.U32 R6, R65, UR7, RZ ;  /* 0x0000000741062c27 */ /* 0x000fe2000f8e00ff */
[----:B------:R-:W-:Y:S01]  /*4860*/  UMOV UR51, 0x40000040 ;  /* 0x4000004000337882 */ /* 0x000fe20000000000 */
[----:B------:R-:W-:Y:S01]  /*4870*/  @UP0 ULDC UR7, c[0x0][0x450] ;  /* 0x0001140000070ab9 */ /* 0x000fe20000000800 */
[----:B------:R4:W5:Y:S01]  /*4880*/  MUFU.TANH R20, R66 ;  /* 0x0000004200147308 */ /* 0x0009620000002400 */
[----:B------:R-:W-:Y:S01]  /*4890*/  FMUL.FTZ R8, R64, UR6 ;  /* 0x0000000640087c20 */ /* 0x000fe20008410000 */
[----:B------:R-:W-:Y:S01]  /*48a0*/  @P2 SHF.R.U32.HI R65, RZ, UR7, R6 ;  /* 0x00000007ff412c19 */ /* 0x000fe20008011606 */
[----:B------:R-:W-:Y:S01]  /*48b0*/  UIMAD UR7, UR39, -0x70, URZ ;  /* 0xffffff90270778a4 */ /* 0x000fe2000f8e023f */
[----:B------:R-:W-:Y:S01]  /*48c0*/  FMUL.FTZ R11, R68, UR6 ;  /* 0x00000006440b7c20 */ /* 0x000fe20008410000 */
[----:B------:R-:W-:Y:S01]  /*48d0*/  FMUL.FTZ R71, R71, UR6 ;  /* 0x0000000647477c20 */ /* 0x000fe20008410000 */
[----:B------:R-:W-:Y:S01]  /*48e0*/  FMUL.FTZ R10, R69, UR6 ;  /* 0x00000006450a7c20 */ /* 0x000fe20008410000 */
[----:B------:R-:W0:Y:S01]  /*48f0*/  SHFL.IDX PT, R6, R65, 0x1, 0x1c1f ;  /* 0x003c1f0041067f89 */ /* 0x000e2200000e0000 */
[----:B------:R-:W5:Y:S01]  /*4900*/  MUFU.TANH R72, R67 ;  /* 0x0000004300487308 */ /* 0x000f620000002400 */
[----:B----4-:R-:W-:Y:S01]  /*4910*/  IMAD.U32 R66, RZ, RZ, UR10 ;  /* 0x0000000aff427e24 */ /* 0x010fe2000f8e00ff */
[----:B------:R-:W-:Y:S01]  /*4920*/  UMOV UR10, UR11 ;  /* 0x0000000b000a7c82 */ /* 0x000fe20008000000 */
[----:B------:R-:W4:Y:S03]  /*4930*/  SHFL.IDX PT, R65, R65, RZ, 0x1c1f ;  /* 0x001c1fff41417589 */ /* 0x000f2600000e0000 */
[----:B------:R-:W-:-:S02]  /*4940*/  IADD3 R66, -R19, 0x70, R66 ;  /* 0x0000007013427810 */ /* 0x000fc40007ffe142 */
[----:B------:R-:W5:Y:S08]  /*4950*/  MUFU.TANH R70, R70 ;  /* 0x0000004600467308 */ /* 0x000f700000002400 */
[----:B------:R-:W5:Y:S08]  /*4960*/  MUFU.TANH R71, R71 ;  /* 0x0000004700477308 */ /* 0x000f700000002400 */
        /* <DEDUP_REMOVED lines=8> */
[----:B------:R1:W5:Y:S01]  /*49f0*/  MUFU.TANH R56, R58 ;  /* 0x0000003a00387308 */ /* 0x0003620000002400 */
[----:B------:R-:W-:Y:S01]  /*4a00*/  HGMMA.64x16x16.F32.BF16 R48, gdesc[UR48], R48, gsb0 ;  /* 0x00200000303079f0 */ /* 0x000fe20008001830 */
[----:B------:R-:W-:Y:S01]  /*4a10*/  UIADD3 UR50, UR37, 0x906, URZ ;  /* 0x0000090625327890 */ /* 0x000fe2000fffe03f */
[----:B------:R-:W-:Y:S01]  /*4a20*/  IMAD.U32 R60, RZ, RZ, UR19 ;  /* 0x00000013ff3c7e24 */ /* 0x000fe2000f8e00ff */
[----:B------:R-:W-:Y:S01]  /*4a30*/  UMOV UR51, 0x40000040 ;  /* 0x4000004000337882 */ /* 0x000fe20000000000 */
[----:B------:R-:W-:Y:S01]  /*4a40*/  FMUL.FTZ R62, R62, UR6 ;  /* 0x000000063e3e7c20 */ /* 0x000fe20008410000 */
[----:B------:R-:W-:Y:S01]  /*4a50*/  FMUL.FTZ R14, R61, UR6 ;  /* 0x000000063d0e7c20 */ /* 0x000fe20008410000 */
[----:B------:R-:W-:Y:S01]  /*4a60*/  FMUL.FTZ R59, R59, UR6 ;  /* 0x000000063b3b7c20 */ /* 0x000fe20008410000 */
[----:B------:R2:W-:Y:S01]  /*4a70*/  MUFU.TANH R76, R63 ;  /* 0x0000003f004c7308 */ /* 0x0005e20000002400 */
[----:B-1----:R-:W-:-:S02]  /*4a80*/  IMAD.U32 R58, RZ, RZ, UR7 ;  /* 0x00000007ff3a7e24 */ /* 0x002fc4000f8e00ff */
[----:B------:R-:W-:-:S05]  /*4a90*/  FMUL.FTZ R13, R57, UR6 ;  /* 0x00000006390d7c20 */ /* 0x000fca0008410000 */
[----:B------:R1:W-:Y:S01]  /*4aa0*/  MUFU.TANH R73, R62 ;  /* 0x0000003e00497308 */ /* 0x0003e20000002400 */
[----:B--2---:R-:W-:-:S04]  /*4ab0*/  IADD3 R63, -R19, 0x71, R58 ;  /* 0x00000071133f7810 */ /* 0x004fc80007ffe13a */
[----:B------:R-:W-:-:S03]  /*4ac0*/  IADD3 R63, -R60, UR18, R63 ;  /* 0x000000123c3f7c10 */ /* 0x000fc6000fffe13f */
[----:B------:R2:W2:Y:S01]  /*4ad0*/  MUFU.TANH R69, R59 ;  /* 0x0000003b00457308 */ /* 0x0004a20000002400 */
[-CC-:B0-----:R-:W-:Y:S02]  /*4ae0*/  VIADDMNMX R67, R6, R63.reuse, R66.reuse, PT ;  /* 0x0000003f06437246 */ /* 0x181fe40003800142 */
[----:B----4-:R-:W-:Y:S02]  /*4af0*/  VIADDMNMX R65, R65, R63, R66, PT ;  /* 0x0000003f41417246 */ /* 0x010fe40003800142 */
[C---:B------:R-:W-:Y:S02]  /*4b00*/  ISETP.GT.AND P5, PT, R67.reuse, RZ, PT ;  /* 0x000000ff4300720c */ /* 0x040fe40003fa4270 */
[C---:B------:R-:W-:Y:S01]  /*4b10*/  ISETP.GT.AND P6, PT, R67.reuse, 0x1, PT ;  /* 0x000000014300780c */ /* 0x040fe20003fc4270 */
[----:B------:R-:W-:Y:S01]  /*4b20*/  MUFU.TANH R9, R9 ;  /* 0x0000000900097308 */ /* 0x000fe20000002400 */
[----:B------:R-:W-:Y:S02]  /*4b30*/  ISETP.GT.AND P4, PT, R67, 0x8, PT ;  /* 0x000000084300780c */ /* 0x000fe40003f84270 */
[----:B------:R-:W-:-:S02]  /*4b40*/  FSEL R68, R74, -INF , P5 ;  /* 0xff8000004a447808 */ /* 0x000fc40002800000 */
[----:B------:R-:W-:Y:S02]  /*4b50*/  FSEL R64, R75, -INF , P6 ;  /* 0xff8000004b407808 */ /* 0x000fe40003000000 */
[C---:B------:R-:W-:Y:S01]  /*4b60*/  ISETP.GT.AND P3, PT, R67.reuse, 0x9, PT ;  /* 0x000000094300780c */ /* 0x040fe20003f64270 */
[----:B------:R-:W-:Y:S01]  /*4b70*/  MUFU.TANH R11, R11 ;  /* 0x0000000b000b7308 */ /* 0x000fe20000002400 */
[----:B-1----:R-:W-:Y:S02]  /*4b80*/  FSEL R62, R78, -INF , P4 ;  /* 0xff8000004e3e7808 */ /* 0x002fe40002000000 */
[----:B------:R-:W-:Y:S02]  /*4b90*/  ISETP.GT.AND P5, PT, R67, 0x10, PT ;  /* 0x000000104300780c */ /* 0x000fe40003fa4270 */
[----:B---3--:R-:W-:Y:S02]  /*4ba0*/  FSEL R61, R79, -INF , P3 ;  /* 0xff8000004f3d7808 */ /* 0x008fe40001800000 */
[----:B------:R-:W-:Y:S01]  /*4bb0*/  ISETP.GT.AND P3, PT, R67, 0x11, PT ;  /* 0x000000114300780c */ /* 0x000fe20003f64270 */
[----:B------:R-:W-:Y:S01]  /*4bc0*/  MUFU.TANH R10, R10 ;  /* 0x0000000a000a7308 */ /* 0x000fe20000002400 */
[----:B-----5:R-:W-:-:S02]  /*4bd0*/  FSEL R60, R20, -INF , P5 ;  /* 0xff800000143c7808 */ /* 0x020fc40002800000 */
[----:B------:R-:W-:Y:S01]  /*4be0*/  ISETP.GT.AND P4, PT, R67, 0x18, PT ;  /* 0x000000184300780c */ /* 0x000fe20003f84270 */
[----:B------:R-:W-:Y:S02]  /*4bf0*/  WARPGROUP.DEPBAR.LE gsb0, 0x0 ;  /* 0x00008000000079c5 */ /* 0x000fe40000010000 */
[----:B------:R-:W-:Y:S01]  /*4c00*/  WARPGROUP.ARRIVE ;  /* 0x00000000000079c5 */ /* 0x000fe20000000000 */
[----:B------:R-:W-:Y:S01]  /*4c10*/  FMUL.FTZ R21, R48, UR6 ;  /* 0x0000000630157c20 */ /* 0x000fe20008410000 */
[----:B------:R-:W-:Y:S01]  /*4c20*/  FMUL.FTZ R48, R49, UR6 ;  /* 0x0000000631307c20 */ /* 0x000fe20008410000 */
[----:B------:R-:W-:Y:S01]  /*4c30*/  FMNMX.FTZ R49, R68, R64, !PT ;  /* 0x0000004044317209 */ /* 0x000fe20007810000 */
[----:B------:R-:W-:Y:S01]  /*4c40*/  FMUL.FTZ R50, R50, UR6 ;  /* 0x0000000632327c20 */ /* 0x000fe20008410000 */
[----:B--2---:R-:W-:Y:S01]  /*4c50*/  FSEL R59, R72, -INF , P3 ;  /* 0xff800000483b7808 */ /* 0x004fe20001800000 */
[----:B------:R-:W-:Y:S01]  /*4c60*/  HGMMA.64x16x16.F32.BF16 R40, gdesc[UR48], R40, gsb0 ;  /* 0x00200000302879f0 */ /* 0x000fe20008001828 */
[----:B------:R-:W-:Y:S01]  /*4c70*/  UIADD3 UR50, UR37, 0x986, URZ ;  /* 0x0000098625327890 */ /* 0x000fe2000fffe03f */
[----:B------:R-:W-:Y:S01]  /*4c80*/  FMNMX.FTZ R6, R62, R49, !PT ;  /* 0x000000313e067209 */ /* 0x000fe20007810000 */
[----:B------:R-:W-:Y:S01]  /*4c90*/  UMOV UR51, 0x40000040 ;  /* 0x4000004000337882 */ /* 0x000fe20000000000 */
[----:B------:R-:W-:Y:S01]  /*4ca0*/  ISETP.GT.AND P3, PT, R67, 0x19, PT ;  /* 0x000000194300780c */ /* 0x000fe20003f64270 */
[----:B------:R-:W-:Y:S01]  /*4cb0*/  FMUL.FTZ R51, R51, UR6 ;  /* 0x0000000633337c20 */ /* 0x000fe20008410000 */
[----:B------:R-:W-:Y:S01]  /*4cc0*/  FMNMX.FTZ R49, R61, R6, !PT ;  /* 0x000000063d317209 */ /* 0x000fe20007810000 */
[----:B------:R-:W0:Y:S01]  /*4cd0*/  MUFU.TANH R77, R50 ;  /* 0x00000032004d7308 */ /* 0x000e220000002400 */
[----:B------:R-:W-:Y:S01]  /*4ce0*/  FSEL R58, R70, -INF , P4 ;  /* 0xff800000463a7808 */ /* 0x000fe20002000000 */
[----:B------:R-:W-:Y:S01]  /*4cf0*/  FMUL.FTZ R55, R55, UR6 ;  /* 0x0000000637377c20 */ /* 0x000fe20008410000 */
[----:B------:R-:W-:Y:S01]  /*4d00*/  FMNMX.FTZ R6, R60, R49, !PT ;  /* 0x000000313c067209 */ /* 0x000fe20007810000 */
[----:B------:R-:W-:Y:S01]  /*4d10*/  FMUL.FTZ R54, R54, UR6 ;  /* 0x0000000636367c20 */ /* 0x000fe20008410000 */
[----:B------:R-:W-:Y:S01]  /*4d20*/  ISETP.GT.AND P4, PT, R67, 0x20, PT ;  /* 0x000000204300780c */ /* 0x000fe20003f84270 */
[----:B------:R-:W-:Y:S01]  /*4d30*/  FMUL.FTZ R53, R53, UR6 ;  /* 0x0000000635357c20 */ /* 0x000fe20008410000 */
[----:B------:R-:W-:Y:S01]  /*4d40*/  FSEL R57, R71, -INF , P3 ;  /* 0xff80000047397808 */ /* 0x000fe20001800000 */
[----:B------:R-:W-:Y:S01]  /*4d50*/  MUFU.TANH R51, R51 ;  /* 0x0000003300337308 */ /* 0x000fe20000002400 */
[----:B------:R-:W-:-:S02]  /*4d60*/  ISETP.GT.AND P3, PT, R67, 0x21, PT ;  /* 0x000000214300780c */ /* 0x000fc40003f64270 */
[----:B------:R-:W-:Y:S02]  /*4d70*/  FSEL R56, R56, -INF , P4 ;  /* 0xff80000038387808 */ /* 0x000fe40002000000 */
[----:B------:R-:W-:Y:S02]  /*4d80*/  ISETP.GT.AND P4, PT, R67, 0x28, PT ;  /* 0x000000284300780c */ /* 0x000fe40003f84270 */
[----:B------:R-:W-:Y:S01]  /*4d90*/  ISETP.GT.AND P5, PT, R65, 0x8, PT ;  /* 0x000000084100780c */ /* 0x000fe20003fa4270 */
[----:B------:R1:W-:Y:S08]  /*4da0*/  MUFU.TANH R81, R55 ;  /* 0x0000003700517308 */ /* 0x0003f00000002400 */
[----:B------:R2:W3:Y:S01]  /*4db0*/  MUFU.TANH R80, R54 ;  /* 0x0000003600507308 */ /* 0x0004e20000002400 */
[----:B-1----:R-:W-:-:S02]  /*4dc0*/  FSEL R55, R69, -INF , P3 ;  /* 0xff80000045377808 */ /* 0x002fc40001800000 */
[----:B------:R-:W-:-:S04]  /*4dd0*/  ISETP.GT.AND P3, PT, R67, 0x29, PT ;  /* 0x000000294300780c */ /* 0x000fc80003f64270 */
[----:B------:R-:W-:Y:S01]  /*4de0*/  FSEL R50, R76, -INF , P3 ;  /* 0xff8000004c327808 */ /* 0x000fe20001800000 */
[----:B------:R-:W-:Y:S01]  /*4df0*/  MUFU.TANH R12, R12 ;  /* 0x0000000c000c7308 */ /* 0x000fe20000002400 */
[----:B--2---:R-:W-:Y:S02]  /*4e00*/  FSEL R54, R73, -INF , P4 ;  /* 0xff80000049367808 */ /* 0x004fe40002000000 */
[C---:B------:R-:W-:Y:S02]  /*4e10*/  ISETP.GT.AND P4, PT, R67.reuse, 0x30, PT ;  /* 0x000000304300780c */ /* 0x040fe40003f84270 */
[----:B------:R-:W-:-:S03]  /*4e20*/  ISETP.GT.AND P3, PT, R67, 0x31, PT ;  /* 0x000000314300780c */ /* 0x000fc60003f64270 */
[----:B------:R-:W-:Y:S01]  /*4e30*/  MUFU.TANH R13, R13 ;  /* 0x0000000d000d7308 */ /* 0x000fe20000002400 */
[----:B------:R-:W-:Y:S02]  /*4e40*/  WARPGROUP.DEPBAR.LE gsb0, 0x0 ;  /* 0x00008000000079c5 */ /* 0x000fe40000010000 */
[----:B------:R-:W-:Y:S01]  /*4e50*/  WARPGROUP.ARRIVE ;  /* 0x00000000000079c5 */ /* 0x000fe20000000000 */
[----:B------:R-:W-:Y:S01]  /*4e60*/  FMUL.FTZ R43, R43, UR6 ;  /* 0x000000062b2b7c20 */ /* 0x000fe20008410000 */
[----:B------:R-:W-:Y:S01]  /*4e70*/  FMUL.FTZ R47, R47, UR6 ;  /* 0x000000062f2f7c20 */ /* 0x000fe20008410000 */
[----:B------:R-:W-:Y:S01]  /*4e80*/  FMUL.FTZ R42, R42, UR6 ;  /* 0x000000062a2a7c20 */ /* 0x000fe20008410000 */
[----:B------:R-:W-:Y:S01]  /*4e90*/  FMUL.FTZ R46, R46, UR6 ;  /* 0x000000062e2e7c20 */ /* 0x000fe20008410000 */
[----:B------:R1:W2:Y:S01]  /*4ea0*/  MUFU.TANH R74, R43 ;  /* 0x0000002b004a7308 */ /* 0x0002a20000002400 */
        /* <DEDUP_REMOVED lines=8> */
[----:B-1----:R-:W-:-:S04]  /*4f30*/  FMNMX.FTZ R43, R59, R6, !PT ;  /* 0x000000063b2b7209 */ /* 0x002fc80007810000 */
[----:B------:R-:W-:-:S03]  /*4f40*/  FMNMX.FTZ R6, R58, R43, !PT ;  /* 0x0000002b3a067209 */ /* 0x000fc60007810000 */
[----:B------:R-:W1:Y:S01]  /*4f50*/  MUFU.TANH R42, R42 ;  /* 0x0000002a002a7308 */ /* 0x000e620000002400 */
[----:B------:R-:W-:-:S04]  /*4f60*/  FMNMX.FTZ R43, R57, R6, !PT ;  /* 0x00000006392b7209 */ /* 0x000fc80007810000 */
[----:B------:R-:W-:-:S03]  /*4f70*/  FMNMX.FTZ R6, R56, R43, !PT ;  /* 0x0000002b38067209 */ /* 0x000fc60007810000 */
[----:B------:R-:W5:Y:S01]  /*4f80*/  MUFU.TANH R75, R46 ;  /* 0x0000002e004b7308 */ /* 0x000f620000002400 */
[----:B------:R-:W-:-:S04]  /*4f90*/  FMNMX.FTZ R43, R55, R6, !PT ;  /* 0x00000006372b7209 */ /* 0x000fc80007810000 */
[----:B----4-:R-:W-:Y:S02]  /*4fa0*/  FMNMX.FTZ R47, R54, R43, !PT ;  /* 0x0000002b362f7209 */ /* 0x010fe40007810000 */
[----:B0-----:R-:W-:Y:S01]  /*4fb0*/  FSEL R43, R77, -INF , P4 ;  /* 0xff8000004d2b7808 */ /* 0x001fe20002000000 */
[----:B------:R-:W-:Y:S01]  /*4fc0*/  MUFU.TANH R15, R15 ;  /* 0x0000000f000f7308 */ /* 0x000fe20000002400 */
[----:B------:R-:W-:Y:S02]  /*4fd0*/  FMNMX.FTZ R20, R50, R47, !PT ;  /* 0x0000002f32147209 */ /* 0x000fe40007810000 */
[----:B------:R-:W-:Y:S02]  /*4fe0*/  ISETP.GT.AND P4, PT, R67, 0x38, PT ;  /* 0x000000384300780c */ /* 0x000fe40003f84270 */
[----:B------:R-:W-:Y:S02]  /*4ff0*/  FMNMX.FTZ R47, R43, R20, !PT ;  /* 0x000000142b2f7209 */ /* 0x000fe40007810000 */
[----:B---3--:R-:W-:Y:S01]  /*5000*/  FSEL R20, R80, -INF , P4 ;  /* 0xff80000050147808 */ /* 0x008fe20002000000 */
[----:B------:R-:W-:Y:S01]  /*5010*/  MUFU.TANH R14, R14 ;  /* 0x0000000e000e7308 */ /* 0x000fe20000002400 */
[----:B------:R-:W-:-:S07]  /*5020*/  ISETP.GT.AND P4, PT, R67, 0x40, PT ;  /* 0x000000404300780c */ /* 0x000fce0003f84270 */
[----:B------:R-:W-:Y:S01]  /*5030*/  MUFU.TANH R21, R21 ;  /* 0x0000001500157308 */ /* 0x000fe20000002400 */
[----:B------:R-:W-:Y:S02]  /*5040*/  WARPGROUP.DEPBAR.LE gsb0, 0x0 ;  /* 0x00008000000079c5 */ /* 0x000fe40000010000 */
[----:B------:R-:W-:Y:S01]  /*5050*/  WARPGROUP.ARRIVE ;  /* 0x00000000000079c5 */ /* 0x000fe20000000000 */
[----:B------:R-:W-:Y:S01]  /*5060*/  FMUL.FTZ R6, R38, UR6 ;  /* 0x0000000626067c20 */ /* 0x000fe20008410000 */
[----:B------:R-:W-:Y:S01]  /*5070*/  FSEL R38, R51, -INF , P3 ;  /* 0xff80000033267808 */ /* 0x000fe20001800000 */
[----:B------:R-:W-:Y:S01]  /*5080*/  FMUL.FTZ R34, R34, UR6 ;  /* 0x0000000622227c20 */ /* 0x000fe20008410000 */
[----:B------:R-:W-:Y:S01]  /*5090*/  ISETP.GT.AND P3, PT, R67, 0x39, PT ;  /* 0x000000394300780c */ /* 0x000fe20003f64270 */
[----:B------:R-:W-:Y:S01]  /*50a0*/  MUFU.TANH R72, R6 ;  /* 0x0000000600487308 */ /* 0x000fe20000002400 */
[----:B------:R-:W-:Y:S01]  /*50b0*/  HGMMA.64x16x16.F32.BF16 R24, gdesc[UR48], R24, gsb0 ;  /* 0x00200000301879f0 */ /* 0x000fe20008001818 */
[----:B------:R-:W-:Y:S01]  /*50c0*/  FMNMX.FTZ R47, R38, R47, !PT ;  /* 0x0000002f262f7209 */ /* 0x000fe20007810000 */
[----:B------:R-:W-:Y:S01]  /*50d0*/  FMUL.FTZ R35, R35, UR6 ;  /* 0x0000000623237c20 */ /* 0x000fe20008410000 */
[----:B------:R-:W-:Y:S01]  /*50e0*/  FMUL.FTZ R39, R39, UR6 ;  /* 0x0000000627277c20 */ /* 0x000fe20008410000 */
[----:B------:R-:W-:Y:S01]  /*50f0*/  FMUL.FTZ R33, R33, UR6 ;  /* 0x0000000621217c20 */ /* 0x000fe20008410000 */
[----:B------:R-:W-:Y:S01]  /*5100*/  FMNMX.FTZ R47, R20, R47, !PT ;  /* 0x0000002f142f7209 */ /* 0x000fe20007810000 */
[----:B------:R-:W-:Y:S01]  /*5110*/  FMUL.FTZ R37, R37, UR6 ;  /* 0x0000000625257c20 */ /* 0x000fe20008410000 */
[----:B------:R0:W3:Y:S01]  /*5120*/  MUFU.TANH R71, R34 ;  /* 0x0000002200477308 */ /* 0x0000e20000002400 */
[----:B------:R-:W-:Y:S01]  /*5130*/  FMUL.FTZ R32, R32, UR6 ;  /* 0x0000000620207c20 */ /* 0x000fe20008410000 */
[----:B------:R-:W-:-:S06]  /*5140*/  FMUL.FTZ R36, R36, UR6 ;  /* 0x0000000624247c20 */ /* 0x000fcc0008410000 */
[----:B------:R2:W4:Y:S01]  /*5150*/  MUFU.TANH R69, R35 ;  /* 0x0000002300457308 */ /* 0x0005220000002400 */
[----:B0-----:R-:W-:Y:S02]  /*5160*/  FSEL R34, R81, -INF , P3 ;  /* 0xff80000051227808 */ /* 0x001fe40001800000 */
[----:B------:R-:W-:Y:S02]  /*5170*/  CS2R R80, SRZ ;  /* 0x0000000000507805 */ /* 0x000fe4000001ff00 */
[C---:B------:R-:W-:Y:S02]  /*5180*/  ISETP.GT.AND P3, PT, R67.reuse, 0x41, PT ;  /* 0x000000414300780c */ /* 0x040fe40003f64270 */
[----:B------:R-:W-:Y:S01]  /*5190*/  FMNMX.FTZ R47, R34, R47, !PT ;  /* 0x0000002f222f7209 */ /* 0x000fe20007810000 */
[----:B------:R-:W0:Y:S01]  /*51a0*/  MUFU.TANH R73, R39 ;  /* 0x0000002700497308 */ /* 0x000e220000002400 */
[----:B--2---:R-:W-:Y:S02]  /*51b0*/  FSEL R35, R74, -INF , P3 ;  /* 0xff8000004a237808 */ /* 0x004fe40001800000 */
[----:B------:R-:W-:-:S05]  /*51c0*/  ISETP.GT.AND P3, PT, R67, 0x49, PT ;  /* 0x000000494300780c */ /* 0x000fca0003f64270 */
[----:B------:R-:W-:Y:S08]  /*51d0*/  MUFU.TANH R48, R48 ;  /* 0x0000003000307308 */ /* 0x000ff00000002400 */
[----:B------:R-:W-:Y:S08]  /*51e0*/  MUFU.TANH R45, R45 ;  /* 0x0000002d002d7308 */ /* 0x000ff00000002400 */
[----:B------:R-:W-:Y:S01]  /*51f0*/  MUFU.TANH R36, R36 ;  /* 0x0000002400247308 */ /* 0x000fe20000002400 */
[----:B------:R-:W-:-:S02]  /*5200*/  WARPGROUP.DEPBAR.LE gsb0, 0x0 ;  /* 0x00008000000079c5 */ /* 0x000fc40000010000 */
[----:B------:R-:W-:Y:S01]  /*5210*/  FMUL.FTZ R6, R26, UR6 ;  /* 0x000000061a067c20 */ /* 0x000fe20008410000 */
[----:B-1----:R-:W-:Y:S01]  /*5220*/  FSEL R26, R42, -INF , P4 ;  /* 0xff8000002a1a7808 */ /* 0x002fe20002000000 */
[----:B------:R-:W-:Y:S01]  /*5230*/  FMUL.FTZ R46, R27, UR6 ;  /* 0x000000061b2e7c20 */ /* 0x000fe20008410000 */
[----:B------:R-:W-:Y:S02]  /*5240*/  ISETP.GT.AND P4, PT, R67, 0x48, PT ;  /* 0x000000484300780c */ /* 0x000fe40003f84270 */
[----:B------:R1:W2:Y:S01]  /*5250*/  MUFU.TANH R76, R6 ;  /* 0x00000006004c7308 */ /* 0x0002a20000002400 */
[----:B------:R-:W-:Y:S01]  /*5260*/  FMNMX.FTZ R42, R26, R47, !PT ;  /* 0x0000002f1a2a7209 */ /* 0x000fe20007810000 */
[----:B------:R-:W-:Y:S01]  /*5270*/  FMUL.FTZ R51, R31, UR6 ;  /* 0x000000061f337c20 */ /* 0x000fe20008410000 */
[----:B-----5:R-:W-:Y:S01]  /*5280*/  FSEL R27, R75, -INF , P4 ;  /* 0xff8000004b1b7808 */ /* 0x020fe20002000000 */
[----:B------:R-:W-:Y:S01]  /*5290*/  FMUL.FTZ R24, R24, UR6 ;  /* 0x0000000618187c20 */ /* 0x000fe20008410000 */
[----:B------:R-:W-:Y:S01]  /*52a0*/  FMNMX.FTZ R70, R35, R42, !PT ;  /* 0x0000002a23467209 */ /* 0x000fe20007810000 */
[----:B------:R-:W-:Y:S01]  /*52b0*/  FMUL.FTZ R25, R25, UR6 ;  /* 0x0000000619197c20 */ /* 0x000fe20008410000 */
[----:B------:R-:W-:Y:S01]  /*52c0*/  ISETP.GT.AND P4, PT, R67, 0x50, PT ;  /* 0x000000504300780c */ /* 0x000fe20003f84270 */
[----:B------:R0:W5:Y:S01]  /*52d0*/  MUFU.TANH R74, R46 ;  /* 0x0000002e004a7308 */ /* 0x0001620000002400 */
[----:B------:R-:W-:Y:S01]  /*52e0*/  FSEL R42, R49, -INF , P3 ;  /* 0xff800000312a7808 */ /* 0x000fe20001800000 */
[----:B-1----:R-:W-:Y:S01]  /*52f0*/  FMUL.FTZ R6, R30, UR6 ;  /* 0x000000061e067c20 */ /* 0x002fe20008410000 */
[----:B------:R-:W-:Y:S01]  /*5300*/  FMNMX.FTZ R47, R27, R70, !PT ;  /* 0x000000461b2f7209 */ /* 0x000fe20007810000 */
[----:B------:R-:W-:Y:S01]  /*5310*/  FMUL.FTZ R28, R28, UR6 ;  /* 0x000000061c1c7c20 */ /* 0x000fe20008410000 */
[----:B------:R-:W-:Y:S01]  /*5320*/  ISETP.GT.AND P3, PT, R67, 0x51, PT ;  /* 0x000000514300780c */ /* 0x000fe20003f64270 */
[----:B------:R1:W-:Y:S01]  /*5330*/  @!P1 SYNCS.ARRIVE.TRANS64.RED.A1T0 RZ, [R0+URZ], RZ ;  /* 0x000000ff00ff99a7 */ /* 0x0003e2000810043f */
[----:B---3--:R-:W-:Y:S01]  /*5340*/  FSEL R39, R71, -INF , P4 ;  /* 0xff80000047277808 */ /* 0x008fe20002000000 */
[----:B------:R-:W-:Y:S01]  /*5350*/  MUFU.TANH R75, R33 ;  /* 0x00000021004b7308 */ /* 0x000fe20000002400 */
[----:B------:R-:W-:-:S02]  /*5360*/  FMNMX.FTZ R70, R42, R47, !PT ;  /* 0x0000002f2a467209 */ /* 0x000fc40007810000 */
[----:B------:R-:W-:Y:S02]  /*5370*/  ISETP.GT.AND P4, PT, R67, 0x58, PT ;  /* 0x000000584300780c */ /* 0x000fe40003f84270 */
[----:B----4-:R-:W-:Y:S02]  /*5380*/  FSEL R30, R69, -INF , P3 ;  /* 0xff800000451e7808 */ /* 0x010fe40001800000 */
[----:B------:R-:W-:Y:S01]  /*5390*/  FMNMX.FTZ R47, R39, R70, !PT ;  /* 0x00000046272f7209 */ /* 0x000fe20007810000 */
[----:B------:R3:W4:Y:S01]  /*53a0*/  MUFU.TANH R71, R6 ;  /* 0x0000000600477308 */ /* 0x0007220000002400 */
[----:B------:R-:W-:Y:S02]  /*53b0*/  ISETP.GT.AND P3, PT, R67, 0x59, PT ;  /* 0x000000594300780c */ /* 0x000fe40003f64270 */
[----:B------:R-:W-:Y:S02]  /*53c0*/  FSEL R31, R72, -INF , P4 ;  /* 0xff800000481f7808 */ /* 0x000fe40002000000 */
[----:B------:R-:W-:-:S02]  /*53d0*/  FMNMX.FTZ R70, R30, R47, !PT ;  /* 0x0000002f1e467209 */ /* 0x000fc40007810000 */
[----:B------:R-:W-:Y:S01]  /*53e0*/  ISETP.GT.AND P4, PT, R67, 0x60, PT ;  /* 0x000000604300780c */ /* 0x000fe20003f84270 */
[----:B------:R4:W1:Y:S01]  /*53f0*/  MUFU.TANH R72, R51 ;  /* 0x0000003300487308 */ /* 0x0008620000002400 */
[----:B0-----:R-:W-:Y:S01]  /*5400*/  FSEL R46, R73, -INF , P3 ;  /* 0xff800000492e7808 */ /* 0x001fe20001800000 */
[----:B---3--:R-:W-:Y:S01]  /*5410*/  FMUL.FTZ R6, R52, UR6 ;  /* 0x0000000634067c20 */ /* 0x008fe20008410000 */
[----:B------:R-:W-:Y:S02]  /*5420*/  FMNMX.FTZ R49, R31, R70, !PT ;  /* 0x000000461f317209 */ /* 0x000fe40007810000 */
[----:B------:R-:W-:Y:S02]  /*5430*/  ISETP.GT.AND P3, PT, R67, 0x61, PT ;  /* 0x000000614300780c */ /* 0x000fe40003f64270 */
[----:B--2---:R-:W-:Y:S01]  /*5440*/  FSEL R47, R76, -INF , P4 ;  /* 0xff8000004c2f7808 */ /* 0x004fe20002000000 */
[----:B------:R0:W2:Y:S01]  /*5450*/  MUFU.TANH R69, R6 ;  /* 0x0000000600457308 */ /* 0x0000a20000002400 */
[----:B------:R-:W-:-:S02]  /*5460*/  FMNMX.FTZ R52, R46, R49, !PT ;  /* 0x000000312e347209 */ /* 0x000fc40007810000 */
[----:B------:R-:W-:Y:S02]  /*5470*/  ISETP.GT.AND P4, PT, R67, 0x68, PT ;  /* 0x000000684300780c */ /* 0x000fe40003f84270 */
[----:B-----5:R-:W-:Y:S02]  /*5480*/  FSEL R49, R74, -INF , P3 ;  /* 0xff8000004a317808 */ /* 0x020fe40001800000 */
[----:B------:R-:W-:Y:S01]  /*5490*/  FMNMX.FTZ R52, R47, R52, !PT ;  /* 0x000000342f347209 */ /* 0x000fe20007810000 */
[----:B------:R-:W-:Y:S01]  /*54a0*/  MUFU.TANH R76, R37 ;  /* 0x00000025004c7308 */ /* 0x000fe20000002400 */
[----:B------:R-:W-:Y:S02]  /*54b0*/  ISETP.GT.AND P3, PT, R67, 0x69, PT ;  /* 0x000000694300780c */ /* 0x000fe40003f64270 */
[----:B----4-:R-:W-:Y:S02]  /*54c0*/  FSEL R51, R71, -INF , P4 ;  /* 0xff80000047337808 */ /* 0x010fe40002000000 */
[----:B------:R-:W-:-:S02]  /*54d0*/  FMNMX.FTZ R70, R49, R52, !PT ;  /* 0x0000003431467209 */ /* 0x000fc40007810000 */
[----:B-1----:R-:W-:Y:S01]  /*54e0*/  FSEL R52, R72, -INF , P3 ;  /* 0xff80000048347808 */ /* 0x002fe20001800000 */
[----:B------:R-:W1:Y:S01]  /*54f0*/  MUFU.TANH R71, R53 ;  /* 0x0000003500477308 */ /* 0x000e620000002400 */
[----:B------:R-:W-:Y:S02]  /*5500*/  FMNMX.FTZ R67, R51, R70, !PT ;  /* 0x0000004633437209 */ /* 0x000fe40007810000 */
[----:B------:R-:W-:Y:S02]  /*5510*/  ISETP.GT.AND P4, PT, R65, 0x1, PT ;  /* 0x000000014100780c */ /* 0x000fe40003f84270 */
[----:B------:R-:W-:-:S03]  /*5520*/  FMNMX.FTZ R67, R52, R67, !PT ;  /* 0x0000004334437209 */ /* 0x000fc60007810000 */
[----:B------:R-:W3:Y:S02]  /*5530*/  MUFU.TANH R70, R40 ;  /* 0x0000002800467308 */ /* 0x000ee40000002400 */
[----:B0-----:R-:W0:Y:S06]  /*5540*/  SHFL.BFLY PT, R6, R67, 0x2, 0x1f ;  /* 0x0c401f0043067f89 */ /* 0x001e2c00000e0000 */
[----:B------:R4:W5:Y:S08]  /*5550*/  MUFU.TANH R72, R41 ;  /* 0x0000002900487308 */ /* 0x0009700000002400 */
[----:B------:R2:W-:Y:S01]  /*5560*/  MUFU.TANH R74, R32 ;  /* 0x00000020004a7308 */ /* 0x0005e20000002400 */
[----:B----4-:R-:W-:-:S02]  /*5570*/  FSEL R41, R3, -INF , P4 ;  /* 0xff80000003297808 */ /* 0x010fc40002000000 */
[----:B------:R-:W-:-:S05]  /*5580*/  ISETP.GT.AND P4, PT, R65, 0x10, PT ;  /* 0x000000104100780c */ /* 0x000fca0003f84270 */
[----:B------:R-:W-:Y:S01]  /*5590*/  MUFU.TANH R77, R24 ;  /* 0x00000018004d7308 */ /* 0x000fe20000002400 */
[----:B--2---:R-:W-:Y:S01]  /*55a0*/  FMUL.FTZ R32, R29, UR6 ;  /* 0x000000061d207c20 */ /* 0x004fe20008410000 */
[----:B0-----:R-:W-:Y:S01]  /*55b0*/  FMNMX.FTZ R53, R67, R6, !PT ;  /* 0x0000000643357209 */ /* 0x001fe20007810000 */
[----:B------:R-:W-:Y:S01]  /*55c0*/  @UP0 ULDC UR6, c[0x0][0x44c] ;  /* 0x0001130000060ab9 */ /* 0x000fe20000000800 */
[----:B------:R-:W-:Y:S01]  /*55d0*/  FSEL R29, R7, -INF , P5 ;  /* 0xff800000071d7808 */ /* 0x000fe20002800000 */
[----:B------:R-:W-:Y:S02]  /*55e0*/  UIMAD.WIDE.U32 UR6, UR11, UR6, URZ ;  /* 0x000000060b0672a5 */ /* 0x000fe4000f8e003f */
[----:B------:R-:W0:Y:S01]  /*55f0*/  SHFL.BFLY PT, R6, R53, 0x1, 0x1f ;  /* 0x0c201f0035067f89 */ /* 0x000e2200000e0000 */
[----:B------:R2:W4:Y:S01]  /*5600*/  MUFU.TANH R73, R44 ;  /* 0x0000002c00497308 */ /* 0x0005220000002400 */
[----:B------:R-:W-:Y:S02]  /*5610*/  @UP0 ULDC UR11, c[0x0][0x450] ;  /* 0x00011400000b0ab9 */ /* 0x000fe40000000800 */
[----:B------:R-:W-:Y:S01]  /*5620*/  @UP0 USHF.R.U32.HI UR10, URZ, UR11, UR7 ;  /* 0x0000000b3f0a0299 */ /* 0x000fe20008011607 */
[----:B------:R-:W-:-:S03]  /*5630*/  UMOV UR6, URZ ;  /* 0x0000003f00067c82 */ /* 0x000fc60008000000 */
[----:B------:R-:W-:Y:S01]  /*5640*/  UIADD3 UR7, UR10, UR18, -UR19 ;  /* 0x000000120a077290 */ /* 0x000fe2000fffe813 */
[----:B------:R-:W4:Y:S01]  /*5650*/  MUFU.TANH R25, R25 ;  /* 0x0000001900197308 */ /* 0x000f220000002400 */
[----:B--2---:R-:W-:Y:S02]  /*5660*/  FSEL R44, R8, -INF , P4 ;  /* 0xff800000082c7808 */ /* 0x004fe40002000000 */
[----:B------:R-:W-:Y:S01]  /*5670*/  ISETP.GT.AND P4, PT, R65, 0x18, PT ;  /* 0x000000184100780c */ /* 0x000fe20003f84270 */
[----:B------:R-:W-:-:S04]  /*5680*/  UIMAD.WIDE UR6, UR7, -0x6db6db6d, UR6 ;  /* 0x92492493070678a5 */ /* 0x000fc8000f8e0206 */
[----:B------:R-:W2:Y:S01]  /*5690*/  MUFU.TANH R28, R28 ;  /* 0x0000001c001c7308 */ /* 0x000ea20000002400 */
[----:B------:R-:W-:-:S04]  /*56a0*/  USHF.R.U32.HI UR6, URZ, 0x1f, UR7 ;  /* 0x0000001f3f067899 */ /* 0x000fc80008011607 */
[----:B------:R-:W-:Y:S01]  /*56b0*/  ULEA.HI.SX32 UR6, UR7, UR6, 0x1a ;  /* 0x0000000607067291 */ /* 0x000fe2000f8fd23f */
[----:B0-----:R-:W-:Y:S02]  /*56c0*/  FMNMX.FTZ R6, R53, R6, !PT ;  /* 0x0000000635067209 */ /* 0x001fe40007810000 */
[----:B------:R-:W0:Y:S01]  /*56d0*/  MUFU.TANH R78, R32 ;  /* 0x00000020004e7308 */ /* 0x000e220000002400 */
[----:B------:R-:W-:Y:S01]  /*56e0*/  UISETP.LT.AND UP1, UPT, UR15, UR6, UPT ;  /* 0x000000060f00728c */ /* 0x000fe2000bf21270 */
[C---:B------:R-:W-:Y:S01]  /*56f0*/  FSETP.NEU.FTZ.AND P3, PT, R6.reuse, -INF , PT ;  /* 0xff8000000600780b */ /* 0x040fe20003f7d000 */
[----:B------:R-:W-:Y:S02]  /*5700*/  FMUL.FTZ R33, R6, UR14 ;  /* 0x0000000e06217c20 */ /* 0x000fe40008410000 */
[----:B------:R-:W-:-:S03]  /*5710*/  USEL UR7, UR15, UR6, !UP1 ;  /* 0x000000060f077287 */ /* 0x000fc6000c800000 */
[----:B------:R-:W-:Y:S01]  /*5720*/  FSEL R37, R33, RZ, P3 ;  /* 0x000000ff21257208 */ /* 0x000fe20001800000 */
[----:B------:R-:W-:Y:S01]  /*5730*/  UISETP.GE.AND UP1, UPT, UR38, UR7, UPT ;  /* 0x000000072600728c */ /* 0x000fe2000bf26270 */
[----:B------:R-:W-:-:S03]  /*5740*/  ISETP.GT.AND P3, PT, R65, RZ, PT ;  /* 0x000000ff4100720c */ /* 0x000fc60003f64270 */
[--C-:B------:R-:W-:Y:S01]  /*5750*/  FFMA.FTZ R203, R62, UR14, -R37.reuse ;  /* 0x0000000e3ecb7c23 */ /* 0x100fe20008010825 */
[----:B------:R-:W-:Y:S01]  /*5760*/  FSEL R40, R2, -INF , P3 ;  /* 0xff80000002287808 */ /* 0x000fe20001800000 */
[--C-:B------:R-:W-:Y:S01]  /*5770*/  FFMA.FTZ R7, R61, UR14, -R37.reuse ;  /* 0x0000000e3d077c23 */ /* 0x100fe20008010825 */
[----:B------:R-:W-:Y:S01]  /*5780*/  ISETP.GT.AND P3, PT, R65, 0x9, PT ;  /* 0x000000094100780c */ /* 0x000fe20003f64270 */
[--C-:B------:R-:W-:Y:S01]  /*5790*/  FFMA.FTZ R197, R60, UR14, -R37.reuse ;  /* 0x0000000e3cc57c23 */ /* 0x100fe20008010825 */
[----:B------:R-:W-:Y:S01]  /*57a0*/  FMNMX.FTZ R24, R40, R41, !PT ;  /* 0x0000002928187209 */ /* 0x000fe20007810000 */
[--C-:B------:R-:W-:Y:S01]  /*57b0*/  FFMA.FTZ R2, R64, UR14, -R37.reuse ;  /* 0x0000000e40027c23 */ /* 0x100fe20008010825 */
[----:B------:R-:W-:Y:S01]  /*57c0*/  FSEL R33, R4, -INF , P3 ;  /* 0xff80000004217808 */ /* 0x000fe20001800000 */
[--C-:B------:R-:W-:Y:S01]  /*57d0*/  FFMA.FTZ R199, R58, UR14, -R37.reuse ;  /* 0x0000000e3ac77c23 */ /* 0x100fe20008010825 */
[----:B------:R-:W-:Y:S01]  /*57e0*/  FMNMX.FTZ R24, R29, R24, !PT ;  /* 0x000000181d187209 */ /* 0x000fe20007810000 */
        /* <DEDUP_REMOVED lines=10> */
[----:B------:R-:W-:Y:S01]  /*5890*/  MUFU.EX2 R201, R201 ;  /* 0x000000c900c97308 */ /* 0x000fe20000000800 */
[----:B------:R-:W-:Y:S01]  /*58a0*/  FSEL R62, R11, -INF , P4 ;  /* 0xff8000000b3e7808 */ /* 0x000fe20002000000 */
[--C-:B------:R-:W-:Y:S01]  /*58b0*/  FFMA.FTZ R185, R26, UR14, -R37.reuse ;  /* 0x0000000e1ab97c23 */ /* 0x100fe20008010825 */
[----:B------:R-:W-:Y:S01]  /*58c0*/  FMNMX.FTZ R3, R53, R4, !PT ;  /* 0x0000000435037209 */ /* 0x000fe20007810000 */
[--C-:B------:R-:W-:Y:S01]  /*58d0*/  FFMA.FTZ R26, R35, UR14, -R37.reuse ;  /* 0x0000000e231a7c23 */ /* 0x100fe20008010825 */
[----:B------:R-:W-:Y:S01]  /*58e0*/  ISETP.GT.AND P4, PT, R65, 0x20, PT ;  /* 0x000000204100780c */ /* 0x000fe20003f84270 */
[--C-:B------:R-:W-:Y:S01]  /*58f0*/  FFMA.FTZ R183, R31, UR14, -R37.reuse ;  /* 0x0000000e1fb77c23 */ /* 0x100fe20008010825 */
[----:B------:R-:W-:Y:S01]  /*5900*/  FSEL R61, R10, -INF , P3 ;  /* 0xff8000000a3d7808 */ /* 0x000fe20001800000 */
[----:B------:R-:W-:Y:S01]  /*5910*/  MUFU.EX2 R4, R7 ;  /* 0x0000000700047308 */ /* 0x000fe20000000800 */
[----:B------:R-:W-:Y:S01]  /*5920*/  FMNMX.FTZ R8, R62, R3, !PT ;  /* 0x000000033e087209 */ /* 0x000fe20007810000 */
[--C-:B------:R-:W-:Y:S01]  /*5930*/  FFMA.FTZ R195, R54, UR14, -R37.reuse ;  /* 0x0000000e36c37c23 */ /* 0x100fe20008010825 */
[----:B------:R-:W-:Y:S01]  /*5940*/  ISETP.GT.AND P3, PT, R65, 0x21, PT ;  /* 0x000000214100780c */ /* 0x000fe20003f64270 */
[--C-:B------:R-:W-:Y:S01]  /*5950*/  FFMA.FTZ R38, R38, UR14, -R37.reuse ;  /* 0x0000000e26267c23 */ /* 0x100fe20008010825 */
[----:B------:R-:W-:Y:S01]  /*5960*/  FSEL R63, R12, -INF , P4 ;  /* 0xff8000000c3f7808 */ /* 0x000fe20002000000 */
[--C-:B------:R-:W-:Y:S01]  /*5970*/  FFMA.FTZ R50, R50, UR14, -R37.reuse ;  /* 0x0000000e32327c23 */ /* 0x100fe20008010825 */
[----:B------:R-:W-:Y:S01]  /*5980*/  FMNMX.FTZ R8, R61, R8, !PT ;  /* 0x000000083d087209 */ /* 0x000fe20007810000 */
[----:B------:R-:W0:Y:S01]  /*5990*/  MUFU.EX2 R2, R2 ;  /* 0x0000000200027308 */ /* 0x000e220000000800 */
[----:B------:R-:W-:Y:S01]  /*59a0*/  ISETP.GT.AND P4, PT, R65, 0x28, PT ;  /* 0x000000284100780c */ /* 0x000fe20003f84270 */
[--C-:B------:R-:W-:Y:S01]  /*59b0*/  FFMA.FTZ R189, R43, UR14, -R37.reuse ;  /* 0x0000000e2bbd7c23 */ /* 0x100fe20008010825 */
[----:B------:R-:W-:Y:S01]  /*59c0*/  FSEL R60, R13, -INF , P3 ;  /* 0xff8000000d3c7808 */ /* 0x000fe20001800000 */
[--C-:B------:R-:W-:Y:S01]  /*59d0*/  FFMA.FTZ R181, R39, UR14, -R37.reuse ;  /* 0x0000000e27b57c23 */ /* 0x100fe20008010825 */
[----:B------:R-:W-:Y:S01]  /*59e0*/  FMNMX.FTZ R3, R63, R8, !PT ;  /* 0x000000083f037209 */ /* 0x000fe20007810000 */
[--C-:B------:R-:W-:Y:S01]  /*59f0*/  FFMA.FTZ R8, R59, UR14, -R37.reuse ;  /* 0x0000000e3b087c23 */ /* 0x100fe20008010825 */
[----:B------:R-:W-:Y:S01]  /*5a00*/  ISETP.GT.AND P3, PT, R65, 0x29, PT ;  /* 0x000000294100780c */ /* 0x000fe20003f64270 */
[----:B------:R-:W0:Y:S01]  /*5a10*/  MUFU.EX2 R203, R203 ;  /* 0x000000cb00cb7308 */ /* 0x000e220000000800 */
[----:B------:R-:W-:Y:S01]  /*5a20*/  FSEL R64, R15, -INF , P4 ;  /* 0xff8000000f407808 */ /* 0x000fe20002000000 */
[--C-:B------:R-:W-:Y:S01]  /*5a30*/  FFMA.FTZ R30, R30, UR14, -R37.reuse ;  /* 0x0000000e1e1e7c23 */ /* 0x100fe20008010825 */
[----:B------:R-:W-:Y:S01]  /*5a40*/  FMNMX.FTZ R3, R60, R3, !PT ;  /* 0x000000033c037209 */ /* 0x000fe20007810000 */
[--C-:B------:R-:W-:Y:S01]  /*5a50*/  FFMA.FTZ R177, R47, UR14, -R37.reuse ;  /* 0x0000000e2fb17c23 */ /* 0x100fe20008010825 */
[----:B------:R-:W-:Y:S01]  /*5a60*/  ISETP.GT.AND P4, PT, R65, 0x30, PT ;  /* 0x000000304100780c */ /* 0x000fe20003f84270 */
[--C-:B------:R-:W-:Y:S01]  /*5a70*/  FFMA.FTZ R49, R49, UR14, -R37.reuse ;  /* 0x0000000e31317c23 */ /* 0x100fe20008010825 */
[----:B------:R-:W-:Y:S01]  /*5a80*/  FSEL R59, R14, -INF , P3 ;  /* 0xff8000000e3b7808 */ /* 0x000fe20001800000 */
[----:B------:R-:W0:Y:S01]  /*5a90*/  MUFU.EX2 R197, R197 ;  /* 0x000000c500c57308 */ /* 0x000e220000000800 */
[----:B------:R-:W-:Y:S01]  /*5aa0*/  FMNMX.FTZ R10, R64, R3, !PT ;  /* 0x00000003400a7209 */ /* 0x000fe20007810000 */
[----:B------:R-:W-:Y:S01]  /*5ab0*/  FFMA.FTZ R179, R51, UR14, -R37 ;  /* 0x0000000e33b37c23 */ /* 0x000fe20008010825 */
[----:B------:R-:W-:-:S02]  /*5ac0*/  ISETP.GT.AND P3, PT, R65, 0x31, PT ;  /* 0x000000314100780c */ /* 0x000fc40003f64270 */
[----:B------:R-:W-:Y:S02]  /*5ad0*/  FSEL R66, R21, -INF , P4 ;  /* 0xff80000015427808 */ /* 0x000fe40002000000 */
[----:B------:R-:W-:Y:S01]  /*5ae0*/  FMNMX.FTZ R3, R59, R10, !PT ;  /* 0x0000000a3b037209 */ /* 0x000fe20007810000 */
[----:B------:R-:W-:Y:S01]  /*5af0*/  FFMA.FTZ R10, R57, UR14, -R37 ;  /* 0x0000000e390a7c23 */ /* 0x000fe20008010825 */
[C---:B------:R-:W-:Y:S01]  /*5b00*/  ISETP.GT.AND P4, PT, R65.reuse, 0x38, PT ;  /* 0x000000384100780c */ /* 0x040fe20003f84270 */
[----:B------:R-:W0:Y:S01]  /*5b10*/  MUFU.EX2 R8, R8 ;  /* 0x0000000800087308 */ /* 0x000e220000000800 */
[----:B------:R-:W-:Y:S02]  /*5b20*/  FSEL R58, R48, -INF , P3 ;  /* 0xff800000303a7808 */ /* 0x000fe40001800000 */
[----:B------:R-:W-:Y:S02]  /*5b30*/  FMNMX.FTZ R3, R66, R3, !PT ;  /* 0x0000000342037209 */ /* 0x000fe40007810000 */
[----:B------:R-:W-:-:S02]  /*5b40*/  ISETP.GT.AND P3, PT, R65, 0x39, PT ;  /* 0x000000394100780c */ /* 0x000fc40003f64270 */
[----:B------:R-:W-:Y:S01]  /*5b50*/  FSEL R67, R69, -INF , P4 ;  /* 0xff80000045437808 */ /* 0x000fe20002000000 */
[----:B------:R-:W0:Y:S01]  /*5b60*/  MUFU.EX2 R199, R199 ;  /* 0x000000c700c77308 */ /* 0x000e220000000800 */
[----:B------:R-:W-:Y:S02]  /*5b70*/  FMNMX.FTZ R12, R58, R3, !PT ;  /* 0x000000033a0c7209 */ /* 0x000fe40007810000 */
[----:B------:R-:W-:Y:S02]  /*5b80*/  ISETP.GT.AND P4, PT, R65, 0x40, PT ;  /* 0x000000404100780c */ /* 0x000fe40003f84270 */
[----:B-1----:R-:W-:Y:S02]  /*5b90*/  FSEL R57, R71, -INF , P3 ;  /* 0xff80000047397808 */ /* 0x002fe40001800000 */
[----:B------:R-:W-:Y:S01]  /*5ba0*/  FMNMX.FTZ R12, R67, R12, !PT ;  /* 0x0000000c430c7209 */ /* 0x000fe20007810000 */
[----:B------:R-:W1:Y:S01]  /*5bb0*/  MUFU.EX2 R10, R10 ;  /* 0x0000000a000a7308 */ /* 0x000e620000000800 */
[----:B------:R-:W-:-:S02]  /*5bc0*/  ISETP.GT.AND P3, PT, R65, 0x41, PT ;  /* 0x000000414100780c */ /* 0x000fc40003f64270 */
[----:B---3--:R-:W-:Y:S02]  /*5bd0*/  FSEL R68, R70, -INF , P4 ;  /* 0xff80000046447808 */ /* 0x008fe40002000000 */
[----:B------:R-:W-:Y:S02]  /*5be0*/  CS2R R70, SRZ ;  /* 0x0000000000467805 */ /* 0x000fe4000001ff00 */
[----:B------:R-:W-:Y:S01]  /*5bf0*/  FMNMX.FTZ R3, R57, R12, !PT ;  /* 0x0000000c39037209 */ /* 0x000fe20007810000 */
[----:B------:R-:W-:Y:S01]  /*5c00*/  FFMA.FTZ R12, R55, UR14, -R37 ;  /* 0x0000000e370c7c23 */ /* 0x000fe20008010825 */
[----:B------:R-:W-:Y:S01]  /*5c10*/  ISETP.GT.AND P4, PT, R65, 0x48, PT ;  /* 0x000000484100780c */ /* 0x000fe20003f84270 */
[----:B------:R-:W-:Y:S01]  /*5c20*/  MUFU.EX2 R193, R193 ;  /* 0x000000c100c17308 */ /* 0x000fe20000000800 */
[----:B-----5:R-:W-:Y:S02]  /*5c30*/  FSEL R56, R72, -INF , P3 ;  /* 0xff80000048387808 */ /* 0x020fe40001800000 */
[----:B------:R-:W-:-:S02]  /*5c40*/  CS2R R54, SRZ ;  /* 0x0000000000367805 */ /* 0x000fc4000001ff00 */
[----:B------:R-:W-:Y:S02]  /*5c50*/  FMNMX.FTZ R3, R68, R3, !PT ;  /* 0x0000000344037209 */ /* 0x000fe40007810000 */
[----:B------:R-:W-:Y:S02]  /*5c60*/  ISETP.GT.AND P3, PT, R65, 0x49, PT ;  /* 0x000000494100780c */ /* 0x000fe40003f64270 */
[----:B----4-:R-:W-:Y:S01]  /*5c70*/  FSEL R48, R73, -INF , P4 ;  /* 0xff80000049307808 */ /* 0x010fe20002000000 */
[----:B------:R-:W-:Y:S01]  /*5c80*/  MUFU.EX2 R12, R12 ;  /* 0x0000000c000c7308 */ /* 0x000fe20000000800 */
[----:B------:R-:W-:Y:S02]  /*5c90*/  FMNMX.FTZ R3, R56, R3, !PT ;  /* 0x0000000338037209 */ /* 0x000fe40007810000 */
[----:B------:R-:W-:Y:S02]  /*5ca0*/  CS2R R72, SRZ ;  /* 0x0000000000487805 */ /* 0x000fe4000001ff00 */
[----:B------:R-:W-:-:S02]  /*5cb0*/  ISETP.GT.AND P4, PT, R65, 0x50, PT ;  /* 0x000000504100780c */ /* 0x000fc40003f84270 */
[----:B------:R-:W-:Y:S02]  /*5cc0*/  FSEL R45, R45, -INF , P3 ;  /* 0xff8000002d2d7808 */ /* 0x000fe40001800000 */
[----:B------:R-:W-:Y:S01]  /*5cd0*/  FMNMX.FTZ R14, R48, R3, !PT ;  /* 0x00000003300e7209 */ /* 0x000fe20007810000 */
[----:B------:R-:W-:Y:S01]  /*5ce0*/  MUFU.EX2 R195, R195 ;  /* 0x000000c300c37308 */ /* 0x000fe20000000800 */
[----:B------:R-:W-:Y:S02]  /*5cf0*/  ISETP.GT.AND P3, PT, R65, 0x51, PT ;  /* 0x000000514100780c */ /* 0x000fe40003f64270 */
[----:B------:R-:W-:Y:S02]  /*5d00*/  FSEL R21, R74, -INF , P4 ;  /* 0xff8000004a157808 */ /* 0x000fe40002000000 */
[----:B------:R-:W-:Y:S02]  /*5d10*/  FMNMX.FTZ R14, R45, R14, !PT ;  /* 0x0000000e2d0e7209 */ /* 0x000fe40007810000 */
[----:B------:R-:W-:Y:S01]  /*5d20*/  ISETP.GT.AND P4, PT, R65, 0x58, PT ;  /* 0x000000584100780c */ /* 0x000fe20003f84270 */
[----:B------:R-:W-:Y:S01]  /*5d30*/  MUFU.EX2 R189, R189 ;  /* 0x000000bd00bd7308 */ /* 0x000fe20000000800 */
[----:B------:R-:W-:-:S02]  /*5d40*/  FSEL R3, R75, -INF , P3 ;  /* 0xff8000004b037808 */ /* 0x000fc40001800000 */
[----:B------:R-:W-:Y:S02]  /*5d50*/  CS2R R74, SRZ ;  /* 0x00000000004a7805 */ /* 0x000fe4000001ff00 */
[----:B------:R-:W-:Y:S02]  /*5d60*/  FMNMX.FTZ R14, R21, R14, !PT ;  /* 0x0000000e150e7209 */ /* 0x000fe40007810000 */
[----:B------:R-:W-:Y:S02]  /*5d70*/  ISETP.GT.AND P3, PT, R65, 0x59, PT ;  /* 0x000000594100780c */ /* 0x000fe40003f64270 */
[----:B------:R-:W-:Y:S01]  /*5d80*/  FSEL R9, R36, -INF , P4 ;  /* 0xff80000024097808 */ /* 0x000fe20002000000 */
[----:B------:R-:W-:Y:S01]  /*5d90*/  MUFU.EX2 R191, R191 ;  /* 0x000000bf00bf7308 */ /* 0x000fe20000000800 */
[----:B------:R-:W-:Y:S02]  /*5da0*/  FMNMX.FTZ R24, R3, R14, !PT ;  /* 0x0000000e03187209 */ /* 0x000fe40007810000 */
[----:B------:R-:W-:-:S02]  /*5db0*/  ISETP.GT.AND P4, PT, R65, 0x60, PT ;  /* 0x000000604100780c */ /* 0x000fc40003f84270 */
[----:B------:R-:W-:Y:S02]  /*5dc0*/  FSEL R11, R76, -INF , P3 ;  /* 0xff8000004c0b7808 */ /* 0x000fe40001800000 */
[----:B------:R-:W-:Y:S01]  /*5dd0*/  FMNMX.FTZ R24, R9, R24, !PT ;  /* 0x0000001809187209 */ /* 0x000fe20007810000 */
[----:B------:R3:W-:Y:S01]  /*5de0*/  MUFU.EX2 R14, R50 ;  /* 0x00000032000e7308 */ /* 0x0007e20000000800 */
[----:B------:R-:W-:Y:S02]  /*5df0*/  ISETP.GT.AND P3, PT, R65, 0x61, PT ;  /* 0x000000614100780c */ /* 0x000fe40003f64270 */
[----:B------:R-:W-:Y:S02]  /*5e00*/  FSEL R13, R77, -INF , P4 ;  /* 0xff8000004d0d7808 */ /* 0x000fe40002000000 */
[----:B------:R-:W-:Y:S02]  /*5e10*/  CS2R R76, SRZ ;  /* 0x00000000004c7805 */ /* 0x000fe4000001ff00 */
[----:B------:R-:W-:-:S02]  /*5e20*/  FMNMX.FTZ R24, R11, R24, !PT ;  /* 0x000000180b187209 */ /* 0x000fc40007810000 */
[----:B------:R-:W-:Y:S01]  /*5e30*/  ISETP.GT.AND P4, PT, R65, 0x68, PT ;  /* 0x000000684100780c */ /* 0x000fe20003f84270 */
[----:B------:R-:W-:Y:S01]  /*5e40*/  MUFU.EX2 R20, R20 ;  /* 0x0000001400147308 */ /* 0x000fe20000000800 */
[----:B------:R-:W-:Y:S02]  /*5e50*/  FSEL R15, R25, -INF , P3 ;  /* 0xff800000190f7808 */ /* 0x000fe40001800000 */
[----:B---3--:R-:W-:Y:S02]  /*5e60*/  CS2R R50, SRZ ;  /* 0x0000000000327805 */ /* 0x008fe4000001ff00 */
[----:B------:R-:W-:Y:S02]  /*5e70*/  FMNMX.FTZ R24, R13, R24, !PT ;  /* 0x000000180d187209 */ /* 0x000fe40007810000 */
[----:B------:R-:W-:Y:S02]  /*5e80*/  ISETP.GT.AND P3, PT, R65, 0x69, PT ;  /* 0x000000694100780c */ /* 0x000fe40003f64270 */
[----:B--2---:R-:W-:Y:S01]  /*5e90*/  FSEL R25, R28, -INF , P4 ;  /* 0xff8000001c197808 */ /* 0x004fe20002000000 */
[----:B------:R-:W-:Y:S01]  /*5ea0*/  MUFU.EX2 R185, R185 ;  /* 0x000000b900b97308 */ /* 0x000fe20000000800 */
[----:B------:R-:W-:-:S02]  /*5eb0*/  FMNMX.FTZ R32, R15, R24, !PT ;  /* 0x000000180f207209 */ /* 0x000fc40007810000 */
[----:B0-----:R-:W-:Y:S02]  /*5ec0*/  FSEL R28, R78, -INF , P3 ;  /* 0xff8000004e1c7808 */ /* 0x001fe40001800000 */
[----:B------:R-:W-:Y:S02]  /*5ed0*/  CS2R R78, SRZ ;  /* 0x00000000004e7805 */ /* 0x000fe4000001ff00 */
[----:B------:R-:W-:Y:S01]  /*5ee0*/  FMNMX.FTZ R7, R25, R32, !PT ;  /* 0x0000002019077209 */ /* 0x000fe20007810000 */
[----:B------:R-:W-:Y:S01]  /*5ef0*/  FFMA.FTZ R32, R42, UR14, -R37 ;  /* 0x0000000e2a207c23 */ /* 0x000fe20008010825 */
[----:B------:R0:W-:Y:S02]  /*5f00*/  MUFU.EX2 R24, R38 ;  /* 0x0000002600187308 */ /* 0x0001e40000000800 */
[----:B------:R-:W-:-:S05]  /*5f10*/  FMNMX.FTZ R7, R28, R7, !PT ;  /* 0x000000071c077209 */ /* 0x000fca0007810000 */
[----:B------:R-:W2:Y:S01]  /*5f20*/  SHFL.BFLY PT, R34, R7, 0x2, 0x1f ;  /* 0x0c401f0007227f89 */ /* 0x000ea200000e0000 */
[----:B------:R-:W-:Y:S01]  /*5f30*/  MUFU.EX2 R26, R26 ;  /* 0x0000001a001a7308 */ /* 0x000fe20000000800 */
[----:B0-----:R-:W-:-:S07]  /*5f40*/  FFMA.FTZ R38, R52, UR14, -R37 ;  /* 0x0000000e34267c23 */ /* 0x001fce0008010825 */
[----:B------:R-:W-:Y:S08]  /*5f50*/  MUFU.EX2 R187, R187 ;  /* 0x000000bb00bb7308 */ /* 0x000ff00000000800 */
[----:B------:R-:W-:Y:S01]  /*5f60*/  MUFU.EX2 R32, R32 ;  /* 0x0000002000207308 */ /* 0x000fe20000000800 */
[----:B--2---:R-:W-:Y:S01]  /*5f70*/  FMNMX.FTZ R27, R7, R34, !PT ;  /* 0x00000022071b7209 */ /* 0x004fe20007810000 */
[----:B------:R-:W-:-:S06]  /*5f80*/  FFMA.FTZ R34, R46, UR14, -R37 ;  /* 0x0000000e2e227c23 */ /* 0x000fcc0008010825 */
[----:B------:R-:W-:Y:S01]  /*5f90*/  MUFU.EX2 R181, R181 ;  /* 0x000000b500b57308 */ /* 0x000fe20000000800 */
[----:B------:R-:W-:Y:S01]  /*5fa0*/  CS2R R46, SRZ ;  /* 0x00000000002e7805 */ /* 0x000fe2000001ff00 */
[----:B------:R-:W0:Y:S06]  /*5fb0*/  SHFL.BFLY PT, R36, R27, 0x1, 0x1f ;  /* 0x0c201f001b247f89 */ /* 0x000e2c00000e0000 */
[----:B------:R-:W-:Y:S08]  /*5fc0*/  MUFU.EX2 R30, R30 ;  /* 0x0000001e001e7308 */ /* 0x000ff00000000800 */
[----:B------:R-:W-:Y:S08]  /*5fd0*/  MUFU.EX2 R183, R183 ;  /* 0x000000b700b77308 */ /* 0x000ff00000000800 */
[----:B------:R-:W-:Y:S01]  /*5fe0*/  MUFU.EX2 R34, R34 ;  /* 0x0000002200227308 */ /* 0x000fe20000000800 */
[----:B0-----:R-:W-:-:S04]  /*5ff0*/  FMNMX.FTZ R7, R27, R36, !PT ;  /* 0x000000241b077209 */ /* 0x001fc80007810000 */
[C---:B------:R-:W-:Y:S01]  /*6000*/  FSETP.NEU.FTZ.AND P3, PT, R7.reuse, -INF , PT ;  /* 0xff8000000700780b */ /* 0x040fe20003f7d000 */
[----:B------:R-:W-:Y:S02]  /*6010*/  FMUL.FTZ R27, R7, UR14 ;  /* 0x0000000e071b7c20 */ /* 0x000fe40008410000 */
[----:B------:R-:W-:Y:S03]  /*6020*/  MUFU.EX2 R177, R177 ;  /* 0x000000b100b17308 */ /* 0x000fe60000000800 */
[----:B------:R-:W-:Y:S02]  /*6030*/  FSEL R42, R27, RZ, P3 ;  /* 0x000000ff1b2a7208 */ /* 0x000fe40001800000 */
[----:B------:R-:W-:-:S03]  /*6040*/  PLOP3.LUT P3, PT, PT, PT, UP1, 0x80, 0x0 ;  /* 0x000000000000781c */ /* 0x000fc60003f6f018 */
[----:B------:R-:W-:Y:S01]  /*6050*/  MUFU.EX2 R36, R49 ;  /* 0x0000003100247308 */ /* 0x000fe20000000800 */
[--C-:B------:R-:W-:Y:S01]  /*6060*/  FFMA.FTZ R200, R40, UR14, -R42.reuse ;  /* 0x0000000e28c87c23 */ /* 0x100fe2000801082a */
[--C-:B------:R-:W-:Y:S01]  /*6070*/  FFMA.FTZ R27, R41, UR14, -R42.reuse ;  /* 0x0000000e291b7c23 */ /* 0x100fe2000801082a */
[----:B------:R-:W-:Y:S01]  /*6080*/  FFMA.FTZ R202, R29, UR14, -R42 ;  /* 0x0000000e1dca7c23 */ /* 0x000fe2000801082a */
        /* <DEDUP_REMOVED lines=20> */
[----:B------:R-:W2:Y:S01]  /*61d0*/  MUFU.EX2 R202, R202 ;  /* 0x000000ca00ca7308 */ /* 0x000ea20000000800 */
[----:B------:R-:W-:Y:S01]  /*61e0*/  FADD.FTZ R37, R199, R40 ;  /* 0x00000028c7257221 */ /* 0x000fe20000010000 */
[--C-:B------:R-:W-:Y:S01]  /*61f0*/  FFMA.FTZ R68, R68, UR14, -R42.reuse ;  /* 0x0000000e44447c23 */ /* 0x100fe2000801082a */
[--C-:B------:R-:W-:Y:S01]  /*6200*/  FFMA.FTZ R56, R56, UR14, -R42.reuse ;  /* 0x0000000e38387c23 */ /* 0x100fe2000801082a */
[--C-:B------:R-:W-:Y:S01]  /*6210*/  FFMA.FTZ R48, R48, UR14, -R42.reuse ;  /* 0x0000000e30307c23 */ /* 0x100fe2000801082a */
[----:B-1----:R-:W-:Y:S01]  /*6220*/  FADD.FTZ R44, R10, R37 ;  /* 0x000000250a2c7221 */ /* 0x002fe20000010000 */
[--C-:B------:R-:W-:Y:S01]  /*6230*/  FFMA.FTZ R3, R3, UR14, -R42.reuse ;  /* 0x0000000e03037c23 */ /* 0x100fe2000801082a */
[----:B------:R-:W-:Y:S01]  /*6240*/  FFMA.FTZ R45, R45, UR14, -R42 ;  /* 0x0000000e2d2d7c23 */ /* 0x000fe2000801082a */
[----:B------:R-:W1:Y:S01]  /*6250*/  MUFU.EX2 R29, R29 ;  /* 0x0000001d001d7308 */ /* 0x000e620000000800 */
[----:B0-----:R-:W-:Y:S01]  /*6260*/  FADD.FTZ R35, R200, R27 ;  /* 0x0000001bc8237221 */ /* 0x001fe20000010000 */
[----:B------:R-:W-:Y:S01]  /*6270*/  FADD.FTZ R39, R193, R44 ;  /* 0x0000002cc1277221 */ /* 0x000fe20000010000 */
[--C-:B------:R-:W-:Y:S01]  /*6280*/  FFMA.FTZ R21, R21, UR14, -R42.reuse ;  /* 0x0000000e15157c23 */ /* 0x100fe2000801082a */
[--C-:B------:R-:W-:Y:S01]  /*6290*/  FFMA.FTZ R9, R9, UR14, -R42.reuse ;  /* 0x0000000e09097c23 */ /* 0x100fe2000801082a */
[----:B------:R-:W-:Y:S01]  /*62a0*/  F2FP.BF16.F32.PACK_AB R201, R2, R201 ;  /* 0x000000c902c9723e */ /* 0x000fe200000010ff */
[----:B------:R-:W-:Y:S01]  /*62b0*/  FADD.FTZ R44, R12, R39 ;  /* 0x000000270c2c7221 */ /* 0x000fe20000010000 */
[----:B------:R-:W-:Y:S01]  /*62c0*/  FFMA.FTZ R11, R11, UR14, -R42 ;  /* 0x0000000e0b0b7c23 */ /* 0x000fe2000801082a */
[----:B------:R-:W0:Y:S01]  /*62d0*/  MUFU.EX2 R196, R196 ;  /* 0x000000c400c47308 */ /* 0x000e220000000800 */
[----:B--2---:R-:W-:Y:S01]  /*62e0*/  FADD.FTZ R40, R202, R35 ;  /* 0x00000023ca287221 */ /* 0x004fe20000010000 */
[----:B------:R-:W-:Y:S01]  /*62f0*/  FADD.FTZ R39, R195, R44 ;  /* 0x0000002cc3277221 */ /* 0x000fe20000010000 */
[--C-:B------:R-:W-:Y:S01]  /*6300*/  FFMA.FTZ R13, R13, UR14, -R42.reuse ;  /* 0x0000000e0d0d7c23 */ /* 0x100fe2000801082a */
[--C-:B------:R-:W-:Y:S01]  /*6310*/  FFMA.FTZ R15, R15, UR14, -R42.reuse ;  /* 0x0000000e0f0f7c23 */ /* 0x100fe2000801082a */
[--C-:B------:R-:W-:Y:S01]  /*6320*/  FFMA.FTZ R25, R25, UR14, -R42.reuse ;  /* 0x0000000e19197c23 */ /* 0x100fe2000801082a */
[----:B------:R-:W-:Y:S01]  /*6330*/  FADD.FTZ R44, R14, R39 ;  /* 0x000000270e2c7221 */ /* 0x000fe20000010000 */
[----:B------:R-:W-:Y:S01]  /*6340*/  FFMA.FTZ R28, R28, UR14, -R42 ;  /* 0x0000000e1c1c7c23 */ /* 0x000fe2000801082a */
[----:B------:R-:W2:Y:S01]  /*6350*/  MUFU.EX2 R31, R31 ;  /* 0x0000001f001f7308 */ /* 0x000ea20000000800 */
[----:B-1----:R-:W-:Y:S01]  /*6360*/  FADD.FTZ R37, R29, R40 ;  /* 0x000000281d257221 */ /* 0x002fe20000010000 */
[----:B------:R-:W-:Y:S01]  /*6370*/  FADD.FTZ R39, R189, R44 ;  /* 0x0000002cbd277221 */ /* 0x000fe20000010000 */
[----:B------:R-:W-:Y:S01]  /*6380*/  F2FP.BF16.F32.PACK_AB R197, R8, R197 ;  /* 0x000000c508c5723e */ /* 0x000fe200000010ff */
[----:B------:R-:W-:Y:S01]  /*6390*/  IMAD.U32 R8, RZ, RZ, UR7 ;  /* 0x00000007ff087e24 */ /* 0x000fe2000f8e00ff */
[----:B------:R-:W-:-:S02]  /*63a0*/  F2FP.BF16.F32.PACK_AB R203, R4, R203 ;  /* 0x000000cb04cb723e */ /* 0x000fc400000010ff */
[----:B------:R-:W-:Y:S02]  /*63b0*/  CS2R R52, SRZ ;  /* 0x0000000000347805 */ /* 0x000fe4000001ff00 */
[----:B------:R-:W-:Y:S01]  /*63c0*/  F2FP.BF16.F32.PACK_AB R189, R24, R189 ;  /* 0x000000bd18bd723e */ /* 0x000fe200000010ff */
[----:B------:R-:W1:Y:S01]  /*63d0*/  MUFU.EX2 R62, R62 ;  /* 0x0000003e003e7308 */ /* 0x000e620000000800 */
[----:B0-----:R-:W-:Y:S01]  /*63e0*/  FADD.FTZ R40, R196, R37 ;  /* 0x00000025c4287221 */ /* 0x001fe20000010000 */
[----:B------:R-:W-:Y:S02]  /*63f0*/  F2FP.BF16.F32.PACK_AB R200, R27, R200 ;  /* 0x000000c81bc8723e */ /* 0x000fe400000010ff */
[----:B------:R-:W-:Y:S02]  /*6400*/  CS2R R42, SRZ ;  /* 0x00000000002a7805 */ /* 0x000fe4000001ff00 */
[----:B------:R-:W-:Y:S02]  /*6410*/  F2FP.BF16.F32.PACK_AB R202, R29, R202 ;  /* 0x000000ca1dca723e */ /* 0x000fe400000010ff */
[----:B------:R-:W-:Y:S01]  /*6420*/  F2FP.BF16.F32.PACK_AB R199, R10, R199 ;  /* 0x000000c70ac7723e */ /* 0x000fe200000010ff */
[----:B------:R-:W0:Y:S01]  /*6430*/  MUFU.EX2 R61, R61 ;  /* 0x0000003d003d7308 */ /* 0x000e220000000800 */
[C---:B--2---:R-:W-:Y:S01]  /*6440*/  FADD.FTZ R37, R31.reuse, R40 ;  /* 0x000000281f257221 */ /* 0x044fe20000010000 */
[----:B------:R-:W-:-:S02]  /*6450*/  F2FP.BF16.F32.PACK_AB R196, R31, R196 ;  /* 0x000000c41fc4723e */ /* 0x000fc400000010ff */
[----:B------:R-:W-:Y:S02]  /*6460*/  F2FP.BF16.F32.PACK_AB R193, R12, R193 ;  /* 0x000000c10cc1723e */ /* 0x000fe400000010ff */
[----:B------:R-:W-:Y:S02]  /*6470*/  F2FP.BF16.F32.PACK_AB R195, R14, R195 ;  /* 0x000000c30ec3723e */ /* 0x000fe400000010ff */
[----:B------:R-:W2:Y:S01]  /*6480*/  MUFU.EX2 R63, R63 ;  /* 0x0000003f003f7308 */ /* 0x000ea20000000800 */
[----:B-1----:R-:W-:-:S07]  /*6490*/  FADD.FTZ R40, R62, R37 ;  /* 0x000000253e287221 */ /* 0x002fce0000010000 */
[----:B------:R-:W1:Y:S01]  /*64a0*/  MUFU.EX2 R60, R60 ;  /* 0x0000003c003c7308 */ /* 0x000e620000000800 */
[C---:B0-----:R-:W-:Y:S01]  /*64b0*/  FADD.FTZ R40, R61.reuse, R40 ;  /* 0x000000283d287221 */ /* 0x041fe20000010000 */
[----:B------:R-:W-:-:S06]  /*64c0*/  F2FP.BF16.F32.PACK_AB R198, R61, R62 ;  /* 0x0000003e3dc6723e */ /* 0x000fcc00000010ff */
[----:B------:R-:W0:Y:S01]  /*64d0*/  MUFU.EX2 R64, R64 ;  /* 0x0000004000407308 */ /* 0x000e220000000800 */
[----:B--2---:R-:W-:Y:S01]  /*64e0*/  FADD.FTZ R37, R63, R40 ;  /* 0x000000283f257221 */ /* 0x004fe20000010000 */
[----:B------:R-:W-:-:S04]  /*64f0*/  FADD.FTZ R40, R24, R39 ;  /* 0x0000002718287221 */ /* 0x000fc80000010000 */
[----:B------:R-:W-:Y:S01]  /*6500*/  FADD.FTZ R39, R191, R40 ;  /* 0x00000028bf277221 */ /* 0x000fe20000010000 */
[----:B------:R-:W-:Y:S01]  /*6510*/  F2FP.BF16.F32.PACK_AB R191, R20, R191 ;  /* 0x000000bf14bf723e */ /* 0x000fe200000010ff */
[----:B------:R-:W2:Y:S01]  /*6520*/  MUFU.EX2 R59, R59 ;  /* 0x0000003b003b7308 */ /* 0x000ea20000000800 */
[----:B-1----:R-:W-:Y:S01]  /*6530*/  FADD.FTZ R37, R60, R37 ;  /* 0x000000253c257221 */ /* 0x002fe20000010000 */
[----:B------:R-:W-:Y:S01]  /*6540*/  FADD.FTZ R40, R20, R39 ;  /* 0x0000002714287221 */ /* 0x000fe20000010000 */
[----:B------:R-:W-:Y:S02]  /*6550*/  F2FP.BF16.F32.PACK_AB R192, R60, R63 ;  /* 0x0000003f3cc0723e */ /* 0x000fe400000010ff */
[----:B------:R-:W-:Y:S02]  /*6560*/  CS2R R62, SRZ ;  /* 0x00000000003e7805 */ /* 0x000fe4000001ff00 */
[----:B------:R-:W-:Y:S01]  /*6570*/  CS2R R60, SRZ ;  /* 0x00000000003c7805 */ /* 0x000fe2000001ff00 */
[----:B------:R-:W-:Y:S01]  /*6580*/  FADD.FTZ R39, R185, R40 ;  /* 0x00000028b9277221 */ /* 0x000fe20000010000 */
[----:B------:R-:W-:Y:S01]  /*6590*/  F2FP.BF16.F32.PACK_AB R185, R26, R185 ;  /* 0x000000b91ab9723e */ /* 0x000fe200000010ff */
[----:B------:R-:W1:Y:S01]  /*65a0*/  MUFU.EX2 R66, R66 ;  /* 0x0000004200427308 */ /* 0x000e620000000800 */
[----:B0-----:R-:W-:Y:S01]  /*65b0*/  FADD.FTZ R0, R64, R37 ;  /* 0x0000002540007221 */ /* 0x001fe20000010000 */
[----:B------:R-:W-:Y:S01]  /*65c0*/  FADD.FTZ R40, R26, R39 ;  /* 0x000000271a287221 */ /* 0x000fe20000010000 */
[----:B------:R-:W-:-:S05]  /*65d0*/  CS2R R26, SRZ ;  /* 0x00000000001a7805 */ /* 0x000fca000001ff00 */
[----:B------:R0:W3:Y:S01]  /*65e0*/  MUFU.EX2 R33, R58 ;  /* 0x0000003a00217308 */ /* 0x0000e20000000800 */
[C---:B--2---:R-:W-:Y:S01]  /*65f0*/  FADD.FTZ R37, R59.reuse, R0 ;  /* 0x000000003b257221 */ /* 0x044fe20000010000 */
[----:B------:R-:W-:Y:S02]  /*6600*/  F2FP.BF16.F32.PACK_AB R194, R59, R64 ;  /* 0x000000403bc2723e */ /* 0x000fe400000010ff */
[----:B------:R-:W-:-:S04]  /*6610*/  CS2R R64, SRZ ;  /* 0x0000000000407805 */ /* 0x000fc8000001ff00 */
[----:B------:R-:W-:Y:S01]  /*6620*/  MUFU.EX2 R67, R67 ;  /* 0x0000004300437308 */ /* 0x000fe20000000800 */
[----:B-1----:R-:W-:Y:S01]  /*6630*/  FADD.FTZ R0, R66, R37 ;  /* 0x0000002542007221 */ /* 0x002fe20000010000 */
[----:B------:R-:W-:Y:S01]  /*6640*/  FADD.FTZ R37, R187, R40 ;  /* 0x00000028bb257221 */ /* 0x000fe20000010000 */
[----:B------:R-:W-:Y:S02]  /*6650*/  F2FP.BF16.F32.PACK_AB R187, R32, R187 ;  /* 0x000000bb20bb723e */ /* 0x000fe400000010ff */
[----:B0-----:R-:W-:Y:S02]  /*6660*/  CS2R R58, SRZ ;  /* 0x00000000003a7805 */ /* 0x001fe4000001ff00 */
[----:B------:R-:W-:Y:S01]  /*6670*/  CS2R R40, SRZ ;  /* 0x0000000000287805 */ /* 0x000fe2000001ff00 */
[----:B------:R-:W-:Y:S01]  /*6680*/  MUFU.EX2 R190, R57 ;  /* 0x0000003900be7308 */ /* 0x000fe20000000800 */
[C---:B---3--:R-:W-:Y:S01]  /*6690*/  FADD.FTZ R0, R33.reuse, R0 ;  /* 0x0000000021007221 */ /* 0x048fe20000010000 */
[----:B------:R-:W-:-:S06]  /*66a0*/  F2FP.BF16.F32.PACK_AB R188, R33, R66 ;  /* 0x0000004221bc723e */ /* 0x000fcc00000010ff */
[----:B------:R-:W-:Y:S08]  /*66b0*/  MUFU.EX2 R68, R68 ;  /* 0x0000004400447308 */ /* 0x000ff00000000800 */
[----:B------:R0:W1:Y:S08]  /*66c0*/  MUFU.EX2 R35, R56 ;  /* 0x0000003800237308 */ /* 0x0000700000000800 */
[----:B------:R-:W2:Y:S01]  /*66d0*/  MUFU.EX2 R48, R48 ;  /* 0x0000003000307308 */ /* 0x000ea20000000800 */
[----:B0-----:R-:W-:-:S07]  /*66e0*/  CS2R R56, SRZ ;  /* 0x0000000000387805 */ /* 0x001fce000001ff00 */
[----:B------:R0:W-:Y:S01]  /*66f0*/  MUFU.EX2 R180, R3 ;  /* 0x0000000300b47308 */ /* 0x0001e20000000800 */
[----:B-1----:R-:W-:-:S07]  /*6700*/  F2FP.BF16.F32.PACK_AB R184, R35, R68 ;  /* 0x0000004423b8723e */ /* 0x002fce00000010ff */
[----:B------:R-:W1:Y:S01]  /*6710*/  MUFU.EX2 R45, R45 ;  /* 0x0000002d002d7308 */ /* 0x000e620000000800 */
[----:B0-----:R-:W-:Y:S01]  /*6720*/  FADD.FTZ R3, R67, R0 ;  /* 0x0000000043037221 */ /* 0x001fe20000010000 */
[----:B------:R-:W-:Y:S01]  /*6730*/  FADD.FTZ R0, R32, R37 ;  /* 0x0000002520007221 */ /* 0x000fe20000010000 */
[----:B------:R-:W-:Y:S02]  /*6740*/  CS2R R32, SRZ ;  /* 0x0000000000207805 */ /* 0x000fe4000001ff00 */
[----:B------:R-:W-:Y:S01]  /*6750*/  FADD.FTZ R3, R190, R3 ;  /* 0x00000003be037221 */ /* 0x000fe20000010000 */
[----:B------:R-:W-:Y:S01]  /*6760*/  FADD.FTZ R37, R181, R0 ;  /* 0x00000000b5257221 */ /* 0x000fe20000010000 */
[----:B------:R-:W-:Y:S01]  /*6770*/  F2FP.BF16.F32.PACK_AB R181, R30, R181 ;  /* 0x000000b51eb5723e */ /* 0x000fe200000010ff */
[----:B------:R-:W0:Y:S01]  /*6780*/  MUFU.EX2 R21, R21 ;  /* 0x0000001500157308 */ /* 0x000e220000000800 */
[----:B------:R-:W-:Y:S01]  /*6790*/  FADD.FTZ R0, R68, R3 ;  /* 0x0000000344007221 */ /* 0x000fe20000010000 */
[----:B------:R-:W-:Y:S01]  /*67a0*/  FADD.FTZ R2, R30, R37 ;  /* 0x000000251e027221 */ /* 0x000fe20000010000 */
[----:B------:R-:W-:-:S02]  /*67b0*/  F2FP.BF16.F32.PACK_AB R190, R190, R67 ;  /* 0x00000043bebe723e */ /* 0x000fc400000010ff */
[----:B------:R-:W-:Y:S01]  /*67c0*/  CS2R R68, SRZ ;  /* 0x0000000000447805 */ /* 0x000fe2000001ff00 */
[----:B------:R-:W-:Y:S01]  /*67d0*/  FADD.FTZ R3, R35, R0 ;  /* 0x0000000023037221 */ /* 0x000fe20000010000 */
[----:B------:R-:W-:Y:S01]  /*67e0*/  FADD.FTZ R37, R183, R2 ;  /* 0x00000002b7257221 */ /* 0x000fe20000010000 */
[----:B------:R-:W-:Y:S01]  /*67f0*/  F2FP.BF16.F32.PACK_AB R183, R34, R183 ;  /* 0x000000b722b7723e */ /* 0x000fe200000010ff */
[----:B------:R-:W3:Y:S01]  /*6800*/  MUFU.EX2 R9, R9 ;  /* 0x0000000900097308 */ /* 0x000ee20000000800 */
[----:B--2---:R-:W-:Y:S01]  /*6810*/  FADD.FTZ R0, R48, R3 ;  /* 0x0000000330007221 */ /* 0x004fe20000010000 */
[----:B------:R-:W-:Y:S01]  /*6820*/  FADD.FTZ R2, R34, R37 ;  /* 0x0000002522027221 */ /* 0x000fe20000010000 */
[C---:B-1----:R-:W-:Y:S02]  /*6830*/  F2FP.BF16.F32.PACK_AB R186, R45.reuse, R48 ;  /* 0x000000302dba723e */ /* 0x042fe400000010ff */
[----:B------:R-:W-:Y:S01]  /*6840*/  CS2R R66, SRZ ;  /* 0x0000000000427805 */ /* 0x000fe2000001ff00 */
[----:B------:R-:W-:Y:S01]  /*6850*/  FADD.FTZ R0, R45, R0 ;  /* 0x000000002d007221 */ /* 0x000fe20000010000 */
[----:B------:R-:W-:-:S02]  /*6860*/  CS2R R48, SRZ ;  /* 0x0000000000307805 */ /* 0x000fc4000001ff00 */
[----:B------:R-:W-:Y:S01]  /*6870*/  CS2R R44, SRZ ;  /* 0x00000000002c7805 */ /* 0x000fe2000001ff00 */
[----:B------:R1:W2:Y:S01]  /*6880*/  MUFU.EX2 R182, R11 ;  /* 0x0000000b00b67308 */ /* 0x0002a20000000800 */
[----:B0-----:R-:W-:Y:S01]  /*6890*/  FADD.FTZ R3, R21, R0 ;  /* 0x0000000015037221 */ /* 0x001fe20000010000 */
[----:B------:R-:W-:Y:S02]  /*68a0*/  CS2R R34, SRZ ;  /* 0x0000000000227805 */ /* 0x000fe4000001ff00 */
[----:B------:R-:W-:Y:S01]  /*68b0*/  CS2R R30, SRZ ;  /* 0x00000000001e7805 */ /* 0x000fe2000001ff00 */
[C---:B------:R-:W-:Y:S01]  /*68c0*/  FADD.FTZ R0, R180.reuse, R3 ;  /* 0x00000003b4007221 */ /* 0x040fe20000010000 */
[----:B------:R-:W-:Y:S02]  /*68d0*/  F2FP.BF16.F32.PACK_AB R180, R180, R21 ;  /* 0x00000015b4b4723e */ /* 0x000fe400000010ff */
[----:B------:R-:W0:Y:S01]  /*68e0*/  MUFU.EX2 R13, R13 ;  /* 0x0000000d000d7308 */ /* 0x000e220000000800 */
[----:B-1----:R-:W-:Y:S01]  /*68f0*/  FADD.FTZ R11, R177, R2 ;  /* 0x00000002b10b7221 */ /* 0x002fe20000010000 */
[----:B------:R-:W-:-:S03]  /*6900*/  F2FP.BF16.F32.PACK_AB R177, R36, R177 ;  /* 0x000000b124b1723e */ /* 0x000fc600000010ff */
[----:B------:R-:W-:Y:S01]  /*6910*/  FADD.FTZ R2, R36, R11 ;  /* 0x0000000b24027221 */ /* 0x000fe20000010000 */
[----:B---3--:R-:W-:Y:S01]  /*6920*/  FADD.FTZ R11, R9, R0 ;  /* 0x00000000090b7221 */ /* 0x008fe20000010000 */
[----:B------:R-:W-:Y:S01]  /*6930*/  CS2R R36, SRZ ;  /* 0x0000000000247805 */ /* 0x000fe2000001ff00 */
[----:B------:R-:W1:Y:S02]  /*6940*/  MUFU.EX2 R176, R15 ;  /* 0x0000000f00b07308 */ /* 0x000e640000000800 */
[C---:B--2---:R-:W-:Y:S01]  /*6950*/  FADD.FTZ R0, R182.reuse, R11 ;  /* 0x0000000bb6007221 */ /* 0x044fe20000010000 */
[----:B------:R-:W-:-:S05]  /*6960*/  F2FP.BF16.F32.PACK_AB R182, R182, R9 ;  /* 0x00000009b6b6723e */ /* 0x000fca00000010ff */
[----:B------:R-:W2:Y:S01]  /*6970*/  MUFU.EX2 R179, R179 ;  /* 0x000000b300b37308 */ /* 0x000ea20000000800 */
[----:B0-----:R-:W-:-:S07]  /*6980*/  FADD.FTZ R11, R13, R0 ;  /* 0x000000000d0b7221 */ /* 0x001fce0000010000 */
[----:B------:R-:W0:Y:S01]  /*6990*/  MUFU.EX2 R25, R25 ;  /* 0x0000001900197308 */ /* 0x000e220000000800 */
[C---:B-1----:R-:W-:Y:S01]  /*69a0*/  FADD.FTZ R0, R176.reuse, R11 ;  /* 0x0000000bb0007221 */ /* 0x042fe20000010000 */
[----:B------:R-:W-:-:S06]  /*69b0*/  F2FP.BF16.F32.PACK_AB R176, R176, R13 ;  /* 0x0000000db0b0723e */ /* 0x000fcc00000010ff */
[----:B------:R-:W1:Y:S01]  /*69c0*/  MUFU.EX2 R38, R38 ;  /* 0x0000002600267308 */ /* 0x000e620000000800 */
[----:B--2---:R-:W-:Y:S01]  /*69d0*/  FADD.FTZ R3, R179, R2 ;  /* 0x00000002b3037221 */ /* 0x004fe20000010000 */
[----:B------:R-:W-:-:S06]  /*69e0*/  IMAD.MOV.U32 R2, RZ, RZ, 0x3f800000 ;  /* 0x3f800000ff027424 */ /* 0x000fcc00078e00ff */
[----:B------:R-:W2:Y:S01]  /*69f0*/  MUFU.EX2 R28, R28 ;  /* 0x0000001c001c7308 */ /* 0x000ea20000000800 */
[----:B0-----:R-:W-:Y:S01]  /*6a00*/  FADD.FTZ R11, R25, R0 ;  /* 0x00000000190b7221 */ /* 0x001fe20000010000 */
[----:B------:R-:W-:Y:S02]  /*6a10*/  IMAD.MOV.U32 R0, RZ, RZ, 0x3f800000 ;  /* 0x3f800000ff007424 */ /* 0x000fe400078e00ff */
[C---:B-1----:R-:W-:Y:S01]  /*6a20*/  FADD.FTZ R3, R38.reuse, R3 ;  /* 0x0000000326037221 */ /* 0x042fe20000010000 */
[----:B------:R-:W-:Y:S02]  /*6a30*/  F2FP.BF16.F32.PACK_AB R179, R38, R179 ;  /* 0x000000b326b3723e */ /* 0x000fe400000010ff */
[----:B------:R-:W-:Y:S01]  /*6a40*/  CS2R R38, SRZ ;  /* 0x0000000000267805 */ /* 0x000fe2000001ff00 */
[C---:B--2---:R-:W-:Y:S01]  /*6a50*/  FADD.FTZ R4, R28.reuse, R11 ;  /* 0x0000000b1c047221 */ /* 0x044fe20000010000 */
[----:B------:R-:W-:Y:S02]  /*6a60*/  F2FP.BF16.F32.PACK_AB R178, R28, R25 ;  /* 0x000000191cb2723e */ /* 0x000fe400000010ff */
[----:B------:R-:W-:-:S02]  /*6a70*/  CS2R R28, SRZ ;  /* 0x00000000001c7805 */ /* 0x000fc4000001ff00 */
[----:B------:R-:W-:Y:S01]  /*6a80*/  CS2R R24, SRZ ;  /* 0x0000000000187805 */ /* 0x000fe2000001ff00 */
[----:B------:R-:W-:Y:S06]  /*6a90*/  @!P3 BRA `(.L_x_2248) ;  /* 0x0000004c0008b947 */ /* 0x000fec0003800000 */
[----:B------:R-:W-:Y:S01]  /*6aa0*/  R2UR UR61, R16 ;  /* 0x00000000103d72ca */ /* 0x000fe200000e0000 */
[----:B------:R-:W-:Y:S01]  /*6ab0*/  IMAD.MOV.U32 R9, RZ, RZ, R6 ;  /* 0x000000ffff097224 */ /* 0x000fe200078e0006 */
[----:B------:R-:W-:Y:S01]  /*6ac0*/  UMOV UR37, UR36 ;  /* 0x0000002400257c82 */ /* 0x000fe20008000000 */
[----:B------:R-:W-:Y:S01]  /*6ad0*/  IMAD.MOV.U32 R10, RZ, RZ, R7 ;  /* 0x000000ffff0a7224 */ /* 0x000fe200078e0007 */
[----:B------:R-:W-:Y:S01]  /*6ae0*/  ULDC UR7, c[0x0][0x9d8] ;  /* 0x0002760000077ab9 */ /* 0x000fe20000000800 */
[----:B------:R-:W-:Y:S02]  /*6af0*/  IMAD.MOV.U32 R2, RZ, RZ, 0x3f800000 ;  /* 0x3f800000ff027424 */ /* 0x000fe400078e00ff */
[----:B------:R-:W-:-:S08]  /*6b00*/  IMAD.MOV.U32 R119, RZ, RZ, RZ ;  /* 0x000000ffff777224 */ /* 0x000fd000078e00ff */
.L_x_2257:
        /* <DEDUP_REMOVED lines=8> */
.L_x_2249:
[----:B------:R-:W-:Y:S01]  /*6b90*/  R2UR UR6, R16 ;  /* 0x00000000100672ca */ /* 0x000fe200000e0000 */
[----:B------:R-:W-:-:S12]  /*6ba0*/  ULEA UR39, UR36, UR60, 0x3 ;  /* 0x0000003c24277291 */ /* 0x000fd8000f8e183f */
[----:B------:R-:W-:-:S05]  /*6bb0*/  IMAD.U32 R6, RZ, RZ, UR6 ;  /* 0x00000006ff067e24 */ /* 0x000fca000f8e00ff */
[----:B------:R-:W-:-:S04]  /*6bc0*/  SHF.L.U32 R6, R6, 0x1f, RZ ;  /* 0x0000001f06067819 */ /* 0x000fc800000006ff */
[----:B------:R0:W1:Y:S01]  /*6bd0*/  SYNCS.PHASECHK.TRANS64.TRYWAIT P3, [UR39+0x36830], R6 ;  /* 0x03683006ff0075a7 */ /* 0x0000620008060167 */
[----:B------:R-:W-:Y:S05]  /*6be0*/  @!P0 BRA `(.L_x_2250) ;  /* 0x0000000000048947 */ /* 0x000fea0003800000 */
[----:B------:R-:W-:Y:S01]  /*6bf0*/  BPT.TRAP 0x1 ;  /* 0x000000040000795c */ /* 0x000fe20000300000 */
.L_x_2250:
[----:B-1----:R-:W-:Y:S05]  /*6c00*/  @P3 BRA `(.L_x_2251) ;  /* 0x0000000000083947 */ /* 0x002fea0003800000 */
[----:B------:R-:W1:Y:S02]  /*6c10*/  SYNCS.PHASECHK.TRANS64.TRYWAIT P3, [UR39+0x36830], R6 ;  /* 0x03683006ff0075a7 */ /* 0x000e640008060167 */
[----:B-1----:R-:W-:Y:S05]  /*6c20*/  @!P3 BRA `(.L_x_2252) ;  /* 0x0000015400c0b947 */ /* 0x002fea0003800000 */
.L_x_2251:
[----:B------:R-:W-:Y:S01]  /*6c30*/  R2UR UR6, R5 ;  /* 0x00000000050672ca */ /* 0x000fe200000e0000 */
[----:B------:R-:W-:Y:S01]  /*6c40*/  WARPGROUP.ARRIVE ;  /* 0x00000000000079c5 */ /* 0x000fe20000000000 */
[----:B------:R-:W-:Y:S01]  /*6c50*/  UMOV UR56, UR52 ;  /* 0x0000003400387c82 */ /* 0x000fe20008000000 */
[----:B------:R-:W-:Y:S01]  /*6c60*/  UMOV UR57, UR53 ;  /* 0x0000003500397c82 */ /* 0x000fe20008000000 */
[----:B------:R-:W-:Y:S01]  /*6c70*/  UMOV UR59, 0x40000040 ;  /* 0x40000040003b7882 */ /* 0x000fe20000000000 */
        /* <DEDUP_REMOVED lines=8> */
[----:B------:R-:W-:Y:S01]  /*6d00*/  UIMAD UR6, UR36, 0xa80, UR6 ;  /* 0x00000a80240678a4 */ /* 0x000fe2000f8e0206 */
[-C--:B------:R-:W-:Y:S01]  /*6d10*/  FMUL.FTZ R24, R24, R0.reuse ;  /* 0x0000000018187220 */ /* 0x080fe20000410000 */
[----:B------:R-:W-:Y:S01]  /*6d20*/  UMOV UR51, 0x40000040 ;  /* 0x4000004000337882 */ /* 0x000fe20000000000 */
[-C--:B------:R-:W-:Y:S01]  /*6d30*/  FMUL.FTZ R25, R25, R0.reuse ;  /* 0x0000000019197220 */ /* 0x080fe20000410000 */
[----:B------:R-:W-:Y:S01]  /*6d40*/  UIADD3 UR54, UR6, 0x80, URZ ;  /* 0x0000008006367890 */ /* 0x000fe2000fffe03f */
[-C--:B------:R-:W-:Y:S01]  /*6d50*/  FMUL.FTZ R28, R28, R0.reuse ;  /* 0x000000001c1c7220 */ /* 0x080fe20000410000 */
[----:B------:R-:W-:Y:S01]  /*6d60*/  UIADD3 UR10, UR6, 0x280, URZ ;  /* 0x00000280060a7890 */ /* 0x000fe2000fffe03f */
[-C--:B------:R-:W-:Y:S01]  /*6d70*/  FMUL.FTZ R29, R29, R0.reuse ;  /* 0x000000001d1d7220 */ /* 0x080fe20000410000 */
[----:B------:R-:W-:Y:S01]  /*6d80*/  UMOV UR58, UR6 ;  /* 0x00000006003a7c82 */ /* 0x000fe20008000000 */
[----:B------:R-:W-:Y:S01]  /*6d90*/  UIADD3 UR11, UR6, 0x300, URZ ;  /* 0x00000300060b7890 */ /* 0x000fe2000fffe03f */
[----:B------:R-:W-:Y:S01]  /*6da0*/  HGMMA.64x16x16.F32.BF16 R168, gdesc[UR56], RZ, !UPT, gsb0 ;  /* 0x0020000038a879f0 */ /* 0x000fe2000c0018ff */
[----:B------:R-:W-:Y:S01]  /*6db0*/  UIADD3 UR58, UR6, 0x100, URZ ;  /* 0x00000100063a7890 */ /* 0x000fe2000fffe03f */
[-C--:B------:R-:W-:Y:S01]  /*6dc0*/  FMUL.FTZ R32, R32, R0.reuse ;  /* 0x0000000020207220 */ /* 0x080fe20000410000 */
        /* <DEDUP_REMOVED lines=59> */
[----:B------:R-:W-:Y:S01]  /*7180*/  UMOV UR55, 0x40000040 ;  /* 0x4000004000377882 */ /* 0x000fe20000000000 */
        /* <DEDUP_REMOVED lines=50> */
[----:B------:R-:W-:-:S05]  /*74b0*/  FMUL.FTZ R119, R119, R2 ;  /* 0x0000000277777220 */ /* 0x000fca0000410000 */
        /* <DEDUP_REMOVED lines=8> */
[----:B------:R-:W-:Y:S01]  /*7540*/  UMOV UR54, UR10 ;  /* 0x0000000a00367c82 */ /* 0x000fe20008000000 */
[----:B------:R-:W-:Y:S01]  /*7550*/  UMOV UR55, 0x40000040 ;  /* 0x4000004000377882 */ /* 0x000fe20000000000 */
[----:B------:R-:W-:Y:S01]  /*7560*/  UIADD3 UR10, UR6, 0x82, URZ ;  /* 0x00000082060a7890 */ /* 0x000fe2000fffe03f */
        /* <DEDUP_REMOVED lines=462> */
.L_x_2253:
[----:B------:R-:W-:Y:S01]  /*9250*/  ULEA UR6, UR37, UR60, 0x3 ;  /* 0x0000003c25067291 */ /* 0x000fe2000f8e183f */
[----:B------:R-:W-:-:S05]  /*9260*/  IMAD.U32 R0, RZ, RZ, UR61 ;  /* 0x0000003dff007e24 */ /* 0x000fca000f8e00ff */
[----:B------:R-:W-:-:S04]  /*9270*/  SHF.L.U32 R0, R0, 0x1f, RZ ;  /* 0x0000001f00007819 */ /* 0x000fc800000006ff */
[----:B------:R2:W3:Y:S01]  /*9280*/  SYNCS.PHASECHK.TRANS64.TRYWAIT P3, [UR6+0x36850], R0 ;  /* 0x03685000ff0075a7 */ /* 0x0004e20008060146 */
[----:B------:R-:W-:Y:S05]  /*9290*/  @!P0 BRA `(.L_x_2254) ;  /* 0x0000000000048947 */ /* 0x000fea0003800000 */
[----:B------:R-:W-:Y:S01]  /*92a0*/  BPT.TRAP 0x1 ;  /* 0x000000040000795c */ /* 0x000fe20000300000 */
.L_x_2254:
[----:B---3--:R-:W-:Y:S05]  /*92b0*/  @P3 BRA `(.L_x_2255) ;  /* 0x0000000000083947 */ /* 0x008fea0003800000 */
[----:B------:R-:W3:Y:S02]  /*92c0*/  SYNCS.PHASECHK.TRANS64.TRYWAIT P3, [UR6+0x36850], R0 ;  /* 0x03685000ff0075a7 */ /* 0x000ee40008060146 */
[----:B---3--:R-:W-:Y:S05]  /*92d0*/  @!P3 BRA `(.L_x_2256) ;  /* 0x00000130002cb947 */ /* 0x008fea0003800000 */
.L_x_2255:
[----:B------:R-:W-:Y:S01]  /*92e0*/  UIADD3 UR10, UR60, 0x400, URZ ;  /* 0x000004003c0a7890 */ /* 0x000fe2000fffe03f */
[----:B------:R-:W-:Y:S01]  /*92f0*/  WARPGROUP.ARRIVE ;  /* 0x00000000000079c5 */ /* 0x000fe20000000000 */
[----:B------:R-:W-:Y:S01]  /*9300*/  UMOV UR11, 0x40000040 ;  /* 0x40000040000b7882 */ /* 0x000fe20000000000 */
[----:B------:R-:W-:Y:S01]  /*9310*/  R2UR UR19, R23 ;  /* 0x00000000171372ca */ /* 0x000fe200000e0000 */
[----:B------:R-:W-:Y:S01]  /*9320*/  USHF.R.U32.HI UR10, URZ, 0x4, UR10 ;  /* 0x000000043f0a7899 */ /* 0x000fe2000801160a */
[----:B------:R-:W-:Y:S01]  /*9330*/  FMUL.FTZ R21, R153, UR7 ;  /* 0x0000000799157c20 */ /* 0x000fe20008410000 */
[----:B------:R-:W-:Y:S01]  /*9340*/  FMUL.FTZ R153, R157, UR7 ;  /* 0x000000079d997c20 */ /* 0x000fe20008410000 */
[----:B------:R-:W-:Y:S01]  /*9350*/  FMUL.FTZ R157, R158, UR7 ;  /* 0x000000079e9d7c20 */ /* 0x000fe20008410000 */
[----:B------:R-:W-:Y:S01]  /*9360*/  ULOP3.LUT UR10, UR10, 0x3fff, URZ, 0xc0, !UPT ;  /* 0x00003fff0a0a7892 */ /* 0x000fe2000f8ec03f */
[----:B------:R-:W-:Y:S01]  /*9370*/  FMUL.FTZ R158, R147, UR7 ;  /* 0x00000007939e7c20 */ /* 0x000fe20008410000 */
[----:B------:R-:W-:Y:S01]  /*9380*/  R2UR UR18, R17 ;  /* 0x00000000111272ca */ /* 0x000fe200000e0000 */
[----:B------:R-:W-:Y:S01]  /*9390*/  FMUL.FTZ R13, R161, UR7 ;  /* 0x00000007a10d7c20 */ /* 0x000fe20008410000 */
[----:B------:R-:W-:Y:S01]  /*93a0*/  ULOP3.LUT UR10, UR10, 0x3800000, URZ, 0xfc, !UPT ;  /* 0x038000000a0a7892 */ /* 0x000fe2000f8efc3f */
[----:B------:R-:W-:Y:S01]  /*93b0*/  R2UR UR14, R18 ;  /* 0x00000000120e72ca */ /* 0x000fe200000e0000 */
[----:B------:R-:W-:Y:S01]  /*93c0*/  FMUL.FTZ R161, R162, UR7 ;  /* 0x00000007a2a17c20 */ /* 0x000fe20008410000 */
[----:B------:R-:W-:Y:S01]  /*93d0*/  FMUL.FTZ R162, R166, UR7 ;  /* 0x00000007a6a27c20 */ /* 0x000fe20008410000 */
[----:B------:R-:W-:Y:S01]  /*93e0*/  UIMAD UR15, UR37, 0xa80, UR10 ;  /* 0x00000a80250f78a4 */ /* 0x000fe2000f8e020a */
[----:B01----:R-:W-:-:S02]  /*93f0*/  VIADD R6, R204, UR19 ;  /* 0x00000013cc067c36 */ /* 0x003fc40008000000 */
[----:B---3--:R-:W-:Y:S01]  /*9400*/  FMUL.FTZ R2, R169, UR7 ;  /* 0x00000007a9027c20 */ /* 0x008fe20008410000 */
        /* <DEDUP_REMOVED lines=8> */
[----:B--2---:R-:W-:Y:S01]  /*9490*/  FMUL.FTZ R0, R168, UR7 ;  /* 0x00000007a8007c20 */ /* 0x004fe20008410000 */
[----:B------:R-:W-:Y:S01]  /*94a0*/  UMOV UR11, 0x40000040 ;  /* 0x40000040000b7882 */ /* 0x000fe20000000000 */
[----:B------:R-:W-:Y:S01]  /*94b0*/  FMUL.FTZ R167, R139, UR7 ;  /* 0x000000078ba77c20 */ /* 0x000fe20008410000 */
[----:B------:R-:W-:Y:S01]  /*94c0*/  FMUL.FTZ R168, R171, UR7 ;  /* 0x00000007aba87c20 */ /* 0x000fe20008410000 */
[----:B------:R-:W-:Y:S01]  /*94d0*/  IMAD.U32 R139, RZ, RZ, UR18 ;  /* 0x00000012ff8b7e24 */ /* 0x000fe2000f8e00ff */
        /* <DEDUP_REMOVED lines=9> */
[----:B------:R-:W-:Y:S01]  /*9570*/  FMUL.FTZ R146, R148, UR7 ;  /* 0x0000000794927c20 */ /* 0x000fe20008410000 */
[----:B------:R-:W-:Y:S01]  /*9580*/  FMUL.FTZ R148, R143, UR7 ;  /* 0x000000078f947c20 */ /* 0x000fe20008410000 */
[----:B------:R-:W-:Y:S01]  /*9590*/  FMUL.FTZ R11, R173, UR7 ;  /* 0x00000007ad0b7c20 */ /* 0x000fe20008410000 */
[----:B------:R-:W-:Y:S01]  /*95a0*/  FMUL.FTZ R143, R130, UR7 ;  /* 0x00000007828f7c20 */ /* 0x000fe20008410000 */
[----:B------:R-:W-:Y:S01]  /*95b0*/  FMUL.FTZ R7, R172, UR7 ;  /* 0x00000007ac077c20 */ /* 0x000fe20008410000 */
[----:B------:R-:W-:Y:S01]  /*95c0*/  FMUL.FTZ R172, R142, UR7 ;  /* 0x000000078eac7c20 */ /* 0x000fe20008410000 */
[----:B------:R-:W-:Y:S01]  /*95d0*/  FMUL.FTZ R154, R154, UR7 ;  /* 0x000000079a9a7c20 */ /* 0x000fe20008410000 */
[----:B------:R-:W2:Y:S01]  /*95e0*/  MUFU.TANH R171, R171 ;  /* 0x000000ab00ab7308 */ /* 0x000ea20000002400 */
[----:B------:R-:W-:Y:S01]  /*95f0*/  FMUL.FTZ R155, R155, UR7 ;  /* 0x000000079b9b7c20 */ /* 0x000fe20008410000 */
[----:B------:R-:W-:Y:S01]  /*9600*/  FMUL.FTZ R15, R165, UR7 ;  /* 0x00000007a50f7c20 */ /* 0x000fe20008410000 */
[----:B------:R-:W-:Y:S01]  /*9610*/  FMUL.FTZ R165, R150, UR7 ;  /* 0x0000000796a57c20 */ /* 0x000fe20008410000 */
[----:B------:R-:W-:Y:S01]  /*9620*/  FMUL.FTZ R174, R122, UR7 ;  /* 0x000000077aae7c20 */ /* 0x000fe20008410000 */
[----:B------:R-:W-:Y:S01]  /*9630*/  FMUL.FTZ R151, R151, UR7 ;  /* 0x0000000797977c20 */ /* 0x000fe20008410000 */
[----:B------:R-:W-:Y:S01]  /*9640*/  FMUL.FTZ R175, R123, UR7 ;  /* 0x000000077baf7c20 */ /* 0x000fe20008410000 */
[----:B------:R-:W-:Y:S01]  /*9650*/  FMUL.FTZ R127, R127, UR7 ;  /* 0x000000077f7f7c20 */ /* 0x000fe20008410000 */
[----:B------:R-:W3:Y:S01]  /*9660*/  MUFU.TANH R170, R170 ;  /* 0x000000aa00aa7308 */ /* 0x000ee20000002400 */
[----:B------:R-:W-:Y:S01]  /*9670*/  FMUL.FTZ R144, R144, UR7 ;  /* 0x0000000790907c20 */ /* 0x000fe20008410000 */
[----:B------:R-:W-:Y:S01]  /*9680*/  FMUL.FTZ R145, R145, UR7 ;  /* 0x0000000791917c20 */ /* 0x000fe20008410000 */
[----:B------:R-:W-:Y:S01]  /*9690*/  FMUL.FTZ R137, R137, UR7 ;  /* 0x0000000789897c20 */ /* 0x000fe20008410000 */
[----:B------:R-:W-:Y:S01]  /*96a0*/  FMUL.FTZ R140, R140, UR7 ;  /* 0x000000078c8c7c20 */ /* 0x000fe20008410000 */
[----:B------:R-:W-:Y:S01]  /*96b0*/  FMUL.FTZ R141, R141, UR7 ;  /* 0x000000078d8d7c20 */ /* 0x000fe20008410000 */
[----:B------:R-:W-:Y:S01]  /*96c0*/  FMUL.FTZ R128, R128, UR7 ;  /* 0x0000000780807c20 */ /* 0x000fe20008410000 */
[----:B------:R-:W-:Y:S01]  /*96d0*/  FMUL.FTZ R129, R129, UR7 ;  /* 0x0000000781817c20 */ /* 0x000fe20008410000 */
[----:B------:R-:W4:Y:S01]  /*96e0*/  MUFU.TANH R161, R161 ;  /* 0x000000a100a17308 */ /* 0x000f220000002400 */
[----:B------:R-:W-:Y:S01]  /*96f0*/  FMUL.FTZ R132, R132, UR7 ;  /* 0x0000000784847c20 */ /* 0x000fe20008410000 */
[----:B------:R-:W-:Y:S01]  /*9700*/  FMUL.FTZ R133, R133, UR7 ;  /* 0x0000000785857c20 */ /* 0x000fe20008410000 */
[----:B------:R-:W-:Y:S01]  /*9710*/  FMUL.FTZ R120, R120, UR7 ;  /* 0x0000000778787c20 */ /* 0x000fe20008410000 */
[----:B------:R-:W-:Y:S01]  /*9720*/  FMUL.FTZ R121, R121, UR7 ;  /* 0x0000000779797c20 */ /* 0x000fe20008410000 */
[----:B------:R-:W-:Y:S01]  /*9730*/  FMUL.FTZ R125, R125, UR7 ;  /* 0x000000077d7d7c20 */ /* 0x000fe20008410000 */
[----:B------:R-:W-:Y:S01]  /*9740*/  R2UR UR18, R8 ;  /* 0x00000000081272ca */ /* 0x000fe200000e0000 */
[----:B------:R-:W-:Y:S01]  /*9750*/  UMOV UR37, UR36 ;  /* 0x0000002400257c82 */ /* 0x000fe20008000000 */
[----:B------:R-:W5:Y:S01]  /*9760*/  MUFU.TANH R160, R160 ;  /* 0x000000a000a07308 */ /* 0x000f620000002400 */
[----:B------:R-:W-:-:S07]  /*9770*/  R2UR UR61, R16 ;  /* 0x00000000103d72ca */ /* 0x000fce00000e0000 */
[----:B------:R-:W5:Y:S03]  /*9780*/  MUFU.TANH R162, R162 ;  /* 0x000000a200a27308 */ /* 0x000f660000002400 */
[----:B------:R-:W-:-:S05]  /*9790*/  UISETP.GT.AND UP1, UPT, UR38, UR18, UPT ;  /* 0x000000122600728c */ /* 0x000fca000bf24270 */
[----:B------:R-:W5:Y:S08]  /*97a0*/  MUFU.TANH R163, R163 ;  /* 0x000000a300a37308 */ /* 0x000f700000002400 */
        /* <DEDUP_REMOVED lines=8> */
[----:B------:R-:W-:Y:S08]  /*9830*/  MUFU.TANH R166, R166 ;  /* 0x000000a600a67308 */ /* 0x000ff00000002400 */
[----:B------:R-:W5:Y:S08]  /*9840*/  MUFU.TANH R167, R167 ;  /* 0x000000a700a77308 */ /* 0x000f700000002400 */
[----:B------:R-:W5:Y:S08]  /*9850*/  MUFU.TANH R172, R172 ;  /* 0x000000ac00ac7308 */ /* 0x000f700000002400 */
[----:B------:R-:W-:Y:S08]  /*9860*/  MUFU.TANH R174, R174 ;  /* 0x000000ae00ae7308 */ /* 0x000ff00000002400 */
[----:B------:R-:W-:Y:S08]  /*9870*/  MUFU.TANH R175, R175 ;  /* 0x000000af00af7308 */ /* 0x000ff00000002400 */
[----:B------:R-:W-:Y:S08]  /*9880*/  MUFU.TANH R127, R127 ;  /* 0x0000007f007f7308 */ /* 0x000ff00000002400 */
[----:B------:R-:W-:Y:S08]  /*9890*/  MUFU.TANH R0, R0 ;  /* 0x0000000000007308 */ /* 0x000ff00000002400 */
[----:B------:R-:W-:Y:S08]  /*98a0*/  MUFU.TANH R2, R2 ;  /* 0x0000000200027308 */ /* 0x000ff00000002400 */
[----:B------:R-:W-:Y:S01]  /*98b0*/  MUFU.TANH R7, R7 ;  /* 0x0000000700077308 */ /* 0x000fe20000002400 */
[----:B------:R-:W-:-:S02]  /*98c0*/  WARPGROUP.DEPBAR.LE gsb0, 0x0 ;  /* 0x00008000000079c5 */ /* 0x000fc40000010000 */
[----:B------:R-:W-:-:S05]  /*98d0*/  WARPGROUP.ARRIVE ;  /* 0x00000000000079c5 */ /* 0x000fca0000000000 */
        /* <DEDUP_REMOVED lines=38> */
[----:B------:R-:W-:Y:S01]  /*9b40*/  @UP0 ULDC UR10, c[0x0][0x44c] ;  /* 0x00011300000a0ab9 */ /* 0x000fe20000000800 */
[----:B------:R-:W-:Y:S01]  /*9b50*/  UMOV UR11, 0x40000040 ;  /* 0x40000040000b7882 */ /* 0x000fe20000000000 */
[----:B------:R-:W-:Y:S01]  /*9b60*/  @P2 IMAD.HI.U32 R147, R6, UR10, RZ ;  /* 0x0000000a06932c27 */ /* 0x000fe2000f8e00ff */
[----:B------:R-:W-:-:S04]  /*9b70*/  @UP0 ULDC UR10, c[0x0][0x450] ;  /* 0x00011400000a0ab9 */ /* 0x000fc80000000800 */
[----:B------:R-:W-:Y:S01]  /*9b80*/  @P2 SHF.R.U32.HI R6, RZ, UR10, R147 ;  /* 0x0000000aff062c19 */ /* 0x000fe20008011693 */
[----:B------:R-:W-:Y:S02]  /*9b90*/  UIMAD UR10, UR38, -0x70, URZ ;  /* 0xffffff90260a78a4 */ /* 0x000fe4000f8e023f */
[----:B------:R-:W-:Y:S02]  /*9ba0*/  UIADD3 UR38, UR38, -0x1, URZ ;  /* 0xffffffff26267890 */ /* 0x000fe4000fffe03f */
[----:B------:R-:W0:Y:S02]  /*9bb0*/  SHFL.IDX PT, R147, R6, 0x1, 0x1c1f ;  /* 0x003c1f0006937f89 */ /* 0x000e2400000e0000 */
[----:B------:R-:W-:Y:S01]  /*9bc0*/  IMAD.U32 R138, RZ, RZ, UR10 ;  /* 0x0000000aff8a7e24 */ /* 0x000fe2000f8e00ff */
[----:B------:R-:W-:-:S04]  /*9bd0*/  ULDC UR10, c[0x0][0x988] ;  /* 0x00026200000a7ab9 */ /* 0x000fc80000000800 */
[----:B------:R-:W-:-:S04]  /*9be0*/  IADD3 R138, -R19, 0x1, R138 ;  /* 0x00000001138a7810 */ /* 0x000fc80007ffe18a */
[----:B------:R-:W-:Y:S01]  /*9bf0*/  IADD3 R138, -R139, UR14, R138 ;  /* 0x0000000e8b8a7c10 */ /* 0x000fe2000fffe18a */
[----:B------:R-:W-:Y:S01]  /*9c00*/  UMOV UR14, UR10 ;  /* 0x0000000a000e7c82 */ /* 0x000fe20008000000 */
[----:B------:R-:W-:-:S03]  /*9c10*/  UIADD3 UR10, UR15, 0x280, URZ ;  /* 0x000002800f0a7890 */ /* 0x000fc6000fffe03f */
[----:B0-----:R-:W-:Y:S02]  /*9c20*/  IMAD.IADD R164, R138, 0x1, R147 ;  /* 0x000000018aa47824 */ /* 0x001fe400078e0293 */
[----:B------:R-:W-:-:S03]  /*9c30*/  FMUL.FTZ R147, R131, UR7 ;  /* 0x0000000783937c20 */ /* 0x000fc60008410000 */
[C---:B------:R-:W-:Y:S02]  /*9c40*/  ISETP.GT.AND P3, PT, R164.reuse, RZ, PT ;  /* 0x000000ffa400720c */ /* 0x040fe40003f64270 */
[C---:B------:R-:W-:Y:S02]  /*9c50*/  ISETP.GT.AND P4, PT, R164.reuse, 0x1, PT ;  /* 0x00000001a400780c */ /* 0x040fe40003f84270 */
[----:B------:R-:W-:Y:S02]  /*9c60*/  FSEL R139, R169, -INF , P3 ;  /* 0xff800000a98b7808 */ /* 0x000fe40001800000 */
[----:B------:R-:W-:Y:S01]  /*9c70*/  ISETP.GT.AND P3, PT, R164, 0x8, PT ;  /* 0x00000008a400780c */ /* 0x000fe20003f64270 */
[----:B------:R0:W5:Y:S01]  /*9c80*/  MUFU.TANH R169, R148 ;  /* 0x0000009400a97308 */ /* 0x0001620000002400 */
[----:B-1----:R-:W-:Y:S02]  /*9c90*/  FSEL R130, R168, -INF , P4 ;  /* 0xff800000a8827808 */ /* 0x002fe40002000000 */
[----:B------:R-:W-:-:S02]  /*9ca0*/  FMNMX.FTZ R173, R139, R9, !PT ;  /* 0x000000098bad7209 */ /* 0x000fc40007810000 */
[----:B------:R-:W-:Y:S02]  /*9cb0*/  ISETP.GT.AND P4, PT, R164, 0x9, PT ;  /* 0x00000009a400780c */ /* 0x000fe40003f84270 */
[----:B--2---:R-:W-:Y:S01]  /*9cc0*/  FSEL R142, R171, -INF , P3 ;  /* 0xff800000ab8e7808 */ /* 0x004fe20001800000 */
[----:B------:R4:W-:Y:S01]  /*9cd0*/  MUFU.TANH R168, R143 ;  /* 0x0000008f00a87308 */ /* 0x0009e20000002400 */
[----:B------:R-:W-:Y:S01]  /*9ce0*/  FMNMX.FTZ R173, R130, R173, !PT ;  /* 0x000000ad82ad7209 */ /* 0x000fe20007810000 */
[----:B------:R-:W-:Y:S01]  /*9cf0*/  FMUL.FTZ R171, R134, UR7 ;  /* 0x0000000786ab7c20 */ /* 0x000fe20008410000 */
[----:B------:R-:W-:Y:S02]  /*9d00*/  ISETP.GT.AND P3, PT, R164, 0x10, PT ;  /* 0x00000010a400780c */ /* 0x000fe40003f64270 */
[----:B---3--:R-:W-:Y:S02]  /*9d10*/  FSEL R131, R170, -INF , P4 ;  /* 0xff800000aa837808 */ /* 0x008fe40002000000 */
[----:B0-----:R-:W-:Y:S01]  /*9d20*/  FMNMX.FTZ R148, R142, R173, !PT ;  /* 0x000000ad8e947209 */ /* 0x001fe20007810000 */
[----:B------:R0:W1:Y:S01]  /*9d30*/  MUFU.TANH R170, R147 ;  /* 0x0000009300aa7308 */ /* 0x0000620000002400 */
[----:B------:R-:W-:Y:S01]  /*9d40*/  ISETP.GT.AND P4, PT, R164, 0x11, PT ;  /* 0x00000011a400780c */ /* 0x000fe20003f84270 */
[----:B------:R-:W-:Y:S01]  /*9d50*/  FMUL.FTZ R173, R135, UR7 ;  /* 0x0000000787ad7c20 */ /* 0x000fe20008410000 */
[----:B----4-:R-:W-:-:S02]  /*9d60*/  FSEL R143, R161, -INF , P3 ;  /* 0xff800000a18f7808 */ /* 0x010fc40001800000 */
[----:B------:R-:W-:Y:S02]  /*9d70*/  FMNMX.FTZ R148, R131, R148, !PT ;  /* 0x0000009483947209 */ /* 0x000fe40007810000 */
[----:B------:R-:W-:Y:S01]  /*9d80*/  ISETP.GT.AND P3, PT, R164, 0x18, PT ;  /* 0x00000018a400780c */ /* 0x000fe20003f64270 */
[----:B------:R-:W2:Y:S01]  /*9d90*/  MUFU.TANH R171, R171 ;  /* 0x000000ab00ab7308 */ /* 0x000ea20000002400 */
[----:B-----5:R-:W-:Y:S02]  /*9da0*/  FSEL R134, R160, -INF , P4 ;  /* 0xff800000a0867808 */ /* 0x020fe40002000000 */
[----:B------:R-:W-:Y:S02]  /*9db0*/  FMNMX.FTZ R161, R143, R148, !PT ;  /* 0x000000948fa17209 */ /* 0x000fe40007810000 */
[----:B------:R-:W-:Y:S02]  /*9dc0*/  ISETP.GT.AND P4, PT, R164, 0x19, PT ;  /* 0x00000019a400780c */ /* 0x000fe40003f84270 */
[----:B0-----:R-:W-:Y:S01]  /*9dd0*/  FSEL R147, R162, -INF , P3 ;  /* 0xff800000a2937808 */ /* 0x001fe20001800000 */
[----:B------:R-:W0:Y:S01]  /*9de0*/  MUFU.TANH R173, R173 ;  /* 0x000000ad00ad7308 */ /* 0x000e220000002400 */
        /* <DEDUP_REMOVED lines=16> */
[C---:B------:R-:W-:Y:S02]  /*9ef0*/  ISETP.GT.AND P4, PT, R164.reuse, 0x31, PT ;  /* 0x00000031a400780c */ /* 0x040fe40003f84270 */
[----:B------:R-:W-:Y:S02]  /*9f00*/  FSEL R155, R159, -INF , P3 ;  /* 0xff8000009f9b7808 */ /* 0x000fe40001800000 */
[----:B------:R-:W-:-:S02]  /*9f10*/  ISETP.GT.AND P5, PT, R164, 0x38, PT ;  /* 0x00000038a400780c */ /* 0x000fc40003fa4270 */
[----:B------:R-:W-:Y:S02]  /*9f20*/  FSEL R163, R158, -INF , P4 ;  /* 0xff8000009ea37808 */ /* 0x000fe40002000000 */
[C---:B------:R-:W-:Y:S02]  /*9f30*/  ISETP.GT.AND P3, PT, R164.reuse, 0x39, PT ;  /* 0x00000039a400780c */ /* 0x040fe40003f64270 */
[----:B------:R-:W-:Y:S02]  /*9f40*/  FSEL R162, R165, -INF , P5 ;  /* 0xff800000a5a27808 */ /* 0x000fe40002800000 */
[C---:B------:R-:W-:Y:S02]  /*9f50*/  ISETP.GT.AND P4, PT, R164.reuse, 0x40, PT ;  /* 0x00000040a400780c */ /* 0x040fe40003f84270 */
[----:B------:R-:W-:Y:S02]  /*9f60*/  FSEL R158, R151, -INF , P3 ;  /* 0xff800000979e7808 */ /* 0x000fe40001800000 */
[----:B------:R-:W-:-:S02]  /*9f70*/  ISETP.GT.AND P5, PT, R164, 0x41, PT ;  /* 0x00000041a400780c */ /* 0x000fc40003fa4270 */
[C---:B------:R-:W-:Y:S02]  /*9f80*/  ISETP.GT.AND P6, PT, R164.reuse, 0x48, PT ;  /* 0x00000048a400780c */ /* 0x040fe40003fc4270 */
[----:B------:R-:W-:Y:S02]  /*9f90*/  FSEL R161, R167, -INF , P5 ;  /* 0xff800000a7a17808 */ /* 0x000fe40002800000 */
[----:B------:R-:W-:Y:S02]  /*9fa0*/  ISETP.GT.AND P3, PT, R164, 0x49, PT ;  /* 0x00000049a400780c */ /* 0x000fe40003f64270 */
[----:B------:R-:W-:Y:S02]  /*9fb0*/  FSEL R154, R172, -INF , P6 ;  /* 0xff800000ac9a7808 */ /* 0x000fe40003000000 */
[----:B------:R-:W-:Y:S02]  /*9fc0*/  FSEL R160, R169, -INF , P3 ;  /* 0xff800000a9a07808 */ /* 0x000fe40001800000 */
[----:B------:R-:W-:-:S02]  /*9fd0*/  ISETP.GT.AND P5, PT, R164, 0x51, PT ;  /* 0x00000051a400780c */ /* 0x000fc40003fa4270 */
[C---:B------:R-:W-:Y:S02]  /*9fe0*/  ISETP.GT.AND P6, PT, R164.reuse, 0x58, PT ;  /* 0x00000058a400780c */ /* 0x040fe40003fc4270 */
[----:B------:R-:W-:Y:S01]  /*9ff0*/  ISETP.GT.AND P3, PT, R164, 0x59, PT ;  /* 0x00000059a400780c */ /* 0x000fe20003f64270 */
[----:B------:R-:W-:Y:S02]  /*a000*/  WARPGROUP.DEPBAR.LE gsb0, 0x0 ;  /* 0x00008000000079c5 */ /* 0x000fe40000010000 */
[----:B------:R-:W-:Y:S01]  /*a010*/  FMUL.FTZ R184, R126, UR7 ;  /* 0x000000077eb87c20 */ /* 0x000fe20008410000 */
[----:B------:R-:W-:Y:S01]  /*a020*/  FMNMX.FTZ R126, R150, R157, !PT ;  /* 0x0000009d967e7209 */ /* 0x000fe20007810000 */
[----:B------:R-:W-:-:S03]  /*a030*/  WARPGROUP.ARRIVE ;  /* 0x00000000000079c5 */ /* 0x000fc60000000000 */
[----:B------:R-:W-:Y:S01]  /*a040*/  FMNMX.FTZ R126, R155, R126, !PT ;  /* 0x0000007e9b7e7209 */ /* 0x000fe20007810000 */
[----:B------:R-:W3:Y:S02]  /*a050*/  MUFU.TANH R184, R184 ;  /* 0x000000b800b87308 */ /* 0x000ee40000002400 */
[----:B------:R-:W-:Y:S01]  /*a060*/  HGMMA.64x192x16.F32.BF16 R24, R180, gdesc[UR8].tnspB, R24, gsb0 ;  /* 0x42e00008b4187df0 */ /* 0x000fe20008001818 */
[----:B------:R-:W-:Y:S01]  /*a070*/  FMNMX.FTZ R157, R163, R126, !PT ;  /* 0x0000007ea39d7209 */ /* 0x000fe20007810000 */
[----:B------:R-:W-:Y:S01]  /*a080*/  UIADD3 UR10, UR15, 0x300, URZ ;  /* 0x000003000f0a7890 */ /* 0x000fe2000fffe03f */
[----:B------:R-:W-:Y:S01]  /*a090*/  FSEL R126, R166, -INF , P4 ;  /* 0xff800000a67e7808 */ /* 0x000fe20002000000 */
[----:B------:R-:W-:Y:S01]  /*a0a0*/  UMOV UR11, 0x40000040 ;  /* 0x40000040000b7882 */ /* 0x000fe20000000000 */
[----:B------:R-:W-:Y:S02]  /*a0b0*/  FMNMX.FTZ R157, R162, R157, !PT ;  /* 0x0000009da29d7209 */ /* 0x000fe40007810000 */
[----:B------:R-:W-:-:S02]  /*a0c0*/  ISETP.GT.AND P4, PT, R164, 0x50, PT ;  /* 0x00000050a400780c */ /* 0x000fc40003f84270 */
[----:B------:R-:W-:-:S04]  /*a0d0*/  FMNMX.FTZ R157, R158, R157, !PT ;  /* 0x0000009d9e9d7209 */ /* 0x000fc80007810000 */
[----:B------:R-:W-:Y:S02]  /*a0e0*/  FMNMX.FTZ R156, R126, R157, !PT ;  /* 0x0000009d7e9c7209 */ /* 0x000fe40007810000 */
[----:B-1----:R-:W-:Y:S02]  /*a0f0*/  FSEL R157, R170, -INF , P5 ;  /* 0xff800000aa9d7808 */ /* 0x002fe40002800000 */
[----:B------:R-:W-:Y:S01]  /*a100*/  FMNMX.FTZ R151, R161, R156, !PT ;  /* 0x0000009ca1977209 */ /* 0x000fe20007810000 */
[----:B------:R-:W1:Y:S01]  /*a110*/  SHFL.IDX PT, R170, R6, RZ, 0x1c1f ;  /* 0x001c1fff06aa7589 */ /* 0x000e6200000e0000 */
[----:B------:R-:W-:Y:S02]  /*a120*/  FSEL R156, R168, -INF , P4 ;  /* 0xff800000a89c7808 */ /* 0x000fe40002000000 */
[----:B------:R-:W-:Y:S02]  /*a130*/  FMNMX.FTZ R159, R154, R151, !PT ;  /* 0x000000979a9f7209 */ /* 0x000fe40007810000 */
[----:B--2---:R-:W-:-:S02]  /*a140*/  FSEL R151, R171, -INF , P6 ;  /* 0xff800000ab977808 */ /* 0x004fc40003000000 */
[----:B------:R-:W-:Y:S02]  /*a150*/  FMNMX.FTZ R165, R160, R159, !PT ;  /* 0x0000009fa0a57209 */ /* 0x000fe40007810000 */
[----:B0-----:R-:W-:Y:S02]  /*a160*/  FSEL R159, R173, -INF , P3 ;  /* 0xff800000ad9f7808 */ /* 0x001fe40001800000 */
[C---:B------:R-:W-:Y:S02]  /*a170*/  ISETP.GT.AND P4, PT, R164.reuse, 0x60, PT ;  /* 0x00000060a400780c */ /* 0x040fe40003f84270 */
[C---:B------:R-:W-:Y:S02]  /*a180*/  ISETP.GT.AND P5, PT, R164.reuse, 0x61, PT ;  /* 0x00000061a400780c */ /* 0x040fe40003fa4270 */
[C---:B------:R-:W-:Y:S02]  /*a190*/  ISETP.GT.AND P6, PT, R164.reuse, 0x68, PT ;  /* 0x00000068a400780c */ /* 0x040fe40003fc4270 */
[----:B------:R-:W-:-:S02]  /*a1a0*/  ISETP.GT.AND P3, PT, R164, 0x69, PT ;  /* 0x00000069a400780c */ /* 0x000fc40003f64270 */
[----:B------:R-:W-:Y:S01]  /*a1b0*/  FMNMX.FTZ R164, R156, R165, !PT ;  /* 0x000000a59ca47209 */ /* 0x000fe20007810000 */
[----:B------:R-:W-:Y:S01]  /*a1c0*/  FMUL.FTZ R165, R149, UR7 ;  /* 0x0000000795a57c20 */ /* 0x000fe20008410000 */
[----:B------:R-:W-:Y:S02]  /*a1d0*/  FSEL R149, R174, -INF , P4 ;  /* 0xff800000ae957808 */ /* 0x000fe40002000000 */
[----:B------:R-:W-:Y:S01]  /*a1e0*/  FMNMX.FTZ R164, R157, R164, !PT ;  /* 0x000000a49da47209 */ /* 0x000fe20007810000 */
[----:B-1----:R-:W-:Y:S01]  /*a1f0*/  IMAD.IADD R138, R138, 0x1, R170 ;  /* 0x000000018a8a7824 */ /* 0x002fe200078e02aa */
[----:B------:R-:W-:Y:S01]  /*a200*/  FSEL R127, R127, -INF , P3 ;  /* 0xff8000007f7f7808 */ /* 0x000fe20001800000 */
[----:B------:R-:W0:Y:S01]  /*a210*/  MUFU.TANH R165, R165 ;  /* 0x000000a500a57308 */ /* 0x000e220000002400 */
[----:B------:R-:W-:Y:S02]  /*a220*/  FMNMX.FTZ R164, R151, R164, !PT ;  /* 0x000000a497a47209 */ /* 0x000fe40007810000 */
[----:B------:R-:W-:-:S02]  /*a230*/  ISETP.GT.AND P4, PT, R138, 0x8, PT ;  /* 0x000000088a00780c */ /* 0x000fc40003f84270 */
[----:B------:R-:W-:Y:S02]  /*a240*/  FMNMX.FTZ R166, R159, R164, !PT ;  /* 0x000000a49fa67209 */ /* 0x000fe40007810000 */
[----:B------:R-:W-:Y:S02]  /*a250*/  FSEL R164, R175, -INF , P5 ;  /* 0xff800000afa47808 */ /* 0x000fe40002800000 */
[----:B------:R-:W-:Y:S01]  /*a260*/  FMNMX.FTZ R167, R149, R166, !PT ;  /* 0x000000a695a77209 */ /* 0x000fe20007810000 */
[----:B------:R-:W-:Y:S01]  /*a270*/  FMUL.FTZ R166, R136, UR7 ;  /* 0x0000000788a67c20 */ /* 0x000fe20008410000 */
[----:B---3--:R-:W-:Y:S02]  /*a280*/  FSEL R136, R184, -INF , P6 ;  /* 0xff800000b8887808 */ /* 0x008fe40003000000 */
[----:B------:R-:W-:Y:S02]  /*a290*/  FMNMX.FTZ R167, R164, R167, !PT ;  /* 0x000000a7a4a77209 */ /* 0x000fe40007810000 */
[----:B------:R-:W-:Y:S01]  /*a2a0*/  ISETP.GT.AND P6, PT, R138, RZ, PT ;  /* 0x000000ff8a00720c */ /* 0x000fe20003fc4270 */
[----:B------:R-:W1:Y:S01]  /*a2b0*/  MUFU.TANH R166, R166 ;  /* 0x000000a600a67308 */ /* 0x000e620000002400 */
[----:B------:R-:W-:-:S02]  /*a2c0*/  FMNMX.FTZ R168, R136, R167, !PT ;  /* 0x000000a788a87209 */ /* 0x000fc40007810000 */
[----:B------:R-:W-:Y:S02]  /*a2d0*/  ISETP.GT.AND P5, PT, R138, 0x1, PT ;  /* 0x000000018a00780c */ /* 0x000fe40003fa4270 */
[----:B------:R-:W-:Y:S02]  /*a2e0*/  FMNMX.FTZ R168, R127, R168, !PT ;  /* 0x000000a87fa87209 */ /* 0x000fe40007810000 */
[----:B------:R-:W-:Y:S02]  /*a2f0*/  FSEL R0, R0, -INF , P6 ;  /* 0xff80000000007808 */ /* 0x000fe40003000000 */
[----:B------:R-:W-:Y:S01]  /*a300*/  FSEL R2, R2, -INF , P5 ;  /* 0xff80000002027808 */ /* 0x000fe20002800000 */
[----:B------:R-:W2:Y:S01]  /*a310*/  SHFL.BFLY PT, R167, R168, 0x2, 0x1f ;  /* 0x0c401f00a8a77f89 */ /* 0x000ea200000e0000 */
[C---:B------:R-:W-:Y:S02]  /*a320*/  ISETP.GT.AND P6, PT, R138.reuse, 0x9, PT ;  /* 0x000000098a00780c */ /* 0x040fe40003fc4270 */
[----:B------:R-:W-:-:S04]  /*a330*/  ISETP.GT.AND P5, PT, R138, 0x10, PT ;  /* 0x000000108a00780c */ /* 0x000fc80003fa4270 */
[----:B------:R-:W-:Y:S02]  /*a340*/  FSEL R12, R12, -INF , P5 ;  /* 0xff8000000c0c7808 */ /* 0x000fe40002800000 */
[----:B------:R-:W-:Y:S02]  /*a350*/  ISETP.GT.AND P5, PT, R138, 0x19, PT ;  /* 0x000000198a00780c */ /* 0x000fe40003fa4270 */
[----:B--2---:R-:W-:Y:S01]  /*a360*/  FMNMX.FTZ R168, R168, R167, !PT ;  /* 0x000000a7a8a87209 */ /* 0x004fe20007810000 */
[----:B------:R-:W-:-:S04]  /*a370*/  FMUL.FTZ R167, R124, UR7 ;  /* 0x000000077ca77c20 */ /* 0x000fc80008410000 */
[----:B------:R-:W2:Y:S02]  /*a380*/  SHFL.BFLY PT, R169, R168, 0x1, 0x1f ;  /* 0x0c201f00a8a97f89 */ /* 0x000ea400000e0000 */
[----:B------:R-:W3:Y:S01]  /*a390*/  MUFU.TANH R167, R167 ;  /* 0x000000a700a77308 */ /* 0x000ee20000002400 */
[----:B--2---:R-:W-:Y:S02]  /*a3a0*/  FMNMX.FTZ R6, R168, R169, !PT ;  /* 0x000000a9a8067209 */ /* 0x004fe40007810000 */
[----:B------:R-:W-:Y:S02]  /*a3b0*/  FMNMX.FTZ R169, R0, R10, !PT ;  /* 0x0000000a00a97209 */ /* 0x000fe40007810000 */
[C---:B------:R-:W-:Y:S01]  /*a3c0*/  FSETP.NEU.FTZ.AND P3, PT, R6.reuse, -INF , PT ;  /* 0xff8000000600780b */ /* 0x040fe20003f7d000 */
[----:B------:R-:W-:Y:S01]  /*a3d0*/  FMUL.FTZ R124, R6, UR14 ;  /* 0x0000000e067c7c20 */ /* 0x000fe20008410000 */
[----:B------:R-:W-:Y:S02]  /*a3e0*/  FMNMX.FTZ R170, R2, R169, !PT ;  /* 0x000000a902aa7209 */ /* 0x000fe40007810000 */
[----:B------:R-:W-:-:S02]  /*a3f0*/  FSEL R168, R11, -INF , P6 ;  /* 0xff8000000ba87808 */ /* 0x000fc40003000000 */
[----:B------:R-:W-:Y:S02]  /*a400*/  FSEL R124, R124, RZ, P3 ;  /* 0x000000ff7c7c7208 */ /* 0x000fe40001800000 */
[----:B------:R-:W-:-:S03]  /*a410*/  ISETP.GT.AND P6, PT, R138, 0x18, PT ;  /* 0x000000188a00780c */ /* 0x000fc60003fc4270 */
        /* <DEDUP_REMOVED lines=17> */
[----:B------:R-:W-:Y:S01]  /*a530*/  FMNMX.FTZ R7, R13, R130, !PT ;  /* 0x000000820d077209 */ /* 0x000fe20007810000 */
[--C-:B------:R-:W-:Y:S01]  /*a540*/  FFMA.FTZ R185, R126, UR14, -R124.reuse ;  /* 0x0000000e7eb97c23 */ /* 0x100fe2000801087c */
[----:B------:R-:W-:Y:S01]  /*a550*/  FSEL R130, R15, -INF , P5 ;  /* 0xff8000000f827808 */ /* 0x000fe20002800000 */
[--C-:B------:R-:W-:Y:S01]  /*a560*/  FFMA.FTZ R15, R131, UR14, -R124.reuse ;  /* 0x0000000e830f7c23 */ /* 0x100fe2000801087c */
[----:B------:R-:W-:Y:S01]  /*a570*/  FMNMX.FTZ R7, R14, R7, !PT ;  /* 0x000000070e077209 */ /* 0x000fe20007810000 */
[--C-:B------:R-:W-:Y:S01]  /*a580*/  FFMA.FTZ R122, R122, UR14, -R124.reuse ;  /* 0x0000000e7a7a7c23 */ /* 0x100fe2000801087c */
[----:B------:R-:W-:Y:S01]  /*a590*/  FSEL R131, R20, -INF , P4 ;  /* 0xff80000014837808 */ /* 0x000fe20002000000 */
[----:B------:R-:W-:Y:S01]  /*a5a0*/  MUFU.EX2 R11, R11 ;  /* 0x0000000b000b7308 */ /* 0x000fe20000000800 */
[----:B------:R-:W-:Y:S01]  /*a5b0*/  ISETP.GT.AND P6, PT, R138, 0x21, PT ;  /* 0x000000218a00780c */ /* 0x000fe20003fc4270 */
        /* <DEDUP_REMOVED lines=18> */
[----:B------:R-:W-:Y:S01]  /*a6e0*/  FFMA.FTZ R136, R136, UR14, -R124 ;  /* 0x0000000e88887c23 */ /* 0x000fe2000801087c */
[----:B------:R-:W-:-:S02]  /*a6f0*/  FMNMX.FTZ R134, R152, R7, !PT ;  /* 0x0000000798867209 */ /* 0x000fc40007810000 */
[----:B------:R-:W-:Y:S02]  /*a700*/  ISETP.GT.AND P5, PT, R138, 0x31, PT ;  /* 0x000000318a00780c */ /* 0x000fe40003fa4270 */
[----:B------:R-:W-:Y:S01]  /*a710*/  FSEL R144, R144, -INF , P6 ;  /* 0xff80000090907808 */ /* 0x000fe20003000000 */
[----:B------:R-:W-:Y:S01]  /*a720*/  MUFU.EX2 R197, R197 ;  /* 0x000000c500c57308 */ /* 0x000fe20000000800 */
[----:B------:R-:W-:Y:S02]  /*a730*/  FMNMX.FTZ R7, R153, R134, !PT ;  /* 0x0000008699077209 */ /* 0x000fe40007810000 */
[----:B------:R-:W-:Y:S02]  /*a740*/  ISETP.GT.AND P4, PT, R138, 0x38, PT ;  /* 0x000000388a00780c */ /* 0x000fe40003f84270 */
[----:B------:R-:W-:Y:S02]  /*a750*/  FSEL R145, R145, -INF , P5 ;  /* 0xff80000091917808 */ /* 0x000fe40002800000 */
[----:B------:R-:W-:Y:S01]  /*a760*/  FMNMX.FTZ R134, R144, R7, !PT ;  /* 0x0000000790867209 */ /* 0x000fe20007810000 */
[----:B------:R-:W-:Y:S01]  /*a770*/  MUFU.EX2 R20, R20 ;  /* 0x0000001400147308 */ /* 0x000fe20000000800 */
[----:B------:R-:W-:-:S02]  /*a780*/  ISETP.GT.AND P6, PT, R138, 0x39, PT ;  /* 0x000000398a00780c */ /* 0x000fc40003fc4270 */
[----:B------:R-:W-:Y:S02]  /*a790*/  FSEL R146, R146, -INF , P4 ;  /* 0xff80000092927808 */ /* 0x000fe40002000000 */
[----:B------:R-:W-:Y:S01]  /*a7a0*/  FMNMX.FTZ R7, R145, R134, !PT ;  /* 0x0000008691077209 */ /* 0x000fe20007810000 */
[--C-:B------:R-:W-:Y:S01]  /*a7b0*/  FFMA.FTZ R134, R135, UR14, -R124.reuse ;  /* 0x0000000e87867c23 */ /* 0x100fe2000801087c */
[----:B------:R-:W-:Y:S01]  /*a7c0*/  ISETP.GT.AND P5, PT, R138, 0x40, PT ;  /* 0x000000408a00780c */ /* 0x000fe20003fa4270 */
[----:B------:R-:W-:Y:S01]  /*a7d0*/  MUFU.EX2 R199, R199 ;  /* 0x000000c700c77308 */ /* 0x000fe20000000800 */
[----:B0-----:R-:W-:Y:S01]  /*a7e0*/  FSEL R165, R165, -INF , P6 ;  /* 0xff800000a5a57808 */ /* 0x001fe20003000000 */
[----:B------:R-:W-:Y:S02]  /*a7f0*/  WARPGROUP.DEPBAR.LE gsb0, 0x0 ;  /* 0x00008000000079c5 */ /* 0x000fe40000010000 */
[----:B------:R-:W-:Y:S01]  /*a800*/  FMNMX.FTZ R142, R146, R7, !PT ;  /* 0x00000007928e7209 */ /* 0x000fe20007810000 */
[----:B------:R-:W-:Y:S01]  /*a810*/  WARPGROUP.ARRIVE ;  /* 0x00000000000079c5 */ /* 0x000fe20000000000 */
[----:B------:R-:W-:Y:S01]  /*a820*/  ISETP.GT.AND P4, PT, R138, 0x41, PT ;  /* 0x000000418a00780c */ /* 0x000fe20003f84270 */
[--C-:B------:R-:W-:Y:S01]  /*a830*/  FFMA.FTZ R183, R151, UR14, -R124.reuse ;  /* 0x0000000e97b77c23 */ /* 0x100fe2000801087c */
[----:B-1----:R-:W-:Y:S01]  /*a840*/  FSEL R166, R166, -INF , P5 ;  /* 0xff800000a6a67808 */ /* 0x002fe20002800000 */
[----:B------:R-:W-:Y:S01]  /*a850*/  FFMA.FTZ R181, R157, UR14, -R124 ;  /* 0x0000000e9db57c23 */ /* 0x000fe2000801087c */
[----:B------:R-:W-:Y:S01]  /*a860*/  FMNMX.FTZ R7, R165, R142, !PT ;  /* 0x0000008ea5077209 */ /* 0x000fe20007810000 */
[----:B------:R-:W-:Y:S01]  /*a870*/  HGMMA.64x192x16.F32.BF16 R24, R176, gdesc[UR8].tnspB, R24, gsb0 ;  /* 0x42e00008b0187df0 */ /* 0x000fe20008001818 */
[----:B------:R-:W-:Y:S01]  /*a880*/  ISETP.GT.AND P6, PT, R138, 0x48, PT ;  /* 0x000000488a00780c */ /* 0x000fe20003fc4270 */
[----:B------:R-:W-:Y:S01]  /*a890*/  MUFU.EX2 R134, R134 ;  /* 0x0000008600867308 */ /* 0x000fe20000000800 */
[----:B------:R-:W-:-:S02]  /*a8a0*/  FSEL R137, R137, -INF , P4 ;  /* 0xff80000089897808 */ /* 0x000fc40002000000 */
[----:B------:R-:W-:Y:S02]  /*a8b0*/  FMNMX.FTZ R142, R166, R7, !PT ;  /* 0x00000007a68e7209 */ /* 0x000fe40007810000 */
[----:B------:R-:W-:Y:S02]  /*a8c0*/  ISETP.GT.AND P5, PT, R138, 0x49, PT ;  /* 0x000000498a00780c */ /* 0x000fe40003fa4270 */
[----:B------:R-:W-:Y:S01]  /*a8d0*/  FSEL R140, R140, -INF , P6 ;  /* 0xff8000008c8c7808 */ /* 0x000fe20003000000 */
[----:B------:R-:W-:Y:S01]  /*a8e0*/  MUFU.EX2 R193, R193 ;  /* 0x000000c100c17308 */ /* 0x000fe20000000800 */
[----:B------:R-:W-:Y:S02]  /*a8f0*/  FMNMX.FTZ R7, R137, R142, !PT ;  /* 0x0000008e89077209 */ /* 0x000fe40007810000 */
[----:B------:R-:W-:Y:S02]  /*a900*/  ISETP.GT.AND P4, PT, R138, 0x50, PT ;  /* 0x000000508a00780c */ /* 0x000fe40003f84270 */
[----:B------:R-:W-:-:S02]  /*a910*/  FSEL R141, R141, -INF , P5 ;  /* 0xff8000008d8d7808 */ /* 0x000fc40002800000 */
        /* <DEDUP_REMOVED lines=8> */
[----:B------:R-:W-:Y:S02]  /*a9a0*/  FMNMX.FTZ R142, R135, R142, !PT ;  /* 0x0000008e878e7209 */ /* 0x000fe40007810000 */
[----:B------:R-:W-:Y:S02]  /*a9b0*/  ISETP.GT.AND P4, PT, R138, 0x59, PT ;  /* 0x000000598a00780c */ /* 0x000fe40003f84270 */
[----:B------:R-:W-:Y:S01]  /*a9c0*/  FSEL R132, R132, -INF , P5 ;  /* 0xff80000084847808 */ /* 0x000fe20002800000 */
[----:B------:R-:W-:Y:S01]  /*a9d0*/  MUFU.EX2 R189, R189 ;  /* 0x000000bd00bd7308 */ /* 0x000fe20000000800 */
[----:B------:R-:W-:Y:S01]  /*a9e0*/  FMNMX.FTZ R7, R129, R142, !PT ;  /* 0x0000008e81077209 */ /* 0x000fe20007810000 */
[--C-:B------:R-:W-:Y:S01]  /*a9f0*/  FFMA.FTZ R142, R164, UR14, -R124.reuse ;  /* 0x0000000ea48e7c23 */ /* 0x100fe2000801087c */
[----:B------:R-:W-:Y:S02]  /*aa00*/  ISETP.GT.AND P6, PT, R138, 0x60, PT ;  /* 0x000000608a00780c */ /* 0x000fe40003fc4270 */
[----:B------:R-:W-:Y:S01]  /*aa10*/  FSEL R143, R133, -INF , P4 ;  /* 0xff800000858f7808 */ /* 0x000fe20002000000 */
[----:B------:R-:W-:Y:S01]  /*aa20*/  FFMA.FTZ R133, R159, UR14, -R124 ;  /* 0x0000000e9f857c23 */ /* 0x000fe2000801087c */
[----:B------:R-:W-:Y:S01]  /*aa30*/  FMNMX.FTZ R128, R132, R7, !PT ;  /* 0x0000000784807209 */ /* 0x000fe20007810000 */
[----:B------:R-:W-:Y:S01]  /*aa40*/  MUFU.EX2 R191, R191 ;  /* 0x000000bf00bf7308 */ /* 0x000fe20000000800 */
[----:B------:R-:W-:-:S02]  /*aa50*/  ISETP.GT.AND P5, PT, R138, 0x61, PT ;  /* 0x000000618a00780c */ /* 0x000fc40003fa4270 */
[----:B------:R-:W-:Y:S02]  /*aa60*/  FSEL R147, R120, -INF , P6 ;  /* 0xff80000078937808 */ /* 0x000fe40003000000 */
[----:B------:R-:W-:Y:S02]  /*aa70*/  FMNMX.FTZ R128, R143, R128, !PT ;  /* 0x000000808f807209 */ /* 0x000fe40007810000 */
[----:B------:R-:W-:Y:S01]  /*aa80*/  ISETP.GT.AND P4, PT, R138, 0x68, PT ;  /* 0x000000688a00780c */ /* 0x000fe20003f84270 */
[----:B------:R0:W-:Y:S01]  /*aa90*/  MUFU.EX2 R120, R123 ;  /* 0x0000007b00787308 */ /* 0x0001e20000000800 */
[----:B------:R-:W-:Y:S01]  /*aaa0*/  FSEL R148, R121, -INF , P5 ;  /* 0xff80000079947808 */ /* 0x000fe20002800000 */
[----:B------:R-:W-:Y:S01]  /*aab0*/  FFMA.FTZ R121, R158, UR14, -R124 ;  /* 0x0000000e9e797c23 */ /* 0x000fe2000801087c */
[----:B------:R-:W-:Y:S02]  /*aac0*/  FMNMX.FTZ R7, R147, R128, !PT ;  /* 0x0000008093077209 */ /* 0x000fe40007810000 */
[----:B------:R-:W-:-:S02]  /*aad0*/  ISETP.GT.AND P6, PT, R138, 0x69, PT ;  /* 0x000000698a00780c */ /* 0x000fc40003fc4270 */
[----:B---3--:R-:W-:Y:S01]  /*aae0*/  FSEL R167, R167, -INF , P4 ;  /* 0xff800000a7a77808 */ /* 0x008fe20002000000 */
[----:B------:R-:W-:Y:S01]  /*aaf0*/  MUFU.EX2 R121, R121 ;  /* 0x0000007900797308 */ /* 0x000fe20000000800 */
[----:B------:R-:W-:Y:S02]  /*ab00*/  FMNMX.FTZ R128, R148, R7, !PT ;  /* 0x0000000794807209 */ /* 0x000fe40007810000 */
[----:B------:R-:W-:Y:S01]  /*ab10*/  FSEL R150, R125, -INF , P6 ;  /* 0xff8000007d967808 */ /* 0x000fe20003000000 */
[----:B------:R-:W-:Y:S01]  /*ab20*/  FFMA.FTZ R125, R161, UR14, -R124 ;  /* 0x0000000ea17d7c23 */ /* 0x000fe2000801087c */
[----:B------:R-:W-:-:S03]  /*ab30*/  FMNMX.FTZ R7, R167, R128, !PT ;  /* 0x00000080a7077209 */ /* 0x000fc60007810000 */
[----:B------:R-:W-:Y:S01]  /*ab40*/  MUFU.EX2 R128, R163 ;  /* 0x000000a300807308 */ /* 0x000fe20000000800 */
[----:B------:R-:W-:-:S05]  /*ab50*/  FMNMX.FTZ R7, R150, R7, !PT ;  /* 0x0000000796077209 */ /* 0x000fca0007810000 */
[----:B0-----:R-:W0:Y:S02]  /*ab60*/  SHFL.BFLY PT, R123, R7, 0x2, 0x1f ;  /* 0x0c401f00077b7f89 */ /* 0x001e2400000e0000 */
        /* <DEDUP_REMOVED lines=9> */
[----:B0-----:R-:W-:Y:S01]  /*ac00*/  FMNMX.FTZ R7, R7, R138, !PT ;  /* 0x0000008a07077209 */ /* 0x001fe20007810000 */
[--C-:B------:R-:W-:Y:S01]  /*ac10*/  FFMA.FTZ R138, R149, UR14, -R124.reuse ;  /* 0x0000000e958a7c23 */ /* 0x100fe2000801087c */
[----:B------:R-:W-:-:S02]  /*ac20*/  FFMA.FTZ R124, R127, UR14, -R124 ;  /* 0x0000000e7f7c7c23 */ /* 0x000fc4000801087c */
[C---:B------:R-:W-:Y:S01]  /*ac30*/  FSETP.NEU.FTZ.AND P4, PT, R7.reuse, -INF , PT ;  /* 0xff8000000700780b */ /* 0x040fe20003f9d000 */
[----:B------:R-:W-:Y:S02]  /*ac40*/  FMUL.FTZ R149, R7, UR14 ;  /* 0x0000000e07957c20 */ /* 0x000fe40008410000 */
[----:B------:R-:W-:Y:S03]  /*ac50*/  MUFU.EX2 R133, R133 ;  /* 0x0000008500857308 */ /* 0x000fe60000000800 */
[----:B------:R-:W-:-:S05]  /*ac60*/  FSEL R149, R149, RZ, P4 ;  /* 0x000000ff95957208 */ /* 0x000fca0002000000 */
[----:B------:R-:W-:Y:S01]  /*ac70*/  MUFU.EX2 R138, R138 ;  /* 0x0000008a008a7308 */ /* 0x000fe20000000800 */
[--C-:B------:R-:W-:Y:S01]  /*ac80*/  FFMA.FTZ R200, R0, UR14, -R149.reuse ;  /* 0x0000000e00c87c23 */ /* 0x100fe20008010895 */
[----:B------:R-:W-:Y:S01]  /*ac90*/  FSEL R0, R6, RZ, P3 ;  /* 0x000000ff06007208 */ /* 0x000fe20001800000 */
[--C-:B------:R-:W-:Y:S01]  /*aca0*/  FFMA.FTZ R151, R2, UR14, -R149.reuse ;  /* 0x0000000e02977c23 */ /* 0x100fe20008010895 */
[--C-:B------:R-:W-:Y:S01]  /*acb0*/  FFMA.FTZ R202, R139, UR14, -R149.reuse ;  /* 0x0000000e8bca7c23 */ /* 0x100fe20008010895 */
[--C-:B------:R-:W-:Y:S01]  /*acc0*/  FFMA.FTZ R139, R168, UR14, -R149.reuse ;  /* 0x0000000ea88b7c23 */ /* 0x100fe20008010895 */
[----:B------:R-:W-:Y:S01]  /*acd0*/  FFMA.FTZ R196, R12, UR14, -R149 ;  /* 0x0000000e0cc47c23 */ /* 0x000fe20008010895 */
[----:B------:R-:W-:Y:S01]  /*ace0*/  FADD.FTZ R0, -R0, R9 ;  /* 0x0000000900007221 */ /* 0x000fe20000010100 */
[----:B------:R-:W-:Y:S01]  /*acf0*/  FSEL R9, R7, RZ, P4 ;  /* 0x000000ff07097208 */ /* 0x000fe20002000000 */
[----:B------:R-:W-:Y:S01]  /*ad00*/  MUFU.EX2 R200, R200 ;  /* 0x000000c800c87308 */ /* 0x000fe20000000800 */
[----:B------:R-:W-:Y:S01]  /*ad10*/  FFMA.FTZ R192, R131, UR14, -R149 ;  /* 0x0000000e83c07c23 */ /* 0x000fe20008010895 */
[----:B------:R-:W-:Y:S01]  /*ad20*/  FMUL.FTZ R2, R0, UR14 ;  /* 0x0000000e00027c20 */ /* 0x000fe20008410000 */
[----:B------:R-:W-:-:S02]  /*ad30*/  IMAD.U32 R131, RZ, RZ, UR6 ;  /* 0x00000006ff837e24 */ /* 0x000fc4000f8e00ff */
[----:B------:R-:W-:Y:S01]  /*ad40*/  FADD.FTZ R9, -R9, R10 ;  /* 0x0000000a09097221 */ /* 0x000fe20000010100 */
[----:B------:R-:W-:Y:S02]  /*ad50*/  IMAD.U32 R10, RZ, RZ, UR39 ;  /* 0x00000027ff0a7e24 */ /* 0x000fe4000f8e00ff */
[--C-:B------:R-:W-:Y:S01]  /*ad60*/  FFMA.FTZ R12, R13, UR14, -R149.reuse ;  /* 0x0000000e0d0c7c23 */ /* 0x100fe20008010895 */
[----:B------:R-:W-:Y:S02]  /*ad70*/  @!P1 VIADD R131, R131, 0x36860 ;  /* 0x0003686083839836 */ /* 0x000fe40000000000 */
[----:B------:R-:W-:Y:S01]  /*ad80*/  FMUL.FTZ R0, R9, UR14 ;  /* 0x0000000e09007c20 */ /* 0x000fe20008410000 */
[----:B------:R-:W-:Y:S01]  /*ad90*/  MUFU.EX2 R2, R2 ;  /* 0x0000000200027308 */ /* 0x000fe20000000800 */
[----:B------:R-:W-:Y:S02]  /*ada0*/  @!P1 VIADD R10, R10, 0x36840 ;  /* 0x000368400a0a9836 */ /* 0x000fe40000000000 */
[--C-:B------:R-:W-:Y:S01]  /*adb0*/  FFMA.FTZ R198, R14, UR14, -R149.reuse ;  /* 0x0000000e0ec67c23 */ /* 0x100fe20008010895 */
[----:B------:R-:W-:Y:S01]  /*adc0*/  FFMA.FTZ R188, R144, UR14, -R149 ;  /* 0x0000000e90bc7c23 */ /* 0x000fe20008010895 */
[----:B------:R-:W-:Y:S01]  /*add0*/  @!P1 PRMT R144, RZ, 0x654, R131 ;  /* 0x00000654ff909816 */ /* 0x000fe20000000083 */
[--C-:B------:R-:W-:Y:S01]  /*ade0*/  FFMA.FTZ R13, R130, UR14, -R149.reuse ;  /* 0x0000000e820d7c23 */ /* 0x100fe20008010895 */
[----:B------:R-:W-:Y:S01]  /*adf0*/  @!P1 PRMT R10, RZ, 0x654, R10 ;  /* 0x00000654ff0a9816 */ /* 0x000fe2000000000a */
[--C-:B------:R-:W-:Y:S01]  /*ae00*/  FFMA.FTZ R14, R21, UR14, -R149.reuse ;  /* 0x0000000e150e7c23 */ /* 0x100fe20008010895 */
        /* <DEDUP_REMOVED lines=8> */
[----:B------:R-:W1:Y:S01]  /*ae90*/  MUFU.EX2 R151, R151 ;  /* 0x0000009700977308 */ /* 0x000e620000000800 */
[--C-:B------:R-:W-:Y:S01]  /*aea0*/  FFMA.FTZ R137, R137, UR14, -R149.reuse ;  /* 0x0000000e89897c23 */ /* 0x100fe20008010895 */
[--C-:B------:R-:W-:Y:S01]  /*aeb0*/  FFMA.FTZ R186, R140, UR14, -R149.reuse ;  /* 0x0000000e8cba7c23 */ /* 0x100fe20008010895 */
[--C-:B------:R-:W-:Y:S01]  /*aec0*/  FFMA.FTZ R180, R135, UR14, -R149.reuse ;  /* 0x0000000e87b47c23 */ /* 0x100fe20008010895 */
[--C-:B------:R-:W-:Y:S01]  /*aed0*/  FFMA.FTZ R129, R129, UR14, -R149.reuse ;  /* 0x0000000e81817c23 */ /* 0x100fe20008010895 */
[--C-:B------:R-:W-:Y:S01]  /*aee0*/  FFMA.FTZ R143, R143, UR14, -R149.reuse ;  /* 0x0000000e8f8f7c23 */ /* 0x100fe20008010895 */
[--C-:B------:R-:W-:Y:S01]  /*aef0*/  FFMA.FTZ R147, R147, UR14, -R149.reuse ;  /* 0x0000000e93937c23 */ /* 0x100fe20008010895 */
[--C-:B------:R-:W-:Y:S01]  /*af00*/  FFMA.FTZ R148, R148, UR14, -R149.reuse ;  /* 0x0000000e94947c23 */ /* 0x100fe20008010895 */
[----:B------:R-:W2:Y:S01]  /*af10*/  MUFU.EX2 R202, R202 ;  /* 0x000000ca00ca7308 */ /* 0x000ea20000000800 */
[----:B0-----:R-:W-:Y:S01]  /*af20*/  FFMA.FTZ R4, R0, R4, R200 ;  /* 0x0000000400047223 */ /* 0x001fe200000100c8 */
[----:B------:R-:W-:Y:S01]  /*af30*/  FFMA.FTZ R167, R167, UR14, -R149 ;  /* 0x0000000ea7a77c23 */ /* 0x000fe20008010895 */
[----:B------:R-:W-:-:S05]  /*af40*/  PLOP3.LUT P3, PT, PT, PT, UP1, 0x80, 0x0 ;  /* 0x000000000000781c */ /* 0x000fca0003f6f018 */
[----:B------:R-:W0:Y:S01]  /*af50*/  MUFU.EX2 R139, R139 ;  /* 0x0000008b008b7308 */ /* 0x000e220000000800 */
[C---:B-1----:R-:W-:Y:S01]  /*af60*/  FADD.FTZ R131, R151.reuse, R4 ;  /* 0x0000000497837221 */ /* 0x042fe20000010000 */
[----:B------:R-:W-:-:S06]  /*af70*/  F2FP.BF16.F32.PACK_AB R200, R151, R200 ;  /* 0x000000c897c8723e */ /* 0x000fcc00000010ff */
[----:B------:R-:W1:Y:S01]  /*af80*/  MUFU.EX2 R196, R196 ;  /* 0x000000c400c47308 */ /* 0x000e620000000800 */
[----:B--2---:R-:W-:-:S07]  /*af90*/  FADD.FTZ R4, R202, R131 ;  /* 0x00000083ca047221 */ /* 0x004fce0000010000 */
[----:B------:R-:W2:Y:S01]  /*afa0*/  MUFU.EX2 R12, R12 ;  /* 0x0000000c000c7308 */ /* 0x000ea20000000800 */
[----:B------:R-:W-:Y:S02]  /*afb0*/  WARPGROUP.DEPBAR.LE gsb0, 0x0 ;  /* 0x00008000000079c5 */ /* 0x000fe40000010000 */
[----:B------:R3:W-:Y:S01]  /*afc0*/  @!P1 SYNCS.ARRIVE.TRANS64.RED.A1T0 RZ, [R10+URZ], RZ ;  /* 0x000000ff0aff99a7 */ /* 0x0007e2000810043f */
[----:B0-----:R-:W-:Y:S01]  /*afd0*/  FADD.FTZ R127, R139, R4 ;  /* 0x000000048b7f7221 */ /* 0x001fe20000010000 */
[--C-:B------:R-:W-:Y:S01]  /*afe0*/  FFMA.FTZ R4, R141, UR14, -R149.reuse ;  /* 0x0000000e8d047c23 */ /* 0x100fe20008010895 */
[----:B------:R-:W-:Y:S01]  /*aff0*/  FFMA.FTZ R149, R150, UR14, -R149 ;  /* 0x0000000e96957c23 */ /* 0x000fe20008010895 */
[----:B------:R-:W-:Y:S01]  /*b000*/  F2FP.BF16.F32.PACK_AB R202, R139, R202 ;  /* 0x000000ca8bca723e */ /* 0x000fe200000010ff */
[----:B------:R-:W0:Y:S01]  /*b010*/  MUFU.EX2 R198, R198 ;  /* 0x000000c600c67308 */ /* 0x000e220000000800 */
[----:B-1----:R-:W-:Y:S01]  /*b020*/  FADD.FTZ R127, R196, R127 ;  /* 0x0000007fc47f7221 */ /* 0x002fe20000010000 */
[----:B---3--:R-:W-:Y:S01]  /*b030*/  FFMA.FTZ R10, R2, R3, R201 ;  /* 0x00000003020a7223 */ /* 0x008fe200000100c9 */
[C---:B------:R-:W-:Y:S01]  /*b040*/  F2FP.BF16.F32.PACK_AB R201, R11.reuse, R201 ;  /* 0x000000c90bc9723e */ /* 0x040fe200000010ff */
[----:B------:R1:W-:Y:S02]  /*b050*/  @!P1 SYNCS.ARRIVE.TRANS64.RED.A1T0 RZ, [R144+URZ], RZ ;  /* 0x000000ff90ff99a7 */ /* 0x0003e4000810043f */
[----:B------:R-:W-:-:S02]  /*b060*/  FADD.FTZ R10, R11, R10 ;  /* 0x0000000a0b0a7221 */ /* 0x000fc40000010000 */
[----:B------:R-:W3:Y:S01]  /*b070*/  MUFU.EX2 R13, R13 ;  /* 0x0000000d000d7308 */ /* 0x000ee20000000800 */
[C---:B--2---:R-:W-:Y:S01]  /*b080*/  FADD.FTZ R127, R12.reuse, R127 ;  /* 0x0000007f0c7f7221 */ /* 0x044fe20000010000 */
[----:B------:R-:W-:Y:S01]  /*b090*/  F2FP.BF16.F32.PACK_AB R196, R12, R196 ;  /* 0x000000c40cc4723e */ /* 0x000fe200000010ff */
[----:B------:R-:W-:Y:S01]  /*b0a0*/  FADD.FTZ R10, R203, R10 ;  /* 0x0000000acb0a7221 */ /* 0x000fe20000010000 */
[----:B------:R-:W-:-:S03]  /*b0b0*/  F2FP.BF16.F32.PACK_AB R203, R15, R203 ;  /* 0x000000cb0fcb723e */ /* 0x000fc600000010ff */
[----:B------:R-:W-:Y:S01]  /*b0c0*/  FADD.FTZ R10, R15, R10 ;  /* 0x0000000a0f0a7221 */ /* 0x000fe20000010000 */
[----:B------:R-:W2:Y:S01]  /*b0d0*/  MUFU.EX2 R192, R192 ;  /* 0x000000c000c07308 */ /* 0x000ea20000000800 */
[----:B0-----:R-:W-:Y:S02]  /*b0e0*/  FADD.FTZ R132, R198, R127 ;  /* 0x0000007fc6847221 */ /* 0x001fe40000010000 */
[----:B------:R-:W-:Y:S01]  /*b0f0*/  FADD.FTZ R131, R197, R10 ;  /* 0x0000000ac5837221 */ /* 0x000fe20000010000 */
[----:B------:R-:W-:-:S03]  /*b100*/  F2FP.BF16.F32.PACK_AB R197, R20, R197 ;  /* 0x000000c514c5723e */ /* 0x000fc600000010ff */
[----:B------:R-:W-:Y:S01]  /*b110*/  FADD.FTZ R10, R20, R131 ;  /* 0x00000083140a7221 */ /* 0x000fe20000010000 */
[----:B------:R-:W0:Y:S01]  /*b120*/  MUFU.EX2 R14, R14 ;  /* 0x0000000e000e7308 */ /* 0x000e220000000800 */
[C---:B---3--:R-:W-:Y:S01]  /*b130*/  FADD.FTZ R131, R13.reuse, R132 ;  /* 0x000000840d837221 */ /* 0x048fe20000010000 */
[----:B------:R-:W-:Y:S01]  /*b140*/  F2FP.BF16.F32.PACK_AB R198, R13, R198 ;  /* 0x000000c60dc6723e */ /* 0x000fe200000010ff */
[----:B------:R-:W-:Y:S01]  /*b150*/  FADD.FTZ R127, R199, R10 ;  /* 0x0000000ac77f7221 */ /* 0x000fe20000010000 */
[----:B------:R-:W-:-:S03]  /*b160*/  F2FP.BF16.F32.PACK_AB R199, R134, R199 ;  /* 0x000000c786c7723e */ /* 0x000fc600000010ff */
[----:B------:R-:W-:Y:S01]  /*b170*/  FADD.FTZ R10, R134, R127 ;  /* 0x0000007f860a7221 */ /* 0x000fe20000010000 */
[----:B------:R-:W3:Y:S01]  /*b180*/  MUFU.EX2 R194, R194 ;  /* 0x000000c200c27308 */ /* 0x000ee20000000800 */
[----:B--2---:R-:W-:Y:S02]  /*b190*/  FADD.FTZ R131, R192, R131 ;  /* 0x00000083c0837221 */ /* 0x004fe40000010000 */
[----:B------:R-:W-:Y:S01]  /*b1a0*/  FADD.FTZ R127, R193, R10 ;  /* 0x0000000ac17f7221 */ /* 0x000fe20000010000 */
[----:B------:R-:W-:-:S03]  /*b1b0*/  F2FP.BF16.F32.PACK_AB R193, R122, R193 ;  /* 0x000000c17ac1723e */ /* 0x000fc600000010ff */
[----:B------:R-:W-:Y:S01]  /*b1c0*/  FADD.FTZ R10, R122, R127 ;  /* 0x0000007f7a0a7221 */ /* 0x000fe20000010000 */
[----:B------:R-:W2:Y:S01]  /*b1d0*/  MUFU.EX2 R21, R21 ;  /* 0x0000001500157308 */ /* 0x000ea20000000800 */
[C---:B0-----:R-:W-:Y:S01]  /*b1e0*/  FADD.FTZ R131, R14.reuse, R131 ;  /* 0x000000830e837221 */ /* 0x041fe20000010000 */
[----:B------:R-:W-:Y:S01]  /*b1f0*/  F2FP.BF16.F32.PACK_AB R192, R14, R192 ;  /* 0x000000c00ec0723e */ /* 0x000fe200000010ff */
[----:B------:R-:W-:Y:S01]  /*b200*/  FADD.FTZ R15, R195, R10 ;  /* 0x0000000ac30f7221 */ /* 0x000fe20000010000 */
[----:B------:R-:W-:-:S03]  /*b210*/  F2FP.BF16.F32.PACK_AB R195, R120, R195 ;  /* 0x000000c378c3723e */ /* 0x000fc600000010ff */
[----:B------:R-:W-:Y:S01]  /*b220*/  FADD.FTZ R10, R120, R15 ;  /* 0x0000000f780a7221 */ /* 0x000fe20000010000 */
[----:B------:R-:W0:Y:S01]  /*b230*/  MUFU.EX2 R188, R188 ;  /* 0x000000bc00bc7308 */ /* 0x000e220000000800 */
[----:B---3--:R-:W-:Y:S02]  /*b240*/  FADD.FTZ R132, R194, R131 ;  /* 0x00000083c2847221 */ /* 0x008fe40000010000 */
[----:B------:R-:W-:Y:S01]  /*b250*/  FADD.FTZ R15, R189, R10 ;  /* 0x0000000abd0f7221 */ /* 0x000fe20000010000 */
[----:B------:R-:W-:-:S03]  /*b260*/  F2FP.BF16.F32.PACK_AB R189, R128, R189 ;  /* 0x000000bd80bd723e */ /* 0x000fc600000010ff */
[----:B------:R-:W-:Y:S01]  /*b270*/  FADD.FTZ R10, R128, R15 ;  /* 0x0000000f800a7221 */ /* 0x000fe20000010000 */
        /* <DEDUP_REMOVED lines=15> */
[----:B------:R-:W-:-:S04]  /*b370*/  F2FP.BF16.F32.PACK_AB R187, R123, R187 ;  /* 0x000000bb7bbb723e */ /* 0x000fc800000010ff */
[----:B------:R-:W3:Y:S01]  /*b380*/  MUFU.EX2 R184, R184 ;  /* 0x000000b800b87308 */ /* 0x000ee20000000800 */
[----:B--2---:R-:W-:-:S07]  /*b390*/  FADD.FTZ R12, R190, R127 ;  /* 0x0000007fbe0c7221 */ /* 0x004fce0000010000 */
[----:B------:R-:W2:Y:S01]  /*b3a0*/  MUFU.EX2 R3, R137 ;  /* 0x0000008900037308 */ /* 0x000ea20000000800 */
[C---:B0-----:R-:W-:Y:S01]  /*b3b0*/  FADD.FTZ R13, R9.reuse, R12 ;  /* 0x0000000c090d7221 */ /* 0x041fe20000010000 */
[----:B------:R-:W-:Y:S01]  /*b3c0*/  F2FP.BF16.F32.PACK_AB R190, R9, R190 ;  /* 0x000000be09be723e */ /* 0x000fe200000010ff */
[----:B------:R-:W-:-:S05]  /*b3d0*/  FADD.FTZ R9, R123, R10 ;  /* 0x0000000a7b097221 */ /* 0x000fca0000010000 */
[----:B------:R-:W0:Y:S01]  /*b3e0*/  MUFU.EX2 R186, R186 ;  /* 0x000000ba00ba7308 */ /* 0x000e220000000800 */
[----:B---3--:R-:W-:-:S07]  /*b3f0*/  FADD.FTZ R12, R184, R13 ;  /* 0x0000000db80c7221 */ /* 0x008fce0000010000 */
[----:B------:R-:W3:Y:S01]  /*b400*/  MUFU.EX2 R4, R4 ;  /* 0x0000000400047308 */ /* 0x000ee20000000800 */
[C---:B--2---:R-:W-:Y:S01]  /*b410*/  FADD.FTZ R13, R3.reuse, R12 ;  /* 0x0000000c030d7221 */ /* 0x044fe20000010000 */
[----:B------:R-:W-:Y:S01]  /*b420*/  FADD.FTZ R12, R126, R9 ;  /* 0x000000097e0c7221 */ /* 0x000fe20000010000 */
[----:B------:R-:W-:-:S03]  /*b430*/  F2FP.BF16.F32.PACK_AB R184, R3, R184 ;  /* 0x000000b803b8723e */ /* 0x000fc600000010ff */
[C---:B------:R-:W-:Y:S01]  /*b440*/  FADD.FTZ R12, R181.reuse, R12 ;  /* 0x0000000cb50c7221 */ /* 0x040fe20000010000 */
[----:B------:R-:W-:Y:S01]  /*b450*/  F2FP.BF16.F32.PACK_AB R181, R181, R126 ;  /* 0x0000007eb5b5723e */ /* 0x000fe200000010ff */
[----:B------:R-:W2:Y:S01]  /*b460*/  MUFU.EX2 R180, R180 ;  /* 0x000000b400b47308 */ /* 0x000ea20000000800 */
[----:B0-----:R-:W-:Y:S01]  /*b470*/  FADD.FTZ R13, R186, R13 ;  /* 0x0000000dba0d7221 */ /* 0x001fe20000010000 */
[----:B------:R-:W-:Y:S01]  /*b480*/  FADD.FTZ R12, R183, R12 ;  /* 0x0000000cb70c7221 */ /* 0x000fe20000010000 */
[----:B------:R-:W-:-:S05]  /*b490*/  F2FP.BF16.F32.PACK_AB R183, R133, R183 ;  /* 0x000000b785b7723e */ /* 0x000fca00000010ff */
[----:B------:R-:W0:Y:S01]  /*b4a0*/  MUFU.EX2 R11, R129 ;  /* 0x00000081000b7308 */ /* 0x000e220000000800 */
[C---:B---3--:R-:W-:Y:S01]  /*b4b0*/  FADD.FTZ R13, R4.reuse, R13 ;  /* 0x0000000d040d7221 */ /* 0x048fe20000010000 */
[----:B------:R-:W-:-:S06]  /*b4c0*/  F2FP.BF16.F32.PACK_AB R186, R4, R186 ;  /* 0x000000ba04ba723e */ /* 0x000fcc00000010ff */
[----:B------:R-:W3:Y:S01]  /*b4d0*/  MUFU.EX2 R182, R182 ;  /* 0x000000b600b67308 */ /* 0x000ee20000000800 */
[----:B--2---:R-:W-:-:S07]  /*b4e0*/  FADD.FTZ R10, R180, R13 ;  /* 0x0000000db40a7221 */ /* 0x004fce0000010000 */
[----:B------:R-:W2:Y:S01]  /*b4f0*/  MUFU.EX2 R143, R143 ;  /* 0x0000008f008f7308 */ /* 0x000ea20000000800 */
[C---:B0-----:R-:W-:Y:S01]  /*b500*/  FADD.FTZ R3, R11.reuse, R10 ;  /* 0x0000000a0b037221 */ /* 0x041fe20000010000 */
[----:B------:R-:W-:Y:S01]  /*b510*/  F2FP.BF16.F32.PACK_AB R180, R11, R180 ;  /* 0x000000b40bb4723e */ /* 0x000fe200000010ff */
[----:B------:R-:W-:-:S05]  /*b520*/  IMAD.MOV.U32 R10, RZ, RZ, R7 ;  /* 0x000000ffff0a7224 */ /* 0x000fca00078e0007 */
[----:B------:R-:W0:Y:S01]  /*b530*/  MUFU.EX2 R147, R147 ;  /* 0x0000009300937308 */ /* 0x000e220000000800 */
[----:B---3--:R-:W-:Y:S01]  /*b540*/  FADD.FTZ R4, R182, R3 ;  /* 0x00000003b6047221 */ /* 0x008fe20000010000 */
[----:B------:R-:W-:-:S04]  /*b550*/  FADD.FTZ R3, R133, R12 ;  /* 0x0000000c85037221 */ /* 0x000fc80000010000 */
[----:B------:R-:W-:Y:S02]  /*b560*/  FADD.FTZ R3, R138, R3 ;  /* 0x000000038a037221 */ /* 0x000fe40000010000 */
[----:B------:R-:W3:Y:S01]  /*b570*/  MUFU.EX2 R148, R148 ;  /* 0x0000009400947308 */ /* 0x000ee20000000800 */
[C---:B--2---:R-:W-:Y:S01]  /*b580*/  FADD.FTZ R4, R143.reuse, R4 ;  /* 0x000000048f047221 */ /* 0x044fe20000010000 */
[----:B------:R-:W-:-:S06]  /*b590*/  F2FP.BF16.F32.PACK_AB R182, R143, R182 ;  /* 0x000000b68fb6723e */ /* 0x000fcc00000010ff */
[----:B------:R-:W2:Y:S01]  /*b5a0*/  MUFU.EX2 R142, R142 ;  /* 0x0000008e008e7308 */ /* 0x000ea20000000800 */
[----:B0-----:R-:W-:-:S07]  /*b5b0*/  FADD.FTZ R9, R147, R4 ;  /* 0x0000000493097221 */ /* 0x001fce0000010000 */
[----:B------:R-:W0:Y:S01]  /*b5c0*/  MUFU.EX2 R178, R167 ;  /* 0x000000a700b27308 */ /* 0x000e220000000800 */
[C---:B---3--:R-:W-:Y:S01]  /*b5d0*/  FADD.FTZ R9, R148.reuse, R9 ;  /* 0x0000000994097221 */ /* 0x048fe20000010000 */
[----:B------:R-:W-:-:S06]  /*b5e0*/  F2FP.BF16.F32.PACK_AB R176, R148, R147 ;  /* 0x0000009394b0723e */ /* 0x000fcc00000010ff */
[----:B------:R-:W3:Y:S01]  /*b5f0*/  MUFU.EX2 R136, R136 ;  /* 0x0000008800887308 */ /* 0x000ee20000000800 */
[C---:B--2---:R-:W-:Y:S01]  /*b600*/  FADD.FTZ R3, R142.reuse, R3 ;  /* 0x000000038e037221 */ /* 0x044fe20000010000 */
[----:B------:R-:W-:-:S06]  /*b610*/  F2FP.BF16.F32.PACK_AB R177, R142, R138 ;  /* 0x0000008a8eb1723e */ /* 0x000fcc00000010ff */
[----:B------:R-:W2:Y:S01]  /*b620*/  MUFU.EX2 R149, R149 ;  /* 0x0000009500957308 */ /* 0x000ea20000000800 */
[----:B0-----:R-:W-:-:S07]  /*b630*/  FADD.FTZ R9, R178, R9 ;  /* 0x00000009b2097221 */ /* 0x001fce0000010000 */
[----:B------:R-:W0:Y:S01]  /*b640*/  MUFU.EX2 R124, R124 ;  /* 0x0000007c007c7308 */ /* 0x000e220000000800 */
[----:B---3--:R-:W-:Y:S01]  /*b650*/  FADD.FTZ R3, R136, R3 ;  /* 0x0000000388037221 */ /* 0x008fe20000010000 */
[C---:B--2---:R-:W-:Y:S01]  /*b660*/  FADD.FTZ R4, R149.reuse, R9 ;  /* 0x0000000995047221 */ /* 0x044fe20000010000 */
[----:B------:R-:W-:Y:S01]  /*b670*/  F2FP.BF16.F32.PACK_AB R178, R149, R178 ;  /* 0x000000b295b2723e */ /* 0x000fe200000010ff */
[----:B------:R-:W-:Y:S02]  /*b680*/  IMAD.MOV.U32 R9, RZ, RZ, R6 ;  /* 0x000000ffff097224 */ /* 0x000fe400078e0006 */
[C---:B0-----:R-:W-:Y:S01]  /*b690*/  FADD.FTZ R3, R124.reuse, R3 ;  /* 0x000000037c037221 */ /* 0x041fe20000010000 */
[----:B------:R-:W-:Y:S01]  /*b6a0*/  F2FP.BF16.F32.PACK_AB R179, R124, R136 ;  /* 0x000000887cb3723e */ /* 0x000fe200000010ff */
[----:B-1----:R-:W-:Y:S06]  /*b6b0*/  @P3 BRA `(.L_x_2257) ;  /* 0xffffffb400143947 */ /* 0x002fec000383ffff */
.L_x_2248:
        /* <DEDUP_REMOVED lines=8> */
[----:B------:R-:W-:Y:S01]  /*b740*/  ULDC UR7, c[0x0][0x9d8] ;  /* 0x0002760000077ab9 */ /* 0x000fe20000000800 */
[----:B------:R-:W-:-:S10]  /*b750*/  ULDC UR61, c[0x0][0x988] ;  /* 0x00026200003d7ab9 */ /* 0x000fd40000000800 */
.L_x_2267:
        /* <DEDUP_REMOVED lines=8> */
.L_x_2259:
[----:B------:R-:W-:Y:S01]  /*b7e0*/  R2UR UR10, R16 ;  /* 0x00000000100a72ca */ /* 0x000fe200000e0000 */
[----:B------:R-:W-:-:S12]  /*b7f0*/  ULEA UR6, UR36, UR60, 0x3 ;  /* 0x0000003c24067291 */ /* 0x000fd8000f8e183f */
[----:B------:R-:W-:-:S05]  /*b800*/  IMAD.U32 R6, RZ, RZ, UR10 ;  /* 0x0000000aff067e24 */ /* 0x000fca000f8e00ff */
[----:B------:R-:W-:-:S04]  /*b810*/  SHF.L.U32 R6, R6, 0x1f, RZ ;  /* 0x0000001f06067819 */ /* 0x000fc800000006ff */
[----:B------:R0:W1:Y:S01]  /*b820*/  SYNCS.PHASECHK.TRANS64.TRYWAIT P2, [UR6+0x36830], R6 ;  /* 0x03683006ff0075a7 */ /* 0x0000620008040146 */
[----:B------:R-:W-:Y:S05]  /*b830*/  @!P0 BRA `(.L_x_2260) ;  /* 0x0000000000048947 */ /* 0x000fea0003800000 */
[----:B------:R-:W-:Y:S01]  /*b840*/  BPT.TRAP 0x1 ;  /* 0x000000040000795c */ /* 0x000fe20000300000 */
.L_x_2260:
[----:B-1----:R-:W-:Y:S05]  /*b850*/  @P2 BRA `(.L_x_2261) ;  /* 0x0000000000082947 */ /* 0x002fea0003800000 */
[----:B------:R-:W1:Y:S02]  /*b860*/  SYNCS.PHASECHK.TRANS64.TRYWAIT P2, [UR6+0x36830], R6 ;  /* 0x03683006ff0075a7 */ /* 0x000e640008040146 */
[----:B-1----:R-:W-:Y:S05]  /*b870*/  @!P2 BRA `(.L_x_2262) ;  /* 0x0000010800dca947 */ /* 0x002fea0003800000 */
.L_x_2261:
[----:B------:R-:W-:Y:S01]  /*b880*/  R2UR UR6, R5 ;  /* 0x00000000050672ca */ /* 0x000fe200000e0000 */
[----:B------:R-:W-:Y:S01]  /*b890*/  WARPGROUP.ARRIVE ;  /* 0x00000000000079c5 */ /* 0x000fe20000000000 */
[----:B------:R-:W-:Y:S01]  /*b8a0*/  UMOV UR56, UR52 ;  /* 0x0000003400387c82 */ /* 0x000fe20008000000 */
[----:B------:R-:W-:Y:S01]  /*b8b0*/  UMOV UR57, UR53 ;  /* 0x0000003500397c82 */ /* 0x000fe20008000000 */
[----:B------:R-:W-:Y:S01]  /*b8c0*/  UMOV UR59, 0x40000040 ;  /* 0x40000040003b7882 */ /* 0x000fe20000000000 */
[----:B------:R-:W-:Y:S01]  /*b8d0*/  UMOV UR55, 0x40000040 ;  /* 0x4000004000377882 */ /* 0x000fe20000000000 */
[----:B------:R-:W-:Y:S01]  /*b8e0*/  MOV R10, UR45 ;  /* 0x0000002d000a7c02 */ /* 0x000fe20008000f00 */
[----:B------:R-:W-:Y:S01]  /*b8f0*/  UMOV UR45, UR53 ;  /* 0x00000035002d7c82 */ /* 0x000fe20008000000 */
[----:B------:R-:W-:Y:S01]  /*b900*/  MOV R11, UR44 ;  /* 0x0000002c000b7c02 */ /* 0x000fe20008000f00 */
[----:B------:R-:W-:Y:S01]  /*b910*/  UMOV UR44, UR52 ;  /* 0x00000034002c7c82 */ /* 0x000fe20008000000 */
[----:B------:R-:W-:Y:S01]  /*b920*/  UMOV UR47, 0x40000040 ;  /* 0x40000040002f7882 */ /* 0x000fe20000000000 */
[----:B01----:R-:W-:Y:S01]  /*b930*/  MOV R6, UR49 ;  /* 0x0000003100067c02 */ /* 0x003fe20008000f00 */
[----:B------:R-:W-:Y:S01]  /*b940*/  UMOV UR49, UR53 ;  /* 0x0000003500317c82 */ /* 0x000fe20008000000 */
[----:B------:R-:W-:Y:S01]  /*b950*/  UIMAD UR6, UR36, 0xa80, UR6 ;  /* 0x00000a80240678a4 */ /* 0x000fe2000f8e0206 */
[----:B------:R-:W-:Y:S01]  /*b960*/  MOV R7, UR48 ;  /* 0x0000003000077c02 */ /* 0x000fe20008000f00 */
[----:B------:R-:W-:Y:S01]  /*b970*/  UMOV UR48, UR52 ;  /* 0x0000003400307c82 */ /* 0x000fe20008000000 */
[----:B------:R-:W-:Y:S01]  /*b980*/  UMOV UR51, 0x40000040 ;  /* 0x4000004000337882 */ /* 0x000fe20000000000 */
        /* <DEDUP_REMOVED lines=604> */
.L_x_2263:
[----:B------:R-:W-:Y:S01]  /*df50*/  ULEA UR6, UR37, UR60, 0x3 ;  /* 0x0000003c25067291 */ /* 0x000fe2000f8e183f */
[----:B------:R-:W-:-:S05]  /*df60*/  IMAD.U32 R0, RZ, RZ, UR39 ;  /* 0x00000027ff007e24 */ /* 0x000fca000f8e00ff */
[----:B------:R-:W-:-:S04]  /*df70*/  SHF.L.U32 R0, R0, 0x1f, RZ ;  /* 0x0000001f00007819 */ /* 0x000fc800000006ff */
[----:B------:R0:W1:Y:S01]  /*df80*/  SYNCS.PHASECHK.TRANS64.TRYWAIT P2, [UR6+0x36850], R0 ;  /* 0x03685000ff0075a7 */ /* 0x0000620008040146 */
[----:B------:R-:W-:Y:S05]  /*df90*/  @!P0 BRA `(.L_x_2264) ;  /* 0x0000000000048947 */ /* 0x000fea0003800000 */
[----:B------:R-:W-:Y:S01]  /*dfa0*/  BPT.TRAP 0x1 ;  /* 0x000000040000795c */ /* 0x000fe20000300000 */
.L_x_2264:
[----:B-1----:R-:W-:Y:S05]  /*dfb0*/  @P2 BRA `(.L_x_2265) ;  /* 0x0000000000082947 */ /* 0x002fea0003800000 */
[----:B------:R-:W1:Y:S02]  /*dfc0*/  SYNCS.PHASECHK.TRANS64.TRYWAIT P2, [UR6+0x36850], R0 ;  /* 0x03685000ff0075a7 */ /* 0x000e640008040146 */
[----:B-1----:R-:W-:Y:S05]  /*dfd0*/  @!P2 BRA `(.L_x_2266) ;  /* 0x000000e4001ca947 */ /* 0x002fea0003800000 */
.L_x_2265:
[----:B------:R-:W-:Y:S01]  /*dfe0*/  UIADD3 UR10, UR60, 0x400, URZ ;  /* 0x000004003c0a7890 */ /* 0x000fe2000fffe03f */
[----:B------:R-:W-:Y:S01]  /*dff0*/  WARPGROUP.ARRIVE ;  /* 0x00000000000079c5 */ /* 0x000fe20000000000 */
[----:B------:R-:W-:Y:S01]  /*e000*/  UMOV UR11, 0x40000040 ;  /* 0x40000040000b7882 */ /* 0x000fe20000000000 */
[----:B-1----:R-:W-:Y:S01]  /*e010*/  FMUL.FTZ R2, R168, UR7 ;  /* 0x00000007a8027c20 */ /* 0x002fe20008410000 */
[----:B------:R-:W-:Y:S01]  /*e020*/  USHF.R.U32.HI UR10, URZ, 0x4, UR10 ;  /* 0x000000043f0a7899 */ /* 0x000fe2000801160a */
[----:B------:R-:W-:Y:S01]  /*e030*/  FMUL.FTZ R6, R169, UR7 ;  /* 0x00000007a9067c20 */ /* 0x000fe20008410000 */
[----:B------:R-:W-:Y:S01]  /*e040*/  FMUL.FTZ R12, R172, UR7 ;  /* 0x00000007ac0c7c20 */ /* 0x000fe20008410000 */
[----:B------:R-:W-:Y:S01]  /*e050*/  FMUL.FTZ R14, R173, UR7 ;  /* 0x00000007ad0e7c20 */ /* 0x000fe20008410000 */
[----:B------:R-:W-:Y:S01]  /*e060*/  ULOP3.LUT UR10, UR10, 0x3fff, URZ, 0xc0, !UPT ;  /* 0x00003fff0a0a7892 */ /* 0x000fe2000f8ec03f */
[----:B------:R-:W1:Y:S01]  /*e070*/  MUFU.TANH R2, R2 ;  /* 0x0000000200027308 */ /* 0x000e620000002400 */
[----:B------:R-:W-:Y:S01]  /*e080*/  FMUL.FTZ R18, R160, UR7 ;  /* 0x00000007a0127c20 */ /* 0x000fe20008410000 */
[----:B------:R-:W-:Y:S01]  /*e090*/  FMUL.FTZ R20, R161, UR7 ;  /* 0x00000007a1147c20 */ /* 0x000fe20008410000 */
[----:B------:R-:W-:Y:S01]  /*e0a0*/  ULOP3.LUT UR10, UR10, 0x3800000, URZ, 0xfc, !UPT ;  /* 0x038000000a0a7892 */ /* 0x000fe2000f8efc3f */
[----:B------:R-:W-:Y:S01]  /*e0b0*/  FMUL.FTZ R161, R164, UR7 ;  /* 0x00000007a4a17c20 */ /* 0x000fe20008410000 */
[----:B------:R-:W-:Y:S01]  /*e0c0*/  FMUL.FTZ R17, R162, UR7 ;  /* 0x00000007a2117c20 */ /* 0x000fe20008410000 */
[----:B------:R-:W-:Y:S01]  /*e0d0*/  FMUL.FTZ R162, R165, UR7 ;  /* 0x00000007a5a27c20 */ /* 0x000fe20008410000 */
[----:B------:R-:W-:Y:S01]  /*e0e0*/  UIMAD UR15, UR37, 0xa80, UR10 ;  /* 0x00000a80250f78a4 */ /* 0x000fe2000f8e020a */
[----:B------:R-:W2:Y:S01]  /*e0f0*/  MUFU.TANH R6, R6 ;  /* 0x0000000600067308 */ /* 0x000ea20000002400 */
        /* <DEDUP_REMOVED lines=9> */
[----:B------:R-:W3:Y:S01]  /*e190*/  MUFU.TANH R12, R12 ;  /* 0x0000000c000c7308 */ /* 0x000ee20000002400 */
[----:B------:R-:W-:Y:S01]  /*e1a0*/  UMOV UR11, 0x40000040 ;  /* 0x40000040000b7882 */ /* 0x000fe20000000000 */
[----:B-1----:R-:W-:Y:S01]  /*e1b0*/  FMNMX.FTZ R7, R2, R9, !PT ;  /* 0x0000000902077209 */ /* 0x002fe20007810000 */
[----:B------:R-:W-:Y:S01]  /*e1c0*/  FMUL.FTZ R155, R158, UR7 ;  /* 0x000000079e9b7c20 */ /* 0x000fe20008410000 */
[----:B------:R-:W-:Y:S01]  /*e1d0*/  FMUL.FTZ R158, R159, UR7 ;  /* 0x000000079f9e7c20 */ /* 0x000fe20008410000 */
[----:B------:R-:W-:Y:S01]  /*e1e0*/  FMUL.FTZ R159, R144, UR7 ;  /* 0x00000007909f7c20 */ /* 0x000fe20008410000 */
[----:B------:R-:W-:Y:S01]  /*e1f0*/  FMUL.FTZ R145, R145, UR7 ;  /* 0x0000000791917c20 */ /* 0x000fe20008410000 */
[----:B--2---:R-:W-:Y:S01]  /*e200*/  FMNMX.FTZ R7, R6, R7, !PT ;  /* 0x0000000706077209 */ /* 0x004fe20007810000 */
        /* <DEDUP_REMOVED lines=9> */
[----:B---3--:R-:W-:Y:S01]  /*e2a0*/  FMNMX.FTZ R7, R12, R7, !PT ;  /* 0x000000070c077209 */ /* 0x008fe20007810000 */
        /* <DEDUP_REMOVED lines=19> */
[----:B------:R-:W-:Y:S01]  /*e3e0*/  UMOV UR14, UR61 ;  /* 0x0000003d000e7c82 */ /* 0x000fe20008000000 */
        /* <DEDUP_REMOVED lines=21> */
[----:B------:R-:W-:Y:S01]  /*e540*/  R2UR UR18, R22 ;  /* 0x00000000161272ca */ /* 0x000fe200000e0000 */
[----:B------:R-:W-:Y:S01]  /*e550*/  UMOV UR37, UR36 ;  /* 0x0000002400257c82 */ /* 0x000fe20008000000 */
[----:B------:R-:W-:-:S03]  /*e560*/  R2UR UR39, R16 ;  /* 0x00000000102772ca */ /* 0x000fc600000e0000 */
[----:B------:R-:W2:Y:S01]  /*e570*/  MUFU.TANH R156, R156 ;  /* 0x0000009c009c7308 */ /* 0x000ea20000002400 */
[----:B0-----:R-:W-:-:S07]  /*e580*/  FMNMX.FTZ R0, R164, R7, !PT ;  /* 0x00000007a4007209 */ /* 0x001fce0007810000 */
[----:B------:R-:W0:Y:S01]  /*e590*/  MUFU.TANH R157, R157 ;  /* 0x0000009d009d7308 */ /* 0x000e220000002400 */
[----:B-1----:R-:W-:Y:S01]  /*e5a0*/  FMNMX.FTZ R7, R153, R0, !PT ;  /* 0x0000000099077209 */ /* 0x002fe20007810000 */
[----:B------:R-:W-:Y:S02]  /*e5b0*/  UISETP.GT.AND UP0, UPT, UR38, UR18, UPT ;  /* 0x000000122600728c */ /* 0x000fe4000bf04270 */
[----:B------:R-:W-:-:S04]  /*e5c0*/  UIADD3 UR38, UR38, -0x1, URZ ;  /* 0xffffffff26267890 */ /* 0x000fc8000fffe03f */
[----:B------:R-:W1:Y:S01]  /*e5d0*/  MUFU.TANH R159, R159 ;  /* 0x0000009f009f7308 */ /* 0x000e620000002400 */
[----:B--2---:R-:W-:Y:S02]  /*e5e0*/  FMNMX.FTZ R0, R156, R7, !PT ;  /* 0x000000079c007209 */ /* 0x004fe40007810000 */
[----:B------:R-:W-:-:S05]  /*e5f0*/  PLOP3.LUT P2, PT, PT, PT, UP0, 0x80, 0x0 ;  /* 0x000000000000781c */ /* 0x000fca0003f4f008 */
        /* <DEDUP_REMOVED lines=29> */
[----:B--2---:R-:W-:Y:S01]  /*e7d0*/  FMNMX.FTZ R7, R121, R0, !PT ;  /* 0x0000000079077209 */ /* 0x004fe20007810000 */
[----:B------:R-:W-:Y:S02]  /*e7e0*/  WARPGROUP.DEPBAR.LE gsb0, 0x0 ;  /* 0x00008000000079c5 */ /* 0x000fe40000010000 */
[----:B------:R-:W-:-:S04]  /*e7f0*/  WARPGROUP.ARRIVE ;  /* 0x00000000000079c5 */ /* 0x000fc80000000000 */
[----:B------:R-:W2:Y:S01]  /*e800*/  MUFU.TANH R10, R10 ;  /* 0x0000000a000a7308 */ /* 0x000ea20000002400 */
[----:B0-----:R-:W-:Y:S01]  /*e810*/  FMNMX.FTZ R0, R150, R7, !PT ;  /* 0x0000000796007209 */ /* 0x001fe20007810000 */
[----:B------:R-:W-:Y:S01]  /*e820*/  HGMMA.64x192x16.F32.BF16 R24, R196, gdesc[UR8].tnspB, R24, gsb0 ;  /* 0x42e00008c4187df0 */ /* 0x000fe20008001818 */
[----:B------:R-:W-:Y:S01]  /*e830*/  UIADD3 UR10, UR15, 0x100, URZ ;  /* 0x000001000f0a7890 */ /* 0x000fe2000fffe03f */
[----:B------:R-:W-:-:S04]  /*e840*/  UMOV UR11, 0x40000040 ;  /* 0x40000040000b7882 */ /* 0x000fc80000000000 */
[----:B------:R-:W0:Y:S01]  /*e850*/  MUFU.TANH R11, R11 ;  /* 0x0000000b000b7308 */ /* 0x000e220000002400 */
[----:B-1----:R-:W-:-:S05]  /*e860*/  FMNMX.FTZ R0, R125, R0, !PT ;  /* 0x000000007d007209 */ /* 0x002fca0007810000 */
[----:B------:R-:W1:Y:S02]  /*e870*/  SHFL.BFLY PT, R7, R0, 0x2, 0x1f ;  /* 0x0c401f0000077f89 */ /* 0x000e6400000e0000 */
[----:B------:R-:W3:Y:S08]  /*e880*/  MUFU.TANH R13, R13 ;  /* 0x0000000d000d7308 */ /* 0x000ef00000002400 */
[----:B------:R-:W4:Y:S08]  /*e890*/  MUFU.TANH R15, R15 ;  /* 0x0000000f000f7308 */ /* 0x000f300000002400 */
[----:B------:R-:W5:Y:S01]  /*e8a0*/  MUFU.TANH R17, R17 ;  /* 0x0000001100117308 */ /* 0x000f620000002400 */
[----:B-1----:R-:W-:-:S07]  /*e8b0*/  FMNMX.FTZ R151, R0, R7, !PT ;  /* 0x0000000700977209 */ /* 0x002fce0007810000 */
[----:B------:R-:W1:Y:S01]  /*e8c0*/  MUFU.TANH R21, R21 ;  /* 0x0000001500157308 */ /* 0x000e620000002400 */
[----:B------:R-:W2:Y:S07]  /*e8d0*/  SHFL.BFLY PT, R0, R151, 0x1, 0x1f ;  /* 0x0c201f0097007f89 */ /* 0x000eae00000e0000 */
[----:B------:R-:W1:Y:S08]  /*e8e0*/  MUFU.TANH R160, R160 ;  /* 0x000000a000a07308 */ /* 0x000e700000002400 */
[----:B------:R-:W1:Y:S08]  /*e8f0*/  MUFU.TANH R163, R163 ;  /* 0x000000a300a37308 */ /* 0x000e700000002400 */
[----:B------:R-:W1:Y:S01]  /*e900*/  MUFU.TANH R152, R152 ;  /* 0x0000009800987308 */ /* 0x000e620000002400 */
[----:B--2---:R-:W-:-:S05]  /*e910*/  FMNMX.FTZ R7, R151, R0, !PT ;  /* 0x0000000097077209 */ /* 0x004fca0007810000 */
[C---:B------:R-:W-:Y:S01]  /*e920*/  FADD.FTZ R0, -R7.reuse, R9 ;  /* 0x0000000907007221 */ /* 0x040fe20000010100 */
[----:B------:R-:W-:Y:S01]  /*e930*/  FMUL.FTZ R9, R7, UR14 ;  /* 0x0000000e07097c20 */ /* 0x000fe20008410000 */
[----:B------:R-:W2:Y:S02]  /*e940*/  MUFU.TANH R154, R154 ;  /* 0x0000009a009a7308 */ /* 0x000ea40000002400 */
[----:B------:R-:W-:Y:S01]  /*e950*/  FMUL.FTZ R0, R0, UR14 ;  /* 0x0000000e00007c20 */ /* 0x000fe20008410000 */
[--C-:B------:R-:W-:Y:S01]  /*e960*/  FFMA.FTZ R200, R2, UR14, -R9.reuse ;  /* 0x0000000e02c87c23 */ /* 0x100fe20008010809 */
[----:B------:R-:W-:Y:S01]  /*e970*/  FMNMX.FTZ R2, R10, R8, !PT ;  /* 0x000000080a027209 */ /* 0x000fe20007810000 */
[--C-:B------:R-:W-:Y:S01]  /*e980*/  FFMA.FTZ R202, R12, UR14, -R9.reuse ;  /* 0x0000000e0cca7c23 */ /* 0x100fe20008010809 */
[--C-:B------:R-:W-:Y:S01]  /*e990*/  FFMA.FTZ R12, R153, UR14, -R9.reuse ;  /* 0x0000000e990c7c23 */ /* 0x100fe20008010809 */
[--C-:B------:R-:W-:Y:S01]  /*e9a0*/  FFMA.FTZ R151, R6, UR14, -R9.reuse ;  /* 0x0000000e06977c23 */ /* 0x100fe20008010809 */
[----:B0-----:R-:W-:Y:S01]  /*e9b0*/  FMNMX.FTZ R2, R11, R2, !PT ;  /* 0x000000020b027209 */ /* 0x001fe20007810000 */
[----:B------:R-:W0:Y:S01]  /*e9c0*/  MUFU.TANH R155, R155 ;  /* 0x0000009b009b7308 */ /* 0x000e220000002400 */
        /* <DEDUP_REMOVED lines=8> */
[----:B------:R-:W-:-:S02]  /*ea50*/  FFMA.FTZ R121, R121, UR14, -R9 ;  /* 0x0000000e79797c23 */ /* 0x000fc40008010809 */
[----:B-----5:R-:W-:-:S04]  /*ea60*/  FMNMX.FTZ R2, R17, R2, !PT ;  /* 0x0000000211027209 */ /* 0x020fc80007810000 */
[----:B-1----:R-:W-:Y:S01]  /*ea70*/  FMNMX.FTZ R165, R21, R2, !PT ;  /* 0x0000000215a57209 */ /* 0x002fe20007810000 */
[----:B------:R-:W1:Y:S03]  /*ea80*/  MUFU.TANH R144, R144 ;  /* 0x0000009000907308 */ /* 0x000e660000002400 */
[----:B------:R-:W-:-:S04]  /*ea90*/  FMNMX.FTZ R2, R160, R165, !PT ;  /* 0x000000a5a0027209 */ /* 0x000fc80007810000 */
[----:B------:R-:W-:Y:S01]  /*eaa0*/  FMNMX.FTZ R167, R163, R2, !PT ;  /* 0x00000002a3a77209 */ /* 0x000fe20007810000 */
[----:B------:R-:W4:Y:S03]  /*eab0*/  MUFU.TANH R146, R146 ;  /* 0x0000009200927308 */ /* 0x000f260000002400 */
[----:B------:R-:W-:-:S04]  /*eac0*/  FMNMX.FTZ R167, R152, R167, !PT ;  /* 0x000000a798a77209 */ /* 0x000fc80007810000 */
[----:B--2---:R-:W-:Y:S01]  /*ead0*/  FMNMX.FTZ R2, R154, R167, !PT ;  /* 0x000000a79a027209 */ /* 0x004fe20007810000 */
[----:B------:R-:W2:Y:S08]  /*eae0*/  MUFU.TANH R147, R147 ;  /* 0x0000009300937308 */ /* 0x000eb00000002400 */
        /* <DEDUP_REMOVED lines=9> */
[----:B------:R-:W-:Y:S08]  /*eb80*/  MUFU.TANH R122, R122 ;  /* 0x0000007a007a7308 */ /* 0x000ff00000002400 */
[----:B------:R-:W-:Y:S01]  /*eb90*/  MUFU.TANH R123, R123 ;  /* 0x0000007b007b7308 */ /* 0x000fe20000002400 */
[----:B------:R-:W-:-:S02]  /*eba0*/  WARPGROUP.DEPBAR.LE gsb0, 0x0 ;  /* 0x00008000000079c5 */ /* 0x000fc40000010000 */
[----:B------:R-:W-:Y:S01]  /*ebb0*/  WARPGROUP.ARRIVE ;  /* 0x00000000000079c5 */ /* 0x000fe20000000000 */
[----:B------:R-:W-:Y:S01]  /*ebc0*/  FFMA.FTZ R198, R161, UR14, -R9 ;  /* 0x0000000ea1c67c23 */ /* 0x000fe20008010809 */
[----:B0-----:R-:W-:-:S03]  /*ebd0*/  FMNMX.FTZ R161, R155, R2, !PT ;  /* 0x000000029ba17209 */ /* 0x001fc60007810000 */
[----:B------:R-:W-:Y:S01]  /*ebe0*/  MUFU.TANH R126, R126 ;  /* 0x0000007e007e7308 */ /* 0x000fe20000002400 */
[--C-:B------:R-:W-:Y:S01]  /*ebf0*/  FFMA.FTZ R196, R18, UR14, -R9.reuse ;  /* 0x0000000e12c47c23 */ /* 0x100fe20008010809 */
[----:B------:R-:W-:Y:S01]  /*ec00*/  FFMA.FTZ R18, R162, UR14, -R9 ;  /* 0x0000000ea2127c23 */ /* 0x000fe20008010809 */
[----:B------:R-:W-:Y:S01]  /*ec10*/  HGMMA.64x192x16.F32.BF16 R24, R192, gdesc[UR8].tnspB, R24, gsb0 ;  /* 0x42e00008c0187df0 */ /* 0x000fe20008001818 */
[----:B------:R-:W-:Y:S01]  /*ec20*/  UIADD3 UR10, UR15, 0x180, URZ ;  /* 0x000001800f0a7890 */ /* 0x000fe2000fffe03f */
[----:B---3--:R-:W-:Y:S01]  /*ec30*/  FMNMX.FTZ R161, R158, R161, !PT ;  /* 0x000000a19ea17209 */ /* 0x008fe20007810000 */
[----:B------:R-:W-:Y:S02]  /*ec40*/  UMOV UR11, 0x40000040 ;  /* 0x40000040000b7882 */ /* 0x000fe40000000000 */
[----:B------:R0:W-:Y:S01]  /*ec50*/  MUFU.EX2 R165, R20 ;  /* 0x0000001400a57308 */ /* 0x0001e20000000800 */
[----:B-1----:R-:W-:-:S04]  /*ec60*/  FMNMX.FTZ R161, R144, R161, !PT ;  /* 0x000000a190a17209 */ /* 0x002fc80007810000 */
[----:B----4-:R-:W-:-:S03]  /*ec70*/  FMNMX.FTZ R2, R146, R161, !PT ;  /* 0x000000a192027209 */ /* 0x010fc60007810000 */
[----:B------:R-:W-:Y:S01]  /*ec80*/  MUFU.TANH R127, R127 ;  /* 0x0000007f007f7308 */ /* 0x000fe20000002400 */
[----:B--2---:R-:W-:Y:S01]  /*ec90*/  FMNMX.FTZ R153, R147, R2, !PT ;  /* 0x0000000293997209 */ /* 0x004fe20007810000 */
[----:B0-----:R-:W-:-:S03]  /*eca0*/  FFMA.FTZ R20, R145, UR14, -R9 ;  /* 0x0000000e91147c23 */ /* 0x001fc60008010809 */
[----:B-----5:R-:W-:-:S03]  /*ecb0*/  FMNMX.FTZ R153, R124, R153, !PT ;  /* 0x000000997c997209 */ /* 0x020fc60007810000 */
[----:B------:R-:W-:Y:S01]  /*ecc0*/  MUFU.EX2 R0, R0 ;  /* 0x0000000000007308 */ /* 0x000fe20000000800 */
[----:B------:R-:W-:-:S04]  /*ecd0*/  FMNMX.FTZ R2, R138, R153, !PT ;  /* 0x000000998a027209 */ /* 0x000fc80007810000 */
[----:B------:R-:W-:-:S03]  /*ece0*/  FMNMX.FTZ R153, R139, R2, !PT ;  /* 0x000000028b997209 */ /* 0x000fc60007810000 */
[----:B------:R-:W0:Y:S01]  /*ecf0*/  MUFU.EX2 R200, R200 ;  /* 0x000000c800c87308 */ /* 0x000e220000000800 */
[----:B------:R-:W-:-:S04]  /*ed00*/  FMNMX.FTZ R2, R142, R153, !PT ;  /* 0x000000998e027209 */ /* 0x000fc80007810000 */
[----:B------:R-:W-:-:S03]  /*ed10*/  FMNMX.FTZ R157, R143, R2, !PT ;  /* 0x000000028f9d7209 */ /* 0x000fc60007810000 */
[----:B------:R-:W-:Y:S01]  /*ed20*/  MUFU.EX2 R153, R6 ;  /* 0x0000000600997308 */ /* 0x000fe20000000800 */
[----:B------:R-:W-:-:S04]  /*ed30*/  FMNMX.FTZ R2, R130, R157, !PT ;  /* 0x0000009d82027209 */ /* 0x000fc80007810000 */
[----:B------:R-:W-:-:S03]  /*ed40*/  FMNMX.FTZ R157, R131, R2, !PT ;  /* 0x00000002839d7209 */ /* 0x000fc60007810000 */
[----:B------:R-:W1:Y:S01]  /*ed50*/  MUFU.EX2 R151, R151 ;  /* 0x0000009700977308 */ /* 0x000e620000000800 */
[----:B------:R-:W-:Y:S01]  /*ed60*/  FMNMX.FTZ R2, R134, R157, !PT ;  /* 0x0000009d86027209 */ /* 0x000fe20007810000 */
[----:B0-----:R-:W-:-:S03]  /*ed70*/  FFMA.FTZ R4, R0, R4, R200 ;  /* 0x0000000400047223 */ /* 0x001fc600000100c8 */
[----:B------:R-:W-:-:S03]  /*ed80*/  FMNMX.FTZ R145, R135, R2, !PT ;  /* 0x0000000287917209 */ /* 0x000fc60007810000 */
[----:B------:R-:W-:Y:S01]  /*ed90*/  MUFU.EX2 R202, R202 ;  /* 0x000000ca00ca7308 */ /* 0x000fe20000000800 */
[----:B------:R-:W-:-:S04]  /*eda0*/  FMNMX.FTZ R2, R122, R145, !PT ;  /* 0x000000917a027209 */ /* 0x000fc80007810000 */
[----:B------:R-:W-:-:S03]  /*edb0*/  FMNMX.FTZ R145, R123, R2, !PT ;  /* 0x000000027b917209 */ /* 0x000fc60007810000 */
[----:B------:R-:W-:Y:S01]  /*edc0*/  MUFU.EX2 R166, R166 ;  /* 0x000000a600a67308 */ /* 0x000fe20000000800 */
[----:B------:R-:W-:Y:S02]  /*edd0*/  FMNMX.FTZ R2, R126, R145, !PT ;  /* 0x000000917e027209 */ /* 0x000fe40007810000 */
[----:B-1----:R-:W-:Y:S02]  /*ede0*/  F2FP.BF16.F32.PACK_AB R200, R151, R200 ;  /* 0x000000c897c8723e */ /* 0x002fe400000010ff */
        /* <DEDUP_REMOVED lines=13> */
[----:B------:R-:W-:-:S04]  /*eec0*/  FADD.FTZ R2, -R6, R8 ;  /* 0x0000000806027221 */ /* 0x000fc80000010100 */
[----:B------:R-:W-:-:S06]  /*eed0*/  FMUL.FTZ R2, R2, UR14 ;  /* 0x0000000e02027c20 */ /* 0x000fcc0008410000 */
[----:B------:R-:W-:Y:S01]  /*eee0*/  MUFU.EX2 R2, R2 ;  /* 0x0000000200027308 */ /* 0x000fe20000000800 */
[----:B------:R-:W-:Y:S02]  /*eef0*/  WARPGROUP.DEPBAR.LE gsb0, 0x0 ;  /* 0x00008000000079c5 */ /* 0x000fe40000010000 */
[----:B------:R-:W-:Y:S01]  /*ef00*/  WARPGROUP.ARRIVE ;  /* 0x00000000000079c5 */ /* 0x000fe20000000000 */
[--C-:B------:R-:W-:Y:S01]  /*ef10*/  FFMA.FTZ R192, R164, UR14, -R9.reuse ;  /* 0x0000000ea4c07c23 */ /* 0x100fe20008010809 */
[----:B------:R-:W-:-:S04]  /*ef20*/  FFMA.FTZ R194, R156, UR14, -R9 ;  /* 0x0000000e9cc27c23 */ /* 0x000fc80008010809 */
[----:B------:R-:W-:Y:S01]  /*ef30*/  HGMMA.64x192x16.F32.BF16 R24, R188, gdesc[UR8].tnspB, R24, gsb0 ;  /* 0x42e00008bc187df0 */ /* 0x000fe20008001818 */
[----:B------:R-:W-:Y:S01]  /*ef40*/  UIADD3 UR10, UR15, 0x200, URZ ;  /* 0x000002000f0a7890 */ /* 0x000fe2000fffe03f */
[----:B------:R-:W-:Y:S01]  /*ef50*/  MUFU.EX2 R192, R192 ;  /* 0x000000c000c07308 */ /* 0x000fe20000000800 */
[----:B------:R-:W-:-:S07]  /*ef60*/  UMOV UR11, 0x40000040 ;  /* 0x40000040000b7882 */ /* 0x000fce0000000000 */
[----:B------:R-:W-:Y:S01]  /*ef70*/  MUFU.EX2 R194, R194 ;  /* 0x000000c200c27308 */ /* 0x000fe20000000800 */
[----:B------:R-:W-:Y:S02]  /*ef80*/  WARPGROUP.DEPBAR.LE gsb0, 0x0 ;  /* 0x00008000000079c5 */ /* 0x000fe40000010000 */
[----:B------:R-:W-:Y:S01]  /*ef90*/  WARPGROUP.ARRIVE ;  /* 0x00000000000079c5 */ /* 0x000fe20000000000 */
[--C-:B------:R-:W-:Y:S01]  /*efa0*/  FFMA.FTZ R188, R159, UR14, -R9.reuse ;  /* 0x0000000e9fbc7c23 */ /* 0x100fe20008010809 */
[----:B------:R-:W-:-:S05]  /*efb0*/  FFMA.FTZ R190, R148, UR14, -R9 ;  /* 0x0000000e94be7c23 */ /* 0x000fca0008010809 */
        /* <DEDUP_REMOVED lines=8> */
[--C-:B------:R-:W-:Y:S01]  /*f040*/  FFMA.FTZ R136, R137, UR14, -R9.reuse ;  /* 0x0000000e89887c23 */ /* 0x100fe20008010809 */
[--C-:B------:R-:W-:Y:S01]  /*f050*/  FFMA.FTZ R186, R140, UR14, -R9.reuse ;  /* 0x0000000e8cba7c23 */ /* 0x100fe20008010809 */
[----:B------:R-:W-:Y:S01]  /*f060*/  FFMA.FTZ R137, R141, UR14, -R9 ;  /* 0x0000000e8d897c23 */ /* 0x000fe20008010809 */
[----:B------:R-:W-:Y:S02]  /*f070*/  IMAD.U32 R140, RZ, RZ, UR6 ;  /* 0x00000006ff8c7e24 */ /* 0x000fe4000f8e00ff */
[----:B------:R-:W-:Y:S01]  /*f080*/  HGMMA.64x192x16.F32.BF16 R24, R180, gdesc[UR8].tnspB, R24, gsb0 ;  /* 0x42e00008b4187df0 */ /* 0x000fe20008001818 */
[----:B------:R-:W-:Y:S01]  /*f090*/  UIADD3 UR10, UR15, 0x300, URZ ;  /* 0x000003000f0a7890 */ /* 0x000fe2000fffe03f */
[----:B------:R-:W-:Y:S01]  /*f0a0*/  MUFU.EX2 R184, R184 ;  /* 0x000000b800b87308 */ /* 0x000fe20000000800 */
[----:B------:R-:W-:Y:S01]  /*f0b0*/  UMOV UR11, 0x40000040 ;  /* 0x40000040000b7882 */ /* 0x000fe20000000000 */
[----:B------:R-:W-:-:S05]  /*f0c0*/  @!P1 VIADD R140, R140, 0x36860 ;  /* 0x000368608c8c9836 */ /* 0x000fca0000000000 */
[----:B------:R-:W-:Y:S01]  /*f0d0*/  @!P1 PRMT R140, RZ, 0x654, R140 ;  /* 0x00000654ff8c9816 */ /* 0x000fe2000000008c */
        /* <DEDUP_REMOVED lines=9> */
[----:B------:R-:W-:Y:S01]  /*f170*/  FMUL.FTZ R125, R6, UR14 ;  /* 0x0000000e067d7c20 */ /* 0x000fe20008410000 */
[----:B------:R-:W-:Y:S01]  /*f180*/  HGMMA.64x192x16.F32.BF16 R24, R176, gdesc[UR8].tnspB, R24, gsb0 ;  /* 0x42e00008b0187df0 */ /* 0x000fe20008001818 */
[--C-:B------:R-:W-:Y:S01]  /*f190*/  FFMA.FTZ R182, R132, UR14, -R9.reuse ;  /* 0x0000000e84b67c23 */ /* 0x100fe20008010809 */
[----:B------:R-:W-:Y:S01]  /*f1a0*/  FFMA.FTZ R132, R150, UR14, -R9 ;  /* 0x0000000e96847c23 */ /* 0x000fe20008010809 */
[--C-:B------:R-:W-:Y:S01]  /*f1b0*/  FFMA.FTZ R201, R10, UR14, -R125.reuse ;  /* 0x0000000e0ac97c23 */ /* 0x100fe2000801087d */
[--C-:B------:R-:W-:Y:S01]  /*f1c0*/  FFMA.FTZ R9, R11, UR14, -R125.reuse ;  /* 0x0000000e0b097c23 */ /* 0x100fe2000801087d */
[--C-:B------:R-:W-:Y:S01]  /*f1d0*/  FFMA.FTZ R203, R13, UR14, -R125.reuse ;  /* 0x0000000e0dcb7c23 */ /* 0x100fe2000801087d */
[----:B------:R0:W-:Y:S01]  /*f1e0*/  MUFU.EX2 R8, R133 ;  /* 0x0000008500087308 */ /* 0x0001e20000000800 */
[--C-:B------:R-:W-:Y:S01]  /*f1f0*/  FFMA.FTZ R10, R15, UR14, -R125.reuse ;  /* 0x0000000e0f0a7c23 */ /* 0x100fe2000801087d */
[--C-:B------:R-:W-:Y:S01]  /*f200*/  FFMA.FTZ R197, R17, UR14, -R125.reuse ;  /* 0x0000000e11c57c23 */ /* 0x100fe2000801087d */
[--C-:B------:R-:W-:Y:S01]  /*f210*/  FFMA.FTZ R11, R21, UR14, -R125.reuse ;  /* 0x0000000e150b7c23 */ /* 0x100fe2000801087d */
[--C-:B------:R-:W-:Y:S01]  /*f220*/  FFMA.FTZ R185, R138, UR14, -R125.reuse ;  /* 0x0000000e8ab97c23 */ /* 0x100fe2000801087d */
[--C-:B------:R-:W-:Y:S01]  /*f230*/  FFMA.FTZ R199, R160, UR14, -R125.reuse ;  /* 0x0000000ea0c77c23 */ /* 0x100fe2000801087d */
[--C-:B------:R-:W-:Y:S01]  /*f240*/  FFMA.FTZ R13, R163, UR14, -R125.reuse ;  /* 0x0000000ea30d7c23 */ /* 0x100fe2000801087d */
[----:B------:R-:W-:Y:S01]  /*f250*/  FFMA.FTZ R193, R152, UR14, -R125 ;  /* 0x0000000e98c17c23 */ /* 0x000fe2000801087d */
[----:B------:R-:W1:Y:S01]  /*f260*/  MUFU.EX2 R201, R201 ;  /* 0x000000c900c97308 */ /* 0x000e620000000800 */
[----:B0-----:R-:W-:-:S02]  /*f270*/  IMAD.U32 R133, RZ, RZ, UR36 ;  /* 0x00000024ff857e24 */ /* 0x001fc4000f8e00ff */
[--C-:B------:R-:W-:Y:S01]  /*f280*/  FFMA.FTZ R15, R154, UR14, -R125.reuse ;  /* 0x0000000e9a0f7c23 */ /* 0x100fe2000801087d */
[--C-:B------:R-:W-:Y:S01]  /*f290*/  FFMA.FTZ R195, R155, UR14, -R125.reuse ;  /* 0x0000000e9bc37c23 */ /* 0x100fe2000801087d */
[--C-:B------:R-:W-:Y:S01]  /*f2a0*/  FFMA.FTZ R17, R158, UR14, -R125.reuse ;  /* 0x0000000e9e117c23 */ /* 0x100fe2000801087d */
[--C-:B------:R-:W-:Y:S01]  /*f2b0*/  FFMA.FTZ R189, R144, UR14, -R125.reuse ;  /* 0x0000000e90bd7c23 */ /* 0x100fe2000801087d */
[----:B------:R-:W-:Y:S01]  /*f2c0*/  @!P1 LEA R133, R133, UR60, 0x3 ;  /* 0x0000003c85859c11 */ /* 0x000fe2000f8e18ff */
[--C-:B------:R-:W-:Y:S01]  /*f2d0*/  FFMA.FTZ R21, R146, UR14, -R125.reuse ;  /* 0x0000000e92157c23 */ /* 0x100fe2000801087d */
[----:B------:R-:W0:Y:S01]  /*f2e0*/  MUFU.EX2 R9, R9 ;  /* 0x0000000900097308 */ /* 0x000e220000000800 */
[--C-:B------:R-:W-:Y:S01]  /*f2f0*/  FFMA.FTZ R191, R147, UR14, -R125.reuse ;  /* 0x0000000e93bf7c23 */ /* 0x100fe2000801087d */
[--C-:B------:R-:W-:Y:S01]  /*f300*/  FFMA.FTZ R124, R124, UR14, -R125.reuse ;  /* 0x0000000e7c7c7c23 */ /* 0x100fe2000801087d */
[----:B------:R-:W-:Y:S02]  /*f310*/  @!P1 VIADD R133, R133, 0x36840 ;  /* 0x0003684085859836 */ /* 0x000fe40000000000 */
[--C-:B------:R-:W-:Y:S01]  /*f320*/  FFMA.FTZ R181, R130, UR14, -R125.reuse ;  /* 0x0000000e82b57c23 */ /* 0x100fe2000801087d */
[--C-:B------:R-:W-:Y:S01]  /*f330*/  FFMA.FTZ R187, R142, UR14, -R125.reuse ;  /* 0x0000000e8ebb7c23 */ /* 0x100fe2000801087d */
[--C-:B------:R-:W-:Y:S01]  /*f340*/  FFMA.FTZ R143, R143, UR14, -R125.reuse ;  /* 0x0000000e8f8f7c23 */ /* 0x100fe2000801087d */
[----:B------:R-:W-:Y:S01]  /*f350*/  FFMA.FTZ R131, R131, UR14, -R125 ;  /* 0x0000000e83837c23 */ /* 0x000fe2000801087d */
[----:B------:R-:W2:Y:S01]  /*f360*/  MUFU.EX2 R203, R203 ;  /* 0x000000cb00cb7308 */ /* 0x000ea20000000800 */
[----:B-1----:R-:W-:Y:S01]  /*f370*/  FFMA.FTZ R138, R2, R3, R201 ;  /* 0x00000003028a7223 */ /* 0x002fe200000100c9 */
[----:B------:R-:W-:Y:S01]  /*f380*/  @!P1 PRMT R133, RZ, 0x654, R133 ;  /* 0x00000654ff859816 */ /* 0x000fe20000000085 */
[----:B------:R-:W-:Y:S01]  /*f390*/  FADD.FTZ R3, R151, R4 ;  /* 0x0000000497037221 */ /* 0x000fe20000010000 */
[--C-:B------:R-:W-:Y:S01]  /*f3a0*/  FFMA.FTZ R4, R139, UR14, -R125.reuse ;  /* 0x0000000e8b047c23 */ /* 0x100fe2000801087d */
[--C-:B------:R-:W-:Y:S01]  /*f3b0*/  FFMA.FTZ R134, R134, UR14, -R125.reuse ;  /* 0x0000000e86867c23 */ /* 0x100fe2000801087d */
[----:B------:R-:W-:Y:S01]  /*f3c0*/  FFMA.FTZ R135, R135, UR14, -R125 ;  /* 0x0000000e87877c23 */ /* 0x000fe2000801087d */
[----:B------:R-:W-:Y:S01]  /*f3d0*/  FADD.FTZ R3, R202, R3 ;  /* 0x00000003ca037221 */ /* 0x000fe20000010000 */
[----:B------:R-:W1:Y:S01]  /*f3e0*/  MUFU.EX2 R10, R10 ;  /* 0x0000000a000a7308 */ /* 0x000e620000000800 */
[C---:B0-----:R-:W-:Y:S01]  /*f3f0*/  FADD.FTZ R138, R9.reuse, R138 ;  /* 0x0000008a098a7221 */ /* 0x041fe20000010000 */
[----:B------:R-:W-:Y:S01]  /*f400*/  F2FP.BF16.F32.PACK_AB R201, R9, R201 ;  /* 0x000000c909c9723e */ /* 0x000fe200000010ff */
[----:B------:R-:W-:Y:S01]  /*f410*/  FADD.FTZ R3, R166, R3 ;  /* 0x00000003a6037221 */ /* 0x000fe20000010000 */
[--C-:B------:R-:W-:Y:S01]  /*f420*/  FFMA.FTZ R123, R123, UR14, -R125.reuse ;  /* 0x0000000e7b7b7c23 */ /* 0x100fe2000801087d */
[----:B------:R-:W-:Y:S01]  /*f430*/  FFMA.FTZ R126, R126, UR14, -R125 ;  /* 0x0000000e7e7e7c23 */ /* 0x000fe2000801087d */
[----:B------:R-:W-:-:S02]  /*f440*/  F2FP.BF16.F32.PACK_AB R202, R166, R202 ;  /* 0x000000caa6ca723e */ /* 0x000fc400000010ff */
[----:B------:R-:W0:Y:S08]  /*f450*/  MUFU.EX2 R197, R197 ;  /* 0x000000c500c57308 */ /* 0x000e300000000800 */
[----:B------:R-:W3:Y:S08]  /*f460*/  MUFU.EX2 R11, R11 ;  /* 0x0000000b000b7308 */ /* 0x000ef00000000800 */
[----:B------:R-:W4:Y:S08]  /*f470*/  MUFU.EX2 R199, R199 ;  /* 0x000000c700c77308 */ /* 0x000f300000000800 */
[----:B------:R-:W5:Y:S08]  /*f480*/  MUFU.EX2 R13, R13 ;  /* 0x0000000d000d7308 */ /* 0x000f700000000800 */
        /* <DEDUP_REMOVED lines=17> */
[----:B------:R2:W-:Y:S05]  /*f5a0*/  @!P1 SYNCS.ARRIVE.TRANS64.RED.A1T0 RZ, [R133+URZ], RZ ;  /* 0x000000ff85ff99a7 */ /* 0x0005ea000810043f */
[----:B------:R-:W-:Y:S01]  /*f5b0*/  MUFU.EX2 R129, R129 ;  /* 0x0000008100817308 */ /* 0x000fe20000000800 */
[----:B------:R-:W-:Y:S01]  /*f5c0*/  F2FP.BF16.F32.PACK_AB R176, R121, R120 ;  /* 0x0000007879b0723e */ /* 0x000fe200000010ff */
[----:B--2---:R-:W-:Y:S01]  /*f5d0*/  FADD.FTZ R133, R203, R138 ;  /* 0x0000008acb857221 */ /* 0x004fe20000010000 */
[----:B------:R2:W-:Y:S01]  /*f5e0*/  @!P1 SYNCS.ARRIVE.TRANS64.RED.A1T0 RZ, [R140+URZ], RZ ;  /* 0x000000ff8cff99a7 */ /* 0x0005e2000810043f */
[----:B-1----:R-:W-:-:S04]  /*f5f0*/  F2FP.BF16.F32.PACK_AB R203, R10, R203 ;  /* 0x000000cb0acb723e */ /* 0x002fc800000010ff */
[----:B------:R-:W-:Y:S01]  /*f600*/  MUFU.EX2 R135, R135 ;  /* 0x0000008700877308 */ /* 0x000fe20000000800 */
[----:B------:R-:W-:-:S04]  /*f610*/  FADD.FTZ R138, R10, R133 ;  /* 0x000000850a8a7221 */ /* 0x000fc80000010000 */
[----:B0-----:R-:W-:Y:S01]  /*f620*/  FADD.FTZ R138, R197, R138 ;  /* 0x0000008ac58a7221 */ /* 0x001fe20000010000 */
[----:B--2---:R-:W-:Y:S01]  /*f630*/  FADD.FTZ R140, R196, R3 ;  /* 0x00000003c48c7221 */ /* 0x004fe20000010000 */
[C---:B---3--:R-:W-:Y:S01]  /*f640*/  F2FP.BF16.F32.PACK_AB R197, R11.reuse, R197 ;  /* 0x000000c50bc5723e */ /* 0x048fe200000010ff */
[----:B------:R-:W-:Y:S01]  /*f650*/  MUFU.EX2 R10, R131 ;  /* 0x00000083000a7308 */ /* 0x000fe20000000800 */
[----:B------:R-:W-:Y:S01]  /*f660*/  FADD.FTZ R138, R11, R138 ;  /* 0x0000008a0b8a7221 */ /* 0x000fe20000010000 */
[C---:B------:R-:W-:Y:S01]  /*f670*/  FADD.FTZ R3, R165.reuse, R140 ;  /* 0x0000008ca5037221 */ /* 0x040fe20000010000 */
[----:B------:R-:W-:Y:S02]  /*f680*/  F2FP.BF16.F32.PACK_AB R196, R165, R196 ;  /* 0x000000c4a5c4723e */ /* 0x000fe400000010ff */
[----:B----4-:R-:W-:Y:S01]  /*f690*/  FADD.FTZ R138, R199, R138 ;  /* 0x0000008ac78a7221 */ /* 0x010fe20000010000 */
[----:B------:R-:W-:Y:S01]  /*f6a0*/  FADD.FTZ R133, R198, R3 ;  /* 0x00000003c6857221 */ /* 0x000fe20000010000 */
[----:B------:R-:W-:Y:S01]  /*f6b0*/  FFMA.FTZ R3, R122, UR14, -R125 ;  /* 0x0000000e7a037c23 */ /* 0x000fe2000801087d */
[C---:B------:R-:W-:Y:S01]  /*f6c0*/  F2FP.BF16.F32.PACK_AB R198, R18.reuse, R198 ;  /* 0x000000c612c6723e */ /* 0x040fe200000010ff */
[----:B-----5:R-:W-:Y:S01]  /*f6d0*/  FADD.FTZ R138, R13, R138 ;  /* 0x0000008a0d8a7221 */ /* 0x020fe20000010000 */
[----:B------:R-:W-:Y:S01]  /*f6e0*/  FADD.FTZ R133, R18, R133 ;  /* 0x0000008512857221 */ /* 0x000fe20000010000 */
[----:B------:R-:W-:Y:S01]  /*f6f0*/  MUFU.EX2 R122, R143 ;  /* 0x0000008f007a7308 */ /* 0x000fe20000000800 */
[----:B------:R-:W-:Y:S01]  /*f700*/  FFMA.FTZ R125, R127, UR14, -R125 ;  /* 0x0000000e7f7d7c23 */ /* 0x000fe2000801087d */
[----:B------:R-:W-:Y:S01]  /*f710*/  FADD.FTZ R138, R193, R138 ;  /* 0x0000008ac18a7221 */ /* 0x000fe20000010000 */
[----:B------:R-:W-:Y:S01]  /*f720*/  FADD.FTZ R133, R192, R133 ;  /* 0x00000085c0857221 */ /* 0x000fe20000010000 */
[----:B------:R-:W-:-:S02]  /*f730*/  F2FP.BF16.F32.PACK_AB R192, R12, R192 ;  /* 0x000000c00cc0723e */ /* 0x000fc400000010ff */
[----:B------:R-:W-:Y:S01]  /*f740*/  FADD.FTZ R138, R15, R138 ;  /* 0x0000008a0f8a7221 */ /* 0x000fe20000010000 */
[----:B------:R-:W-:Y:S01]  /*f750*/  FADD.FTZ R133, R12, R133 ;  /* 0x000000850c857221 */ /* 0x000fe20000010000 */
[----:B------:R-:W-:Y:S01]  /*f760*/  MUFU.EX2 R3, R3 ;  /* 0x0000000300037308 */ /* 0x000fe20000000800 */
[----:B------:R-:W-:Y:S01]  /*f770*/  F2FP.BF16.F32.PACK_AB R199, R13, R199 ;  /* 0x000000c70dc7723e */ /* 0x000fe200000010ff */
[----:B------:R-:W-:Y:S01]  /*f780*/  FADD.FTZ R138, R195, R138 ;  /* 0x0000008ac38a7221 */ /* 0x000fe20000010000 */
[----:B------:R-:W-:Y:S01]  /*f790*/  FADD.FTZ R130, R194, R133 ;  /* 0x00000085c2827221 */ /* 0x000fe20000010000 */
[----:B------:R-:W-:Y:S02]  /*f7a0*/  F2FP.BF16.F32.PACK_AB R193, R15, R193 ;  /* 0x000000c10fc1723e */ /* 0x000fe400000010ff */
[----:B------:R-:W-:Y:S01]  /*f7b0*/  FADD.FTZ R138, R17, R138 ;  /* 0x0000008a118a7221 */ /* 0x000fe20000010000 */
[C---:B------:R-:W-:Y:S01]  /*f7c0*/  FADD.FTZ R9, R153.reuse, R130 ;  /* 0x0000008299097221 */ /* 0x040fe20000010000 */
[----:B------:R-:W0:Y:S01]  /*f7d0*/  MUFU.EX2 R123, R123 ;  /* 0x0000007b007b7308 */ /* 0x000e220000000800 */
[----:B------:R-:W-:Y:S01]  /*f7e0*/  F2FP.BF16.F32.PACK_AB R194, R153, R194 ;  /* 0x000000c299c2723e */ /* 0x000fe200000010ff */
[----:B------:R-:W-:Y:S01]  /*f7f0*/  FADD.FTZ R138, R189, R138 ;  /* 0x0000008abd8a7221 */ /* 0x000fe20000010000 */
[----:B------:R-:W-:Y:S01]  /*f800*/  FADD.FTZ R9, R188, R9 ;  /* 0x00000009bc097221 */ /* 0x000fe20000010000 */
[----:B------:R-:W-:-:S02]  /*f810*/  F2FP.BF16.F32.PACK_AB R195, R17, R195 ;  /* 0x000000c311c3723e */ /* 0x000fc400000010ff */
[----:B------:R-:W-:Y:S01]  /*f820*/  FADD.FTZ R138, R21, R138 ;  /* 0x0000008a158a7221 */ /* 0x000fe20000010000 */
[C---:B------:R-:W-:Y:S01]  /*f830*/  FADD.FTZ R9, R20.reuse, R9 ;  /* 0x0000000914097221 */ /* 0x040fe20000010000 */
[----:B------:R-:W1:Y:S01]  /*f840*/  MUFU.EX2 R132, R132 ;  /* 0x0000008400847308 */ /* 0x000e620000000800 */
[----:B------:R-:W-:Y:S01]  /*f850*/  F2FP.BF16.F32.PACK_AB R188, R20, R188 ;  /* 0x000000bc14bc723e */ /* 0x000fe200000010ff */
[----:B------:R-:W-:Y:S01]  /*f860*/  FADD.FTZ R11, R191, R138 ;  /* 0x0000008abf0b7221 */ /* 0x000fe20000010000 */
[----:B------:R-:W-:Y:S01]  /*f870*/  FADD.FTZ R9, R190, R9 ;  /* 0x00000009be097221 */ /* 0x000fe20000010000 */
[----:B------:R-:W-:Y:S02]  /*f880*/  F2FP.BF16.F32.PACK_AB R189, R21, R189 ;  /* 0x000000bd15bd723e */ /* 0x000fe400000010ff */
[----:B------:R-:W-:Y:S01]  /*f890*/  FADD.FTZ R12, R124, R11 ;  /* 0x0000000b7c0c7221 */ /* 0x000fe20000010000 */
[----:B------:R-:W-:Y:S01]  /*f8a0*/  FADD.FTZ R9, R14, R9 ;  /* 0x000000090e097221 */ /* 0x000fe20000010000 */
[----:B------:R-:W2:Y:S01]  /*f8b0*/  MUFU.EX2 R179, R126 ;  /* 0x0000007e00b37308 */ /* 0x000ea20000000800 */
[----:B0-----:R-:W-:Y:S01]  /*f8c0*/  F2FP.BF16.F32.PACK_AB R177, R123, R3 ;  /* 0x000000037bb1723e */ /* 0x001fe200000010ff */
[----:B------:R-:W-:Y:S01]  /*f8d0*/  FADD.FTZ R11, R185, R12 ;  /* 0x0000000cb90b7221 */ /* 0x000fe20000010000 */
[----:B------:R-:W-:Y:S01]  /*f8e0*/  FADD.FTZ R9, R184, R9 ;  /* 0x00000009b8097221 */ /* 0x000fe20000010000 */
[----:B------:R-:W-:-:S02]  /*f8f0*/  F2FP.BF16.F32.PACK_AB R185, R4, R185 ;  /* 0x000000b904b9723e */ /* 0x000fc400000010ff */
[----:B------:R-:W-:Y:S01]  /*f900*/  FADD.FTZ R12, R4, R11 ;  /* 0x0000000b040c7221 */ /* 0x000fe20000010000 */
[----:B------:R-:W-:Y:S01]  /*f910*/  FADD.FTZ R9, R136, R9 ;  /* 0x0000000988097221 */ /* 0x000fe20000010000 */
[----:B------:R-:W0:Y:S01]  /*f920*/  MUFU.EX2 R125, R125 ;  /* 0x0000007d007d7308 */ /* 0x000e220000000800 */
[----:B-1----:R-:W-:Y:S02]  /*f930*/  F2FP.BF16.F32.PACK_AB R178, R8, R132 ;  /* 0x0000008408b2723e */ /* 0x002fe400000010ff */
        /* <DEDUP_REMOVED lines=25> */
[----:B--2---:R-:W-:Y:S01]  /*fad0*/  FADD.FTZ R12, R179, R12 ;  /* 0x0000000cb30c7221 */ /* 0x004fe20000010000 */
[----:B------:R-:W-:Y:S02]  /*fae0*/  F2FP.BF16.F32.PACK_AB R183, R135, R134 ;  /* 0x0000008687b7723e */ /* 0x000fe400000010ff */
[----:B------:R-:W-:Y:S01]  /*faf0*/  FADD.FTZ R4, R8, R9 ;  /* 0x0000000908047221 */ /* 0x000fe20000010000 */
[C---:B0-----:R-:W-:Y:S01]  /*fb00*/  FADD.FTZ R3, R125.reuse, R12 ;  /* 0x0000000c7d037221 */ /* 0x041fe20000010000 */
[----:B------:R-:W-:Y:S01]  /*fb10*/  F2FP.BF16.F32.PACK_AB R179, R125, R179 ;  /* 0x000000b37db3723e */ /* 0x000fe200000010ff */
[----:B------:R-:W-:Y:S02]  /*fb20*/  IMAD.MOV.U32 R8, RZ, RZ, R6 ;  /* 0x000000ffff087224 */ /* 0x000fe400078e0006 */
[----:B------:R-:W-:Y:S01]  /*fb30*/  IMAD.MOV.U32 R9, RZ, RZ, R7 ;  /* 0x000000ffff097224 */ /* 0x000fe200078e0007 */
[----:B------:R-:W-:Y:S06]  /*fb40*/  @P2 BRA `(.L_x_2267) ;  /* 0xffffffbc00042947 */ /* 0x000fec000383ffff */
.L_x_2258:
        /* <DEDUP_REMOVED lines=99> */
.L_x_2268:
[----:B------:R-:W-:Y:S01]  /*10180*/  R2UR UR4, R16 ;  /* 0x00000000100472ca */ /* 0x000fe200000e0000 */
[----:B------:R-:W-:-:S12]  /*10190*/  ULEA UR5, UR36, UR60, 0x3 ;  /* 0x0000003c24057291 */ /* 0x000fd8000f8e183f */
[----:B------:R-:W-:-:S05]  /*101a0*/  IMAD.U32 R0, RZ, RZ, UR4 ;  /* 0x00000004ff007e24 */ /* 0x000fca000f8e00ff */
[----:B------:R-:W-:-:S04]  /*101b0*/  SHF.L.U32 R0, R0, 0x1f, RZ ;  /* 0x0000001f00007819 */ /* 0x000fc800000006ff */
[----:B------:R0:W1:Y:S01]  /*101c0*/  SYNCS.PHASECHK.TRANS64.TRYWAIT P2, [UR5+0x36850], R0 ;  /* 0x03685000ff0075a7 */ /* 0x0000620008040145 */
[----:B------:R-:W-:Y:S05]  /*101d0*/  @!P0 BRA `(.L_x_2269) ;  /* 0x0000000000048947 */ /* 0x000fea0003800000 */
[----:B------:R-:W-:Y:S01]  /*101e0*/  BPT.TRAP 0x1 ;  /* 0x000000040000795c */ /* 0x000fe20000300000 */
.L_x_2269:
[----:B-1----:R-:W-:Y:S05]  /*101f0*/  @P2 BRA `(.L_x_2270) ;  /* 0x0000000000082947 */ /* 0x002fea0003800000 */
[----:B------:R-:W1:Y:S02]  /*10200*/  SYNCS.PHASECHK.TRANS64.TRYWAIT P0, [UR5+0x36850], R0 ;  /* 0x03685000ff0075a7 */ /* 0x000e640008000145 */
[----:B-1----:R-:W-:Y:S05]  /*10210*/  @!P0 BRA `(.L_x_2271) ;  /* 0x000000c000a48947 */ /* 0x002fea0003800000 */
.L_x_2270:
[----:B------:R-:W-:Y:S01]  /*10220*/  UIADD3 UR60, UR60, 0x400, URZ ;  /* 0x000004003c3c7890 */ /* 0x000fe2000fffe03f */
[----:B------:R-:W-:Y:S01]  /*10230*/  WARPGROUP.ARRIVE ;  /* 0x00000000000079c5 */ /* 0x000fe20000000000 */
[----:B------:R-:W-:Y:S01]  /*10240*/  UMOV UR7, 0x40000040 ;  /* 0x4000004000077882 */ /* 0x000fe20000000000 */
[----:B-1----:R-:W1:Y:S01]  /*10250*/  SHFL.BFLY PT, R5, R4, 0x2, 0x1f ;  /* 0x0c401f0004057f89 */ /* 0x002e6200000e0000 */
[----:B------:R-:W-:Y:S01]  /*10260*/  USHF.R.U32.HI UR60, URZ, 0x4, UR60 ;  /* 0x000000043f3c7899 */ /* 0x000fe2000801163c */
[----:B------:R-:W-:Y:S01]  /*10270*/  IMAD.U32 R11, RZ, RZ, UR5 ;  /* 0x00000005ff0b7e24 */ /* 0x000fe2000f8e00ff */
[----:B------:R-:W-:Y:S01]  /*10280*/  R2UR UR8, R234 ;  /* 0x00000000ea0872ca */ /* 0x000fe200000e0000 */
[----:B0-----:R-:W0:Y:S01]  /*10290*/  SHFL.BFLY PT, R0, R3, 0x2, 0x1f ;  /* 0x0c401f0003007f89 */ /* 0x001e2200000e0000 */
[----:B------:R-:W-:Y:S01]  /*102a0*/  ULOP3.LUT UR60, UR60, 0x3fff, URZ, 0xc0, !UPT ;  /* 0x00003fff3c3c7892 */ /* 0x000fe2000f8ec03f */
[----:B------:R-:W-:Y:S01]  /*102b0*/  @!P1 VIADD R11, R11, 0x36860 ;  /* 0x000368600b0b9836 */ /* 0x000fe20000000000 */
[----:B------:R-:W-:Y:S01]  /*102c0*/  R2UR UR5, R16 ;  /* 0x00000000100572ca */ /* 0x000fe200000e0000 */
[----:B------:R-:W-:Y:S01]  /*102d0*/  IMAD.MOV.U32 R8, RZ, RZ, RZ ;  /* 0x000000ffff087224 */ /* 0x000fe200078e00ff */
[----:B------:R-:W-:-:S02]  /*102e0*/  ULOP3.LUT UR4, UR60, 0x3800000, URZ, 0xfc, !UPT ;  /* 0x038000003c047892 */ /* 0x000fc4000f8efc3f */
[----:B------:R-:W-:Y:S02]  /*102f0*/  @!P1 PRMT R11, RZ, 0x654, R11 ;  /* 0x00000654ff0b9816 */ /* 0x000fe4000000000b */
[----:B------:R-:W-:Y:S02]  /*10300*/  UIMAD UR4, UR36, 0xa80, UR4 ;  /* 0x00000a80240478a4 */ /* 0x000fe4000f8e0204 */
[----:B------:R-:W-:Y:S02]  /*10310*/  UIADD3 UR36, UR36, 0x1, URZ ;  /* 0x0000000124247890 */ /* 0x000fe4000fffe03f */
[----:B------:R-:W-:Y:S02]  /*10320*/  UIADD3 UR8, UR8, 0x1, URZ ;  /* 0x0000000108087890 */ /* 0x000fe4000fffe03f */
[----:B------:R-:W-:Y:S01]  /*10330*/  UISETP.NE.AND UP0, UPT, UR36, 0x2, UPT ;  /* 0x000000022400788c */ /* 0x000fe2000bf05270 */
[----:B------:R-:W-:Y:S02]  /*10340*/  UMOV UR6, UR4 ;  /* 0x0000000400067c82 */ /* 0x000fe40008000000 */
[----:B------:R-:W-:Y:S01]  /*10350*/  HGMMA.64x192x16.F32.BF16 R24, R200, gdesc[UR4].tnspB, R24, gsb0 ;  /* 0x42e00004c8187df0 */ /* 0x000fe20008001818 */
[----:B------:R-:W-:Y:S01]  /*10360*/  UIADD3 UR6, UR4, 0x80, URZ ;  /* 0x0000008004067890 */ /* 0x000fe2000fffe03f */
[----:B-1----:R-:W-:Y:S01]  /*10370*/  FADD.FTZ R5, R5, R4 ;  /* 0x0000000405057221 */ /* 0x002fe20000010000 */
[----:B------:R-:W-:Y:S01]  /*10380*/  UMOV UR7, 0x40000040 ;  /* 0x4000004000077882 */ /* 0x000fe20000000000 */
[----:B------:R-:W-:-:S02]  /*10390*/  IMAD.U32 R4, RZ, RZ, UR14 ;  /* 0x0000000eff047e24 */ /* 0x000fc4000f8e00ff */
[----:B0-----:R-:W-:Y:S01]  /*103a0*/  FADD.FTZ R2, R0, R3 ;  /* 0x0000000300027221 */ /* 0x001fe20000010000 */
[----:B------:R-:W-:Y:S01]  /*103b0*/  IMAD.MOV.U32 R3, RZ, RZ, RZ ;  /* 0x000000ffff037224 */ /* 0x000fe200078e00ff */
[----:B------:R-:W0:Y:S01]  /*103c0*/  SHFL.BFLY PT, R0, R5, 0x1, 0x1f ;  /* 0x0c201f0005007f89 */ /* 0x000e2200000e0000 */
[----:B------:R-:W-:Y:S01]  /*103d0*/  IMAD.U32 R234, RZ, RZ, UR8 ;  /* 0x00000008ffea7e24 */ /* 0x000fe2000f8e00ff */
[----:B------:R-:W-:Y:S02]  /*103e0*/  USEL UR36, UR36, URZ, UP0 ;  /* 0x0000003f24247287 */ /* 0x000fe40008000000 */
[----:B------:R-:W1:Y:S01]  /*103f0*/  SHFL.BFLY PT, R9, R2, 0x1, 0x1f ;  /* 0x0c201f0002097f89 */ /* 0x000e6200000e0000 */
[----:B0-----:R-:W-:Y:S01]  /*10400*/  FADD.FTZ R12, R5, R0 ;  /* 0x00000000050c7221 */ /* 0x001fe20000010000 */
[----:B------:R-:W-:Y:S02]  /*10410*/  IMAD.U32 R5, RZ, RZ, UR14 ;  /* 0x0000000eff057e24 */ /* 0x000fe4000f8e00ff */
[----:B------:R-:W-:-:S02]  /*10420*/  IMAD.MOV.U32 R0, RZ, RZ, -0x800000 ;  /* 0xff800000ff007424 */ /* 0x000fc400078e00ff */
[----:B-1----:R-:W-:Y:S01]  /*10430*/  FADD.FTZ R13, R2, R9 ;  /* 0x00000009020d7221 */ /* 0x002fe20000010000 */
[----:B------:R-:W-:Y:S01]  /*10440*/  FSETP.NE.FTZ.AND P0, PT, R12, RZ, PT ;  /* 0x000000ff0c00720b */ /* 0x000fe20003f15000 */
[----:B------:R-:W-:-:S03]  /*10450*/  IMAD.MOV.U32 R2, RZ, RZ, -0x800000 ;  /* 0xff800000ff027424 */ /* 0x000fc600078e00ff */
[----:B------:R-:W-:-:S09]  /*10460*/  FSETP.NE.FTZ.AND P2, PT, R13, RZ, PT ;  /* 0x000000ff0d00720b */ /* 0x000fd20003f55000 */
[----:B------:R-:W0:Y:S01]  /*10470*/  @P0 MUFU.LG2 R9, R12 ;  /* 0x0000000c00090308 */ /* 0x000e220000000c00 */
[----:B------:R-:W-:-:S07]  /*10480*/  @P0 FMUL.FTZ R4, R4, 0.69314718246459960938 ;  /* 0x3f31721804040820 */ /* 0x000fce0000410000 */
[----:B------:R-:W1:Y:S08]  /*10490*/  @P2 MUFU.LG2 R10, R13 ;  /* 0x0000000d000a2308 */ /* 0x000e700000000c00 */
[----:B------:R2:W3:Y:S01]  /*104a0*/  @P0 MUFU.RCP R8, R12 ;  /* 0x0000000c00080308 */ /* 0x0004e20000001000 */
[----:B0-----:R-:W-:-:S04]  /*104b0*/  @P0 FMUL.FTZ R9, R9, 0.69314718246459960938 ;  /* 0x3f31721809090820 */ /* 0x001fc80000410000 */
[----:B------:R-:W-:Y:S01]  /*104c0*/  @P0 FFMA.FTZ R0, R4, R7, R9 ;  /* 0x0000000704000223 */ /* 0x000fe20000010009 */
[----:B------:R-:W-:Y:S02]  /*104d0*/  PLOP3.LUT P0, PT, PT, PT, PT, 0x8, 0x0 ;  /* 0x000000000000781c */ /* 0x000fe40003f0e170 */
[----:B------:R-:W0:Y:S01]  /*104e0*/  @P2 MUFU.RCP R3, R13 ;  /* 0x0000000d00032308 */ /* 0x000e220000001000 */
[----:B--2---:R-:W-:Y:S01]  /*104f0*/  @P2 FMUL.FTZ R12, R5, 0.69314718246459960938 ;  /* 0x3f317218050c2820 */ /* 0x004fe20000410000 */
        /* <DEDUP_REMOVED lines=29> */
[----:B------:R-:W-:-:S06]  /*106d0*/  ULOP3.LUT UR5, UR5, UR4, URZ, 0x3c, !UPT ;  /* 0x0000000405057292 */ /* 0x000fcc000f8e3c3f */
[----:B------:R-:W-:Y:S01]  /*106e0*/  IMAD.U32 R16, RZ, RZ, UR5 ;  /* 0x00000005ff107e24 */ /* 0x000fe2000f8e00ff */
[----:B------:R-:W-:Y:S02]  /*106f0*/  WARPGROUP.DEPBAR.LE gsb0, 0x0 ;  /* 0x00008000000079c5 */ /* 0x000fe40000010000 */
[----:B------:R-:W-:-:S06]  /*10700*/  WARPGROUP.ARRIVE ;  /* 0x00000000000079c5 */ /* 0x000fcc0000000000 */
[----:B------:R-:W-:Y:S03]  /*10710*/  HGMMA.64x192x16.F32.BF16 R24, R176, gdesc[UR4].tnspB, R24, gsb0 ;  /* 0x42e00004b0187df0 */ /* 0x000fe60008001818 */
[----:B------:R-:W-:Y:S02]  /*10720*/  WARPGROUP.DEPBAR.LE gsb0, 0x0 ;  /* 0x00008000000079c5 */ /* 0x000fe40000010000 */
[----:B------:R1:W-:Y:S01]  /*10730*/  @!P1 SYNCS.ARRIVE.TRANS64.RED.A1T0 RZ, [R11+URZ], RZ ;  /* 0x000000ff0bff99a7 */ /* 0x0003e2000810043f */
[-C--:B---3--:R-:W-:Y:S01]  /*10740*/  FMUL.FTZ R24, R24, R8.reuse ;  /* 0x0000000818187220 */ /* 0x088fe20000410000 */
        /* <DEDUP_REMOVED lines=95> */
.L_x_2241:
        /* <DEDUP_REMOVED lines=17> */
[----:B------:R-:W-:Y:S01]  /*10e50*/  ULDC.64 UR24, c[0x0][0x208] ;  /* 0x0000820000187ab9 */ /* 0x000fe20000000a00 */
[----:B------:R-:W-:Y:S02]  /*10e60*/  R2UR UR21, R206 ;  /* 0x00000000ce1572ca */ /* 0x000fe400000e0000 */
[----:B------:R-:W-:Y:S02]  /*10e70*/  R2UR UR18, R23 ;  /* 0x00000000171272ca */ /* 0x000fe400000e0000 */
[----:B------:R-:W-:-:S02]  /*10e80*/  R2UR UR20, R209 ;  /* 0x00000000d11472ca */ /* 0x000fc400000e0000 */
[----:B------:R-:W-:-:S05]  /*10e90*/  R2UR UR23, R231 ;  /* 0x00000000e71772ca */ /* 0x000fca00000e0000 */
[----:B------:R-:W-:Y:S01]  /*10ea0*/  USHF.L.U64.HI UR16, UR19, 0x2, UR17 ;  /* 0x0000000213107899 */ /* 0x000fe20008010211 */
[----:B------:R-:W-:Y:S01]  /*10eb0*/  UMOV UR10, UR8 ;  /* 0x00000008000a7c82 */ /* 0x000fe20008000000 */
[----:B0-----:R-:W-:Y:S01]  /*10ec0*/  UMOV UR11, UR4 ;  /* 0x00000004000b7c82 */ /* 0x001fe20008000000 */
[----:B------:R-:W-:-:S04]  /*10ed0*/  USHF.L.U32 UR4, UR19, 0x2, URZ ;  /* 0x0000000213047899 */ /* 0x000fc8000800063f */
[----:B------:R-:W-:-:S04]  /*10ee0*/  UIADD3 UR9, UP0, UR4, UR14, URZ ;  /* 0x0000000e04097290 */ /* 0x000fc8000ff1e03f */
[----:B------:R-:W-:Y:S01]  /*10ef0*/  UIADD3.X UR12, UR16, UR15, URZ, UP0, !UPT ;  /* 0x0000000f100c7290 */ /* 0x000fe200087fe43f */
[----:B------:R-:W-:Y:S01]  /*10f00*/  BAR.SYNC.DEFER_BLOCKING 0x1, 0x100 ;  /* 0x0044000000007b1d */ /* 0x000fe20000010000 */
[----:B--2---:R-:W-:-:S03]  /*10f10*/  IMAD.WIDE R4, R3, R4, UR10 ;  /* 0x0000000a03047e25 */ /* 0x004fc6000f8e0204 */
        /* <DEDUP_REMOVED lines=22> */
[----:B------:R-:W-:Y:S01]  /*11080*/  LOP3.LUT R7, R8, 0x380, RZ, 0xc0, !PT ;  /* 0x0000038008077812 */ /* 0x000fe200078ec0ff */
[--C-:B------:R-:W-:Y:S01]  /*11090*/  IMAD.X R131, RZ, RZ, R5.reuse, P6 ;  /* 0x000000ffff837224 */ /* 0x100fe200030e0605 */
[----:B------:R-:W-:Y:S01]  /*110a0*/  LOP3.LUT R4, R3, R4, RZ, 0x3c, !PT ;  /* 0x0000000403047212 */ /* 0x000fe200078e3cff */
[----:B------:R-:W-:Y:S01]  /*110b0*/  IMAD.X R9, RZ, RZ, R5, P5 ;  /* 0x000000ffff097224 */ /* 0x000fe200028e0605 */
[----:B------:R-:W-:-:S02]  /*110c0*/  LOP3.LUT R3, R6, 0x380, RZ, 0xc0, !PT ;  /* 0x0000038006037812 */ /* 0x000fc400078ec0ff */
[----:B------:R-:W-:Y:S02]  /*110d0*/  SHF.R.U64 R7, R7, 0x3, RZ ;  /* 0x0000000307077819 */ /* 0x000fe400000012ff */
[----:B------:R-:W-:Y:S02]  /*110e0*/  SHF.R.U64 R3, R3, 0x3, RZ ;  /* 0x0000000303037819 */ /* 0x000fe400000012ff */
[----:B------:R-:W-:Y:S02]  /*110f0*/  LOP3.LUT R12, R7, R8, RZ, 0x3c, !PT ;  /* 0x00000008070c7212 */ /* 0x000fe400078e3cff */
[----:B------:R-:W-:Y:S02]  /*11100*/  LOP3.LUT R8, R137, 0x380, RZ, 0xc0, !PT ;  /* 0x0000038089087812 */ /* 0x000fe400078ec0ff */
[----:B------:R-:W-:Y:S02]  /*11110*/  LOP3.LUT R18, R133, 0x380, RZ, 0xc0, !PT ;  /* 0x0000038085127812 */ /* 0x000fe400078ec0ff */
[----:B------:R-:W-:-:S02]  /*11120*/  LOP3.LUT R10, R3, R6, RZ, 0x3c, !PT ;  /* 0x00000006030a7212 */ /* 0x000fc400078e3cff */
        /* <DEDUP_REMOVED lines=15> */
[----:B------:R-:W-:Y:S02]  /*11220*/  LOP3.LUT R3, R128, 0x380, RZ, 0xc0, !PT ;  /* 0x0000038080037812 */ /* 0x000fe400078ec0ff */
[----:B------:R-:W-:Y:S02]  /*11230*/  LOP3.LUT R14, R14, R17, RZ, 0x3c, !PT ;  /* 0x000000110e0e7212 */ /* 0x000fe400078e3cff */
[----:B------:R-:W-:-:S02]  /*11240*/  SHF.R.U64 R8, R8, 0x3, RZ ;  /* 0x0000000308087819 */ /* 0x000fc400000012ff */
[----:B------:R-:W-:Y:S02]  /*11250*/  SHF.R.U64 R18, R18, 0x3, RZ ;  /* 0x0000000312127819 */ /* 0x000fe400000012ff */
[----:B------:R-:W-:Y:S02]  /*11260*/  LOP3.LUT R92, R6, R135, RZ, 0x3c, !PT ;  /* 0x00000087065c7212 */ /* 0x000fe400078e3cff */
[----:B------:R-:W-:Y:S02]  /*11270*/  LOP3.LUT R94, R7, R94, RZ, 0x3c, !PT ;  /* 0x0000005e075e7212 */ /* 0x000fe400078e3cff */
[----:B------:R-:W-:Y:S02]  /*11280*/  MOV R17, R4 ;  /* 0x0000000400117202 */ /* 0x000fe40000000f00 */
[----:B------:R-:W-:Y:S02]  /*11290*/  SHF.R.U64 R3, R3, 0x3, RZ ;  /* 0x0000000303037819 */ /* 0x000fe400000012ff */
[----:B------:R-:W-:-:S02]  /*112a0*/  F2FP.BF16.F32.PACK_AB R4, R25, R24 ;  /* 0x000000181904723e */ /* 0x000fc400000010ff */
        /* <DEDUP_REMOVED lines=14> */
[----:B------:R-:W-:Y:S01]  /*11390*/  MOV R132, R88 ;  /* 0x0000005800847202 */ /* 0x000fe20000000f00 */
[----:B------:R1:W-:Y:S01]  /*113a0*/  STSM.16.M88.4 [R135], R12 ;  /* 0x0000000c87007844 */ /* 0x0003e20000000200 */
[----:B------:R-:W-:Y:S02]  /*113b0*/  MOV R22, R90 ;  /* 0x0000005a00167202 */ /* 0x000fe40000000f00 */
[----:B------:R-:W-:Y:S02]  /*113c0*/  MOV R18, R92 ;  /* 0x0000005c00127202 */ /* 0x000fe40000000f00 */
[----:B------:R-:W-:Y:S02]  /*113d0*/  MOV R3, R94 ;  /* 0x0000005e00037202 */ /* 0x000fe40000000f00 */
[----:B------:R-:W-:-:S02]  /*113e0*/  F2FP.BF16.F32.PACK_AB R88, R41, R40 ;  /* 0x000000282958723e */ /* 0x000fc400000010ff */
[----:B------:R-:W-:Y:S02]  /*113f0*/  F2FP.BF16.F32.PACK_AB R89, R43, R42 ;  /* 0x0000002a2b59723e */ /* 0x000fe400000010ff */
[----:B------:R-:W-:Y:S02]  /*11400*/  F2FP.BF16.F32.PACK_AB R90, R45, R44 ;  /* 0x0000002c2d5a723e */ /* 0x000fe400000010ff */
[----:B------:R-:W-:Y:S02]  /*11410*/  F2FP.BF16.F32.PACK_AB R91, R47, R46 ;  /* 0x0000002e2f5b723e */ /* 0x000fe400000010ff */
[----:B------:R-:W-:Y:S02]  /*11420*/  F2FP.BF16.F32.PACK_AB R92, R49, R48 ;  /* 0x00000030315c723e */ /* 0x000fe400000010ff */
[----:B------:R-:W-:Y:S01]  /*11430*/  F2FP.BF16.F32.PACK_AB R93, R51, R50 ;  /* 0x00000032335d723e */ /* 0x000fe200000010ff */
[----:B------:R2:W-:Y:S01]  /*11440*/  STSM.16.M88.4 [R134], R88 ;  /* 0x0000005886007844 */ /* 0x0005e20000000200 */
[----:B------:R-:W-:-:S02]  /*11450*/  F2FP.BF16.F32.PACK_AB R94, R53, R52 ;  /* 0x00000034355e723e */ /* 0x000fc400000010ff */
[----:B------:R-:W-:Y:S02]  /*11460*/  F2FP.BF16.F32.PACK_AB R95, R55, R54 ;  /* 0x00000036375f723e */ /* 0x000fe400000010ff */
[----:B0-----:R-:W-:Y:S02]  /*11470*/  MOV R17, R8 ;  /* 0x0000000800117202 */ /* 0x001fe40000000f00 */
[----:B------:R-:W-:Y:S01]  /*11480*/  F2FP.BF16.F32.PACK_AB R4, R57, R56 ;  /* 0x000000383904723e */ /* 0x000fe200000010ff */
[----:B------:R0:W-:Y:S01]  /*11490*/  STSM.16.M88.4 [R133], R92 ;  /* 0x0000005c85007844 */ /* 0x0001e20000000200 */
[----:B------:R-:W-:Y:S02]  /*114a0*/  F2FP.BF16.F32.PACK_AB R5, R59, R58 ;  /* 0x0000003a3b05723e */ /* 0x000fe400000010ff */
[----:B------:R-:W-:Y:S02]  /*114b0*/  F2FP.BF16.F32.PACK_AB R6, R61, R60 ;  /* 0x0000003c3d06723e */ /* 0x000fe400000010ff */
[----:B------:R-:W-:-:S02]  /*114c0*/  F2FP.BF16.F32.PACK_AB R7, R63, R62 ;  /* 0x0000003e3f07723e */ /* 0x000fc400000010ff */
[----:B------:R-:W-:Y:S02]  /*114d0*/  F2FP.BF16.F32.PACK_AB R8, R65, R64 ;  /* 0x000000404108723e */ /* 0x000fe400000010ff */
[----:B------:R-:W-:Y:S01]  /*114e0*/  F2FP.BF16.F32.PACK_AB R9, R67, R66 ;  /* 0x000000424309723e */ /* 0x000fe200000010ff */
[----:B------:R3:W-:Y:S01]  /*114f0*/  STSM.16.M88.4 [R132], R4 ;  /* 0x0000000484007844 */ /* 0x0007e20000000200 */
[----:B------:R-:W-:Y:S02]  /*11500*/  F2FP.BF16.F32.PACK_AB R10, R69, R68 ;  /* 0x00000044450a723e */ /* 0x000fe400000010ff */
[----:B------:R-:W-:Y:S02]  /*11510*/  F2FP.BF16.F32.PACK_AB R11, R71, R70 ;  /* 0x00000046470b723e */ /* 0x000fe400000010ff */
[----:B-1----:R-:W-:Y:S02]  /*11520*/  F2FP.BF16.F32.PACK_AB R12, R73, R72 ;  /* 0x00000048490c723e */ /* 0x002fe400000010ff */
[----:B------:R-:W-:Y:S01]  /*11530*/  F2FP.BF16.F32.PACK_AB R13, R75, R74 ;  /* 0x0000004a4b0d723e */ /* 0x000fe200000010ff */
[----:B------:R-:W-:Y:S01]  /*11540*/  STSM.16.M88.4 [R22], R8 ;  /* 0x0000000816007844 */ /* 0x000fe20000000200 */
[----:B------:R-:W-:-:S02]  /*11550*/  F2FP.BF16.F32.PACK_AB R14, R77, R76 ;  /* 0x0000004c4d0e723e */ /* 0x000fc400000010ff */
[----:B------:R-:W-:Y:S02]  /*11560*/  F2FP.BF16.F32.PACK_AB R15, R79, R78 ;  /* 0x0000004e4f0f723e */ /* 0x000fe400000010ff */
[----:B--2---:R-:W-:Y:S02]  /*11570*/  F2FP.BF16.F32.PACK_AB R88, R81, R80 ;  /* 0x000000505158723e */ /* 0x004fe400000010ff */
[----:B------:R-:W-:Y:S01]  /*11580*/  F2FP.BF16.F32.PACK_AB R89, R83, R82 ;  /* 0x000000525359723e */ /* 0x000fe200000010ff */
[----:B------:R-:W-:Y:S01]  /*11590*/  STSM.16.M88.4 [R18], R12 ;  /* 0x0000000c12007844 */ /* 0x000fe20000000200 */
[----:B------:R-:W-:Y:S02]  /*115a0*/  F2FP.BF16.F32.PACK_AB R90, R85, R84 ;  /* 0x00000054555a723e */ /* 0x000fe400000010ff */
[----:B------:R-:W-:Y:S02]  /*115b0*/  F2FP.BF16.F32.PACK_AB R91, R87, R86 ;  /* 0x00000056575b723e */ /* 0x000fe400000010ff */
[----:B------:R-:W-:-:S02]  /*115c0*/  MOV R126, R126 ;  /* 0x0000007e007e7202 */ /* 0x000fc40000000f00 */
[----:B0-----:R-:W-:Y:S01]  /*115d0*/  F2FP.BF16.F32.PACK_AB R92, R21, R20 ;  /* 0x00000014155c723e */ /* 0x001fe200000010ff */
[----:B------:R0:W-:Y:S01]  /*115e0*/  STSM.16.M88.4 [R3], R88 ;  /* 0x0000005803007844 */ /* 0x0001e20000000200 */
[----:B------:R-:W-:Y:S02]  /*115f0*/  F2FP.BF16.F32.PACK_AB R93, R123, R122 ;  /* 0x0000007a7b5d723e */ /* 0x000fe400000010ff */
[----:B------:R-:W-:Y:S02]  /*11600*/  F2FP.BF16.F32.PACK_AB R94, R121, R120 ;  /* 0x00000078795e723e */ /* 0x000fe400000010ff */
[----:B------:R-:W-:Y:S02]  /*11610*/  F2FP.BF16.F32.PACK_AB R95, R125, R124 ;  /* 0x0000007c7d5f723e */ /* 0x000fe400000010ff */
[----:B------:R-:W-:Y:S02]  /*11620*/  MOV R128, R128 ;  /* 0x0000008000807202 */ /* 0x000fe40000000f00 */
[----:B---3--:R-:W-:Y:S01]  /*11630*/  F2FP.BF16.F32.PACK_AB R4, R97, R96 ;  /* 0x000000606104723e */ /* 0x008fe200000010ff */
[----:B------:R-:W-:Y:S01]  /*11640*/  STSM.16.M88.4 [R126], R92 ;  /* 0x0000005c7e007844 */ /* 0x000fe20000000200 */
[----:B------:R-:W-:-:S02]  /*11650*/  F2FP.BF16.F32.PACK_AB R5, R99, R98 ;  /* 0x000000626305723e */ /* 0x000fc400000010ff */
[----:B------:R-:W-:Y:S02]  /*11660*/  F2FP.BF16.F32.PACK_AB R6, R101, R100 ;  /* 0x000000646506723e */ /* 0x000fe400000010ff */
[----:B------:R-:W-:Y:S01]  /*11670*/  F2FP.BF16.F32.PACK_AB R7, R103, R102 ;  /* 0x000000666707723e */ /* 0x000fe200000010ff */
[----:B0-----:R-:W-:Y:S01]  /*11680*/  IMAD.U32 R88, RZ, RZ, UR9 ;  /* 0x00000009ff587e24 */ /* 0x001fe2000f8e00ff */
[----:B------:R-:W-:Y:S01]  /*11690*/  MOV R130, R130 ;  /* 0x0000008200827202 */ /* 0x000fe20000000f00 */
[----:B------:R-:W-:Y:S01]  /*116a0*/  IMAD.U32 R89, RZ, RZ, UR12 ;  /* 0x0000000cff597e24 */ /* 0x000fe2000f8e00ff */
[----:B------:R-:W-:Y:S01]  /*116b0*/  F2FP.BF16.F32.PACK_AB R8, R105, R104 ;  /* 0x000000686908723e */ /* 0x000fe200000010ff */
[----:B------:R-:W-:Y:S01]  /*116c0*/  STSM.16.M88.4 [R128], R4 ;  /* 0x0000000480007844 */ /* 0x000fe20000000200 */
[----:B------:R-:W-:Y:S01]  /*116d0*/  F2FP.BF16.F32.PACK_AB R9, R107, R106 ;  /* 0x0000006a6b09723e */ /* 0x000fe200000010ff */
[----:B------:R-:W-:Y:S01]  /*116e0*/  ULDC.64 UR12, c[0x0][0xc08] ;  /* 0x00030200000c7ab9 */ /* 0x000fe20000000a00 */
[----:B------:R-:W-:-:S02]  /*116f0*/  F2FP.BF16.F32.PACK_AB R10, R109, R108 ;  /* 0x0000006c6d0a723e */ /* 0x000fc400000010ff */
[----:B------:R-:W-:Y:S02]  /*11700*/  F2FP.BF16.F32.PACK_AB R11, R111, R110 ;  /* 0x0000006e6f0b723e */ /* 0x000fe400000010ff */
[----:B------:R-:W-:Y:S02]  /*11710*/  F2FP.BF16.F32.PACK_AB R12, R113, R112 ;  /* 0x00000070710c723e */ /* 0x000fe400000010ff */
[----:B------:R-:W-:Y:S01]  /*11720*/  F2FP.BF16.F32.PACK_AB R13, R115, R114 ;  /* 0x00000072730d723e */ /* 0x000fe200000010ff */
[----:B------:R-:W-:Y:S01]  /*11730*/  STSM.16.M88.4 [R130], R8 ;  /* 0x0000000882007844 */ /* 0x000fe20000000200 */
[----:B------:R-:W-:Y:S02]  /*11740*/  F2FP.BF16.F32.PACK_AB R14, R117, R116 ;  /* 0x00000074750e723e */ /* 0x000fe400000010ff */
[----:B------:R-:W-:Y:S02]  /*11750*/  F2FP.BF16.F32.PACK_AB R15, R119, R118 ;  /* 0x00000076770f723e */ /* 0x000fe400000010ff */
[----:B------:R-:W-:-:S03]  /*11760*/  ISETP.NE.U32.AND P0, PT, RZ, UR14, PT ;  /* 0x0000000eff007c0c */ /* 0x000fc6000bf05070 */
[----:B------:R0:W-:Y:S01]  /*11770*/  STSM.16.M88.4 [R17], R12 ;  /* 0x0000000c11007844 */ /* 0x0001e20000000200 */
[----:B------:R-:W-:Y:S01]  /*11780*/  BAR.SYNC.DEFER_BLOCKING 0x1, 0x100 ;  /* 0x0044000000007b1d */ /* 0x000fe20000010000 */
[----:B------:R-:W-:-:S07]  /*11790*/  ISETP.NE.AND.EX P0, PT, RZ, UR15, PT, P0 ;  /* 0x0000000fff007c0c */ /* 0x000fce000bf05300 */
[----:B0-----:R-:W0:Y:S06]  /*117a0*/  LDC R17, c[0x0][0xbe8] ;  /* 0x0002fa00ff117b82 */ /* 0x001e2c0000000800 */
[----:B------:R-:W2:Y:S01]  /*117b0*/  @P0 LDG.E R3, desc[UR24][R88.64] ;  /* 0x0000001858030981 */ /* 0x000ea2000c1e1900 */
[----:B------:R-:W-:-:S04]  /*117c0*/  UISETP.NE.U32.AND UP0, UPT, UR12, URZ, UPT ;  /* 0x0000003f0c00728c */ /* 0x000fc8000bf05070 */
[----:B------:R-:W-:-:S06]  /*117d0*/  UISETP.NE.AND.EX UP0, UPT, UR13, URZ, UPT, UP0 ;  /* 0x0000003f0d00728c */ /* 0x000fcc000bf05300 */
[----:B------:R-:W-:Y:S02]  /*117e0*/  PLOP3.LUT P4, PT, PT, PT, UP0, 0x80, 0x0 ;  /* 0x000000000000781c */ /* 0x000fe40003f8f008 */
[----:B0-----:R-:W-:-:S03]  /*117f0*/  ISETP.NE.AND P1, PT, R17, 0x1, PT ;  /* 0x000000011100780c */ /* 0x001fc60003f25270 */
[----:B------:R-:W-:-:S03]  /*11800*/  @UP0 UIADD3 UR12, UP1, UR4, UR12, URZ ;  /* 0x0000000c040c0290 */ /* 0x000fc6000ff3e03f */
[----:B------:R-:W-:Y:S01]  /*11810*/  ULDC UR4, c[0x0][0xa88] ;  /* 0x0002a20000047ab9 */ /* 0x000fe20000000800 */
[----:B------:R-:W-:Y:S01]  /*11820*/  @UP0 UIADD3.X UR13, UR16, UR13, URZ, UP1, !UPT ;  /* 0x0000000d100d0290 */ /* 0x000fe20008ffe43f */
[----:B------:R-:W-:Y:S01]  /*11830*/  IMAD.U32 R6, RZ, RZ, UR4 ;  /* 0x00000004ff067e24 */ /* 0x000fe2000f8e00ff */
[----:B------:R-:W-:Y:S01]  /*11840*/  UISETP.NE.AND UP0, UPT, UR21, URZ, UPT ;  /* 0x0000003f1500728c */ /* 0x000fe2000bf05270 */
[----:B------:R-:W-:Y:S01]  /*11850*/  IMAD.U32 R4, RZ, RZ, UR12 ;  /* 0x0000000cff047e24 */ /* 0x000fe2000f8e00ff */
[----:B------:R-:W-:Y:S02]  /*11860*/  ULDC UR4, c[0x0][0xad4] ;  /* 0x0002b50000047ab9 */ /* 0x000fe40000000800 */
[----:B------:R-:W0:Y:S01]  /*11870*/  @P1 LDC R7, c[0x0][0xbec] ;  /* 0x0002fb00ff071b82 */ /* 0x000e220000000800 */
[----:B------:R-:W-:Y:S01]  /*11880*/  USEL UR4, UR21, UR4, UP0 ;  /* 0x0000000415047287 */ /* 0x000fe20008000000 */
[----:B------:R-:W-:Y:S01]  /*11890*/  IMAD.U32 R5, RZ, RZ, UR13 ;  /* 0x0000000dff057e24 */ /* 0x000fe2000f8e00ff */
[----:B------:R-:W-:-:S02]  /*118a0*/  UMOV UR22, 0x9b8 ;  /* 0x000009b800167882 */ /* 0x000fc40000000000 */
[----:B------:R-:W-:-:S03]  /*118b0*/  UISETP.GT.AND UP1, UPT, UR4, 0x1, UPT ;  /* 0x000000010400788c */ /* 0x000fc6000bf24270 */
[----:B------:R-:W1:Y:S01]  /*118c0*/  @P1 LDC R9, c[0x0][0xbf0] ;  /* 0x0002fc00ff091b82 */ /* 0x000e620000000800 */
[----:B------:R-:W-:Y:S01]  /*118d0*/  USEL UR22, UR22, 0x978, UP1 ;  /* 0x0000097816167887 */ /* 0x000fe20008800000 */
[----:B------:R-:W-:Y:S01]  /*118e0*/  VIADD R14, R204, UR18 ;  /* 0x00000012cc0e7c36 */ /* 0x000fe20008000000 */
[----:B------:R-:W-:Y:S01]  /*118f0*/  UISETP.NE.U32.AND UP0, UPT, UR14, URZ, UPT ;  /* 0x0000003f0e00728c */ /* 0x000fe2000bf05070 */
[----:B------:R0:W5:Y:S01]  /*11900*/  @P4 LDG.E R6, desc[UR24][R4.64] ;  /* 0x0000001804064981 */ /* 0x000162000c1e1900 */
[----:B------:R-:W-:Y:S01]  /*11910*/  UMOV UR4, URZ ;  /* 0x0000003f00047c82 */ /* 0x000fe20008000000 */
[----:B------:R-:W-:Y:S02]  /*11920*/  USEL UR20, UR20, URZ, UP1 ;  /* 0x0000003f14147287 */ /* 0x000fe40008800000 */
[----:B------:R-:W-:-:S04]  /*11930*/  UISETP.NE.AND.EX UP0, UPT, UR15, URZ, UPT, UP0 ;  /* 0x0000003f0f00728c */ /* 0x000fc8000bf05300 */
        /* <DEDUP_REMOVED lines=9> */
[----:B------:R-:W-:Y:S02]  /*119d0*/  UIMAD.WIDE.U32 UR24, UR18, UR20, URZ ;  /* 0x00000014121872a5 */ /* 0x000fe4000f8e003f */
[----:B------:R-:W-:Y:S02]  /*119e0*/  UIMAD.WIDE.U32 UR12, UR16, UR9, URZ ;  /* 0x00000009100c72a5 */ /* 0x000fe4000f8e003f */
[----:B------:R-:W-:Y:S02]  /*119f0*/  UIMAD UR18, UR19, UR20, URZ ;  /* 0x00000014131272a4 */ /* 0x000fe4000f8e023f */
[----:B------:R-:W-:Y:S01]  /*11a00*/  UIMAD UR17, UR16, UR21, UR17 ;  /* 0x00000015101172a4 */ /* 0x000fe2000f8e0211 */
[----:B------:R-:W-:Y:S01]  /*11a10*/  IMAD.U32 R5, RZ, RZ, UR25 ;  /* 0x00000019ff057e24 */ /* 0x000fe2000f8e00ff */
[----:B------:R-:W-:Y:S02]  /*11a20*/  UIADD3 UR18, UR25, UR18, URZ ;  /* 0x0000001219127290 */ /* 0x000fe4000fffe03f */
[----:B------:R-:W-:-:S02]  /*11a30*/  UIADD3 UR23, UR15, UR23, URZ ;  /* 0x000000170f177290 */ /* 0x000fc4000fffe03f */
[----:B------:R-:W-:Y:S02]  /*11a40*/  UIADD3 UR17, UR13, UR17, URZ ;  /* 0x000000110d117290 */ /* 0x000fe4000fffe03f */
[----:B------:R-:W-:Y:S01]  /*11a50*/  IMAD.U32 R10, RZ, RZ, UR18 ;  /* 0x00000012ff0a7e24 */ /* 0x000fe2000f8e00ff */
[----:B--2---:R-:W-:Y:S01]  /*11a60*/  @P0 R2UR UR4, R3 ;  /* 0x00000000030402ca */ /* 0x004fe200000e0000 */
[----:B------:R-:W-:Y:S01]  /*11a70*/  IMAD.MOV.U32 R3, RZ, RZ, R14 ;  /* 0x000000ffff037224 */ /* 0x000fe200078e000e */
[----:B-1----:R-:W-:Y:S01]  /*11a80*/  @P1 SHF.R.U32.HI R3, RZ, R9, R4 ;  /* 0x00000009ff031219 */ /* 0x002fe20000011604 */
[----:B------:R-:W-:-:S03]  /*11a90*/  IMAD.U32 R4, RZ, RZ, UR24 ;  /* 0x00000018ff047e24 */ /* 0x000fc6000f8e00ff */
[--C-:B------:R-:W-:Y:S01]  /*11aa0*/  SHF.R.S32.HI R5, RZ, 0x1f, R3.reuse ;  /* 0x0000001fff057819 */ /* 0x100fe20000011403 */
[----:B------:R-:W-:-:S04]  /*11ab0*/  IMAD.MOV R8, RZ, RZ, -R3 ;  /* 0x000000ffff087224 */ /* 0x000fc800078e0a03 */
[----:B------:R-:W-:Y:S02]  /*11ac0*/  IMAD R7, R17, R8, R14 ;  /* 0x0000000811077224 */ /* 0x000fe400078e020e */
[----:B------:R-:W-:Y:S02]  /*11ad0*/  UIADD3 UR14, UP0, UP2, UR12, UR14, UR4 ;  /* 0x0000000e0c0e7290 */ /* 0x000fe4000fa1e004 */
[----:B------:R-:W-:Y:S01]  /*11ae0*/  USHF.R.S32.HI UR16, URZ, 0x1f, UR4 ;  /* 0x0000001f3f107899 */ /* 0x000fe20008011404 */
[----:B------:R-:W-:-:S03]  /*11af0*/  ULDC.64 UR12, c[0x0][UR22+0x210] ;  /* 0x00008400160c7abb */ /* 0x000fc60008000a00 */
[----:B------:R-:W-:Y:S01]  /*11b00*/  IADD3 R4, P2, P3, R3, UR14, R4 ;  /* 0x0000000e03047c10 */ /* 0x000fe2000fb5e004 */
[----:B------:R-:W-:Y:S01]  /*11b10*/  UIADD3.X UR14, UR17, UR23, UR16, UP0, UP2 ;  /* 0x00000017110e7290 */ /* 0x000fe200087e4410 */
[----:B------:R-:W-:Y:S01]  /*11b20*/  SHF.R.S32.HI R3, RZ, 0x1f, R7 ;  /* 0x0000001fff037819 */ /* 0x000fe20000011407 */
[----:B------:R-:W-:-:S04]  /*11b30*/  IMAD R8, R7, UR13, RZ ;  /* 0x0000000d07087c24 */ /* 0x000fc8000f8e02ff */
[----:B------:R-:W-:Y:S01]  /*11b40*/  IADD3.X R5, R5, UR14, R10, P2, P3 ;  /* 0x0000000e05057c10 */ /* 0x000fe200097e640a */
[----:B------:R-:W-:Y:S01]  /*11b50*/  IMAD R3, R3, UR12, R8 ;  /* 0x0000000c03037c24 */ /* 0x000fe2000f8e0208 */
        /* <DEDUP_REMOVED lines=13> */
.L_x_2274:
[----:B------:R-:W2:Y:S01]  /*11c30*/  LDL R3, [R1+0x48] ;  /* 0x0000480001037983 */ /* 0x000ea20000100800 */
[----:B------:R-:W-:Y:S02]  /*11c40*/  R2UR UR12, R23 ;  /* 0x00000000170c72ca */ /* 0x000fe400000e0000 */
[----:B------:R-:W-:Y:S01]  /*11c50*/  LOP3.LUT P0, RZ, R235, 0x3, RZ, 0xc0, !PT ;  /* 0x00000003ebff7812 */ /* 0x000fe2000780c0ff */
[----:B------:R-:W-:Y:S04]  /*11c60*/  SHFL.IDX PT, R4, R7, RZ, 0x1c1f ;  /* 0x001c1fff07047589 */ /* 0x000fe800000e0000 */
[----:B------:R-:W0:Y:S04]  /*11c70*/  SHFL.IDX PT, R5, R10, RZ, 0x1c1f ;  /* 0x001c1fff0a057589 */ /* 0x000e2800000e0000 */
[----:B------:R-:W-:Y:S04]  /*11c80*/  SHFL.IDX PT, R8, R7, 0x1, 0x1c1f ;  /* 0x003c1f0007087f89 */ /* 0x000fe800000e0000 */
[----:B------:R-:W1:Y:S01]  /*11c90*/  SHFL.IDX PT, R9, R10, 0x1, 0x1c1f ;  /* 0x003c1f000a097f89 */ /* 0x000e6200000e0000 */
[----:B--2---:R-:W-:Y:S01]  /*11ca0*/  VIADD R12, R3, UR12 ;  /* 0x0000000c030c7c36 */ /* 0x004fe20008000000 */
[----:B------:R-:W-:Y:S01]  /*11cb0*/  ULDC.64 UR12, c[0x0][0x208] ;  /* 0x00008200000c7ab9 */ /* 0x000fe20000000a00 */
[----:B-----5:R-:W-:-:S02]  /*11cc0*/  IMAD R3, R6, R17, RZ ;  /* 0x0000001106037224 */ /* 0x020fc400078e02ff */
[----:B------:R-:W-:-:S03]  /*11cd0*/  VIADD R6, R12, 0x8 ;  /* 0x000000080c067836 */ /* 0x000fc60000000000 */
[-C--:B------:R-:W-:Y:S02]  /*11ce0*/  ISETP.GE.OR P2, PT, R12, R3.reuse, P0 ;  /* 0x000000030c00720c */ /* 0x080fe40000746670 */
[----:B------:R-:W-:-:S11]  /*11cf0*/  ISETP.GE.OR P0, PT, R6, R3, P0 ;  /* 0x000000030600720c */ /* 0x000fd60000706670 */
[----:B0-----:R0:W-:Y:S04]  /*11d00*/  @!P2 ST.E desc[UR12][R4.64], R0 ;  /* 0x000000000400a985 */ /* 0x0011e8000c10190c */
[----:B-1----:R0:W-:Y:S01]  /*11d10*/  @!P0 ST.E desc[UR12][R8.64], R2 ;  /* 0x0000000208008985 */ /* 0x0021e2000c10190c */
[----:B------:R-:W-:-:S13]  /*11d20*/  PLOP3.LUT P0, PT, PT, PT, UP1, 0x80, 0x0 ;  /* 0x000000000000781c */ /* 0x000fda0003f0f018 */
[----:B0-----:R-:W-:Y:S05]  /*11d30*/  @P0 BRA `(.L_x_2275) ;  /* 0x0000000c00640947 */ /* 0x001fea0003800000 */
[----:B------:R-:W-:Y:S01]  /*11d40*/  IMAD.SHL.U32 R63, R205, 0x8, RZ ;  /* 0x00000008cd3f7824 */ /* 0x000fe200078e00ff */
[----:B------:R-:W0:Y:S01]  /*11d50*/  @P1 LDC R57, c[0x0][0xbec] ;  /* 0x0002fb00ff391b82 */ /* 0x000e220000000800 */
[----:B------:R-:W-:Y:S01]  /*11d60*/  IMAD.MOV.U32 R5, RZ, RZ, 0x2 ;  /* 0x00000002ff057424 */ /* 0x000fe200078e00ff */
[----:B------:R-:W-:Y:S01]  /*11d70*/  ULDC.64 UR12, c[0x0][0x208] ;  /* 0x00008200000c7ab9 */ /* 0x000fe20000000a00 */
[----:B------:R-:W-:Y:S01]  /*11d80*/  IMAD R4, R232, 0x40, R63 ;  /* 0x00000040e8047824 */ /* 0x000fe200078e023f */
[----:B------:R-:W-:Y:S01]  /*11d90*/  R2UR UR17, R23 ;  /* 0x00000000171172ca */ /* 0x000fe200000e0000 */
        /* <DEDUP_REMOVED lines=84> */
[----:B------:R-:W-:Y:S01]  /*122e0*/  UIADD3 UR11, UR11, UR12, URZ ;  /* 0x0000000c0b0b7290 */ /* 0x000fe2000fffe03f */
[----:B------:R-:W-:-:S02]  /*122f0*/  VIADD R18, R0, UR17 ;  /* 0x0000001100127c36 */ /* 0x000fc40008000000 */
[----:B------:R-:W-:Y:S02]  /*12300*/  ULDC.64 UR12, c[0x0][0xae8] ;  /* 0x0002ba00000c7ab9 */ /* 0x000fe40000000a00 */
[----:B------:R-:W-:Y:S01]  /*12310*/  UIMAD.WIDE.U32 UR10, UR18, UR12, UR10 ;  /* 0x0000000c120a72a5 */ /* 0x000fe2000f8e000a */
[----:B0-----:R-:W-:Y:S01]  /*12320*/  @P1 IMAD.HI.U32 R0, R18, R57, RZ ;  /* 0x0000003912001227 */ /* 0x001fe200078e00ff */
[----:B------:R-:W-:Y:S02]  /*12330*/  USHF.R.S32.HI UR4, URZ, 0x1f, UR9 ;  /* 0x0000001f3f047899 */ /* 0x000fe40008011409 */
[----:B------:R-:W-:Y:S01]  /*12340*/  UIMAD UR11, UR18, UR13, UR11 ;  /* 0x0000000d120b72a4 */ /* 0x000fe2000f8e020b */
[----:B------:R-:W-:Y:S02]  /*12350*/  IMAD.MOV.U32 R59, RZ, RZ, R18 ;  /* 0x000000ffff3b7224 */ /* 0x000fe400078e0012 */
[----:B------:R-:W-:Y:S01]  /*12360*/  ULDC.64 UR12, c[0x0][0xaf0] ;  /* 0x0002bc00000c7ab9 */ /* 0x000fe20000000a00 */
[----:B-1----:R-:W-:Y:S01]  /*12370*/  @P1 SHF.R.U32.HI R59, RZ, R61, R0 ;  /* 0x0000003dff3b1219 */ /* 0x002fe20000011600 */
[----:B------:R-:W-:-:S02]  /*12380*/  UIMAD UR4, UR4, UR12, URZ ;  /* 0x0000000c040472a4 */ /* 0x000fc4000f8e023f */
[----:B------:R-:W-:Y:S01]  /*12390*/  UIMAD.WIDE.U32 UR10, UR9, UR12, UR10 ;  /* 0x0000000c090a72a5 */ /* 0x000fe2000f8e000a */
[--C-:B------:R-:W-:Y:S01]  /*123a0*/  SHF.R.S32.HI R0, RZ, 0x1f, R59.reuse ;  /* 0x0000001fff007819 */ /* 0x100fe2000001143b */
[----:B------:R-:W-:Y:S01]  /*123b0*/  UIMAD UR4, UR9, UR13, UR4 ;  /* 0x0000000d090472a4 */ /* 0x000fe2000f8e0204 */
[----:B------:R-:W-:Y:S02]  /*123c0*/  IMAD.MOV R2, RZ, RZ, -R59 ;  /* 0x000000ffff027224 */ /* 0x000fe400078e0a3b */
[----:B------:R-:W-:Y:S01]  /*123d0*/  ULDC.64 UR12, c[0x0][0xae0] ;  /* 0x0002b800000c7ab9 */ /* 0x000fe20000000a00 */
[----:B------:R-:W-:Y:S01]  /*123e0*/  UIADD3 UR4, UR11, UR4, URZ ;  /* 0x000000040b047290 */ /* 0x000fe2000fffe03f */
[----:B------:R-:W-:Y:S02]  /*123f0*/  IMAD R0, R0, UR12, RZ ;  /* 0x0000000c00007c24 */ /* 0x000fe4000f8e02ff */
[----:B------:R-:W-:Y:S02]  /*12400*/  IMAD R17, R17, R2, R18 ;  /* 0x0000000211117224 */ /* 0x000fe400078e0212 */
[----:B------:R-:W-:-:S02]  /*12410*/  IMAD.U32 R57, RZ, RZ, UR11 ;  /* 0x0000000bff397e24 */ /* 0x000fc4000f8e00ff */
[----:B------:R-:W-:Y:S01]  /*12420*/  IMAD.U32 R56, RZ, RZ, UR10 ;  /* 0x0000000aff387e24 */ /* 0x000fe2000f8e00ff */
[----:B------:R-:W-:Y:S01]  /*12430*/  ULDC.64 UR10, c[0x0][0xad8] ;  /* 0x0002b600000a7ab9 */ /* 0x000fe20000000a00 */
[----:B------:R-:W-:Y:S02]  /*12440*/  IMAD.U32 R57, RZ, RZ, UR4 ;  /* 0x00000004ff397e24 */ /* 0x000fe4000f8e00ff */
[C---:B------:R-:W-:Y:S01]  /*12450*/  IMAD R61, R59.reuse, UR13, R0 ;  /* 0x0000000d3b3d7c24 */ /* 0x040fe2000f8e0200 */
[----:B------:R-:W-:Y:S01]  /*12460*/  SHF.R.S32.HI R0, RZ, 0x1f, R17 ;  /* 0x0000001fff007819 */ /* 0x000fe20000011411 */
[----:B------:R-:W-:-:S04]  /*12470*/  IMAD.WIDE.U32 R56, R59, UR12, R56 ;  /* 0x0000000c3b387c25 */ /* 0x000fc8000f8e0038 */
[----:B------:R-:W-:Y:S02]  /*12480*/  IMAD R2, R0, UR10, RZ ;  /* 0x0000000a00027c24 */ /* 0x000fe4000f8e02ff */
[----:B------:R-:W-:Y:S02]  /*12490*/  VIADD R18, R232, UR17 ;  /* 0x00000011e8127c36 */ /* 0x000fe40008000000 */
[----:B------:R-:W-:Y:S02]  /*124a0*/  IMAD.IADD R57, R57, 0x1, R61 ;  /* 0x0000000139397824 */ /* 0x000fe400078e023d */
[C---:B------:R-:W-:Y:S02]  /*124b0*/  IMAD R59, R17.reuse, UR11, R2 ;  /* 0x0000000b113b7c24 */ /* 0x040fe4000f8e0202 */
[C---:B------:R-:W-:Y:S01]  /*124c0*/  VIADD R2, R18.reuse, 0x40 ;  /* 0x0000004012027836 */ /* 0x040fe20000000000 */
[----:B------:R-:W-:Y:S01]  /*124d0*/  UIADD3 UR8, UR8, 0x36820, URZ ;  /* 0x0003682008087890 */ /* 0x000fe2000fffe03f */
[----:B------:R-:W-:Y:S01]  /*124e0*/  IMAD.WIDE.U32 R56, R17, UR10, R56 ;  /* 0x0000000a11387c25 */ /* 0x000fe2000f8e0038 */
[-C--:B------:R-:W-:Y:S01]  /*124f0*/  ISETP.GE.AND P2, PT, R18, R3.reuse, PT ;  /* 0x000000031200720c */ /* 0x080fe20003f46270 */
[----:B------:R-:W-:Y:S01]  /*12500*/  ULDC.64 UR10, c[0x0][0xa80] ;  /* 0x0002a000000a7ab9 */ /* 0x000fe20000000a00 */
[----:B------:R-:W-:Y:S01]  /*12510*/  ISETP.GE.AND P1, PT, R2, R3, PT ;  /* 0x000000030200720c */ /* 0x000fe20003f26270 */
[----:B------:R-:W-:Y:S01]  /*12520*/  IMAD.IADD R17, R57, 0x1, R59 ;  /* 0x0000000139117824 */ /* 0x000fe200078e023b */
[----:B------:R-:W-:Y:S01]  /*12530*/  UPRMT UR8, URZ, 0x654, UR8 ;  /* 0x000006543f087896 */ /* 0x000fe20008000008 */
[----:B------:R-:W-:Y:S01]  /*12540*/  LEA R2, P3, R56, UR10, 0x1 ;  /* 0x0000000a38027c11 */ /* 0x000fe2000f8608ff */
[----:B------:R-:W-:-:S03]  /*12550*/  VIADD R0, R18, 0x20 ;  /* 0x0000002012007836 */ /* 0x000fc60000000000 */
[----:B------:R-:W-:Y:S01]  /*12560*/  LEA.HI.X R17, R56, UR11, R17, 0x1, P3 ;  /* 0x0000000b38117c11 */ /* 0x000fe200098f0c11 */
[C---:B------:R-:W-:Y:S01]  /*12570*/  VIADD R65, R63.reuse, 0x40 ;  /* 0x000000403f417836 */ /* 0x040fe20000000000 */
[----:B------:R-:W-:Y:S01]  /*12580*/  ISETP.GE.AND P0, PT, R0, R3, PT ;  /* 0x000000030000720c */ /* 0x000fe20003f06270 */
[----:B------:R-:W-:Y:S01]  /*12590*/  VIADD R67, R63, 0x80 ;  /* 0x000000803f437836 */ /* 0x000fe20000000000 */
[----:B--2---:R-:W-:Y:S01]  /*125a0*/  SYNCS.ARRIVE.TRANS64.RED.A1T0 RZ, [UR8], RZ ;  /* 0x000000ffffff79a7 */ /* 0x004fe20008100408 */
[----:B------:R0:W1:Y:S01]  /*125b0*/  SHFL.IDX PT, R60, R2, RZ, 0x181f ;  /* 0x00181fff023c7589 */ /* 0x00006200000e0000 */
[----:B------:R-:W-:Y:S03]  /*125c0*/  BSSY B1, `(.L_x_2276) ;  /* 0x0000014000017945 */ /* 0x000fe60003800000 */
[----:B------:R0:W2:Y:S01]  /*125d0*/  SHFL.IDX PT, R0, R17, RZ, 0x181f ;  /* 0x00181fff11007589 */ /* 0x0000a200000e0000 */
[----:B------:R-:W-:-:S02]  /*125e0*/  SHF.R.S32.HI R62, RZ, 0x1f, R63 ;  /* 0x0000001fff3e7819 */ /* 0x000fc4000001143f */
        /* <DEDUP_REMOVED lines=17> */
.L_x_2277:
[----:B------:R-:W-:Y:S05]  /*12700*/  BSYNC B1 ;  /* 0x0000000000017941 */ /* 0x000fea0003800000 */
.L_x_2276:
[----:B--2---:R2:W4:Y:S01]  /*12710*/  SHFL.IDX PT, R0, R17, 0x1, 0x181f ;  /* 0x00381f0011007f89 */ /* 0x00452200000e0000 */
[----:B------:R-:W-:Y:S03]  /*12720*/  BSSY B1, `(.L_x_2278) ;  /* 0x0000011000017945 */ /* 0x000fe60003800000 */
[----:B---3-5:R2:W3:Y:S01]  /*12730*/  SHFL.IDX PT, R24, R2, 0x1, 0x181f ;  /* 0x00381f0002187f89 */ /* 0x0284e200000e0000 */
[----:B------:R-:W-:Y:S05]  /*12740*/  @P0 BRA `(.L_x_2279) ;  /* 0x0000000000380947 */ /* 0x000fea0003800000 */
[----:B------:R-:W-:Y:S01]  /*12750*/  ULDC UR4, c[0x0][0xac8] ;  /* 0x0002b20000047ab9 */ /* 0x000fe20000000800 */
[----:B------:R-:W-:Y:S01]  /*12760*/  ULDC.64 UR8, c[0x0][0x208] ;  /* 0x0000820000087ab9 */ /* 0x000fe20000000a00 */
[----:B------:R-:W-:Y:S02]  /*12770*/  ISETP.GE.AND P4, PT, R63, UR4, PT ;  /* 0x000000043f007c0c */ /* 0x000fe4000bf86270 */
[----:B------:R-:W-:Y:S02]  /*12780*/  ISETP.GE.AND P5, PT, R65, UR4, PT ;  /* 0x0000000441007c0c */ /* 0x000fe4000bfa6270 */
[----:B------:R-:W-:-:S09]  /*12790*/  ISETP.GE.AND P6, PT, R67, UR4, PT ;  /* 0x0000000443007c0c */ /* 0x000fd2000bfc6270 */
[-C--:B---3--:R-:W-:Y:S02]  /*127a0*/  @!P4 LEA R4, P0, R63, R24.reuse, 0x1 ;  /* 0x000000183f04c211 */ /* 0x088fe400078008ff */
        /* <DEDUP_REMOVED lines=8> */
.L_x_2279:
[----:B------:R-:W-:Y:S05]  /*12830*/  BSYNC B1 ;  /* 0x0000000000017941 */ /* 0x000fea0003800000 */
.L_x_2278:
[----:B----4-:R4:W0:Y:S01]  /*12840*/  SHFL.IDX PT, R0, R17, 0x2, 0x181f ;  /* 0x00581f0011007f89 */ /* 0x01082200000e0000 */
[----:B------:R-:W-:Y:S03]  /*12850*/  BSSY B1, `(.L_x_2280) ;  /* 0x0000011000017945 */ /* 0x000fe60003800000 */
[----:B---3--:R4:W3:Y:S01]  /*12860*/  SHFL.IDX PT, R8, R2, 0x2, 0x181f ;  /* 0x00581f0002087f89 */ /* 0x0088e200000e0000 */
        /* <DEDUP_REMOVED lines=15> */
.L_x_2281:
[----:B------:R-:W-:Y:S05]  /*12960*/  BSYNC B1 ;  /* 0x0000000000017941 */ /* 0x000fea0003800000 */
.L_x_2280:
[----:B0-----:R-:W-:Y:S01]  /*12970*/  VIADD R0, R18, 0x60 ;  /* 0x0000006012007836 */ /* 0x001fe20000000000 */
[----:B--2-4-:R-:W4:Y:S04]  /*12980*/  SHFL.IDX PT, R17, R17, 0x3, 0x181f ;  /* 0x00781f0011117f89 */ /* 0x014f2800000e0000 */
[----:B------:R-:W-:Y:S01]  /*12990*/  ISETP.GE.AND P0, PT, R0, R3, PT ;  /* 0x000000030000720c */ /* 0x000fe20003f06270 */
[----:B------:R0:W2:-:S12]  /*129a0*/  SHFL.IDX PT, R6, R2, 0x3, 0x181f ;  /* 0x00781f0002067f89 */ /* 0x00009800000e0000 */
[----:B0-----:R-:W-:Y:S05]  /*129b0*/  @P0 BRA `(.L_x_2282) ;  /* 0x0000002000640947 */ /* 0x001fea0003800000 */
[----:B------:R-:W-:Y:S01]  /*129c0*/  ULDC UR4, c[0x0][0xac8] ;  /* 0x0002b20000047ab9 */ /* 0x000fe20000000800 */
[----:B------:R-:W-:Y:S01]  /*129d0*/  ULDC.64 UR8, c[0x0][0x208] ;  /* 0x0000820000087ab9 */ /* 0x000fe20000000a00 */
[----:B------:R-:W-:Y:S02]  /*129e0*/  ISETP.GE.AND P2, PT, R63, UR4, PT ;  /* 0x000000043f007c0c */ /* 0x000fe4000bf46270 */
[----:B------:R-:W-:-:S11]  /*129f0*/  ISETP.GE.AND P3, PT, R65, UR4, PT ;  /* 0x0000000441007c0c */ /* 0x000fd6000bf66270 */
[-C--:B--2---:R-:W-:Y:S02]  /*12a00*/  @!P2 LEA R2, P0, R63, R6.reuse, 0x1 ;  /* 0x000000063f02a211 */ /* 0x084fe400078008ff */
[----:B------:R-:W-:Y:S02]  /*12a10*/  @!P3 LEA R4, P1, R65, R6, 0x1 ;  /* 0x000000064104b211 */ /* 0x000fe400078208ff */
[-C--:B----4-:R-:W-:Y:S02]  /*12a20*/  @!P2 LEA.HI.X R3, R63, R17.reuse, R62, 0x1, P0 ;  /* 0x000000113f03a211 */ /* 0x090fe400000f0c3e */
        /* <DEDUP_REMOVED lines=10> */
.L_x_2275:
        /* <DEDUP_REMOVED lines=43> */
[----:B------:R-:W-:Y:S01]  /*12d80*/  IMAD R17, R17, R2, R14 ;  /* 0x0000000211117224 */ /* 0x000fe200078e020e */
[----:B------:R-:W-:Y:S01]  /*12d90*/  SHF.R.S32.HI R129, RZ, 0x1f, R223 ;  /* 0x0000001fff817819 */ /* 0x000fe200000114df */
[----:B------:R-:W-:Y:S01]  /*12da0*/  IMAD R0, R0, UR12, RZ ;  /* 0x0000000c00007c24 */ /* 0x000fe2000f8e02ff */
        /* <DEDUP_REMOVED lines=25> */
[----:B------:R-:W-:Y:S01]  /*12f40*/  VIADD R7, R19, 0x20 ;  /* 0x0000002013077836 */ /* 0x000fe20000000000 */
[----:B------:R-:W-:Y:S01]  /*12f50*/  ISETP.GE.AND P4, PT, R230, UR4, PT ;  /* 0x00000004e6007c0c */ /* 0x000fe2000bf86270 */
[----:B------:R-:W-:Y:S01]  /*12f60*/  ULDC.64 UR8, c[0x0][0x208] ;  /* 0x0000820000087ab9 */ /* 0x000fe20000000a00 */
[----:B------:R-:W-:Y:S02]  /*12f70*/  ISETP.GE.AND P3, PT, R229, UR4, PT ;  /* 0x00000004e5007c0c */ /* 0x000fe4000bf66270 */
[----:B------:R-:W-:Y:S02]  /*12f80*/  ISETP.GE.AND P5, PT, R19, UR4, PT ;  /* 0x0000000413007c0c */ /* 0x000fe4000bfa6270 */
[----:B------:R-:W-:Y:S02]  /*12f90*/  ISETP.GE.AND P0, PT, R7, UR4, PT ;  /* 0x0000000407007c0c */ /* 0x000fe4000bf06270 */
[----:B------:R-:W-:-:S02]  /*12fa0*/  ISETP.GE.AND P1, PT, R208, UR4, PT ;  /* 0x00000004d0007c0c */ /* 0x000fc4000bf26270 */
[----:B------:R-:W-:Y:S02]  /*12fb0*/  SHF.R.S32.HI R9, RZ, 0x1f, R7 ;  /* 0x0000001fff097819 */ /* 0x000fe40000011407 */
[----:B------:R-:W-:Y:S02]  /*12fc0*/  SHF.R.S32.HI R17, RZ, 0x1f, R207 ;  /* 0x0000001fff117819 */ /* 0x000fe400000114cf */
[CC--:B-1----:R-:W-:Y:S02]  /*12fd0*/  @!P4 LEA R12, P6, R230.reuse, R4.reuse, 0x2 ;  /* 0x00000004e60cc211 */ /* 0x0c2fe400078c10ff */
[----:B------:R-:W-:Y:S01]  /*12fe0*/  @!P3 LEA R14, P2, R229, R4, 0x2 ;  /* 0x00000004e50eb211 */ /* 0x000fe200078410ff */
[----:B--2---:R-:W-:Y:S01]  /*12ff0*/  @!P5 IMAD.WIDE R10, R19, 0x4, R4 ;  /* 0x00000004130ad825 */ /* 0x004fe200078e0204 */
[-C--:B------:R-:W-:Y:S02]  /*13000*/  @!P4 LEA.HI.X R13, R230, R5.reuse, R136, 0x2, P6 ;  /* 0x00000005e60dc211 */ /* 0x080fe400030f1488 */
[----:B------:R-:W-:-:S02]  /*13010*/  @!P3 LEA.HI.X R15, R229, R5, R135, 0x2, P2 ;  /* 0x00000005e50fb211 */ /* 0x000fc400010f1487 */
[----:B------:R-:W-:Y:S01]  /*13020*/  ISETP.GE.AND P2, PT, R207, UR4, PT ;  /* 0x00000004cf007c0c */ /* 0x000fe2000bf46270 */
[----:B------:R1:W-:Y:S01]  /*13030*/  @!P5 ST.E.64 desc[UR8][R10.64], R24 ;  /* 0x000000180a00d985 */ /* 0x0003e2000c101b08 */
[CC--:B------:R-:W-:Y:S02]  /*13040*/  @!P0 LEA R8, P6, R7.reuse, R4.reuse, 0x2 ;  /* 0x0000000407088211 */ /* 0x0c0fe400078c10ff */
[----:B------:R-:W-:Y:S01]  /*13050*/  @!P1 LEA R22, P5, R208, R4, 0x2 ;  /* 0x00000004d0169211 */ /* 0x000fe200078a10ff */
[----:B------:R2:W-:Y:S01]  /*13060*/  @!P4 ST.E.64 desc[UR8][R12.64], R28 ;  /* 0x0000001c0c00c985 */ /* 0x0005e2000c101b08 */
[----:B------:R-:W-:Y:S02]  /*13070*/  @!P0 LEA.HI.X R9, R7, R5, R9, 0x2, P6 ;  /* 0x0000000507098211 */ /* 0x000fe400030f1409 */
[----:B------:R-:W-:Y:S01]  /*13080*/  SHF.R.S32.HI R7, RZ, 0x1f, R208 ;  /* 0x0000001fff077819 */ /* 0x000fe200000114d0 */
[----:B------:R3:W-:Y:S01]  /*13090*/  @!P3 ST.E.64 desc[UR8][R14.64], R32 ;  /* 0x000000200e00b985 */ /* 0x0007e2000c101b08 */
[----:B------:R-:W-:-:S02]  /*130a0*/  ISETP.GE.AND P3, PT, R228, UR4, PT ;  /* 0x00000004e4007c0c */ /* 0x000fc4000bf66270 */
[----:B------:R-:W-:Y:S02]  /*130b0*/  ISETP.GE.AND P4, PT, R227, UR4, PT ;  /* 0x00000004e3007c0c */ /* 0x000fe4000bf86270 */
[-C--:B------:R-:W-:Y:S02]  /*130c0*/  @!P1 LEA.HI.X R23, R208, R5.reuse, R7, 0x2, P5 ;  /* 0x00000005d0179211 */ /* 0x080fe400028f1407 */
[----:B------:R-:W-:Y:S02]  /*130d0*/  ISETP.GE.AND P5, PT, R226, UR4, PT ;  /* 0x00000004e2007c0c */ /* 0x000fe4000bfa6270 */
[CC--:B------:R-:W-:Y:S01]  /*130e0*/  @!P2 LEA R88, P6, R207.reuse, R4.reuse, 0x2 ;  /* 0x00000004cf58a211 */ /* 0x0c0fe200078c10ff */
[----:B------:R-:W-:Y:S03]  /*130f0*/  @!P1 ST.E.64 desc[UR8][R22.64], R36 ;  /* 0x0000002416009985 */ /* 0x000fe6000c101b08 */
[----:B------:R-:W-:Y:S01]  /*13100*/  @!P2 LEA.HI.X R89, R207, R5, R17, 0x2, P6 ;  /* 0x00000005cf59a211 */ /* 0x000fe200030f1411 */
[----:B------:R4:W-:Y:S01]  /*13110*/  @!P0 ST.E.64 desc[UR8][R8.64], R40 ;  /* 0x0000002808008985 */ /* 0x0009e2000c101b08 */
[----:B-1----:R-:W-:-:S02]  /*13120*/  @!P3 LEA R10, P1, R228, R4, 0x2 ;  /* 0x00000004e40ab211 */ /* 0x002fc400078210ff */
[----:B------:R-:W-:Y:S01]  /*13130*/  ISETP.GE.AND P0, PT, R225, UR4, PT ;  /* 0x00000004e1007c0c */ /* 0x000fe2000bf06270 */
[----:B------:R-:W-:Y:S01]  /*13140*/  @!P2 ST.E.64 desc[UR8][R88.64], R44 ;  /* 0x0000002c5800a985 */ /* 0x000fe2000c101b08 */
[-C--:B------:R-:W-:Y:S02]  /*13150*/  @!P3 LEA.HI.X R11, R228, R5.reuse, R134, 0x2, P1 ;  /* 0x00000005e40bb211 */ /* 0x080fe400008f1486 */
[----:B------:R-:W-:Y:S02]  /*13160*/  ISETP.GE.AND P1, PT, R224, UR4, PT ;  /* 0x00000004e0007c0c */ /* 0x000fe4000bf26270 */
[CC--:B--2---:R-:W-:Y:S01]  /*13170*/  @!P4 LEA R12, P2, R227.reuse, R4.reuse, 0x2 ;  /* 0x00000004e30cc211 */ /* 0x0c4fe200078410ff */
[----:B------:R1:W-:Y:S01]  /*13180*/  @!P3 ST.E.64 desc[UR8][R10.64], R48 ;  /* 0x000000300a00b985 */ /* 0x0003e2000c101b08 */
[----:B---3--:R-:W-:Y:S02]  /*13190*/  @!P5 LEA R14, P6, R226, R4, 0x2 ;  /* 0x00000004e20ed211 */ /* 0x008fe400078c10ff */
[----:B------:R-:W-:-:S02]  /*131a0*/  @!P4 LEA.HI.X R13, R227, R5, R133, 0x2, P2 ;  /* 0x00000005e30dc211 */ /* 0x000fc400010f1485 */
[----:B------:R-:W-:Y:S02]  /*131b0*/  ISETP.GE.AND P2, PT, R223, UR4, PT ;  /* 0x00000004df007c0c */ /* 0x000fe4000bf46270 */
[----:B------:R-:W-:Y:S01]  /*131c0*/  @!P5 LEA.HI.X R15, R226, R5, R132, 0x2, P6 ;  /* 0x00000005e20fd211 */ /* 0x000fe200030f1484 */
[----:B------:R2:W-:Y:S01]  /*131d0*/  @!P4 ST.E.64 desc[UR8][R12.64], R52 ;  /* 0x000000340c00c985 */ /* 0x0005e2000c101b08 */
[-C--:B----4-:R-:W-:Y:S02]  /*131e0*/  @!P0 LEA R8, P6, R225, R4.reuse, 0x2 ;  /* 0x00000004e1088211 */ /* 0x090fe400078c10ff */
[----:B------:R-:W-:Y:S01]  /*131f0*/  @!P1 LEA R22, P3, R224, R4, 0x2 ;  /* 0x00000004e0169211 */ /* 0x000fe200078610ff */
[----:B------:R3:W-:Y:S01]  /*13200*/  @!P5 ST.E.64 desc[UR8][R14.64], R56 ;  /* 0x000000380e00d985 */ /* 0x0007e2000c101b08 */
[----:B------:R-:W-:Y:S02]  /*13210*/  ISETP.GE.AND P5, PT, R222, UR4, PT ;  /* 0x00000004de007c0c */ /* 0x000fe4000bfa6270 */
[----:B------:R-:W-:-:S02]  /*13220*/  ISETP.GE.AND P4, PT, R221, UR4, PT ;  /* 0x00000004dd007c0c */ /* 0x000fc4000bf86270 */
[-C--:B------:R-:W-:Y:S02]  /*13230*/  @!P1 LEA.HI.X R23, R224, R5.reuse, R130, 0x2, P3 ;  /* 0x00000005e0179211 */ /* 0x080fe400018f1482 */
[----:B------:R-:W-:Y:S02]  /*13240*/  ISETP.GE.AND P3, PT, R220, UR4, PT ;  /* 0x00000004dc007c0c */ /* 0x000fe4000bf66270 */
[----:B------:R-:W-:Y:S02]  /*13250*/  @!P0 LEA.HI.X R9, R225, R5, R131, 0x2, P6 ;  /* 0x00000005e1098211 */ /* 0x000fe400030f1483 */
[----:B------:R-:W-:-:S03]  /*13260*/  @!P2 LEA R24, P6, R223, R4, 0x2 ;  /* 0x00000004df18a211 */ /* 0x000fc600078c10ff */
[----:B------:R4:W-:Y:S01]  /*13270*/  @!P0 ST.E.64 desc[UR8][R8.64], R60 ;  /* 0x0000003c08008985 */ /* 0x0009e2000c101b08 */
[-C--:B------:R-:W-:Y:S02]  /*13280*/  @!P2 LEA.HI.X R25, R223, R5.reuse, R129, 0x2, P6 ;  /* 0x00000005df19a211 */ /* 0x080fe400030f1481 */
[CC--:B-1----:R-:W-:Y:S01]  /*13290*/  @!P5 LEA R10, P6, R222.reuse, R4.reuse, 0x2 ;  /* 0x00000004de0ad211 */ /* 0x0c2fe200078c10ff */
[----:B------:R1:W-:Y:S01]  /*132a0*/  @!P1 ST.E.64 desc[UR8][R22.64], R64 ;  /* 0x0000004016009985 */ /* 0x0003e2000c101b08 */
[-C--:B--2---:R-:W-:Y:S02]  /*132b0*/  @!P4 LEA R12, P0, R221, R4.reuse, 0x2 ;  /* 0x00000004dd0cc211 */ /* 0x084fe400078010ff */
[----:B------:R-:W-:Y:S01]  /*132c0*/  @!P5 LEA.HI.X R11, R222, R5, R128, 0x2, P6 ;  /* 0x00000005de0bd211 */ /* 0x000fe200030f1480 */
[----:B------:R2:W-:Y:S01]  /*132d0*/  @!P2 ST.E.64 desc[UR8][R24.64], R68 ;  /* 0x000000441800a985 */ /* 0x0005e2000c101b08 */
[----:B------:R-:W-:Y:S02]  /*132e0*/  ISETP.GE.AND P2, PT, R219, UR4, PT ;  /* 0x00000004db007c0c */ /* 0x000fe4000bf46270 */
[----:B---3--:R-:W-:Y:S01]  /*132f0*/  @!P3 LEA R14, P6, R220, R4, 0x2 ;  /* 0x00000004dc0eb211 */ /* 0x008fe200078c10ff */
[----:B------:R3:W-:Y:S01]  /*13300*/  @!P5 ST.E.64 desc[UR8][R10.64], R72 ;  /* 0x000000480a00d985 */ /* 0x0007e2000c101b08 */
[----:B------:R-:W-:-:S02]  /*13310*/  ISETP.GE.AND P1, PT, R218, UR4, PT ;  /* 0x00000004da007c0c */ /* 0x000fc4000bf26270 */
[-C--:B------:R-:W-:Y:S02]  /*13320*/  @!P4 LEA.HI.X R13, R221, R5.reuse, R127, 0x2, P0 ;  /* 0x00000005dd0dc211 */ /* 0x080fe400000f147f */
[----:B------:R-:W-:Y:S02]  /*13330*/  ISETP.GE.AND P0, PT, R217, UR4, PT ;  /* 0x00000004d9007c0c */ /* 0x000fe4000bf06270 */
[----:B------:R-:W-:Y:S01]  /*13340*/  @!P3 LEA.HI.X R15, R220, R5, R126, 0x2, P6 ;  /* 0x00000005dc0fb211 */ /* 0x000fe200030f147e */
[----:B------:R5:W-:Y:S02]  /*13350*/  @!P4 ST.E.64 desc[UR8][R12.64], R76 ;  /* 0x0000004c0c00c985 */ /* 0x000be4000c101b08 */
[----:B----4-:R-:W-:Y:S02]  /*13360*/  @!P2 LEA R8, P4, R219, R4, 0x2 ;  /* 0x00000004db08a211 */ /* 0x010fe400078810ff */
[----:B------:R-:W-:Y:S01]  /*13370*/  @!P3 ST.E.64 desc[UR8][R14.64], R80 ;  /* 0x000000500e00b985 */ /* 0x000fe2000c101b08 */
[----:B------:R-:W-:-:S02]  /*13380*/  ISETP.GE.AND P3, PT, R216, UR4, PT ;  /* 0x00000004d8007c0c */ /* 0x000fc4000bf66270 */
[CC--:B-1----:R-:W-:Y:S02]  /*13390*/  @!P1 LEA R22, P5, R218.reuse, R4.reuse, 0x2 ;  /* 0x00000004da169211 */ /* 0x0c2fe400078a10ff */
[-C--:B------:R-:W-:Y:S02]  /*133a0*/  @!P2 LEA.HI.X R9, R219, R5.reuse, R95, 0x2, P4 ;  /* 0x00000005db09a211 */ /* 0x080fe400020f145f */
[----:B--2---:R-:W-:Y:S02]  /*133b0*/  @!P0 LEA R24, P6, R217, R4, 0x2 ;  /* 0x00000004d9188211 */ /* 0x004fe400078c10ff */
[----:B------:R-:W-:Y:S01]  /*133c0*/  ISETP.GE.AND P4, PT, R215, UR4, PT ;  /* 0x00000004d7007c0c */ /* 0x000fe2000bf86270 */
[----:B------:R1:W-:Y:S01]  /*133d0*/  @!P2 ST.E.64 desc[UR8][R8.64], R84 ;  /* 0x000000540800a985 */ /* 0x0003e2000c101b08 */
[-C--:B------:R-:W-:Y:S02]  /*133e0*/  @!P1 LEA.HI.X R23, R218, R5.reuse, R94, 0x2, P5 ;  /* 0x00000005da179211 */ /* 0x080fe400028f145e */
[----:B------:R-:W-:-:S02]  /*133f0*/  @!P0 LEA.HI.X R25, R217, R5, R93, 0x2, P6 ;  /* 0x00000005d9198211 */ /* 0x000fc400030f145d */
[----:B------:R-:W-:Y:S01]  /*13400*/  ISETP.GE.AND P2, PT, R214, UR4, PT ;  /* 0x00000004d6007c0c */ /* 0x000fe2000bf46270 */
[----:B------:R2:W-:Y:S01]  /*13410*/  @!P1 ST.E.64 desc[UR8][R22.64], R20 ;  /* 0x0000001416009985 */ /* 0x0005e2000c101b08 */
[----:B---3--:R-:W-:Y:S02]  /*13420*/  @!P3 LEA R10, P5, R216, R4, 0x2 ;  /* 0x00000004d80ab211 */ /* 0x008fe400078a10ff */
[----:B------:R-:W-:Y:S01]  /*13430*/  ISETP.GE.AND P1, PT, R213, UR4, PT ;  /* 0x00000004d5007c0c */ /* 0x000fe2000bf26270 */
[----:B------:R3:W-:Y:S01]  /*13440*/  @!P0 ST.E.64 desc[UR8][R24.64], R120 ;  /* 0x0000007818008985 */ /* 0x0007e2000c101b08 */
[----:B------:R-:W-:Y:S02]  /*13450*/  ISETP.GE.AND P0, PT, R212, UR4, PT ;  /* 0x00000004d4007c0c */ /* 0x000fe4000bf06270 */
[----:B------:R-:W-:Y:S02]  /*13460*/  @!P3 LEA.HI.X R11, R216, R5, R92, 0x2, P5 ;  /* 0x00000005d80bb211 */ /* 0x000fe400028f145c */
[----:B------:R-:W-:-:S02]  /*13470*/  ISETP.GE.AND P5, PT, R211, UR4, PT ;  /* 0x00000004d3007c0c */ /* 0x000fc4000bfa6270 */
[CC--:B-----5:R-:W-:Y:S01]  /*13480*/  @!P4 LEA R12, P6, R215.reuse, R4.reuse, 0x2 ;  /* 0x00000004d70cc211 */ /* 0x0e0fe200078c10ff */
[----:B------:R3:W-:Y:S01]  /*13490*/  @!P3 ST.E.64 desc[UR8][R10.64], R96 ;  /* 0x000000600a00b985 */ /* 0x0007e2000c101b08 */
[CC--:B-1----:R-:W-:Y:S02]  /*134a0*/  @!P2 LEA R8, P3, R214.reuse, R4.reuse, 0x2 ;  /* 0x00000004d608a211 */ /* 0x0c2fe400078610ff */
[-C--:B------:R-:W-:Y:S02]  /*134b0*/  @!P4 LEA.HI.X R13, R215, R5.reuse, R91, 0x2, P6 ;  /* 0x00000005d70dc211 */ /* 0x080fe400030f145b */
[-C--:B------:R-:W-:Y:S02]  /*134c0*/  @!P1 LEA R14, P6, R213, R4.reuse, 0x2 ;  /* 0x00000004d50e9211 */ /* 0x080fe400078c10ff */
[----:B------:R-:W-:Y:S01]  /*134d0*/  @!P2 LEA.HI.X R9, R214, R5, R90, 0x2, P3 ;  /* 0x00000005d609a211 */ /* 0x000fe200018f145a */
[----:B------:R3:W-:Y:S01]  /*134e0*/  @!P4 ST.E.64 desc[UR8][R12.64], R100 ;  /* 0x000000640c00c985 */ /* 0x0007e2000c101b08 */
[----:B--2---:R-:W-:-:S02]  /*134f0*/  @!P0 LEA R20, P4, R212, R4, 0x2 ;  /* 0x00000004d4148211 */ /* 0x004fc400078810ff */
        /* <DEDUP_REMOVED lines=8> */
.L_x_2284:
[----:B------:R-:W-:Y:S05]  /*13580*/  BSYNC B1 ;  /* 0x0000000000017941 */ /* 0x000fea0003800000 */
.L_x_2283:
[----:B------:R-:W-:Y:S01]  /*13590*/  ISETP.GE.AND P0, PT, R6, R3, PT ;  /* 0x000000030600720c */ /* 0x000fe20003f06270 */
[----:B--23--:R2:W3:Y:S04]  /*135a0*/  SHFL.IDX PT, R5, R2, 0x1, 0x1c1f ;  /* 0x003c1f0002057f89 */ /* 0x00c4e800000e0000 */
[----:B-1----:R2:W1:Y:S08]  /*135b0*/  SHFL.IDX PT, R4, R0, 0x1, 0x1c1f ;  /* 0x003c1f0000047f89 */ /* 0x00247000000e0000 */
[----:B--2---:R-:W-:Y:S05]  /*135c0*/  @P0 BRA `(.L_x_2282) ;  /* 0x0000001400600947 */ /* 0x004fea0003800000 */
[----:B------:R-:W-:Y:S01]  /*135d0*/  ULDC UR4, c[0x0][0xac8] ;  /* 0x0002b20000047ab9 */ /* 0x000fe20000000800 */
[C---:B------:R-:W-:Y:S01]  /*135e0*/  VIADD R13, R19.reuse, 0x20 ;  /* 0x00000020130d7836 */ /* 0x040fe20000000000 */
[----:B------:R-:W-:Y:S01]  /*135f0*/  ISETP.GE.AND P2, PT, R230, UR4, PT ;  /* 0x00000004e6007c0c */ /* 0x000fe2000bf46270 */
[----:B------:R-:W-:Y:S01]  /*13600*/  ULDC.64 UR8, c[0x0][0x208] ;  /* 0x0000820000087ab9 */ /* 0x000fe20000000a00 */
[----:B------:R-:W-:Y:S02]  /*13610*/  ISETP.GE.AND P1, PT, R19, UR4, PT ;  /* 0x0000000413007c0c */ /* 0x000fe4000bf26270 */
[----:B------:R-:W-:Y:S02]  /*13620*/  ISETP.GE.AND P5, PT, R229, UR4, PT ;  /* 0x00000004e5007c0c */ /* 0x000fe4000bfa6270 */
[----:B------:R-:W-:Y:S02]  /*13630*/  ISETP.GE.AND P4, PT, R208, UR4, PT ;  /* 0x00000004d0007c0c */ /* 0x000fe4000bf86270 */
[----:B------:R-:W-:-:S02]  /*13640*/  ISETP.GE.AND P3, PT, R13, UR4, PT ;  /* 0x000000040d007c0c */ /* 0x000fc4000bf66270 */
[----:B------:R-:W-:Y:S02]  /*13650*/  SHF.R.S32.HI R11, RZ, 0x1f, R208 ;  /* 0x0000001fff0b7819 */ /* 0x000fe400000114d0 */
[----:B0-----:R-:W-:Y:S02]  /*13660*/  SHF.R.S32.HI R0, RZ, 0x1f, R13 ;  /* 0x0000001fff007819 */ /* 0x001fe4000001140d */
[CC--:B-1----:R-:W-:Y:S01]  /*13670*/  @!P2 LEA R6, P0, R230.reuse, R4.reuse, 0x2 ;  /* 0x00000004e606a211 */ /* 0x0c2fe200078010ff */
[----:B---3--:R-:W-:Y:S02]  /*13680*/  @!P1 IMAD.WIDE R2, R19, 0x4, R4 ;  /* 0x0000000413029825 */ /* 0x008fe400078e0204 */
[----:B------:R-:W-:Y:S02]  /*13690*/  @!P5 LEA R8, P6, R229, R4, 0x2 ;  /* 0x00000004e508d211 */ /* 0x000fe400078c10ff */
[----:B------:R-:W-:Y:S01]  /*136a0*/  @!P2 LEA.HI.X R7, R230, R5, R136, 0x2, P0 ;  /* 0x00000005e607a211 */ /* 0x000fe200000f1488 */
[----:B------:R0:W-:Y:S01]  /*136b0*/  @!P1 ST.E.64 desc[UR8][R2.64], R26 ;  /* 0x0000001a02009985 */ /* 0x0001e2000c101b08 */
[----:B------:R-:W-:-:S02]  /*136c0*/  ISETP.GE.AND P0, PT, R207, UR4, PT ;  /* 0x00000004cf007c0c */ /* 0x000fc4000bf06270 */
[-C--:B------:R-:W-:Y:S01]  /*136d0*/  @!P5 LEA.HI.X R9, R229, R5.reuse, R135, 0x2, P6 ;  /* 0x00000005e509d211 */ /* 0x080fe200030f1487 */
[----:B------:R1:W-:Y:S01]  /*136e0*/  @!P2 ST.E.64 desc[UR8][R6.64], R30 ;  /* 0x0000001e0600a985 */ /* 0x0003e2000c101b08 */
[-C--:B------:R-:W-:Y:S02]  /*136f0*/  @!P4 LEA R10, P2, R208, R4.reuse, 0x2 ;  /* 0x00000004d00ac211 */ /* 0x080fe400078410ff */
[----:B------:R-:W-:Y:S01]  /*13700*/  ISETP.GE.AND P1, PT, R228, UR4, PT ;  /* 0x00000004e4007c0c */ /* 0x000fe2000bf26270 */
[----:B------:R2:W-:Y:S01]  /*13710*/  @!P5 ST.E.64 desc[UR8][R8.64], R34 ;  /* 0x000000220800d985 */ /* 0x0005e2000c101b08 */
[-C--:B------:R-:W-:Y:S02]  /*13720*/  @!P4 LEA.HI.X R11, R208, R5.reuse, R11, 0x2, P2 ;  /* 0x00000005d00bc211 */ /* 0x080fe400010f140b */
[----:B------:R-:W-:Y:S02]  /*13730*/  @!P3 LEA R12, P6, R13, R4, 0x2 ;  /* 0x000000040d0cb211 */ /* 0x000fe400078c10ff */
[----:B------:R-:W-:Y:S01]  /*13740*/  ISETP.GE.AND P2, PT, R227, UR4, PT ;  /* 0x00000004e3007c0c */ /* 0x000fe2000bf46270 */
[----:B------:R3:W-:Y:S01]  /*13750*/  @!P4 ST.E.64 desc[UR8][R10.64], R38 ;  /* 0x000000260a00c985 */ /* 0x0007e2000c101b08 */
[----:B------:R-:W-:-:S02]  /*13760*/  @!P3 LEA.HI.X R13, R13, R5, R0, 0x2, P6 ;  /* 0x000000050d0db211 */ /* 0x000fc400030f1400 */
[----:B------:R-:W-:Y:S02]  /*13770*/  SHF.R.S32.HI R0, RZ, 0x1f, R207 ;  /* 0x0000001fff007819 */ /* 0x000fe400000114cf */
[CC--:B0-----:R-:W-:Y:S01]  /*13780*/  @!P0 LEA R2, P4, R207.reuse, R4.reuse, 0x2 ;  /* 0x00000004cf028211 */ /* 0x0c1fe200078810ff */
[----:B------:R0:W-:Y:S01]  /*13790*/  @!P3 ST.E.64 desc[UR8][R12.64], R42 ;  /* 0x0000002a0c00b985 */ /* 0x0001e2000c101b08 */
[----:B------:R-:W-:Y:S02]  /*137a0*/  ISETP.GE.AND P3, PT, R226, UR4, PT ;  /* 0x00000004e2007c0c */ /* 0x000fe4000bf66270 */
[----:B------:R-:W-:Y:S02]  /*137b0*/  @!P0 LEA.HI.X R3, R207, R5, R0, 0x2, P4 ;  /* 0x00000005cf038211 */ /* 0x000fe400020f1400 */
        /* <DEDUP_REMOVED lines=9> */
[----:B---3--:R-:W-:Y:S01]  /*13850*/  @!P4 LEA R10, P0, R225, R4, 0x2 ;  /* 0x00000004e10ac211 */ /* 0x008fe200078010ff */
        /* <DEDUP_REMOVED lines=11> */
[-C--:B----4-:R-:W-:Y:S02]  /*13910*/  @!P1 LEA R6, P3, R222, R4.reuse, 0x2 ;  /* 0x00000004de069211 */ /* 0x090fe400078610ff */
        /* <DEDUP_REMOVED lines=51> */
.L_x_2273:
        /* <DEDUP_REMOVED lines=38> */
.L_x_2285:
        /* <DEDUP_REMOVED lines=9> */
[----:B------:R-:W-:Y:S02]  /*13f40*/  IMAD.U32 R4, RZ, RZ, UR8 ;  /* 0x00000008ff047e24 */ /* 0x000fe4000f8e00ff */
[----:B-1---5:R-:W-:-:S03]  /*13f50*/  IMAD R2, R0, R9, RZ ;  /* 0x0000000900027224 */ /* 0x022fc600078e02ff */
        /* <DEDUP_REMOVED lines=18> */
[----:B------:R-:W-:Y:S02]  /*14080*/  UIMAD.WIDE.U32 UR10, UR8, UR20, URZ ;  /* 0x00000014080a72a5 */ /* 0x000fe4000f8e003f */
[----:B------:R-:W-:Y:S01]  /*14090*/  UIMAD UR20, UR9, UR20, URZ ;  /* 0x00000014091472a4 */ /* 0x000fe2000f8e023f */
        /* <DEDUP_REMOVED lines=14> */
[----:B------:R-:W-:Y:S01]  /*14180*/  IADD3 R2, P0, P1, R5, UR10, R2 ;  /* 0x0000000a05027c10 */ /* 0x000fe2000f91e002 */
[----:B------:R-:W-:Y:S01]  /*14190*/  IMAD R7, R9, R7, R4 ;  /* 0x0000000709077224 */ /* 0x000fe200078e0204 */
[----:B------:R-:W-:Y:S01]  /*141a0*/  SHF.R.S32.HI R5, RZ, 0x1f, R5 ;  /* 0x0000001fff057819 */ /* 0x000fe20000011405 */
[----:B------:R-:W-:Y:S01]  /*141b0*/  UIADD3.X UR10, UR15, UR20, UR21, UP1, UP2 ;  /* 0x000000140f0a7290 */ /* 0x000fe20008fe4415 */
[----:B------:R-:W-:Y:S01]  /*141c0*/  IMAD.U32 R6, RZ, RZ, UR16 ;  /* 0x00000010ff067e24 */ /* 0x000fe2000f8e00ff */
        /* <DEDUP_REMOVED lines=14> */
.L_x_2287:
[----:B------:R-:W-:Y:S05]  /*142b0*/  BSYNC B1 ;  /* 0x0000000000017941 */ /* 0x000fea0003800000 */
.L_x_2286:
        /* <DEDUP_REMOVED lines=14> */
[----:B------:R-:W-:Y:S02]  /*143a0*/  ULDC.64 UR10, c[0x0][0xae8] ;  /* 0x0002ba00000a7ab9 */ /* 0x000fe40000000a00 */
[----:B------:R-:W-:Y:S01]  /*143b0*/  UIMAD.WIDE.U32 UR8, UR17, UR10, UR8 ;  /* 0x0000000a110872a5 */ /* 0x000fe2000f8e0008 */
[----:B------:R-:W-:Y:S02]  /*143c0*/  VIADD R6, R2, UR16 ;  /* 0x0000001002067c36 */ /* 0x000fe40008000000 */
[----:B------:R-:W-:Y:S01]  /*143d0*/  VIADD R8, R232, UR16 ;  /* 0x00000010e8087c36 */ /* 0x000fe20008000000 */
[----:B------:R-:W-:Y:S01]  /*143e0*/  UIMAD UR9, UR17, UR11, UR9 ;  /* 0x0000000b110972a4 */ /* 0x000fe2000f8e0209 */
[----:B0-----:R-:W-:Y:S02]  /*143f0*/  IMAD.MOV.U32 R5, RZ, RZ, R6 ;  /* 0x000000ffff057224 */ /* 0x001fe400078e0006 */
[----:B------:R-:W-:Y:S01]  /*14400*/  ULDC.64 UR10, c[0x0][0xaf0] ;  /* 0x0002bc00000a7ab9 */ /* 0x000fe20000000a00 */
[----:B-1----:R-:W-:Y:S01]  /*14410*/  ISETP.NE.AND P0, PT, R11, 0x1, PT ;  /* 0x000000010b00780c */ /* 0x002fe20003f05270 */
[----:B------:R-:W-:-:S04]  /*14420*/  UIMAD UR13, UR13, UR10, URZ ;  /* 0x0000000a0d0d72a4 */ /* 0x000fc8000f8e023f */
[----:B------:R-:W-:Y:S02]  /*14430*/  UIMAD UR4, UR12, UR11, UR13 ;  /* 0x0000000b0c0472a4 */ /* 0x000fe4000f8e020d */
[----:B------:R-:W-:-:S03]  /*14440*/  UIMAD.WIDE.U32 UR12, UR12, UR10, UR8 ;  /* 0x0000000a0c0c72a5 */ /* 0x000fc6000f8e0008 */
[----:B------:R-:W-:Y:S01]  /*14450*/  ULDC.64 UR8, c[0x0][0xae0] ;  /* 0x0002b80000087ab9 */ /* 0x000fe20000000a00 */
[----:B------:R-:W-:Y:S02]  /*14460*/  UIADD3 UR4, UR13, UR4, URZ ;  /* 0x000000040d047290 */ /* 0x000fe4000fffe03f */
[----:B------:R-:W0:Y:S08]  /*14470*/  @P0 LDC R3, c[0x0][0xbec] ;  /* 0x0002fb00ff030b82 */ /* 0x000e300000000800 */
        /* <DEDUP_REMOVED lines=9> */
[----:B------:R-:W-:Y:S02]  /*14510*/  IMAD.U32 R2, RZ, RZ, UR12 ;  /* 0x0000000cff027e24 */ /* 0x000fe4000f8e00ff */
[C---:B------:R-:W-:Y:S01]  /*14520*/  IMAD R9, R5.reuse, UR9, R4 ;  /* 0x0000000905097c24 */ /* 0x040fe2000f8e0204 */
[----:B------:R-:W-:Y:S01]  /*14530*/  SHF.R.S32.HI R4, RZ, 0x1f, R7 ;  /* 0x0000001fff047819 */ /* 0x000fe20000011407 */
[----:B------:R-:W-:Y:S01]  /*14540*/  IMAD.WIDE.U32 R2, R5, UR8, R2 ;  /* 0x0000000805027c25 */ /* 0x000fe2000f8e0002 */
[----:B------:R-:W-:-:S03]  /*14550*/  ULDC.64 UR8, c[0x0][0xad8] ;  /* 0x0002b60000087ab9 */ /* 0x000fc60000000a00 */
[----:B------:R-:W-:Y:S02]  /*14560*/  IMAD.IADD R3, R3, 0x1, R9 ;  /* 0x0000000103037824 */ /* 0x000fe400078e0209 */
[----:B------:R-:W-:Y:S02]  /*14570*/  IMAD R6, R4, UR8, RZ ;  /* 0x0000000804067c24 */ /* 0x000fe4000f8e02ff */
[----:B-----5:R-:W-:Y:S02]  /*14580*/  IMAD R11, R0, R11, RZ ;  /* 0x0000000b000b7224 */ /* 0x020fe400078e02ff */
[C---:B------:R-:W-:Y:S02]  /*14590*/  VIADD R4, R8.reuse, 0x40 ;  /* 0x0000004008047836 */ /* 0x040fe40000000000 */
[C---:B------:R-:W-:Y:S01]  /*145a0*/  IMAD R5, R7.reuse, UR9, R6 ;  /* 0x0000000907057c24 */ /* 0x040fe2000f8e0206 */
[-C--:B------:R-:W-:Y:S01]  /*145b0*/  ISETP.GE.AND P2, PT, R8, R11.reuse, PT ;  /* 0x0000000b0800720c */ /* 0x080fe20003f46270 */
[----:B------:R-:W-:Y:S01]  /*145c0*/  IMAD.WIDE.U32 R2, R7, UR8, R2 ;  /* 0x0000000807027c25 */ /* 0x000fe2000f8e0002 */
[----:B------:R-:W-:Y:S01]  /*145d0*/  ULDC.64 UR8, c[0x0][0xa80] ;  /* 0x0002a00000087ab9 */ /* 0x000fe20000000a00 */
[----:B------:R-:W-:-:S02]  /*145e0*/  ISETP.GE.AND P1, PT, R4, R11, PT ;  /* 0x0000000b0400720c */ /* 0x000fc40003f26270 */
[----:B------:R-:W-:Y:S01]  /*145f0*/  IMAD.IADD R3, R3, 0x1, R5 ;  /* 0x0000000103037824 */ /* 0x000fe200078e0205 */
[----:B------:R-:W-:Y:S01]  /*14600*/  LEA R4, P3, R2, UR8, 0x1 ;  /* 0x0000000802047c11 */ /* 0x000fe2000f8608ff */
[----:B------:R-:W-:Y:S02]  /*14610*/  VIADD R0, R8, 0x20 ;  /* 0x0000002008007836 */ /* 0x000fe40000000000 */
[----:B------:R-:W-:Y:S01]  /*14620*/  IMAD.SHL.U32 R7, R205, 0x8, RZ ;  /* 0x00000008cd077824 */ /* 0x000fe200078e00ff */
[----:B------:R-:W-:Y:S02]  /*14630*/  LEA.HI.X R5, R2, UR9, R3, 0x1, P3 ;  /* 0x0000000902057c11 */ /* 0x000fe400098f0c03 */
[----:B------:R-:W-:Y:S01]  /*14640*/  ISETP.GE.AND P0, PT, R0, R11, PT ;  /* 0x0000000b0000720c */ /* 0x000fe20003f06270 */
[C---:B------:R-:W-:Y:S01]  /*14650*/  VIADD R9, R7.reuse, 0x80 ;  /* 0x0000008007097836 */ /* 0x040fe20000000000 */
[----:B------:R0:W1:Y:S01]  /*14660*/  SHFL.IDX PT, R2, R4, RZ, 0x181f ;  /* 0x00181fff04027589 */ /* 0x00006200000e0000 */
[----:B------:R-:W-:Y:S01]  /*14670*/  VIADD R13, R7, 0x40 ;  /* 0x00000040070d7836 */ /* 0x000fe20000000000 */
[----:B------:R-:W-:-:S02]  /*14680*/  SHF.R.S32.HI R10, RZ, 0x1f, R7 ;  /* 0x0000001fff0a7819 */ /* 0x000fc40000011407 */
        /* <DEDUP_REMOVED lines=18> */
.L_x_2289:
[----:B------:R-:W-:Y:S05]  /*147b0*/  BSYNC B1 ;  /* 0x0000000000017941 */ /* 0x000fea0003800000 */
.L_x_2288:
        /* <DEDUP_REMOVED lines=18> */
.L_x_2291:
[----:B------:R-:W-:Y:S05]  /*148e0*/  BSYNC B1 ;  /* 0x0000000000017941 */ /* 0x000fea0003800000 */
.L_x_2290:
        /* <DEDUP_REMOVED lines=18> */
.L_x_2293:
[----:B------:R-:W-:Y:S05]  /*14a10*/  BSYNC B1 ;  /* 0x0000000000017941 */ /* 0x000fea0003800000 */
.L_x_2292:
        /* <DEDUP_REMOVED lines=19> */
.L_x_2282:
[----:B------:R-:W-:Y:S05]  /*14b50*/  BSYNC B0 ;  /* 0x0000000000007941 */ /* 0x000fea0003800000 */
.L_x_2272:
[----:B------:R-:W-:Y:S02]  /*14b60*/  ULDC UR4, c[0x0][0xc3c] ;  /* 0x00030f0000047ab9 */ /* 0x000fe40000000800 */
[----:B------:R-:W-:-:S06]  /*14b70*/  UISETP.GE.AND UP0, UPT, UR7, UR4, UPT ;  /* 0x000000040700728c */ /* 0x000fcc000bf06270 */
[----:B------:R-:W-:-:S13]  /*14b80*/  PLOP3.LUT P0, PT, PT, PT, UP0, 0x80, 0x0 ;  /* 0x000000000000781c */ /* 0x000fda0003f0f008 */
[----:B------:R-:W-:Y:S05]  /*14b90*/  @!P0 BRA `(.L_x_2294) ;  /* 0xfffffec4004c8947 */ /* 0x000fea000383ffff */
[----:B------:R-:W-:Y:S05]  /*14ba0*/  EXIT ;  /* 0x000000000000794d */ /* 0x000fea0003800000 */
.L_x_2235:
        /* <DEDUP_REMOVED lines=18> */
.L_x_2295:
[----:B0-----:R-:W0:Y:S01]  /*14cd0*/  S2R R0, SR_TID.X ;  /* 0x0000000000007919 */ /* 0x001e220000002100 */
[----:B------:R-:W-:Y:S01]  /*14ce0*/  ULDC UR4, c[0x0][0xc3c] ;  /* 0x00030f0000047ab9 */ /* 0x000fe20000000800 */
[----:B------:R-:W-:Y:S01]  /*14cf0*/  ULDC.64 UR6, c[0x0][0x208] ;  /* 0x0000820000067ab9 */ /* 0x000fe20000000a00 */
        /* <DEDUP_REMOVED lines=8> */
[----:B-1----:R-:W-:-:S04]  /*14d80*/  @!P1 IMAD.WIDE.U32 R2, R0, 0x4, R4 ;  /* 0x0000000400029825 */ /* 0x002fc800078e0004 */
[----:B------:R-:W-:-:S06]  /*14d90*/  IMAD.MOV.U32 R5, RZ, RZ, RZ ;  /* 0x000000ffff057224 */ /* 0x000fcc00078e00ff */
        /* <DEDUP_REMOVED lines=32> */
.L_x_2299:
        /* <DEDUP_REMOVED lines=40> */
.L_x_2297:
        /* <DEDUP_REMOVED lines=12> */
.L_x_2300:
[----:B---34-:R-:W-:Y:S01]  /*152e0*/  IMAD R3, R8, UR5, R9 ;  /* 0x0000000508037c24 */ /* 0x018fe2000f8e0209 */
[----:B-1----:R-:W-:Y:S01]  /*152f0*/  ISETP.NE.AND P0, PT, R7, 0x1, PT ;  /* 0x000000010700780c */ /* 0x002fe20003f05270 */
[----:B------:R-:W-:-:S03]  /*15300*/  VIADD R13, R10, UR4 ;  /* 0x000000040a0d7c36 */ /* 0x000fc60008000000 */
[----:B------:R1:W-:Y:S01]  /*15310*/  STL [R1], R3 ;  /* 0x0000000301007387 */ /* 0x0003e20000100800 */
        /* <DEDUP_REMOVED lines=59> */
.L_x_2301:
[----:B-1----:R-:W0:Y:S01]  /*156d0*/  LDC.64 R2, c[0x0][0xc90] ;  /* 0x00032400ff027b82 */ /* 0x002e220000000a00 */
[----:B------:R-:W-:Y:S01]  /*156e0*/  ULDC.64 UR6, c[0x0][0x208] ;  /* 0x0000820000067ab9 */ /* 0x000fe20000000a00 */
        /* <DEDUP_REMOVED lines=60> */
.L_x_2302:
[----:B01----:R-:W-:-:S05]  /*15ab0*/  LOP3.LUT R3, RZ, R2, RZ, 0x33, !PT ;  /* 0x00000002ff037212 */ /* 0x003fca00078e33ff */
[----:B------:R-:W-:-:S05]  /*15ac0*/  IMAD.IADD R2, R4, 0x1, R3 ;  /* 0x0000000104027824 */ /* 0x000fca00078e0203 */
[----:B------:R1:W-:Y:S01]  /*15ad0*/  STL [R1+0x4], R2 ;  /* 0x0000040201007387 */ /* 0x0003e20000100800 */
[----:B------:R-:W-:Y:S05]  /*15ae0*/  BRA `(.L_x_2303) ;  /* 0x0000000000107947 */ /* 0x000fea0003800000 */
.L_x_2298:
[----:B------:R-:W-:Y:S01]  /*15af0*/  IMAD.U32 R2, RZ, RZ, UR6 ;  /* 0x00000006ff027e24 */ /* 0x000fe2000f8e00ff */
[----:B------:R0:W-:Y:S04]  /*15b00*/  STL [R1+0x4], RZ ;  /* 0x000004ff01007387 */ /* 0x0001e80000100800 */
[----:B------:R0:W-:Y:S04]  /*15b10*/  STL [R1+0x8], RZ ;  /* 0x000008ff01007387 */ /* 0x0001e80000100800 */
[----:B------:R0:W-:Y:S02]  /*15b20*/  STL [R1], R2 ;  /* 0x0000000201007387 */ /* 0x0001e40000100800 */
.L_x_2303:
        /* <DEDUP_REMOVED lines=10> */
.L_x_2296:
[----:B0-2---:R-:W2:Y:S01]  /*15bd0*/  LDL R0, [R1+0xc] ;  /* 0x00000c0001007983 */ /* 0x005ea20000100800 */
[----:B------:R-:W-:Y:S01]  /*15be0*/  ULDC UR4, c[0x0][0xc3c] ;  /* 0x00030f0000047ab9 */ /* 0x000fe20000000800 */
[----:B------:R-:W-:Y:S02]  /*15bf0*/  IMAD.MOV.U32 R19, RZ, RZ, RZ ;  /* 0x000000ffff137224 */ /* 0x000fe400078e00ff */
[----:B------:R0:W-:Y:S01]  /*15c00*/  STL [R1+0x58], RZ ;  /* 0x000058ff01007387 */ /* 0x0001e20000100800 */
[----:B--2---:R-:W-:Y:S01]  /*15c10*/  ISETP.GE.AND P0, PT, R0, UR4, PT ;  /* 0x0000000400007c0c */ /* 0x004fe2000bf06270 */
[----:B------:R-:W-:-:S05]  /*15c20*/  IMAD.MOV.U32 R0, RZ, RZ, 0x1 ;  /* 0x00000001ff007424 */ /* 0x000fca00078e00ff */
[----:B------:R0:W-:Y:S07]  /*15c30*/  STL [R1+0x14], R0 ;  /* 0x0000140001007387 */ /* 0x0001ee0000100800 */
[----:B------:R-:W-:Y:S05]  /*15c40*/  @P0 BRA `(.L_x_2304) ;  /* 0x0000006000980947 */ /* 0x000fea0003800000 */
[----:B---3--:R-:W2:Y:S01]  /*15c50*/  S2R R5, SR_TID.X ;  /* 0x0000000000057919 */ /* 0x008ea20000002100 */
[----:B------:R-:W3:Y:S01]  /*15c60*/  S2UR UR5, SR_CgaCtaId ;  /* 0x00000000000579c3 */ /* 0x000ee20000008800 */
[----:B------:R-:W-:Y:S01]  /*15c70*/  UMOV UR4, 0x400 ;  /* 0x0000040000047882 */ /* 0x000fe20000000000 */
[----:B------:R-:W-:Y:S01]  /*15c80*/  BSSY B8, `(.L_x_2304) ;  /* 0x0000622000087945 */ /* 0x000fe20003800000 */
[----:B------:R-:W-:Y:S01]  /*15c90*/  IMAD.MOV.U32 R19, RZ, RZ, RZ ;  /* 0x000000ffff137224 */ /* 0x000fe200078e00ff */
[----:B------:R-:W-:Y:S01]  /*15ca0*/  ULDC UR38, c[0x0][0xc] ;  /* 0x0000030000267ab9 */ /* 0x000fe20000000800 */
[----:B------:R-:W-:Y:S01]  /*15cb0*/  ULDC.64 UR36, c[0x0][0x198] ;  /* 0x0000660000247ab9 */ /* 0x000fe20000000a00 */
[----:B---3--:R-:W-:-:S06]  /*15cc0*/  ULEA UR4, UR5, UR4, 0x18 ;  /* 0x0000000405047291 */ /* 0x008fcc000f8ec03f */
[----:B------:R-:W-:Y:S01]  /*15cd0*/  IMAD.U32 R18, RZ, RZ, UR4 ;  /* 0x00000004ff127e24 */ /* 0x000fe2000f8e00ff */
[C---:B--2---:R-:W-:Y:S01]  /*15ce0*/  LOP3.LUT R4, R5.reuse, 0x7f, RZ, 0xc0, !PT ;  /* 0x0000007f05047812 */ /* 0x044fe200078ec0ff */
[----:B0-----:R-:W-:-:S05]  /*15cf0*/  IMAD.SHL.U32 R0, R5, 0x8, RZ ;  /* 0x0000000805007824 */ /* 0x001fca00078e00ff */
[C---:B-1----:R-:W-:Y:S02]  /*15d00*/  LOP3.LUT R2, R0.reuse, 0x1f8, RZ, 0xc0, !PT ;  /* 0x000001f800027812 */ /* 0x042fe400078ec0ff */
        /* <DEDUP_REMOVED lines=14> */
.L_x_2412:
        /* <DEDUP_REMOVED lines=52> */
[----:B------:R-:W-:Y:S01]  /*16130*/  IMAD.MOV.U32 R10, RZ, RZ, R9 ;  /* 0x000000ffff0a7224 */ /* 0x000fe200078e0009 */
[----:B------:R-:W-:Y:S06]  /*16140*/  @P2 BRA `(.L_x_2305) ;  /* 0x0000000000182947 */ /* 0x000fec0003800000 */
[----:B------:R-:W-:Y:S05]  /*16150*/  @!P1 BRA `(.L_x_2305) ;  /* 0x0000000000149947 */ /* 0x000fea0003800000 */
[----:B------:R-:W-:Y:S02]  /*16160*/  ULDC.64 UR4, c[0x0][0x208] ;  /* 0x0000820000047ab9 */ /* 0x000fe40000000a00 */
[----:B------:R-:W2:Y:S04]  /*16170*/  LDG.E R7, desc[UR4][R2.64] ;  /* 0x0000000402077981 */ /* 0x000ea8000c1e1900 */
[----:B------:R-:W2:Y:S02]  /*16180*/  LDG.E R2, desc[UR4][R2.64+0x4] ;  /* 0x0000040402027981 */ /* 0x000ea4000c1e1900 */
[----:B--2---:R-:W-:-:S05]  /*16190*/  IMAD.IADD R10, R2, 0x1, -R7 ;  /* 0x00000001020a7824 */ /* 0x004fca00078e0a07 */
[----:B------:R1:W-:Y:S02]  /*161a0*/  STL [R1+0x38], R10 ;  /* 0x0000380a01007387 */ /* 0x0003e40000100800 */
.L_x_2305:
[----:B------:R-:W0:Y:S01]  /*161b0*/  LDL.LU R3, [R1+0x8] ;  /* 0x0000080001037983 */ /* 0x000e220000300800 */
[----:B------:R-:W-:Y:S02]  /*161c0*/  ULDC.64 UR4, c[0x0][0xa20] ;  /* 0x0002880000047ab9 */ /* 0x000fe40000000a00 */
[----:B------:R-:W-:-:S04]  /*161d0*/  ISETP.NE.U32.AND P1, PT, RZ, UR4, PT ;  /* 0x00000004ff007c0c */ /* 0x000fc8000bf25070 */
[----:B------:R-:W-:Y:S02]  /*161e0*/  ISETP.NE.AND.EX P1, PT, RZ, UR5, PT, P1 ;  /* 0x00000005ff007c0c */ /* 0x000fe4000bf25310 */
[C---:B0-----:R-:W-:Y:S02]  /*161f0*/  LOP3.LUT R9, R3.reuse, 0xff000000, RZ, 0xc0, !PT ;  /* 0xff00000003097812 */ /* 0x041fe400078ec0ff */
[C---:B------:R-:W-:Y:S02]  /*16200*/  LOP3.LUT R2, R3.reuse, 0xff0000, RZ, 0xc0, !PT ;  /* 0x00ff000003027812 */ /* 0x040fe400078ec0ff */
        /* <DEDUP_REMOVED lines=13> */
.L_x_2306:
[----:B------:R-:W-:Y:S05]  /*162e0*/  @!P0 BRA `(.L_x_2307) ;  /* 0x0000000000108947 */ /* 0x000fea0003800000 */
[----:B------:R-:W-:Y:S02]  /*162f0*/  ULDC.64 UR4, c[0x0][0x208] ;  /* 0x0000820000047ab9 */ /* 0x000fe40000000a00 */
[----:B------:R-:W2:Y:S04]  /*16300*/  LDG.E R6, desc[UR4][R4.64] ;  /* 0x0000000404067981 */ /* 0x000ea8000c1e1900 */
[----:B------:R-:W2:Y:S02]  /*16310*/  LDG.E R4, desc[UR4][R4.64+0x4] ;  /* 0x0000040404047981 */ /* 0x000ea4000c1e1900 */
[----:B--2---:R-:W-:-:S07]  /*16320*/  IMAD.IADD R6, R4, 0x1, -R6 ;  /* 0x0000000104067824 */ /* 0x004fce00078e0a06 */
.L_x_2307:
[----:B0-----:R-:W3:Y:S01]  /*16330*/  LDL R2, [R1+0x4] ;  /* 0x0000040001027983 */ /* 0x001ee20000100800 */
[----:B-----5:R-:W-:Y:S01]  /*16340*/  IMAD.IADD R6, R6, 0x1, -R0 ;  /* 0x0000000106067824 */ /* 0x020fe200078e0a00 */
[----:B------:R-:W-:Y:S01]  /*16350*/  BSSY B0, `(.L_x_2308) ;  /* 0x000003c000007945 */ /* 0x000fe20003800000 */
[----:B------:R-:W0:Y:S01]  /*16360*/  LDC R0, c[0x0][0x448] ;  /* 0x00011200ff007b82 */ /* 0x000e220000000800 */
[----:B------:R-:W-:Y:S02]  /*16370*/  IMAD.MOV.U32 R4, RZ, RZ, RZ ;  /* 0x000000ffff047224 */ /* 0x000fe400078e00ff */
[----:B------:R-:W-:Y:S02]  /*16380*/  VIADD R5, R6, 0x6f ;  /* 0x0000006f06057836 */ /* 0x000fe40000000000 */
[----:B--2---:R-:W-:Y:S02]  /*16390*/  IMAD.MOV.U32 R7, RZ, RZ, RZ ;  /* 0x000000ffff077224 */ /* 0x004fe400078e00ff */
[----:B------:R-:W-:Y:S01]  /*163a0*/  IMAD.HI R4, R5, -0x6db6db6d, R4 ;  /* 0x9249249305047827 */ /* 0x000fe200078e0204 */
[----:B0-----:R-:W-:-:S13]  /*163b0*/  ISETP.NE.AND P0, PT, R0, 0x1, PT ;  /* 0x000000010000780c */ /* 0x001fda0003f05270 */
[----:B------:R-:W0:Y:S08]  /*163c0*/  @P0 LDC R0, c[0x0][0x44c] ;  /* 0x00011300ff000b82 */ /* 0x000e300000000800 */
[----:B------:R-:W2:Y:S01]  /*163d0*/  @P0 LDC R3, c[0x0][0x450] ;  /* 0x00011400ff030b82 */ /* 0x000ea20000000800 */
[----:B---3--:R-:W-:-:S04]  /*163e0*/  IMAD.SHL.U32 R2, R2, 0x80, RZ ;  /* 0x0000008002027824 */ /* 0x008fc800078e00ff */
[----:B------:R-:W-:-:S04]  /*163f0*/  VIADD R2, R2, 0x7f ;  /* 0x0000007f02027836 */ /* 0x000fc80000000000 */
[----:B0-----:R-:W-:-:S05]  /*16400*/  @P0 IMAD.HI.U32 R0, R2, R0, RZ ;  /* 0x0000000002000227 */ /* 0x001fca00078e00ff */
[----:B--2---:R-:W-:Y:S02]  /*16410*/  @P0 SHF.R.U32.HI R2, RZ, R3, R0 ;  /* 0x00000003ff020219 */ /* 0x004fe40000011600 */
[----:B------:R-:W-:Y:S02]  /*16420*/  IADD3 R3, R6, 0x70, -R10 ;  /* 0x0000007006037810 */ /* 0x000fe40007ffe80a */
[----:B------:R-:W-:Y:S02]  /*16430*/  SHF.R.U32.HI R0, RZ, 0x1f, R4 ;  /* 0x0000001fff007819 */ /* 0x000fe40000011604 */
[----:B-1----:R-:W-:Y:S01]  /*16440*/  LOP3.LUT R10, R9, 0xff, RZ, 0xc0, !PT ;  /* 0x000000ff090a7812 */ /* 0x002fe200078ec0ff */
[----:B------:R-:W-:Y:S01]  /*16450*/  IMAD.IADD R3, R3, 0x1, R2 ;  /* 0x0000000103037824 */ /* 0x000fe200078e0202 */
[----:B------:R-:W-:Y:S01]  /*16460*/  LEA.HI.SX32 R0, R4, R0, 0x1a ;  /* 0x0000000004007211 */ /* 0x000fe200078fd2ff */
[----:B------:R-:W-:-:S04]  /*16470*/  IMAD.MOV.U32 R2, RZ, RZ, RZ ;  /* 0x000000ffff027224 */ /* 0x000fc800078e00ff */
[----:B------:R-:W-:-:S05]  /*16480*/  IMAD.HI R2, R3, -0x6db6db6d, R2 ;  /* 0x9249249303027827 */ /* 0x000fca00078e0202 */
[----:B------:R-:W-:-:S04]  /*16490*/  SHF.R.U32.HI R3, RZ, 0x1f, R2 ;  /* 0x0000001fff037819 */ /* 0x000fc80000011602 */
[----:B------:R-:W-:-:S04]  /*164a0*/  LEA.HI.SX32 R3, R2, R3, 0x1a ;  /* 0x0000000302037211 */ /* 0x000fc800078fd2ff */
[----:B------:R-:W-:Y:S02]  /*164b0*/  VIMNMX R8, R0, R3, PT ;  /* 0x0000000300087248 */ /* 0x000fe40003fe0100 */
[----:B------:R-:W-:Y:S01]  /*164c0*/  SHF.R.U32.HI R0, RZ, 0x10, R9 ;  /* 0x00000010ff007819 */ /* 0x000fe20000011609 */
[----:B------:R-:W-:Y:S01]  /*164d0*/  IMAD.MOV.U32 R9, RZ, RZ, R7 ;  /* 0x000000ffff097224 */ /* 0x000fe200078e0007 */
[----:B------:R-:W-:Y:S01]  /*164e0*/  ISETP.GE.AND P1, PT, R8, 0x1, PT ;  /* 0x000000010800780c */ /* 0x000fe20003f26270 */
[----:B------:R0:W-:Y:S01]  /*164f0*/  STL [R1+0x30], R8 ;  /* 0x0000300801007387 */ /* 0x0001e20000100800 */
[----:B------:R-:W-:-:S03]  /*16500*/  ISETP.NE.AND P0, PT, R0, RZ, PT ;  /* 0x000000ff0000720c */ /* 0x000fc60003f05270 */
[----:B------:R0:W-:Y:S04]  /*16510*/  STL [R1+0x3c], R7 ;  /* 0x00003c0701007387 */ /* 0x0001e80000100800 */
[----:B------:R0:W-:Y:S06]  /*16520*/  STL [R1+0x48], R10 ;  /* 0x0000480a01007387 */ /* 0x0001ec0000100800 */
[----:B------:R-:W1:Y:S01]  /*16530*/  @!P0 LDC R0, c[0x0][0x9f0] ;  /* 0x00027c00ff008b82 */ /* 0x000e620000000800 */
[----:B------:R-:W-:Y:S05]  /*16540*/  @!P1 BRA `(.L_x_2309) ;  /* 0x0000000000709947 */ /* 0x000fea0003800000 */
[----:B-1----:R-:W-:-:S04]  /*16550*/  IABS R4, R0 ;  /* 0x0000000000047213 */ /* 0x002fc80000000000 */
[----:B------:R-:W1:Y:S08]  /*16560*/  I2F.RP R2, R4 ;  /* 0x0000000400027306 */ /* 0x000e700000209400 */
[----:B-1----:R-:W1:Y:S02]  /*16570*/  MUFU.RCP R2, R2 ;  /* 0x0000000200027308 */ /* 0x002e640000001000 */
[----:B-1----:R-:W-:-:S06]  /*16580*/  VIADD R2, R2, 0xffffffe ;  /* 0x0ffffffe02027836 */ /* 0x002fcc0000000000 */
[----:B------:R-:W1:Y:S02]  /*16590*/  F2I.FTZ.U32.TRUNC.NTZ R3, R2 ;  /* 0x0000000200037305 */ /* 0x000e64000021f000 */
[----:B-1----:R-:W-:-:S04]  /*165a0*/  IMAD.MOV R2, RZ, RZ, -R3 ;  /* 0x000000ffff027224 */ /* 0x002fc800078e0a03 */
[----:B------:R-:W-:Y:S02]  /*165b0*/  IMAD R5, R2, R4, RZ ;  /* 0x0000000402057224 */ /* 0x000fe400078e02ff */
[----:B------:R-:W-:-:S04]  /*165c0*/  IMAD.MOV.U32 R2, RZ, RZ, RZ ;  /* 0x000000ffff027224 */ /* 0x000fc800078e00ff */
[----:B0-----:R-:W-:Y:S01]  /*165d0*/  IMAD.HI.U32 R7, R3, R5, R2 ;  /* 0x0000000503077227 */ /* 0x001fe200078e0002 */
        /* <DEDUP_REMOVED lines=19> */
.L_x_2309:
[----:B------:R-:W-:Y:S05]  /*16710*/  BSYNC B0 ;  /* 0x0000000000007941 */ /* 0x000fea0003800000 */
.L_x_2308:
[----:B-1----:R-:W-:Y:S01]  /*16720*/  IMAD.MOV.U32 R0, RZ, RZ, R9 ;  /* 0x000000ffff007224 */ /* 0x002fe200078e0009 */
[----:B------:R-:W-:Y:S03]  /*16730*/  BSSY B7, `(.L_x_2310) ;  /* 0x0000455000077945 */ /* 0x000fe60003800000 */
[----:B------:R-:W-:-:S05]  /*16740*/  IMAD R2, R10, R0, RZ ;  /* 0x000000000a027224 */ /* 0x000fca00078e02ff */
[----:B------:R-:W-:Y:S01]  /*16750*/  VIADDMNMX R0, R2, R0, R8, PT ;  /* 0x0000000002007246 */ /* 0x000fe20003800108 */
[----:B------:R1:W-:Y:S03]  /*16760*/  STL [R1+0x28], R2 ;  /* 0x0000280201007387 */ /* 0x0003e60000100800 */
[----:B------:R-:W-:Y:S01]  /*16770*/  ISETP.GT.AND P0, PT, R0, R2, PT ;  /* 0x000000020000720c */ /* 0x000fe20003f04270 */
[----:B------:R1:W-:-:S12]  /*16780*/  STL [R1+0x40], R0 ;  /* 0x0000400001007387 */ /* 0x0003d80000100800 */
[----:B------:R-:W-:Y:S05]  /*16790*/  @P0 BRA `(.L_x_2311) ;  /* 0x00000000004c0947 */ /* 0x000fea0003800000 */
[----:B-1----:R-:W1:Y:S02]  /*167a0*/  S2R R0, SR_TID.X ;  /* 0x0000000000007919 */ /* 0x002e640000002100 */
[----:B-1----:R-:W-:-:S04]  /*167b0*/  LOP3.LUT R0, R0, 0x7f, RZ, 0xc0, !PT ;  /* 0x0000007f00007812 */ /* 0x002fc800078ec0ff */
[----:B------:R-:W-:-:S13]  /*167c0*/  ISETP.NE.AND P0, PT, R0, RZ, PT ;  /* 0x000000ff0000720c */ /* 0x000fda0003f05270 */
[----:B------:R-:W-:Y:S05]  /*167d0*/  @P0 BRA `(.L_x_2312) ;  /* 0x0000004400280947 */ /* 0x000fea0003800000 */
[----:B------:R-:W1:Y:S01]  /*167e0*/  S2R R5, SR_LANEID ;  /* 0x0000000000057919 */ /* 0x000e620000000000 */
[----:B------:R-:W-:Y:S01]  /*167f0*/  VOTEU.ANY UR4, UPT, PT ;  /* 0x0000000000047886 */ /* 0x000fe200038e0100 */
[----:B------:R-:W3:Y:S01]  /*16800*/  LDC.64 R2, c[0x0][0xc60] ;  /* 0x00031800ff027b82 */ /* 0x000ee20000000a00 */
[----:B------:R-:W1:Y:S01]  /*16810*/  FLO.U32 R0, UR4 ;  /* 0x0000000400007d00 */ /* 0x000e6200080e0000 */
[----:B------:R-:W-:Y:S01]  /*16820*/  ULDC.64 UR6, c[0x0][0x208] ;  /* 0x0000820000067ab9 */ /* 0x000fe20000000a00 */
[----:B-1----:R-:W-:-:S06]  /*16830*/  ISETP.EQ.U32.AND P0, PT, R0, R5, PT ;  /* 0x000000050000720c */ /* 0x002fcc0003f02070 */
[----:B------:R-:W3:Y:S07]  /*16840*/  POPC R5, UR4 ;  /* 0x0000000400057d09 */ /* 0x000eee0008000000 */
[----:B---3--:R-:W3:Y:S01]  /*16850*/  @P0 ATOMG.E.ADD.STRONG.GPU PT, R3, desc[UR6][R2.64], R5 ;  /* 0x00000005020309a8 */ /* 0x008ee200081ee1c6 */
[----:B------:R-:W1:Y:S02]  /*16860*/  S2R R4, SR_LTMASK ;  /* 0x0000000000047919 */ /* 0x000e640000003900 */
[----:B-1----:R-:W-:-:S04]  /*16870*/  LOP3.LUT R4, R4, UR4, RZ, 0xc0, !PT ;  /* 0x0000000404047c12 */ /* 0x002fc8000f8ec0ff */
[----:B0-----:R-:W0:Y:S01]  /*16880*/  POPC R7, R4 ;  /* 0x0000000400077309 */ /* 0x001e220000000000 */
[----:B---3--:R-:W0:Y:S02]  /*16890*/  SHFL.IDX PT, R0, R3, R0, 0x1f ;  /* 0x00001f0003007589 */ /* 0x008e2400000e0000 */
[----:B0-----:R-:W-:-:S05]  /*168a0*/  IADD3 R0, R0, UR38, R7 ;  /* 0x0000002600007c10 */ /* 0x001fca000fffe007 */
[----:B------:R3:W-:Y:S01]  /*168b0*/  STL [R1], R0 ;  /* 0x0000000001007387 */ /* 0x0007e20000100800 */
[----:B------:R-:W-:Y:S05]  /*168c0*/  BRA `(.L_x_2312) ;  /* 0x0000004000ec7947 */ /* 0x000fea0003800000 */
.L_x_2311:
[----:B-1----:R-:W-:Y:S01]  /*168d0*/  VIADD R0, R18, 0x21400 ;  /* 0x0002140012007836 */ /* 0x002fe20000000000 */
        /* <DEDUP_REMOVED lines=18> */
[----:B-12---:R-:W-:Y:S05]  /*16a00*/  CALL.ABS.NOINC R2 ;  /* 0x0000000002007343 */ /* 0x006fea0003c00000 */
.L_x_2314:
[----:B------:R-:W-:Y:S05]  /*16a10*/  BSYNC B6 ;  /* 0x0000000000067941 */ /* 0x000fea0003800000 */
.L_x_2313:
        /* <DEDUP_REMOVED lines=8> */
[----:B------:R1:W3:Y:S01]  /*16aa0*/  LDC.64 R2, c[0x4][R0] ;  /* 0x0100000000027b82 */ /* 0x0002e20000000a00 */
[----:B------:R-:W-:Y:S02]  /*16ab0*/  IMAD.U32 R4, RZ, RZ, UR6 ;  /* 0x00000006ff047e24 */ /* 0x000fe4000f8e00ff */
[----:B------:R-:W-:Y:S02]  /*16ac0*/  IMAD.U32 R5, RZ, RZ, UR7 ;  /* 0x00000007ff057e24 */ /* 0x000fe4000f8e00ff */
[----:B------:R-:W-:Y:S02]  /*16ad0*/  IMAD.U32 R6, RZ, RZ, UR8 ;  /* 0x00000008ff067e24 */ /* 0x000fe4000f8e00ff */
[----:B0-----:R-:W-:-:S02]  /*16ae0*/  IMAD.U32 R7, RZ, RZ, UR9 ;  /* 0x00000009ff077e24 */ /* 0x001fc4000f8e00ff */
[----:B------:R-:W-:Y:S02]  /*16af0*/  IMAD.U32 R10, RZ, RZ, UR4 ;  /* 0x00000004ff0a7e24 */ /* 0x000fe4000f8e00ff */
[----:B------:R-:W-:Y:S02]  /*16b00*/  IMAD.U32 R11, RZ, RZ, UR5 ;  /* 0x00000005ff0b7e24 */ /* 0x000fe4000f8e00ff */
[----:B------:R-:W-:Y:S02]  /*16b10*/  IMAD.MOV.U32 R8, RZ, RZ, 0x70 ;  /* 0x00000070ff087424 */ /* 0x000fe400078e00ff */
[----:B------:R-:W-:Y:S02]  /*16b20*/  IMAD.MOV.U32 R12, RZ, RZ, 0x1 ;  /* 0x00000001ff0c7424 */ /* 0x000fe400078e00ff */
[----:B-1----:R-:W-:-:S07]  /*16b30*/  IMAD.MOV.U32 R13, RZ, RZ, RZ ;  /* 0x000000ffff0d7224 */ /* 0x002fce00078e00ff */
[----:B------:R-:W-:-:S07]  /*16b40*/  LEPC R20, `(.L_x_2317) ;  /* 0x000000001014794e */ /* 0x000fce0000000000 */
[----:B--23--:R-:W-:Y:S05]  /*16b50*/  CALL.ABS.NOINC R2 ;  /* 0x0000000002007343 */ /* 0x00cfea0003c00000 */
.L_x_2317:
        /* <DEDUP_REMOVED lines=16> */
.L_x_2316:
[----:B------:R-:W-:Y:S05]  /*16c60*/  BSYNC B6 ;  /* 0x0000000000067941 */ /* 0x000fea0003800000 */
.L_x_2315:
[----:B------:R-:W3:Y:S01]  /*16c70*/  LDL.LU R4, [R1+0x1c] ;  /* 0x00001c0001047983 */ /* 0x000ee20000300800 */
[----:B------:R-:W-:-:S03]  /*16c80*/  ULDC.64 UR4, c[0x0][0x9f8] ;  /* 0x00027e0000047ab9 */ /* 0x000fc60000000a00 */
[----:B0-----:R-:W4:Y:S01]  /*16c90*/  LDL R7, [R1+0x10] ;  /* 0x0000100001077983 */ /* 0x001f220000100800 */
        /* <DEDUP_REMOVED lines=22> */
.L_x_2428:
        /* <DEDUP_REMOVED lines=9> */
.L_x_2431:
[----:B------:R-:W-:Y:S05]  /*16e90*/  @!P6 BRA `(.L_x_2319) ;  /* 0x000000040024e947 */ /* 0x000fea0003800000 */
[----:B------:R-:W-:-:S04]  /*16ea0*/  ISETP.NE.U32.AND P0, PT, R2, RZ, PT ;  /* 0x000000ff0200720c */ /* 0x000fc80003f05070 */
[----:B------:R-:W-:-:S13]  /*16eb0*/  ISETP.NE.AND.EX P0, PT, R3, RZ, PT, P0 ;  /* 0x000000ff0300720c */ /* 0x000fda0003f05300 */
[----:B------:R-:W-:Y:S05]  /*16ec0*/  @!P0 BRA `(.L_x_2321) ;  /* 0x0000000000548947 */ /* 0x000fea0003800000 */
[----:B------:R-:W0:Y:S01]  /*16ed0*/  LDC R6, c[0x0][0x43c] ;  /* 0x00010f00ff067b82 */ /* 0x000e220000000800 */
[----:B--2---:R-:W-:Y:S01]  /*16ee0*/  IMAD.MOV.U32 R9, RZ, RZ, R0 ;  /* 0x000000ffff097224 */ /* 0x004fe200078e0000 */
        /* <DEDUP_REMOVED lines=19> */
.L_x_2321:
[----:B0-----:R-:W4:Y:S01]  /*17020*/  LDL R2, [R1+0x14] ;  /* 0x0000140001027983 */ /* 0x001f220000100800 */
[----:B---3--:R-:W-:Y:S01]  /*17030*/  IMAD R0, R19, 0x8, R18 ;  /* 0x0000000813007824 */ /* 0x008fe200078e0212 */
[----:B----4-:R-:W-:-:S04]  /*17040*/  SHF.L.U32 R2, R2, 0x1f, RZ ;  /* 0x0000001f02027819 */ /* 0x010fc800000006ff */
[----:B------:R-:W0:Y:S02]  /*17050*/  SYNCS.PHASECHK.TRANS64.TRYWAIT P0, [R0+URZ+0x36840], R2 ;  /* 0x03684002000075a7 */ /* 0x000e24000800017f */
[----:B0-----:R-:W-:Y:S05]  /*17060*/  @!P0 BRA `(.L_x_2322) ;  /* 0x00000054007c8947 */ /* 0x001fea0003800000 */
.L_x_2432:
        /* <DEDUP_REMOVED lines=11> */
.L_x_2323:
        /* <DEDUP_REMOVED lines=33> */
.L_x_2319:
        /* <DEDUP_REMOVED lines=39> */
[----:B0-2---:R-:W-:Y:S05]  /*175a0*/  CALL.ABS.NOINC R2 ;  /* 0x0000000002007343 */ /* 0x005fea0003c00000 */
.L_x_2325:
[----:B------:R-:W-:Y:S05]  /*175b0*/  BSYNC B6 ;  /* 0x0000000000067941 */ /* 0x000fea0003800000 */
.L_x_2324:
[----:B0-----:R-:W3:Y:S01]  /*175c0*/  LDL.LU R0, [R1+0x44] ;  /* 0x0000440001007983 */ /* 0x001ee20000300800 */
[----:B------:R-:W-:Y:S01]  /*175d0*/  ULDC.64 UR4, c[0x0][0x2d8] ;  /* 0x0000b60000047ab9 */ /* 0x000fe20000000a00 */
[----:B------:R-:W0:Y:S01]  /*175e0*/  LDC R7, c[0x0][0x448] ;  /* 0x00011200ff077b82 */ /* 0x000e220000000800 */
[----:B------:R-:W-:Y:S01]  /*175f0*/  ULDC.64 UR6, c[0x0][0x280] ;  /* 0x0000a00000067ab9 */ /* 0x000fe20000000a00 */
[----:B------:R-:W4:Y:S04]  /*17600*/  LDL.LU R5, [R1+0x34] ;  /* 0x0000340001057983 */ /* 0x000f280000300800 */
[----:B------:R-:W4:Y:S04]  /*17610*/  LDL.LU.64 R2, [R1+0x50] ;  /* 0x0000500001027983 */ /* 0x000f280000300a00 */
[----:B------:R-:W3:Y:S04]  /*17620*/  LDL.LU R4, [R1+0x2c] ;  /* 0x00002c0001047983 */ /* 0x000ee80000300800 */
[----:B--2---:R-:W2:Y:S01]  /*17630*/  LDL R9, [R1+0x4] ;  /* 0x0000040001097983 */ /* 0x004ea20000100800 */
[----:B------:R-:W1:Y:S01]  /*17640*/  S2R R10, SR_TID.X ;  /* 0x00000000000a7919 */ /* 0x000e620000002100 */
[----:B0-----:R-:W-:-:S13]  /*17650*/  ISETP.NE.AND P0, PT, R7, 0x1, PT ;  /* 0x000000010700780c */ /* 0x001fda0003f05270 */
[----:B------:R-:W0:Y:S01]  /*17660*/  @P0 LDC R6, c[0x0][0x450] ;  /* 0x00011400ff060b82 */ /* 0x000e220000000800 */
[----:B-1----:R-:W-:-:S05]  /*17670*/  IMAD.SHL.U32 R10, R10, 0x8, RZ ;  /* 0x000000080a0a7824 */ /* 0x002fca00078e00ff */
[----:B------:R-:W-:-:S04]  /*17680*/  LOP3.LUT R10, R10, 0x38, RZ, 0xc0, !PT ;  /* 0x000000380a0a7812 */ /* 0x000fc800078ec0ff */
[C---:B------:R-:W-:Y:S02]  /*17690*/  LOP3.LUT R11, R10.reuse, 0x40, RZ, 0xfc, !PT ;  /* 0x000000400a0b7812 */ /* 0x040fe400078efcff */
        /* <DEDUP_REMOVED lines=10> */
[----:B------:R-:W3:Y:S02]  /*17740*/  S2R R4, SR_TID.X ;  /* 0x0000000000047919 */ /* 0x000ee40000002100 */
[----:B------:R-:W-:Y:S01]  /*17750*/  IMAD.IADD R3, R3, 0x1, R0 ;  /* 0x0000000103037824 */ /* 0x000fe200078e0200 */
[----:B-1----:R-:W-:-:S04]  /*17760*/  LOP3.LUT R5, R5, 0x7f, RZ, 0xc0, !PT ;  /* 0x0000007f05057812 */ /* 0x002fc800078ec0ff */
[----:B------:R-:W-:Y:S01]  /*17770*/  SHF.R.U32.HI R5, RZ, 0x3, R5 ;  /* 0x00000003ff057819 */ /* 0x000fe20000011605 */
[----:B---3--:R-:W-:-:S05]  /*17780*/  IMAD.SHL.U32 R4, R4, 0x10, RZ ;  /* 0x0000001004047824 */ /* 0x008fca00078e00ff */
[----:B------:R-:W-:Y:S02]  /*17790*/  LOP3.LUT R4, R5, 0x70, R4, 0xf8, !PT ;  /* 0x0000007005047812 */ /* 0x000fe400078ef804 */
[----:B------:R-:W1:Y:S03]  /*177a0*/  @P0 LDC R5, c[0x0][0x44c] ;  /* 0x00011300ff050b82 */ /* 0x000e660000000800 */
[----:B--2---:R-:W-:-:S04]  /*177b0*/  IMAD R0, R9, 0x80, R4 ;  /* 0x0000008009007824 */ /* 0x004fc800078e0204 */
[----:B------:R-:W-:Y:S02]  /*177c0*/  IMAD.MOV.U32 R4, RZ, RZ, R0 ;  /* 0x000000ffff047224 */ /* 0x000fe400078e0000 */
[----:B-1----:R-:W-:-:S05]  /*177d0*/  @P0 IMAD.HI.U32 R5, R0, R5, RZ ;  /* 0x0000000500050227 */ /* 0x002fca00078e00ff */
[----:B0-----:R-:W-:-:S05]  /*177e0*/  @P0 SHF.R.U32.HI R4, RZ, R6, R5 ;  /* 0x00000006ff040219 */ /* 0x001fca0000011605 */
[----:B------:R-:W-:Y:S02]  /*177f0*/  IMAD.MOV R5, RZ, RZ, -R4 ;  /* 0x000000ffff057224 */ /* 0x000fe400078e0a04 */
[----:B------:R-:W-:-:S04]  /*17800*/  IMAD.WIDE.U32 R2, R4, UR4, R2 ;  /* 0x0000000404027c25 */ /* 0x000fc8000f8e0002 */
[----:B------:R-:W-:Y:S01]  /*17810*/  IMAD R0, R7, R5, R0 ;  /* 0x0000000507007224 */ /* 0x000fe200078e0200 */
[----:B------:R-:W-:-:S05]  /*17820*/  SHF.R.S32.HI R5, RZ, 0x1f, R4 ;  /* 0x0000001fff057819 */ /* 0x000fca0000011404 */
[----:B------:R-:W-:-:S04]  /*17830*/  IMAD R5, R5, UR4, RZ ;  /* 0x0000000405057c24 */ /* 0x000fc8000f8e02ff */
[----:B------:R-:W-:Y:S01]  /*17840*/  IMAD R4, R4, UR5, R5 ;  /* 0x0000000504047c24 */ /* 0x000fe2000f8e0205 */
[----:B------:R-:W-:Y:S01]  /*17850*/  ULDC.64 UR4, c[0x0][0x2c8] ;  /* 0x0000b20000047ab9 */ /* 0x000fe20000000a00 */
[----:B------:R-:W0:Y:S02]  /*17860*/  S2R R5, SR_TID.X ;  /* 0x0000000000057919 */ /* 0x000e240000002100 */
        /* <DEDUP_REMOVED lines=8> */
[----:B------:R-:W-:Y:S02]  /*178f0*/  LEA R4, P3, R2, UR6, 0x1 ;  /* 0x0000000602047c11 */ /* 0x000fe4000f8608ff */
[----:B------:R-:W-:Y:S01]  /*17900*/  IMAD.IADD R0, R3, 0x1, R0 ;  /* 0x0000000103007824 */ /* 0x000fe200078e0200 */
[----:B------:R-:W-:Y:S01]  /*17910*/  ISETP.GE.AND P1, PT, R11, UR4, PT ;  /* 0x000000040b007c0c */ /* 0x000fe2000bf26270 */
[----:B0-----:R-:W-:-:S05]  /*17920*/  IMAD.SHL.U32 R8, R5, 0x8, RZ ;  /* 0x0000000805087824 */ /* 0x001fca00078e00ff */
[----:B------:R-:W-:-:S04]  /*17930*/  LOP3.LUT R8, R8, 0x38, RZ, 0xc0, !PT ;  /* 0x0000003808087812 */ /* 0x000fc800078ec0ff */
[----:B------:R-:W-:Y:S01]  /*17940*/  ISETP.GE.AND P2, PT, R8, UR4, PT ;  /* 0x0000000408007c0c */ /* 0x000fe2000bf46270 */
[----:B------:R-:W-:Y:S01]  /*17950*/  UMOV UR4, 0xffffffff ;  /* 0xffffffff00047882 */ /* 0x000fe20000000000 */
[----:B------:R-:W-:Y:S02]  /*17960*/  LEA.HI.X R3, R2, UR7, R0, 0x1, P3 ;  /* 0x0000000702037c11 */ /* 0x000fe400098f0c00 */
[----:B-1----:R-:W-:Y:S09]  /*17970*/  BRA.DIV UR4, `(.L_x_2326) ;  /* 0x0000004e044c7947 */ /* 0x002ff2000b800000 */
[----:B------:R-:W0:Y:S02]  /*17980*/  S2R R6, SR_TID.X ;  /* 0x0000000000067919 */ /* 0x000e240000002100 */
[----:B0-----:R-:W-:-:S04]  /*17990*/  LOP3.LUT R6, R6, 0x7f, RZ, 0xc0, !PT ;  /* 0x0000007f06067812 */ /* 0x001fc800078ec0ff */
[----:B------:R-:W-:Y:S02]  /*179a0*/  SHF.R.U32.HI R9, RZ, 0x3, R6 ;  /* 0x00000003ff097819 */ /* 0x000fe40000011606 */
[----:B------:R-:W2:Y:S04]  /*179b0*/  LDL.LU R6, [R1+0x4] ;  /* 0x0000040001067983 */ /* 0x000ea80000300800 */
[----:B------:R-:W3:Y:S01]  /*179c0*/  LDL.LU R8, [R1+0x38] ;  /* 0x0000380001087983 */ /* 0x000ee20000300800 */
[----:B------:R-:W-:Y:S01]  /*179d0*/  ULDC.64 UR4, c[0x0][0x208] ;  /* 0x0000820000047ab9 */ /* 0x000fe20000000a00 */
[----:B--2---:R-:W-:Y:S02]  /*179e0*/  IMAD R2, R6, 0x80, R9 ;  /* 0x0000008006027824 */ /* 0x004fe400078e0209 */
[----:B------:R-:W0:Y:S01]  /*179f0*/  S2R R6, SR_TID.X ;  /* 0x0000000000067919 */ /* 0x000e220000002100 */
[----:B---3--:R-:W-:-:S02]  /*17a00*/  IMAD R0, R8, R7, RZ ;  /* 0x0000000708007224 */ /* 0x008fc400078e02ff */
[----:B------:R-:W1:Y:S01]  /*17a10*/  SHFL.IDX PT, R7, R4, RZ, 0x181f ;  /* 0x00181fff04077589 */ /* 0x000e6200000e0000 */
[C---:B------:R-:W-:Y:S02]  /*17a20*/  VIADD R5, R2.reuse, 0x10 ;  /* 0x0000001002057836 */ /* 0x040fe40000000000 */
[-C--:B------:R-:W-:Y:S01]  /*17a30*/  ISETP.GE.AND P4, PT, R2, R0.reuse, PT ;  /* 0x000000000200720c */ /* 0x080fe20003f86270 */
[----:B------:R-:W-:Y:S02]  /*17a40*/  SHFL.IDX PT, R9, R3, 0x1, 0x181f ;  /* 0x00381f0003097f89 */ /* 0x000fe400000e0000 */
[----:B------:R-:W-:Y:S02]  /*17a50*/  ISETP.GE.AND P3, PT, R5, R0, PT ;  /* 0x000000000500720c */ /* 0x000fe40003f66270 */
[----:B------:R-:W-:Y:S01]  /*17a60*/  SHFL.IDX PT, R5, R4, 0x1, 0x181f ;  /* 0x00381f0004057f89 */ /* 0x000fe200000e0000 */
[----:B0-----:R-:W-:-:S03]  /*17a70*/  IMAD.SHL.U32 R11, R6, 0x8, RZ ;  /* 0x00000008060b7824 */ /* 0x001fc600078e00ff */
[----:B------:R-:W0:Y:S02]  /*17a80*/  SHFL.IDX PT, R6, R3, RZ, 0x181f ;  /* 0x00181fff03067589 */ /* 0x000e2400000e0000 */
[----:B------:R-:W-:-:S04]  /*17a90*/  LOP3.LUT R11, R11, 0x38, RZ, 0xc0, !PT ;  /* 0x000000380b0b7812 */ /* 0x000fc800078ec0ff */
[----:B-1----:R-:W-:-:S05]  /*17aa0*/  @!P4 LEA R7, P5, R11, R7, 0x1 ;  /* 0x000000070b07c211 */ /* 0x002fca00078a08ff */
[----:B0-----:R-:W-:Y:S01]  /*17ab0*/  @!P4 IMAD.X R6, RZ, RZ, R6, P5 ;  /* 0x000000ffff06c224 */ /* 0x001fe200028e0606 */
[----:B------:R-:W-:-:S04]  /*17ac0*/  @!P3 LEA R8, P5, R11, R5, 0x1 ;  /* 0x000000050b08b211 */ /* 0x000fc800078a08ff */
[----:B------:R-:W-:Y:S01]  /*17ad0*/  @!P4 LOP3.LUT R7, R7, R6, RZ, 0x3c, !PT ;  /* 0x000000060707c212 */ /* 0x000fe200078e3cff */
[----:B------:R-:W-:-:S03]  /*17ae0*/  @!P3 IMAD.X R5, RZ, RZ, R9, P5 ;  /* 0x000000ffff05b224 */ /* 0x000fc600028e0609 */
[----:B------:R-:W-:-:S04]  /*17af0*/  @!P4 LOP3.LUT R6, R7, R6, RZ, 0x3c, !PT ;  /* 0x000000060706c212 */ /* 0x000fc800078e3cff */
        /* <DEDUP_REMOVED lines=66> */
.L_x_2449:
        /* <DEDUP_REMOVED lines=16> */
.L_x_2328:
[----:B------:R-:W-:Y:S05]  /*18020*/  BSYNC B0 ;  /* 0x0000000000007941 */ /* 0x000fea0003800000 */
.L_x_2327:
[----:B------:R-:W-:Y:S01]  /*18030*/  NOP ;  /* 0x0000000000007918 */ /* 0x000fe20000000000 */
[----:B------:R-:W-:Y:S01]  /*18040*/  PLOP3.LUT P0, PT, PT, PT, PT, 0x80, 0x0 ;  /* 0x000000000000781c */ /* 0x000fe20003f0f070 */
[----:B0-----:R-:W-:-:S12]  /*18050*/  VIADD R6, R18, 0x36800 ;  /* 0x0003680012067836 */ /* 0x001fd80000000000 */
.L_x_2329:
        /* <DEDUP_REMOVED lines=18> */
.L_x_2450:
[----:B------:R-:W-:Y:S05]  /*18180*/  BSYNC B0 ;  /* 0x0000000000007941 */ /* 0x000fea0003800000 */
.L_x_2330:
        /* <DEDUP_REMOVED lines=55> */
.L_x_2338:
[----:B------:R-:W-:Y:S01]  /*18500*/  IMAD R3, R9, 0x8, R18 ;  /* 0x0000000809037824 */ /* 0x000fe200078e0212 */
[----:B------:R-:W-:Y:S01]  /*18510*/  SHF.L.U32 R2, R13, 0x1f, RZ ;  /* 0x0000001f0d027819 */ /* 0x000fe200000006ff */
[----:B------:R-:W-:Y:S03]  /*18520*/  BSSY B3, `(.L_x_2339) ;  /* 0x0000003000037945 */ /* 0x000fe60003800000 */
[----:B------:R-:W1:Y:S02]  /*18530*/  SYNCS.PHASECHK.TRANS64.TRYWAIT P0, [R3+URZ+0x36840], R2 ;  /* 0x03684002030075a7 */ /* 0x000e64000800017f */
[----:B-1----:R-:W-:Y:S05]  /*18540*/  @!P0 BRA `(.L_x_2340) ;  /* 0x0000004c00648947 */ /* 0x002fea0003800000 */
.L_x_2451:
[----:B------:R-:W-:Y:S05]  /*18550*/  BSYNC B3 ;  /* 0x0000000000037941 */ /* 0x000fea0003800000 */
.L_x_2339:
        /* <DEDUP_REMOVED lines=12> */
.L_x_2342:
[----:B------:R-:W-:Y:S05]  /*18620*/  BSYNC B3 ;  /* 0x0000000000037941 */ /* 0x000fea0003800000 */
.L_x_2341:
        /* <DEDUP_REMOVED lines=12> */
.L_x_2343:
        /* <DEDUP_REMOVED lines=16> */
.L_x_2344:
        /* <DEDUP_REMOVED lines=16> */
.L_x_2345:
        /* <DEDUP_REMOVED lines=16> */
.L_x_2452:
[----:B------:R-:W-:Y:S05]  /*189f0*/  BSYNC B3 ;  /* 0x0000000000037941 */ /* 0x000fea0003800000 */
.L_x_2346:
        /* <DEDUP_REMOVED lines=12> */
.L_x_2349:
[----:B------:R-:W-:Y:S05]  /*18ac0*/  BSYNC B3 ;  /* 0x0000000000037941 */ /* 0x000fea0003800000 */
.L_x_2348:
        /* <DEDUP_REMOVED lines=13> */
.L_x_2350:
        /* <DEDUP_REMOVED lines=15> */
.L_x_2351:
        /* <DEDUP_REMOVED lines=15> */
.L_x_2352:
        /* <DEDUP_REMOVED lines=12> */
.L_x_2337:
[----:B------:R-:W-:Y:S05]  /*18e40*/  BSYNC B1 ;  /* 0x0000000000017941 */ /* 0x000fea0003800000 */
.L_x_2336:
[----:B0-----:R-:W2:Y:S01]  /*18e50*/  LDL.LU R0, [R1+0x40] ;  /* 0x0000400001007983 */ /* 0x001ea20000300800 */
[----:B------:R-:W-:-:S03]  /*18e60*/  IMAD.MOV.U32 R19, RZ, RZ, R9 ;  /* 0x000000ffff137224 */ /* 0x000fc600078e0009 */
[----:B------:R0:W-:Y:S02]  /*18e70*/  STL [R1+0x14], R13 ;  /* 0x0000140d01007387 */ /* 0x0001e40000100800 */
[----:B0-2---:R-:W-:-:S07]  /*18e80*/  VIADD R0, R0, 0xfffffffd ;  /* 0xfffffffd00007836 */ /* 0x005fce0000000000 */
.L_x_2335:
[----:B------:R-:W-:Y:S05]  /*18e90*/  BSYNC B2 ;  /* 0x0000000000027941 */ /* 0x000fea0003800000 */
.L_x_2334:
[----:B------:R-:W-:Y:S01]  /*18ea0*/  VIADD R12, R12, 0xfffffffe ;  /* 0xfffffffe0c0c7836 */ /* 0x000fe20000000000 */
[----:B------:R-:W-:-:S04]  /*18eb0*/  LOP3.LUT R4, RZ, R4, RZ, 0x33, !PT ;  /* 0x00000004ff047212 */ /* 0x000fc800078e33ff */
[----:B------:R-:W-:-:S13]  /*18ec0*/  ISETP.NE.AND P0, PT, R12, R4, PT ;  /* 0x000000040c00720c */ /* 0x000fda0003f05270 */
[----:B------:R-:W-:Y:S05]  /*18ed0*/  @!P0 BRA `(.L_x_2333) ;  /* 0x0000001400cc8947 */ /* 0x000fea0003800000 */
[----:B------:R-:W-:-:S07]  /*18ee0*/  IMAD.MOV.U32 R9, RZ, RZ, R17 ;  /* 0x000000ffff097224 */ /* 0x000fce00078e0011 */
.L_x_2387:
        /* <DEDUP_REMOVED lines=36> */
.L_x_2355:
[----:B------:R-:W-:Y:S01]  /*19130*/  IMAD R3, R4, 0x8, R18 ;  /* 0x0000000804037824 */ /* 0x000fe200078e0212 */
[----:B------:R-:W-:Y:S01]  /*19140*/  SHF.L.U32 R2, R5, 0x1f, RZ ;  /* 0x0000001f05027819 */ /* 0x000fe200000006ff */
[----:B------:R-:W-:Y:S03]  /*19150*/  BSSY B2, `(.L_x_2356) ;  /* 0x0000003000027945 */ /* 0x000fe60003800000 */
[----:B------:R-:W1:Y:S02]  /*19160*/  SYNCS.PHASECHK.TRANS64.TRYWAIT P0, [R3+URZ+0x36840], R2 ;  /* 0x03684002030075a7 */ /* 0x000e64000800017f */
[----:B-1----:R-:W-:Y:S05]  /*19170*/  @!P0 BRA `(.L_x_2357) ;  /* 0x0000004000808947 */ /* 0x002fea0003800000 */
.L_x_2453:
[----:B------:R-:W-:Y:S05]  /*19180*/  BSYNC B2 ;  /* 0x0000000000027941 */ /* 0x000fea0003800000 */
.L_x_2356:
        /* <DEDUP_REMOVED lines=12> */
.L_x_2359:
[----:B------:R-:W-:Y:S05]  /*19250*/  BSYNC B2 ;  /* 0x0000000000027941 */ /* 0x000fea0003800000 */
.L_x_2358:
        /* <DEDUP_REMOVED lines=12> */
.L_x_2360:
        /* <DEDUP_REMOVED lines=16> */
.L_x_2361:
        /* <DEDUP_REMOVED lines=16> */
.L_x_2362:
        /* <DEDUP_REMOVED lines=16> */
.L_x_2454:
[----:B------:R-:W-:Y:S05]  /*19620*/  BSYNC B2 ;  /* 0x0000000000027941 */ /* 0x000fea0003800000 */
.L_x_2363:
        /* <DEDUP_REMOVED lines=11> */
.L_x_2366:
[----:B------:R-:W-:Y:S05]  /*196e0*/  BSYNC B2 ;  /* 0x0000000000027941 */ /* 0x000fea0003800000 */
.L_x_2365:
        /* <DEDUP_REMOVED lines=12> */
.L_x_2367:
        /* <DEDUP_REMOVED lines=15> */
.L_x_2368:
        /* <DEDUP_REMOVED lines=15> */
.L_x_2369:
        /* <DEDUP_REMOVED lines=12> */
.L_x_2354:
[----:B------:R-:W-:Y:S05]  /*19a50*/  BSYNC B1 ;  /* 0x0000000000017941 */ /* 0x000fea0003800000 */
.L_x_2353:
        /* <DEDUP_REMOVED lines=36> */
.L_x_2372:
[----:B------:R-:W-:Y:S01]  /*19ca0*/  IMAD R2, R19, 0x8, R18 ;  /* 0x0000000813027824 */ /* 0x000fe200078e0212 */
[----:B------:R-:W-:Y:S01]  /*19cb0*/  SHF.L.U32 R3, R12, 0x1f, RZ ;  /* 0x0000001f0c037819 */ /* 0x000fe200000006ff */
[----:B------:R-:W-:Y:S03]  /*19cc0*/  BSSY B2, `(.L_x_2373) ;  /* 0x0000003000027945 */ /* 0x000fe60003800000 */
[----:B------:R-:W2:Y:S02]  /*19cd0*/  SYNCS.PHASECHK.TRANS64.TRYWAIT P0, [R2+URZ+0x36840], R3 ;  /* 0x03684003020075a7 */ /* 0x000ea4000800017f */
[----:B--2---:R-:W-:Y:S05]  /*19ce0*/  @!P0 BRA `(.L_x_2374) ;  /* 0x0000003400cc8947 */ /* 0x004fea0003800000 */
.L_x_2455:
[----:B------:R-:W-:Y:S05]  /*19cf0*/  BSYNC B2 ;  /* 0x0000000000027941 */ /* 0x000fea0003800000 */
.L_x_2373:
        /* <DEDUP_REMOVED lines=12> */
.L_x_2376:
[----:B------:R-:W-:Y:S05]  /*19dc0*/  BSYNC B2 ;  /* 0x0000000000027941 */ /* 0x000fea0003800000 */
.L_x_2375:
        /* <DEDUP_REMOVED lines=13> */
.L_x_2377:
        /* <DEDUP_REMOVED lines=16> */
.L_x_2378:
        /* <DEDUP_REMOVED lines=16> */
.L_x_2379:
        /* <DEDUP_REMOVED lines=15> */
.L_x_2456:
[----:B------:R-:W-:Y:S05]  /*1a190*/  BSYNC B2 ;  /* 0x0000000000027941 */ /* 0x000fea0003800000 */
.L_x_2380:
        /* <DEDUP_REMOVED lines=11> */
.L_x_2383:
[----:B------:R-:W-:Y:S05]  /*1a250*/  BSYNC B2 ;  /* 0x0000000000027941 */ /* 0x000fea0003800000 */
.L_x_2382:
        /* <DEDUP_REMOVED lines=12> */
.L_x_2384:
        /* <DEDUP_REMOVED lines=15> */
.L_x_2385:
        /* <DEDUP_REMOVED lines=15> */
.L_x_2386:
        /* <DEDUP_REMOVED lines=12> */
.L_x_2371:
[----:B------:R-:W-:Y:S05]  /*1a5c0*/  BSYNC B1 ;  /* 0x0000000000017941 */ /* 0x000fea0003800000 */
.L_x_2370:
[----:B------:R-:W2:Y:S01]  /*1a5d0*/  LDL R2, [R1+0x28] ;  /* 0x0000280001027983 */ /* 0x000ea20000100800 */
[----:B------:R-:W-:Y:S01]  /*1a5e0*/  VIADD R0, R0, 0xfffffffe ;  /* 0xfffffffe00007836 */ /* 0x000fe20000000000 */
[----:B--2---:R-:W-:-:S13]  /*1a5f0*/  ISETP.GT.AND P0, PT, R7, R2, PT ;  /* 0x000000020700720c */ /* 0x004fda0003f04270 */
[----:B------:R-:W-:Y:S05]  /*1a600*/  @P0 BRA `(.L_x_2387) ;  /* 0xffffffe800380947 */ /* 0x000fea000383ffff */
.L_x_2333:
[----:B------:R-:W-:Y:S05]  /*1a610*/  BSYNC B0 ;  /* 0x0000000000007941 */ /* 0x000fea0003800000 */
.L_x_2332:
        /* <DEDUP_REMOVED lines=19> */
.L_x_2389:
[----:B------:R-:W-:Y:S05]  /*1a750*/  BSYNC B0 ;  /* 0x0000000000007941 */ /* 0x000fea0003800000 */
.L_x_2388:
        /* <DEDUP_REMOVED lines=11> */
.L_x_2457:
[----:B------:R-:W-:Y:S05]  /*1a810*/  BSYNC B1 ;  /* 0x0000000000017941 */ /* 0x000fea0003800000 */
.L_x_2392:
        /* <DEDUP_REMOVED lines=9> */
.L_x_2395:
[----:B------:R-:W-:Y:S05]  /*1a8b0*/  BSYNC B1 ;  /* 0x0000000000017941 */ /* 0x000fea0003800000 */
.L_x_2394:
        /* <DEDUP_REMOVED lines=12> */
.L_x_2396:
        /* <DEDUP_REMOVED lines=15> */
.L_x_2397:
        /* <DEDUP_REMOVED lines=15> */
.L_x_2398:
        /* <DEDUP_REMOVED lines=10> */
.L_x_2391:
[----:B------:R-:W-:Y:S05]  /*1ac00*/  BSYNC B0 ;  /* 0x0000000000007941 */ /* 0x000fea0003800000 */
.L_x_2390:
[----:B------:R-:W2:Y:S01]  /*1ac10*/  LDL.LU R4, [R1+0x14] ;  /* 0x0000140001047983 */ /* 0x000ea20000300800 */
[----:B------:R-:W-:-:S05]  /*1ac20*/  VIADD R19, R19, 0x1 ;  /* 0x0000000113137836 */ /* 0x000fca0000000000 */
[----:B------:R-:W-:-:S04]  /*1ac30*/  ISETP.NE.AND P0, PT, R19, 0x2, PT ;  /* 0x000000021300780c */ /* 0x000fc80003f05270 */
[----:B------:R-:W-:Y:S02]  /*1ac40*/  SEL R0, RZ, 0x1, P0 ;  /* 0x00000001ff007807 */ /* 0x000fe40000000000 */
[----:B------:R-:W-:Y:S02]  /*1ac50*/  SEL R19, R19, RZ, P0 ;  /* 0x000000ff13137207 */ /* 0x000fe40000000000 */
[----:B--2---:R-:W-:-:S05]  /*1ac60*/  LOP3.LUT R4, R4, R0, RZ, 0x3c, !PT ;  /* 0x0000000004047212 */ /* 0x004fca00078e3cff */
[----:B------:R2:W-:Y:S02]  /*1ac70*/  STL [R1+0x14], R4 ;  /* 0x0000140401007387 */ /* 0x0005e40000100800 */
.L_x_2312:
[----:B------:R-:W-:Y:S05]  /*1ac80*/  BSYNC B7 ;  /* 0x0000000000077941 */ /* 0x000fea0003800000 */
.L_x_2310:
        /* <DEDUP_REMOVED lines=14> */
.L_x_2399:
[----:B------:R-:W0:Y:S01]  /*1ad70*/  S2R R0, SR_TID.X ;  /* 0x0000000000007919 */ /* 0x000e220000002100 */
[----:B------:R-:W-:Y:S01]  /*1ad80*/  UMOV UR4, 0xffffffff ;  /* 0xffffffff00047882 */ /* 0x000fe20000000000 */
[----:B0-----:R-:W-:-:S04]  /*1ad90*/  LOP3.LUT R10, R0, 0x1f, RZ, 0xc0, !PT ;  /* 0x0000001f000a7812 */ /* 0x001fc800078ec0ff */
[----:B------:R-:W-:Y:S01]  /*1ada0*/  ISETP.NE.AND P0, PT, R10, 0x1f, PT ;  /* 0x0000001f0a00780c */ /* 0x000fe20003f05270 */
[----:B------:R-:W-:-:S12]  /*1adb0*/  BRA.DIV UR4, `(.L_x_2401) ;  /* 0x0000002604d47947 */ /* 0x000fd8000b800000 */
[----:B------:R-:W3:Y:S01]  /*1adc0*/  LDL.LU R3, [R1] ;  /* 0x0000000001037983 */ /* 0x000ee20000300800 */
[----:B------:R-:W-:-:S03]  /*1add0*/  ULDC UR4, c[0x0][0xc3c] ;  /* 0x00030f0000047ab9 */ /* 0x000fc60000000800 */
[----:B-1----:R-:W4:Y:S01]  /*1ade0*/  LDL R8, [R1+0xc] ;  /* 0x00000c0001087983 */ /* 0x002f220000100800 */
[----:B------:R-:W-:Y:S01]  /*1adf0*/  ULDC.64 UR6, c[0x0][0x208] ;  /* 0x0000820000067ab9 */ /* 0x000fe20000000a00 */
[----:B----4-:R-:W-:Y:S02]  /*1ae00*/  IMAD.IADD R0, R8, 0x1, R10 ;  /* 0x0000000108007824 */ /* 0x010fe400078e020a */
[----:B---3--:R-:W-:-:S03]  /*1ae10*/  IMAD.MOV.U32 R8, RZ, RZ, R3 ;  /* 0x000000ffff087224 */ /* 0x008fc600078e0003 */
[----:B------:R-:W-:-:S13]  /*1ae20*/  ISETP.GE.OR P1, PT, R0, UR4, !P0 ;  /* 0x0000000400007c0c */ /* 0x000fda000c726670 */
[----:B------:R-:W0:Y:S08]  /*1ae30*/  @!P1 LDC.64 R2, c[0x0][0xc80] ;  /* 0x00032000ff029b82 */ /* 0x000e300000000a00 */
[----:B------:R-:W1:Y:S01]  /*1ae40*/  @!P1 LDC.64 R6, c[0x0][0xc78] ;  /* 0x00031e00ff069b82 */ /* 0x000e620000000a00 */
[----:B0-----:R-:W-:-:S05]  /*1ae50*/  @!P1 IMAD.WIDE R2, R0, 0x4, R2 ;  /* 0x0000000400029825 */ /* 0x001fca00078e0202 */
[----:B------:R1:W3:Y:S02]  /*1ae60*/  @!P1 LDG.E R5, desc[UR6][R2.64] ;  /* 0x0000000602059981 */ /* 0x0002e4000c1e1900 */
[----:B-1----:R-:W-:-:S06]  /*1ae70*/  @!P1 IMAD.WIDE R2, R0, 0x4, R6 ;  /* 0x0000000400029825 */ /* 0x002fcc00078e0206 */
[----:B------:R-:W4:Y:S01]  /*1ae80*/  @!P1 LDG.E R2, desc[UR6][R2.64] ;  /* 0x0000000602029981 */ /* 0x000f22000c1e1900 */
[----:B------:R-:W-:Y:S02]  /*1ae90*/  CS2R R6, SRZ ;  /* 0x0000000000067805 */ /* 0x000fe4000001ff00 */
[C---:B------:R-:W-:Y:S02]  /*1aea0*/  ISETP.GE.U32.AND P2, PT, R10.reuse, 0x2, PT ;  /* 0x000000020a00780c */ /* 0x040fe40003f46070 */
[C---:B------:R-:W-:Y:S01]  /*1aeb0*/  ISETP.GE.U32.AND P3, PT, R10.reuse, 0x4, PT ;  /* 0x000000040a00780c */ /* 0x040fe20003f66070 */
[----:B--2---:R-:W-:Y:S01]  /*1aec0*/  SHFL.IDX PT, R4, R8, RZ, 0x1f ;  /* 0x00001fff08047589 */ /* 0x004fe200000e0000 */
[C---:B------:R-:W-:Y:S02]  /*1aed0*/  ISETP.GE.U32.AND P4, PT, R10.reuse, 0x8, PT ;  /* 0x000000080a00780c */ /* 0x040fe40003f86070 */
[----:B------:R-:W-:Y:S01]  /*1aee0*/  ISETP.GE.U32.AND P5, PT, R10, 0x10, PT ;  /* 0x000000100a00780c */ /* 0x000fe20003fa6070 */
[----:B------:R-:W-:Y:S01]  /*1aef0*/  SHFL.IDX PT, R0, R8, 0x1, 0x1f ;  /* 0x00201f0008007f89 */ /* 0x000fe200000e0000 */
[----:B---3--:R-:W-:-:S02]  /*1af00*/  @!P1 IMAD.MOV.U32 R6, RZ, RZ, R5 ;  /* 0x000000ffff069224 */ /* 0x008fc400078e0005 */
[----:B----4-:R-:W-:Y:S01]  /*1af10*/  @!P1 IMAD.MOV.U32 R7, RZ, RZ, R2 ;  /* 0x000000ffff079224 */ /* 0x010fe200078e0002 */
[----:B------:R-:W-:-:S03]  /*1af20*/  ISETP.NE.AND P1, PT, R10, RZ, PT ;  /* 0x000000ff0a00720c */ /* 0x000fc60003f25270 */
[----:B------:R-:W-:-:S05]  /*1af30*/  IMAD R2, R7, R6, RZ ;  /* 0x0000000607027224 */ /* 0x000fca00078e02ff */
[----:B------:R-:W0:Y:S02]  /*1af40*/  SHFL.UP PT, R3, R2, 0x1, RZ ;  /* 0x0420000002037989 */ /* 0x000e2400000e00ff */
[----:B0-----:R-:W-:-:S05]  /*1af50*/  SEL R5, R3, RZ, P1 ;  /* 0x000000ff03057207 */ /* 0x001fca0000800000 */
[----:B------:R-:W-:Y:S02]  /*1af60*/  IMAD.IADD R2, R2, 0x1, R5 ;  /* 0x0000000102027824 */ /* 0x000fe400078e0205 */
[----:B------:R-:W-:-:S03]  /*1af70*/  IMAD.MOV.U32 R5, RZ, RZ, RZ ;  /* 0x000000ffff057224 */ /* 0x000fc600078e00ff */
        /* <DEDUP_REMOVED lines=13> */
.L_x_2467:
[----:B------:R-:W-:Y:S02]  /*1b050*/  ULDC UR4, c[0x0][0xc38] ;  /* 0x00030e0000047ab9 */ /* 0x000fe40000000800 */
[----:B------:R-:W-:-:S04]  /*1b060*/  IMAD.U32 R8, RZ, RZ, UR4 ;  /* 0x00000004ff087e24 */ /* 0x000fc8000f8e00ff */
[----:B-1----:R-:W-:-:S04]  /*1b070*/  IMAD R9, R9, R8, RZ ;  /* 0x0000000809097224 */ /* 0x002fc800078e02ff */
[----:B------:R-:W-:-:S05]  /*1b080*/  IMAD.IADD R0, R0, 0x1, R9 ;  /* 0x0000000100007824 */ /* 0x000fca00078e0209 */
[----:B------:R-:W-:-:S13]  /*1b090*/  ISETP.GT.AND P6, PT, R0, R4, PT ;  /* 0x000000040000720c */ /* 0x000fda0003fc4270 */
[----:B------:R-:W-:Y:S05]  /*1b0a0*/  @P6 BRA `(.L_x_2402) ;  /* 0x0000000000b06947 */ /* 0x000fea0003800000 */
.L_x_2405:
        /* <DEDUP_REMOVED lines=38> */
.L_x_2475:
[----:B------:R-:W-:Y:S02]  /*1b310*/  ULDC UR4, c[0x0][0xc38] ;  /* 0x00030e0000047ab9 */ /* 0x000fe40000000800 */
[----:B------:R-:W-:-:S04]  /*1b320*/  IMAD.U32 R8, RZ, RZ, UR4 ;  /* 0x00000004ff087e24 */ /* 0x000fc8000f8e00ff */
[----:B-1----:R-:W-:-:S04]  /*1b330*/  IMAD R9, R9, R8, RZ ;  /* 0x0000000809097224 */ /* 0x002fc800078e02ff */
[----:B------:R-:W-:-:S05]  /*1b340*/  IMAD.IADD R0, R9, 0x1, R0 ;  /* 0x0000000109007824 */ /* 0x000fca00078e0200 */
[----:B------:R-:W-:-:S13]  /*1b350*/  ISETP.GT.AND P6, PT, R0, R4, PT ;  /* 0x000000040000720c */ /* 0x000fda0003fc4270 */
[----:B------:R-:W-:Y:S05]  /*1b360*/  @!P6 BRA `(.L_x_2405) ;  /* 0xfffffffc0050e947 */ /* 0x000fea000383ffff */
.L_x_2402:
        /* <DEDUP_REMOVED lines=12> */
.L_x_2480:
[----:B------:R-:W-:-:S13]  /*1b430*/  ISETP.NE.AND P0, PT, R3, RZ, PT ;  /* 0x000000ff0300720c */ /* 0x000fda0003f05270 */
[----:B------:R-:W-:Y:S05]  /*1b440*/  @!P0 BRA `(.L_x_2407) ;  /* 0x0000000000148947 */ /* 0x000fea0003800000 */
[----:B------:R-:W-:Y:S01]  /*1b450*/  UMOV UR4, 0xffffffff ;  /* 0xffffffff00047882 */ /* 0x000fe20000000000 */
[----:B---3--:R-:W-:Y:S02]  /*1b460*/  VIADD R10, R10, 0xffffffff ;  /* 0xffffffff0a0a7836 */ /* 0x008fe40000000000 */
[----:B------:R-:W-:Y:S05]  /*1b470*/  BRA.DIV UR4, `(.L_x_2408) ;  /* 0x0000002a04c47947 */ /* 0x000fea000b800000 */
[----:B0-----:R0:W1:Y:S02]  /*1b480*/  SHFL.IDX PT, R2, R2, R10, 0x1f ;  /* 0x00001f0a02027589 */ /* 0x00106400000e0000 */
.L_x_2483:
[----:B-1----:R-:W-:-:S07]  /*1b490*/  IMAD.MOV.U32 R5, RZ, RZ, R2 ;  /* 0x000000ffff057224 */ /* 0x002fce00078e0002 */
.L_x_2407:
[----:B0-----:R-:W-:Y:S01]  /*1b4a0*/  IMAD R2, R5, R8, R9 ;  /* 0x0000000805027224 */ /* 0x001fe200078e0209 */
[----:B------:R-:W-:-:S03]  /*1b4b0*/  ISETP.NE.AND P0, PT, R7, 0x1, PT ;  /* 0x000000010700780c */ /* 0x000fc60003f05270 */
[----:B------:R-:W-:Y:S01]  /*1b4c0*/  IMAD.IADD R4, R4, 0x1, -R2 ;  /* 0x0000000104047824 */ /* 0x000fe200078e0a02 */
[----:B------:R0:W-:Y:S09]  /*1b4d0*/  STL [R1], R2 ;  /* 0x0000000201007387 */ /* 0x0001f20000100800 */
[----:B------:R-:W-:Y:S05]  /*1b4e0*/  @!P0 BRA `(.L_x_2409) ;  /* 0x0000000000e48947 */ /* 0x000fea0003800000 */
[----:B------:R-:W-:-:S04]  /*1b4f0*/  IABS R5, R0 ;  /* 0x0000000000057213 */ /* 0x000fc80000000000 */
        /* <DEDUP_REMOVED lines=25> */
[----:B---3--:R-:W-:Y:S02]  /*1b690*/  IMAD R6, R2, R5, RZ ;  /* 0x0000000502067224 */ /* 0x008fe400078e02ff */
        /* <DEDUP_REMOVED lines=30> */
.L_x_2409:
[----:B------:R-:W2:Y:S01]  /*1b880*/  LDL R5, [R1+0xc] ;  /* 0x00000c0001057983 */ /* 0x000ea20000100800 */
[----:B0-----:R-:W2:Y:S01]  /*1b890*/  LDC.64 R2, c[0x0][0xc90] ;  /* 0x00032400ff027b82 */ /* 0x001ea20000000a00 */
[----:B------:R-:W-:Y:S01]  /*1b8a0*/  ULDC.64 UR4, c[0x0][0x208] ;  /* 0x0000820000047ab9 */ /* 0x000fe20000000a00 */
[----:B--2---:R-:W-:-:S05]  /*1b8b0*/  IMAD.WIDE R2, R5, 0x4, R2 ;  /* 0x0000000405027825 */ /* 0x004fca00078e0202 */
[----:B---3--:R-:W2:Y:S02]  /*1b8c0*/  LDG.E R6, desc[UR4][R2.64] ;  /* 0x0000000402067981 */ /* 0x008ea4000c1e1900 */
        /* <DEDUP_REMOVED lines=59> */
.L_x_2410:
[----:B0-----:R-:W-:-:S05]  /*1bc80*/  LOP3.LUT R3, RZ, R4, RZ, 0x33, !PT ;  /* 0x00000004ff037212 */ /* 0x001fca00078e33ff */
[----:B------:R-:W-:-:S05]  /*1bc90*/  IMAD.IADD R0, R0, 0x1, R3 ;  /* 0x0000000100007824 */ /* 0x000fca00078e0203 */
[----:B------:R2:W-:Y:S01]  /*1bca0*/  STL [R1+0x4], R0 ;  /* 0x0000040001007387 */ /* 0x0005e20000100800 */
[----:B------:R-:W-:Y:S05]  /*1bcb0*/  BRA `(.L_x_2411) ;  /* 0x0000000000287947 */ /* 0x000fea0003800000 */
.L_x_2403:
        /* <DEDUP_REMOVED lines=10> */
.L_x_2411:
[----:B0-----:R-:W3:Y:S04]  /*1bd60*/  LDL R3, [R1+0x8] ;  /* 0x0000080001037983 */ /* 0x001ee80000100800 */
[----:B-1----:R-:W4:Y:S04]  /*1bd70*/  LDL R2, [R1+0xc] ;  /* 0x00000c0001027983 */ /* 0x002f280000100800 */
[----:B------:R-:W5:Y:S04]  /*1bd80*/  LDL R4, [R1] ;  /* 0x0000000001047983 */ /* 0x000f680000100800 */
[----:B------:R-:W5:Y:S01]  /*1bd90*/  LDL R5, [R1+0x4] ;  /* 0x0000040001057983 */ /* 0x000f620000100800 */
[----:B------:R-:W-:Y:S05]  /*1bda0*/  WARPSYNC.ALL ;  /* 0x0000000000007948 */ /* 0x000fea0003800000 */
[----:B--2---:R-:W0:Y:S02]  /*1bdb0*/  S2R R0, SR_TID.X ;  /* 0x0000000000007919 */ /* 0x004e240000002100 */
        /* <DEDUP_REMOVED lines=10> */
.L_x_2400:
[----:B------:R-:W2:Y:S01]  /*1be60*/  LDL R0, [R1+0xc] ;  /* 0x00000c0001007983 */ /* 0x000ea20000100800 */
[----:B------:R-:W-:Y:S02]  /*1be70*/  ULDC UR4, c[0x0][0xc3c] ;  /* 0x00030f0000047ab9 */ /* 0x000fe40000000800 */
[----:B--2---:R-:W-:-:S13]  /*1be80*/  ISETP.GE.AND P0, PT, R0, UR4, PT ;  /* 0x0000000400007c0c */ /* 0x004fda000bf06270 */
[----:B------:R-:W-:Y:S05]  /*1be90*/  @!P0 BRA `(.L_x_2412) ;  /* 0xffffff9c00d48947 */ /* 0x000fea000383ffff */
[----:B------:R-:W-:Y:S05]  /*1bea0*/  BSYNC B8 ;  /* 0x0000000000087941 */ /* 0x000fea0003800000 */
.L_x_2304:
[----:B0-----:R-:W2:Y:S01]  /*1beb0*/  LDL.LU R0, [R1+0x58] ;  /* 0x0000580001007983 */ /* 0x001ea20000300800 */
[----:B------:R-:W-:Y:S01]  /*1bec0*/  BSSY B0, `(.L_x_2413) ;  /* 0x000000b000007945 */ /* 0x000fe20003800000 */
[----:B-1-3--:R-:W0:Y:S01]  /*1bed0*/  S2R R5, SR_CgaCtaId ;  /* 0x0000000000057919 */ /* 0x00ae220000008800 */
        /* <DEDUP_REMOVED lines=9> */
.L_x_2484:
[----:B------:R-:W-:Y:S05]  /*1bf70*/  BSYNC B0 ;  /* 0x0000000000007941 */ /* 0x000fea0003800000 */
.L_x_2413:
[----:B------:R-:W-:-:S03]  /*1bf80*/  UMOV UR4, 0xffffffff ;  /* 0xffffffff00047882 */ /* 0x000fc60000000000 */
[----:B------:R-:W-:Y:S05]  /*1bf90*/  BRA.DIV UR4, `(.L_x_2415) ;  /* 0x00000022043c7947 */ /* 0x000fea000b800000 */
[----:B------:R-:W1:Y:S02]  /*1bfa0*/  S2R R2, SR_TID.X ;  /* 0x0000000000027919 */ /* 0x000e640000002100 */
[----:B-1----:R-:W-:-:S04]  /*1bfb0*/  SHF.R.U32.HI R2, RZ, 0x5, R2 ;  /* 0x00000005ff027819 */ /* 0x002fc80000011602 */
[----:B------:R-:W-:-:S05]  /*1bfc0*/  LOP3.LUT R2, R2, 0x3, RZ, 0xc0, !PT ;  /* 0x0000000302027812 */ /* 0x000fca00078ec0ff */
[----:B------:R1:W2:Y:S02]  /*1bfd0*/  SHFL.IDX PT, R14, R2, RZ, 0x1f ;  /* 0x00001fff020e7589 */ /* 0x0002a400000e0000 */
.L_x_2487:
[----:B--2---:R-:W-:Y:S01]  /*1bfe0*/  ISETP.NE.AND P0, PT, R14, RZ, PT ;  /* 0x000000ff0e00720c */ /* 0x004fe20003f05270 */
[----:B------:R-:W-:-:S12]  /*1bff0*/  BSSY B0, `(.L_x_2416) ;  /* 0x0000027000007945 */ /* 0x000fd80003800000 */
[----:B------:R-:W-:Y:S05]  /*1c000*/  @P0 BRA `(.L_x_2417) ;  /* 0x0000000000940947 */ /* 0x000fea0003800000 */
[----:B------:R-:W-:-:S03]  /*1c010*/  UMOV UR4, 0xffffffff ;  /* 0xffffffff00047882 */ /* 0x000fc60000000000 */
[----:B------:R-:W-:Y:S05]  /*1c020*/  BRA.DIV UR4, `(.L_x_2418) ;  /* 0x00000022044c7947 */ /* 0x000fea000b800000 */
[----:B------:R-:W-:-:S13]  /*1c030*/  ELECT P6, URZ, PT ;  /* 0x00000000003f782f */ /* 0x000fda00038c0000 */
.L_x_2490:
        /* <DEDUP_REMOVED lines=8> */
.L_x_2419:
        /* <DEDUP_REMOVED lines=13> */
.L_x_2491:
[----:B------:R-:W1:Y:S02]  /*1c190*/  SYNCS.PHASECHK.TRANS64.TRYWAIT P0, [R7+URZ], R2 ;  /* 0x00000002070075a7 */ /* 0x000e64000800017f */
[----:B-1----:R-:W-:Y:S05]  /*1c1a0*/  @!P0 BRA `(.L_x_2421) ;  /* 0x0000002000208947 */ /* 0x002fea0003800000 */
.L_x_2492:
[----:B------:R-:W-:Y:S05]  /*1c1b0*/  @!P2 BRA `(.L_x_2422) ;  /* 0x000000000004a947 */ /* 0x000fea0003800000 */
[----:B------:R-:W-:Y:S01]  /*1c1c0*/  BPT.TRAP 0x1 ;  /* 0x000000040000795c */ /* 0x000fe20000300000 */
.L_x_2422:
[----:B------:R-:W-:-:S04]  /*1c1d0*/  VIADD R0, R0, 0x36860 ;  /* 0x0003686000007836 */ /* 0x000fc80000000000 */
[----:B------:R-:W-:-:S04]  /*1c1e0*/  IMAD R4, R19, 0x8, R0 ;  /* 0x0000000813047824 */ /* 0x000fc800078e0200 */
[----:B------:R-:W2:Y:S02]  /*1c1f0*/  SYNCS.PHASECHK.TRANS64.TRYWAIT P0, [R4+URZ], R5 ;  /* 0x00000005040075a7 */ /* 0x000ea4000800017f */
[----:B--2---:R-:W-:Y:S05]  /*1c200*/  @!P0 BRA `(.L_x_2423) ;  /* 0x00000020001c8947 */ /* 0x004fea0003800000 */
.L_x_2493:
[----:B------:R-:W-:-:S07]  /*1c210*/  IMAD R3, R3, 0x8, R0 ;  /* 0x0000000803037824 */ /* 0x000fce00078e0200 */
.L_x_2424:
[----:B---3--:R3:W4:Y:S02]  /*1c220*/  SYNCS.PHASECHK.TRANS64.TRYWAIT P0, [R3+URZ], R2 ;  /* 0x00000002030075a7 */ /* 0x008724000800017f */
[----:B----4-:R-:W-:Y:S05]  /*1c230*/  @!P0 NANOSLEEP.SYNCS 0x989680 ;  /* 0x009896800000895d */ /* 0x010fea0003900000 */
[----:B------:R-:W4:Y:S02]  /*1c240*/  @!P0 SYNCS.PHASECHK.TRANS64 P0, [R3+URZ], R2 ;  /* 0x00000002030085a7 */ /* 0x000f24000800007f */
[----:B----4-:R-:W-:Y:S05]  /*1c250*/  @!P0 BRA `(.L_x_2424) ;  /* 0xfffffffc00f08947 */ /* 0x010fea000383ffff */
.L_x_2417:
[----:B------:R-:W-:Y:S05]  /*1c260*/  BSYNC B0 ;  /* 0x0000000000007941 */ /* 0x000fea0003800000 */
.L_x_2416:
[----:B------:R-:W-:Y:S05]  /*1c270*/  EXIT ;  /* 0x000000000000794d */ /* 0x000fea0003800000 */
.L_x_2243:
[----:B0-----:R-:W-:-:S04]  /*1c280*/  IMAD.U32 R3, RZ, RZ, UR60 ;  /* 0x0000003cff037e24 */ /* 0x001fc8000f8e00ff */
[----:B------:R0:W1:Y:S03]  /*1c290*/  SYNCS.PHASECHK.TRANS64.TRYWAIT P1, [R3+URZ+0x36800], R0 ;  /* 0x03680000030075a7 */ /* 0x000066000802017f */
[----:B-1----:R-:W-:Y:S05]  /*1c2a0*/  @!P1 NANOSLEEP.SYNCS 0x989680 ;  /* 0x009896800000995d */ /* 0x002fea0003900000 */
[----:B------:R-:W1:Y:S02]  /*1c2b0*/  @!P1 SYNCS.PHASECHK.TRANS64 P1, [R3+URZ+0x36800], R0 ;  /* 0x03680000030095a7 */ /* 0x000e64000802007f */
[----:B-1----:R-:W-:Y:S05]  /*1c2c0*/  @!P1 BRA `(.L_x_2243) ;  /* 0xfffffffc00ec9947 */ /* 0x002fea000383ffff */
[----:B------:R-:W-:Y:S05]  /*1c2d0*/  BRA `(.L_x_2425) ;  /* 0xfffffe5c00b87947 */ /* 0x000fea000383ffff */
.L_x_2247:
[----:B-1----:R1:W2:Y:S02]  /*1c2e0*/  SYNCS.PHASECHK.TRANS64.TRYWAIT P2, [R0+URZ+0x36830], R3 ;  /* 0x03683003000075a7 */ /* 0x0022a4000804017f */
[----:B--2---:R-:W-:Y:S05]  /*1c2f0*/  @!P2 NANOSLEEP.SYNCS 0x989680 ;  /* 0x009896800000a95d */ /* 0x004fea0003900000 */
[----:B------:R-:W2:Y:S02]  /*1c300*/  @!P2 SYNCS.PHASECHK.TRANS64 P2, [R0+URZ+0x36830], R3 ;  /* 0x036830030000a5a7 */ /* 0x000ea4000804007f */
[----:B--2---:R-:W-:Y:S05]  /*1c310*/  @!P2 BRA `(.L_x_2247) ;  /* 0xfffffffc00f0a947 */ /* 0x004fea000383ffff */
[----:B------:R-:W-:Y:S05]  /*1c320*/  BRA `(.L_x_2246) ;  /* 0xfffffe5c00e07947 */ /* 0x000fea000383ffff */
.L_x_2252:
[----:B-1----:R-:W-:-:S04]  /*1c330*/  IMAD.U32 R7, RZ, RZ, UR39 ;  /* 0x00000027ff077e24 */ /* 0x002fc8000f8e00ff */
[----:B------:R1:W2:Y:S03]  /*1c340*/  SYNCS.PHASECHK.TRANS64.TRYWAIT P3, [R7+URZ+0x36830], R6 ;  /* 0x03683006070075a7 */ /* 0x0002a6000806017f */
[----:B--2---:R-:W-:Y:S05]  /*1c350*/  @!P3 NANOSLEEP.SYNCS 0x989680 ;  /* 0x009896800000b95d */ /* 0x004fea0003900000 */
[----:B------:R-:W2:Y:S02]  /*1c360*/  @!P3 SYNCS.PHASECHK.TRANS64 P3, [R7+URZ+0x36830], R6 ;  /* 0x036830060700b5a7 */ /* 0x000ea4000806007f */
[----:B--2---:R-:W-:Y:S05]  /*1c370*/  @!P3 BRA `(.L_x_2252) ;  /* 0xfffffffc00ecb947 */ /* 0x004fea000383ffff */
[----:B------:R-:W-:Y:S05]  /*1c380*/  BRA `(.L_x_2251) ;  /* 0xfffffea800287947 */ /* 0x000fea000383ffff */
.L_x_2256:
[----:B---3--:R-:W-:-:S04]  /*1c390*/  IMAD.U32 R2, RZ, RZ, UR6 ;  /* 0x00000006ff027e24 */ /* 0x008fc8000f8e00ff */
[----:B------:R3:W4:Y:S03]  /*1c3a0*/  SYNCS.PHASECHK.TRANS64.TRYWAIT P3, [R2+URZ+0x36850], R0 ;  /* 0x03685000020075a7 */ /* 0x000726000806017f */
[----:B----4-:R-:W-:Y:S05]  /*1c3b0*/  @!P3 NANOSLEEP.SYNCS 0x989680 ;  /* 0x009896800000b95d */ /* 0x010fea0003900000 */
[----:B------:R-:W4:Y:S02]  /*1c3c0*/  @!P3 SYNCS.PHASECHK.TRANS64 P3, [R2+URZ+0x36850], R0 ;  /* 0x036850000200b5a7 */ /* 0x000f24000806007f */
[----:B----4-:R-:W-:Y:S05]  /*1c3d0*/  @!P3 BRA `(.L_x_2256) ;  /* 0xfffffffc00ecb947 */ /* 0x010fea000383ffff */
[----:B------:R-:W-:Y:S05]  /*1c3e0*/  BRA `(.L_x_2255) ;  /* 0xfffffecc00bc7947 */ /* 0x000fea000383ffff */
.L_x_2262:
[----:B-1----:R-:W-:-:S04]  /*1c3f0*/  IMAD.U32 R7, RZ, RZ, UR6 ;  /* 0x00000006ff077e24 */ /* 0x002fc8000f8e00ff */
[----:B------:R1:W2:Y:S03]  /*1c400*/  SYNCS.PHASECHK.TRANS64.TRYWAIT P2, [R7+URZ+0x36830], R6 ;  /* 0x03683006070075a7 */ /* 0x0002a6000804017f */
[----:B--2---:R-:W-:Y:S05]  /*1c410*/  @!P2 NANOSLEEP.SYNCS 0x989680 ;  /* 0x009896800000a95d */ /* 0x004fea0003900000 */
[----:B------:R-:W2:Y:S02]  /*1c420*/  @!P2 SYNCS.PHASECHK.TRANS64 P2, [R7+URZ+0x36830], R6 ;  /* 0x036830060700a5a7 */ /* 0x000ea4000804007f */
[----:B--2---:R-:W-:Y:S05]  /*1c430*/  @!P2 BRA `(.L_x_2262) ;  /* 0xfffffffc00eca947 */ /* 0x004fea000383ffff */
[----:B------:R-:W-:Y:S05]  /*1c440*/  BRA `(.L_x_2261) ;  /* 0xfffffef4000c7947 */ /* 0x000fea000383ffff */
.L_x_2266:
[----:B-1----:R-:W-:-:S04]  /*1c450*/  IMAD.U32 R2, RZ, RZ, UR6 ;  /* 0x00000006ff027e24 */ /* 0x002fc8000f8e00ff */
[----:B------:R1:W2:Y:S03]  /*1c460*/  SYNCS.PHASECHK.TRANS64.TRYWAIT P2, [R2+URZ+0x36850], R0 ;  /* 0x03685000020075a7 */ /* 0x0002a6000804017f */
[----:B--2---:R-:W-:Y:S05]  /*1c470*/  @!P2 NANOSLEEP.SYNCS 0x989680 ;  /* 0x009896800000a95d */ /* 0x004fea0003900000 */
[----:B------:R-:W2:Y:S02]  /*1c480*/  @!P2 SYNCS.PHASECHK.TRANS64 P2, [R2+URZ+0x36850], R0 ;  /* 0x036850000200a5a7 */ /* 0x000ea4000804007f */
[----:B--2---:R-:W-:Y:S05]  /*1c490*/  @!P2 BRA `(.L_x_2266) ;  /* 0xfffffffc00eca947 */ /* 0x004fea000383ffff */
[----:B------:R-:W-:Y:S05]  /*1c4a0*/  BRA `(.L_x_2265) ;  /* 0xffffff1800cc7947 */ /* 0x000fea000383ffff */
.L_x_2271:
[----:B-1----:R-:W-:-:S04]  /*1c4b0*/  IMAD.U32 R5, RZ, RZ, UR5 ;  /* 0x00000005ff057e24 */ /* 0x002fc8000f8e00ff */
[----:B------:R1:W2:Y:S03]  /*1c4c0*/  SYNCS.PHASECHK.TRANS64.TRYWAIT P0, [R5+URZ+0x36850], R0 ;  /* 0x03685000050075a7 */ /* 0x0002a6000800017f */
[----:B--2---:R-:W-:Y:S05]  /*1c4d0*/  @!P0 NANOSLEEP.SYNCS 0x989680 ;  /* 0x009896800000895d */ /* 0x004fea0003900000 */
[----:B------:R-:W2:Y:S02]  /*1c4e0*/  @!P0 SYNCS.PHASECHK.TRANS64 P0, [R5+URZ+0x36850], R0 ;  /* 0x03685000050085a7 */ /* 0x000ea4000800007f */
[----:B--2---:R-:W-:Y:S05]  /*1c4f0*/  @!P0 BRA `(.L_x_2271) ;  /* 0xfffffffc00ec8947 */ /* 0x004fea000383ffff */
[----:B------:R-:W-:Y:S05]  /*1c500*/  BRA `(.L_x_2270) ;  /* 0xffffff3c00447947 */ /* 0x000fea000383ffff */
.L_x_2318:
[----:B------:R-:W0:Y:S01]  /*1c510*/  S2R R4, SR_TID.X ;  /* 0x0000000000047919 */ /* 0x000e220000002100 */
[----:B------:R-:W-:Y:S01]  /*1c520*/  BSSY B0, `(.L_x_2426) ;  /* 0x000000a000007945 */ /* 0x000fe20003800000 */
[----:B------:R-:W-:Y:S02]  /*1c530*/  IMAD.MOV.U32 R12, RZ, RZ, RZ ;  /* 0x000000ffff0c7224 */ /* 0x000fe400078e00ff */
[----:B------:R-:W-:Y:S02]  /*1c540*/  IMAD.MOV.U32 R11, RZ, RZ, 0x1f ;  /* 0x0000001fff0b7424 */ /* 0x000fe400078e00ff */
[----:B------:R-:W-:Y:S01]  /*1c550*/  IMAD.MOV.U32 R15, RZ, RZ, -0x1 ;  /* 0xffffffffff0f7424 */ /* 0x000fe200078e00ff */
[----:B0-----:R-:W-:-:S04]  /*1c560*/  SHF.R.U32.HI R4, RZ, 0x5, R4 ;  /* 0x00000005ff047819 */ /* 0x001fc80000011604 */
[----:B------:R-:W-:-:S05]  /*1c570*/  LOP3.LUT R4, R4, 0x3, RZ, 0xc0, !PT ;  /* 0x0000000304047812 */ /* 0x000fca00078ec0ff */
[----:B------:R-:W-:-:S07]  /*1c580*/  IMAD.MOV.U32 R13, RZ, RZ, R4 ;  /* 0x000000ffff0d7224 */ /* 0x000fce00078e0004 */
[----:B--2---:R-:W-:Y:S05]  /*1c590*/  WARPSYNC.COLLECTIVE R15, `(.L_x_2427) ;  /* 0x000000000f087348 */ /* 0x004fea0003c00000 */
[----:B------:R0:W1:Y:S02]  /*1c5a0*/  SHFL.IDX P6, R14, R13, R12, R11 ;  /* 0x0000000c0d0e7389 */ /* 0x00006400000c000b */
[----:B012---:R-:W-:Y:S01]  /*1c5b0*/  ENDCOLLECTIVE ;  /* 0x000000000000791b */ /* 0x007fe20003800000 */
.L_x_2427:
[----:B------:R-:W-:Y:S05]  /*1c5c0*/  BSYNC B0 ;  /* 0x0000000000007941 */ /* 0x000fea0003800000 */
.L_x_2426:
[----:B------:R-:W-:Y:S05]  /*1c5d0*/  BRA `(.L_x_2428) ;  /* 0xffffffa800087947 */ /* 0x000fea000383ffff */
.L_x_2320:
[----:B------:R-:W-:Y:S01]  /*1c5e0*/  BSSY B0, `(.L_x_2429) ;  /* 0x0000006000007945 */ /* 0x000fe20003800000 */
[----:B------:R-:W-:-:S07]  /*1c5f0*/  IMAD.MOV.U32 R15, RZ, RZ, -0x1 ;  /* 0xffffffffff0f7424 */ /* 0x000fce00078e00ff */
[----:B--23--:R-:W-:Y:S05]  /*1c600*/  WARPSYNC.COLLECTIVE R15, `(.L_x_2430) ;  /* 0x000000000f0c7348 */ /* 0x00cfea0003c00000 */
[----:B------:R-:W-:Y:S02]  /*1c610*/  ELECT P6, UR62, PT ;  /* 0x00000000003e782f */ /* 0x000fe400038c0000 */
[----:B------:R-:W-:Y:S01]  /*1c620*/  MOV R14, UR62 ;  /* 0x0000003e000e7c02 */ /* 0x000fe20008000f00 */
[----:B--23--:R-:W-:Y:S10]  /*1c630*/  ENDCOLLECTIVE ;  /* 0x000000000000791b */ /* 0x00cff40003800000 */
.L_x_2430:
[----:B------:R-:W-:Y:S05]  /*1c640*/  BSYNC B0 ;  /* 0x0000000000007941 */ /* 0x000fea0003800000 */
.L_x_2429:
[----:B------:R-:W-:Y:S05]  /*1c650*/  BRA `(.L_x_2431) ;  /* 0xffffffa8000c7947 */ /* 0x000fea000383ffff */
.L_x_2322:
[----:B0-----:R0:W1:Y:S02]  /*1c660*/  SYNCS.PHASECHK.TRANS64.TRYWAIT P0, [R0+URZ+0x36840], R2 ;  /* 0x03684002000075a7 */ /* 0x001064000800017f */
[----:B-1----:R-:W-:Y:S05]  /*1c670*/  @!P0 NANOSLEEP.SYNCS 0x989680 ;  /* 0x009896800000895d */ /* 0x002fea0003900000 */
[----:B------:R-:W1:Y:S02]  /*1c680*/  @!P0 SYNCS.PHASECHK.TRANS64 P0, [R0+URZ+0x36840], R2 ;  /* 0x03684002000085a7 */ /* 0x000e64000800007f */
[----:B-1----:R-:W-:Y:S05]  /*1c690*/  @!P0 BRA `(.L_x_2322) ;  /* 0xfffffffc00f08947 */ /* 0x002fea000383ffff */
[----:B------:R-:W-:Y:S05]  /*1c6a0*/  BRA `(.L_x_2432) ;  /* 0xffffffa800707947 */ /* 0x000fea000383ffff */
.L_x_2326:
[----:B------:R-:W2:Y:S01]  /*1c6b0*/  LDL.LU R11, [R1+0x38] ;  /* 0x00003800010b7983 */ /* 0x000ea20000300800 */
[----:B------:R-:W-:Y:S01]  /*1c6c0*/  IMAD.MOV.U32 R13, RZ, RZ, R3 ;  /* 0x000000ffff0d7224 */ /* 0x000fe200078e0003 */
[----:B------:R-:W-:Y:S01]  /*1c6d0*/  LOP3.LUT R5, R5, 0x7f, RZ, 0xc0, !PT ;  /* 0x0000007f05057812 */ /* 0x000fe200078ec0ff */
[----:B------:R-:W-:Y:S02]  /*1c6e0*/  IMAD.MOV.U32 R12, RZ, RZ, RZ ;  /* 0x000000ffff0c7224 */ /* 0x000fe400078e00ff */
[----:B------:R-:W-:Y:S01]  /*1c6f0*/  IMAD.MOV.U32 R15, RZ, RZ, -0x1 ;  /* 0xffffffffff0f7424 */ /* 0x000fe200078e00ff */
[----:B------:R-:W-:-:S05]  /*1c700*/  SHF.R.U32.HI R5, RZ, 0x3, R5 ;  /* 0x00000003ff057819 */ /* 0x000fca0000011605 */
[----:B------:R-:W-:-:S04]  /*1c710*/  IMAD R2, R9, 0x80, R5 ;  /* 0x0000008009027824 */ /* 0x000fc800078e0205 */
[----:B------:R-:W-:Y:S02]  /*1c720*/  VIADD R5, R2, 0x10 ;  /* 0x0000001002057836 */ /* 0x000fe40000000000 */
[----:B--2---:R-:W-:Y:S02]  /*1c730*/  IMAD R0, R11, R7, RZ ;  /* 0x000000070b007224 */ /* 0x004fe400078e02ff */
[----:B------:R-:W-:-:S03]  /*1c740*/  IMAD.MOV.U32 R11, RZ, RZ, 0x181f ;  /* 0x0000181fff0b7424 */ /* 0x000fc600078e00ff */
[----:B------:R-:W-:-:S13]  /*1c750*/  ISETP.GE.AND P3, PT, R2, R0, PT ;  /* 0x000000000200720c */ /* 0x000fda0003f66270 */
[----:B-----5:R-:W-:Y:S05]  /*1c760*/  WARPSYNC.COLLECTIVE R15, `(.L_x_2433) ;  /* 0x000000000f087348 */ /* 0x020fea0003c00000 */
[----:B------:R0:W1:Y:S02]  /*1c770*/  SHFL.IDX P6, R14, R13, R12, R11 ;  /* 0x0000000c0d0e7389 */ /* 0x00006400000c000b */
[----:B01---5:R-:W-:Y:S01]  /*1c780*/  ENDCOLLECTIVE ;  /* 0x000000000000791b */ /* 0x023fe20003800000 */
.L_x_2433:
[----:B------:R-:W-:Y:S02]  /*1c790*/  IMAD.MOV.U32 R13, RZ, RZ, R4 ;  /* 0x000000ffff0d7224 */ /* 0x000fe400078e0004 */
[----:B------:R-:W-:-:S07]  /*1c7a0*/  IMAD.MOV.U32 R6, RZ, RZ, R14 ;  /* 0x000000ffff067224 */ /* 0x000fce00078e000e */
[----:B------:R-:W-:Y:S05]  /*1c7b0*/  WARPSYNC.COLLECTIVE R15, `(.L_x_2434) ;  /* 0x000000000f087348 */ /* 0x000fea0003c00000 */
[----:B------:R0:W1:Y:S02]  /*1c7c0*/  SHFL.IDX P6, R14, R13, R12, R11 ;  /* 0x0000000c0d0e7389 */ /* 0x00006400000c000b */
[----:B01----:R-:W-:Y:S01]  /*1c7d0*/  ENDCOLLECTIVE ;  /* 0x000000000000791b */ /* 0x003fe20003800000 */
.L_x_2434:
        /* <DEDUP_REMOVED lines=19> */
.L_x_2435:
[----:B------:R-:W-:Y:S02]  /*1c910*/  IMAD.MOV.U32 R13, RZ, RZ, R4 ;  /* 0x000000ffff0d7224 */ /* 0x000fe400078e0004 */
[----:B------:R-:W-:-:S07]  /*1c920*/  IMAD.MOV.U32 R9, RZ, RZ, R14 ;  /* 0x000000ffff097224 */ /* 0x000fce00078e000e */
[----:B------:R-:W-:Y:S05]  /*1c930*/  WARPSYNC.COLLECTIVE R15, `(.L_x_2436) ;  /* 0x000000000f087348 */ /* 0x000fea0003c00000 */
[----:B------:R0:W1:Y:S02]  /*1c940*/  SHFL.IDX P6, R14, R13, R12, R11 ;  /* 0x0000000c0d0e7389 */ /* 0x00006400000c000b */
[----:B01----:R-:W-:Y:S01]  /*1c950*/  ENDCOLLECTIVE ;  /* 0x000000000000791b */ /* 0x003fe20003800000 */
.L_x_2436:
        /* <DEDUP_REMOVED lines=20> */
.L_x_2437:
[----:B------:R-:W-:Y:S02]  /*1caa0*/  IMAD.MOV.U32 R13, RZ, RZ, R4 ;  /* 0x000000ffff0d7224 */ /* 0x000fe400078e0004 */
[----:B------:R-:W-:-:S05]  /*1cab0*/  IMAD.SHL.U32 R9, R9, 0x8, RZ ;  /* 0x0000000809097824 */ /* 0x000fca00078e00ff */
[----:B------:R-:W-:Y:S01]  /*1cac0*/  LOP3.LUT R9, R9, 0x38, RZ, 0xc0, !PT ;  /* 0x0000003809097812 */ /* 0x000fe200078ec0ff */
[----:B------:R-:W-:-:S07]  /*1cad0*/  IMAD.MOV.U32 R8, RZ, RZ, R14 ;  /* 0x000000ffff087224 */ /* 0x000fce00078e000e */
[----:B------:R-:W-:Y:S05]  /*1cae0*/  WARPSYNC.COLLECTIVE R15, `(.L_x_2438) ;  /* 0x000000000f087348 */ /* 0x000fea0003c00000 */
[----:B------:R0:W1:Y:S02]  /*1caf0*/  SHFL.IDX P6, R14, R13, R12, R11 ;  /* 0x0000000c0d0e7389 */ /* 0x00006400000c000b */
[----:B01----:R-:W-:Y:S01]  /*1cb00*/  ENDCOLLECTIVE ;  /* 0x000000000000791b */ /* 0x003fe20003800000 */
.L_x_2438:
        /* <DEDUP_REMOVED lines=19> */
.L_x_2439:
[----:B------:R-:W-:Y:S02]  /*1cc40*/  IMAD.MOV.U32 R13, RZ, RZ, R4 ;  /* 0x000000ffff0d7224 */ /* 0x000fe400078e0004 */
[----:B------:R-:W-:-:S07]  /*1cc50*/  IMAD.MOV.U32 R6, RZ, RZ, R14 ;  /* 0x000000ffff067224 */ /* 0x000fce00078e000e */
[----:B------:R-:W-:Y:S05]  /*1cc60*/  WARPSYNC.COLLECTIVE R15, `(.L_x_2440) ;  /* 0x000000000f087348 */ /* 0x000fea0003c00000 */
[----:B------:R0:W1:Y:S02]  /*1cc70*/  SHFL.IDX P6, R14, R13, R12, R11 ;  /* 0x0000000c0d0e7389 */ /* 0x00006400000c000b */
[----:B01----:R-:W-:Y:S01]  /*1cc80*/  ENDCOLLECTIVE ;  /* 0x000000000000791b */ /* 0x003fe20003800000 */
.L_x_2440:
        /* <DEDUP_REMOVED lines=19> */
.L_x_2441:
[----:B------:R-:W-:Y:S02]  /*1cdc0*/  IMAD.MOV.U32 R13, RZ, RZ, R4 ;  /* 0x000000ffff0d7224 */ /* 0x000fe400078e0004 */
[----:B------:R-:W-:-:S07]  /*1cdd0*/  IMAD.MOV.U32 R6, RZ, RZ, R14 ;  /* 0x000000ffff067224 */ /* 0x000fce00078e000e */
[----:B------:R-:W-:Y:S05]  /*1cde0*/  WARPSYNC.COLLECTIVE R15, `(.L_x_2442) ;  /* 0x000000000f087348 */ /* 0x000fea0003c00000 */
[----:B------:R0:W1:Y:S02]  /*1cdf0*/  SHFL.IDX P6, R14, R13, R12, R11 ;  /* 0x0000000c0d0e7389 */ /* 0x00006400000c000b */
[----:B01----:R-:W-:Y:S01]  /*1ce00*/  ENDCOLLECTIVE ;  /* 0x000000000000791b */ /* 0x003fe20003800000 */
.L_x_2442:
        /* <DEDUP_REMOVED lines=19> */
.L_x_2443:
[----:B------:R-:W-:Y:S02]  /*1cf40*/  IMAD.MOV.U32 R13, RZ, RZ, R4 ;  /* 0x000000ffff0d7224 */ /* 0x000fe400078e0004 */
[----:B------:R-:W-:-:S07]  /*1cf50*/  IMAD.MOV.U32 R6, RZ, RZ, R14 ;  /* 0x000000ffff067224 */ /* 0x000fce00078e000e */
[----:B------:R-:W-:Y:S05]  /*1cf60*/  WARPSYNC.COLLECTIVE R15, `(.L_x_2444) ;  /* 0x000000000f087348 */ /* 0x000fea0003c00000 */
[----:B------:R0:W1:Y:S02]  /*1cf70*/  SHFL.IDX P6, R14, R13, R12, R11 ;  /* 0x0000000c0d0e7389 */ /* 0x00006400000c000b */
[----:B01----:R-:W-:Y:S01]  /*1cf80*/  ENDCOLLECTIVE ;  /* 0x000000000000791b */ /* 0x003fe20003800000 */
.L_x_2444:
        /* <DEDUP_REMOVED lines=17> */
.L_x_2445:
[----:B------:R-:W-:-:S05]  /*1d0a0*/  VIADD R7, R2, 0x60 ;  /* 0x0000006002077836 */ /* 0x000fca0000000000 */
[----:B------:R-:W-:Y:S01]  /*1d0b0*/  ISETP.GE.AND P4, PT, R7, R0, PT ;  /* 0x000000000700720c */ /* 0x000fe20003f86270 */
[----:B------:R-:W-:Y:S02]  /*1d0c0*/  IMAD.MOV.U32 R13, RZ, RZ, R4 ;  /* 0x000000ffff0d7224 */ /* 0x000fe400078e0004 */
[----:B------:R-:W-:-:S10]  /*1d0d0*/  IMAD.MOV.U32 R6, RZ, RZ, R14 ;  /* 0x000000ffff067224 */ /* 0x000fd400078e000e */
[----:B------:R-:W-:Y:S05]  /*1d0e0*/  WARPSYNC.COLLECTIVE R15, `(.L_x_2446) ;  /* 0x000000000f087348 */ /* 0x000fea0003c00000 */
[----:B------:R0:W1:Y:S02]  /*1d0f0*/  SHFL.IDX P6, R14, R13, R12, R11 ;  /* 0x0000000c0d0e7389 */ /* 0x00006400000c000b */
[----:B01----:R-:W-:Y:S01]  /*1d100*/  ENDCOLLECTIVE ;  /* 0x000000000000791b */ /* 0x003fe20003800000 */
.L_x_2446:
        /* <DEDUP_REMOVED lines=17> */
.L_x_2447:
[----:B------:R-:W-:Y:S02]  /*1d220*/  IMAD.MOV.U32 R13, RZ, RZ, R4 ;  /* 0x000000ffff0d7224 */ /* 0x000fe400078e0004 */
[----:B------:R-:W-:-:S07]  /*1d230*/  IMAD.MOV.U32 R5, RZ, RZ, R14 ;  /* 0x000000ffff057224 */ /* 0x000fce00078e000e */
[----:B------:R-:W-:Y:S05]  /*1d240*/  WARPSYNC.COLLECTIVE R15, `(.L_x_2448) ;  /* 0x000000000f087348 */ /* 0x000fea0003c00000 */
[----:B------:R0:W1:Y:S02]  /*1d250*/  SHFL.IDX P6, R14, R13, R12, R11 ;  /* 0x0000000c0d0e7389 */ /* 0x00006400000c000b */
[----:B01----:R-:W-:Y:S01]  /*1d260*/  ENDCOLLECTIVE ;  /* 0x000000000000791b */ /* 0x003fe20003800000 */
.L_x_2448:
[----:B------:R-:W-:Y:S01]  /*1d270*/  IMAD.MOV.U32 R3, RZ, RZ, R14 ;  /* 0x000000ffff037224 */ /* 0x000fe200078e000e */
[----:B------:R-:W-:Y:S06]  /*1d280*/  BRA `(.L_x_2449) ;  /* 0xffffffac00247947 */ /* 0x000fec000383ffff */
.L_x_2331:
[----:B0-----:R0:W3:Y:S02]  /*1d290*/  SYNCS.PHASECHK.TRANS64.TRYWAIT P0, [R18+URZ+0x36820], R0 ;  /* 0x03682000120075a7 */ /* 0x0010e4000800017f */
[----:B---3--:R-:W-:Y:S05]  /*1d2a0*/  @!P0 NANOSLEEP.SYNCS 0x989680 ;  /* 0x009896800000895d */ /* 0x008fea0003900000 */
[----:B------:R-:W3:Y:S02]  /*1d2b0*/  @!P0 SYNCS.PHASECHK.TRANS64 P0, [R18+URZ+0x36820], R0 ;  /* 0x03682000120085a7 */ /* 0x000ee4000800007f */
[----:B---3--:R-:W-:Y:S05]  /*1d2c0*/  @!P0 BRA `(.L_x_2331) ;  /* 0xfffffffc00f08947 */ /* 0x008fea000383ffff */
[----:B------:R-:W-:Y:S05]  /*1d2d0*/  BRA `(.L_x_2450) ;  /* 0xffffffac00a87947 */ /* 0x000fea000383ffff */
.L_x_2340:
[----:B-1----:R1:W2:Y:S02]  /*1d2e0*/  SYNCS.PHASECHK.TRANS64.TRYWAIT P0, [R3+URZ+0x36840], R2 ;  /* 0x03684002030075a7 */ /* 0x0022a4000800017f */
[----:B--2---:R-:W-:Y:S05]  /*1d2f0*/  @!P0 NANOSLEEP.SYNCS 0x989680 ;  /* 0x009896800000895d */ /* 0x004fea0003900000 */
[----:B------:R-:W2:Y:S02]  /*1d300*/  @!P0 SYNCS.PHASECHK.TRANS64 P0, [R3+URZ+0x36840], R2 ;  /* 0x03684002030085a7 */ /* 0x000ea4000800007f */
[----:B--2---:R-:W-:Y:S05]  /*1d310*/  @!P0 BRA `(.L_x_2340) ;  /* 0xfffffffc00f08947 */ /* 0x004fea000383ffff */
[----:B------:R-:W-:Y:S05]  /*1d320*/  BRA `(.L_x_2451) ;  /* 0xffffffb000887947 */ /* 0x000fea000383ffff */
.L_x_2347:
[----:B-1----:R1:W2:Y:S02]  /*1d330*/  SYNCS.PHASECHK.TRANS64.TRYWAIT P0, [R3+URZ+0x60], R2 ;  /* 0x00006002030075a7 */ /* 0x0022a4000800017f */
[----:B--2---:R-:W-:Y:S05]  /*1d340*/  @!P0 NANOSLEEP.SYNCS 0x989680 ;  /* 0x009896800000895d */ /* 0x004fea0003900000 */
[----:B------:R-:W2:Y:S02]  /*1d350*/  @!P0 SYNCS.PHASECHK.TRANS64 P0, [R3+URZ+0x60], R2 ;  /* 0x00006002030085a7 */ /* 0x000ea4000800007f */
[----:B--2---:R-:W-:Y:S05]  /*1d360*/  @!P0 BRA `(.L_x_2347) ;  /* 0xfffffffc00f08947 */ /* 0x004fea000383ffff */
[----:B------:R-:W-:Y:S05]  /*1d370*/  BRA `(.L_x_2452) ;  /* 0xffffffb4009c7947 */ /* 0x000fea000383ffff */
.L_x_2357:
[----:B-1----:R1:W2:Y:S02]  /*1d380*/  SYNCS.PHASECHK.TRANS64.TRYWAIT P0, [R3+URZ+0x36840], R2 ;  /* 0x03684002030075a7 */ /* 0x0022a4000800017f */
[----:B--2---:R-:W-:Y:S05]  /*1d390*/  @!P0 NANOSLEEP.SYNCS 0x989680 ;  /* 0x009896800000895d */ /* 0x004fea0003900000 */
[----:B------:R-:W2:Y:S02]  /*1d3a0*/  @!P0 SYNCS.PHASECHK.TRANS64 P0, [R3+URZ+0x36840], R2 ;  /* 0x03684002030085a7 */ /* 0x000ea4000800007f */
[----:B--2---:R-:W-:Y:S05]  /*1d3b0*/  @!P0 BRA `(.L_x_2357) ;  /* 0xfffffffc00f08947 */ /* 0x004fea000383ffff */
[----:B------:R-:W-:Y:S05]  /*1d3c0*/  BRA `(.L_x_2453) ;  /* 0xffffffbc006c7947 */ /* 0x000fea000383ffff */
.L_x_2364:
[----:B0-----:R0:W1:Y:S02]  /*1d3d0*/  SYNCS.PHASECHK.TRANS64.TRYWAIT P0, [R2+URZ+0x60], R3 ;  /* 0x00006003020075a7 */ /* 0x001064000800017f */
[----:B-1----:R-:W-:Y:S05]  /*1d3e0*/  @!P0 NANOSLEEP.SYNCS 0x989680 ;  /* 0x009896800000895d */ /* 0x002fea0003900000 */
[----:B------:R-:W1:Y:S02]  /*1d3f0*/  @!P0 SYNCS.PHASECHK.TRANS64 P0, [R2+URZ+0x60], R3 ;  /* 0x00006003020085a7 */ /* 0x000e64000800007f */
[----:B-1----:R-:W-:Y:S05]  /*1d400*/  @!P0 BRA `(.L_x_2364) ;  /* 0xfffffffc00f08947 */ /* 0x002fea000383ffff */
[----:B------:R-:W-:Y:S05]  /*1d410*/  BRA `(.L_x_2454) ;  /* 0xffffffc000807947 */ /* 0x000fea000383ffff */
.L_x_2374:
[----:B--2---:R2:W3:Y:S02]  /*1d420*/  SYNCS.PHASECHK.TRANS64.TRYWAIT P0, [R2+URZ+0x36840], R3 ;  /* 0x03684003020075a7 */ /* 0x0044e4000800017f */
[----:B---3--:R-:W-:Y:S05]  /*1d430*/  @!P0 NANOSLEEP.SYNCS 0x989680 ;  /* 0x009896800000895d */ /* 0x008fea0003900000 */
[----:B------:R-:W3:Y:S02]  /*1d440*/  @!P0 SYNCS.PHASECHK.TRANS64 P0, [R2+URZ+0x36840], R3 ;  /* 0x03684003020085a7 */ /* 0x000ee4000800007f */
[----:B---3--:R-:W-:Y:S05]  /*1d450*/  @!P0 BRA `(.L_x_2374) ;  /* 0xfffffffc00f08947 */ /* 0x008fea000383ffff */
[----:B------:R-:W-:Y:S05]  /*1d460*/  BRA `(.L_x_2455) ;  /* 0xffffffc800207947 */ /* 0x000fea000383ffff */
.L_x_2381:
[----:B0-----:R0:W1:Y:S02]  /*1d470*/  SYNCS.PHASECHK.TRANS64.TRYWAIT P0, [R2+URZ+0x60], R5 ;  /* 0x00006005020075a7 */ /* 0x001064000800017f */
[----:B-1----:R-:W-:Y:S05]  /*1d480*/  @!P0 NANOSLEEP.SYNCS 0x989680 ;  /* 0x009896800000895d */ /* 0x002fea0003900000 */
[----:B------:R-:W1:Y:S02]  /*1d490*/  @!P0 SYNCS.PHASECHK.TRANS64 P0, [R2+URZ+0x60], R5 ;  /* 0x00006005020085a7 */ /* 0x000e64000800007f */
[----:B-1----:R-:W-:Y:S05]  /*1d4a0*/  @!P0 BRA `(.L_x_2381) ;  /* 0xfffffffc00f08947 */ /* 0x002fea000383ffff */
[----:B------:R-:W-:Y:S05]  /*1d4b0*/  BRA `(.L_x_2456) ;  /* 0xffffffcc00347947 */ /* 0x000fea000383ffff */
.L_x_2393:
[----:B--2---:R2:W3:Y:S02]  /*1d4c0*/  SYNCS.PHASECHK.TRANS64.TRYWAIT P0, [R0+URZ+0x36860], R2 ;  /* 0x03686002000075a7 */ /* 0x0044e4000800017f */
[----:B---3--:R-:W-:Y:S05]  /*1d4d0*/  @!P0 NANOSLEEP.SYNCS 0x989680 ;  /* 0x009896800000895d */ /* 0x008fea0003900000 */
[----:B------:R-:W3:Y:S02]  /*1d4e0*/  @!P0 SYNCS.PHASECHK.TRANS64 P0, [R0+URZ+0x36860], R2 ;  /* 0x03686002000085a7 */ /* 0x000ee4000800007f */
[----:B---3--:R-:W-:Y:S05]  /*1d4f0*/  @!P0 BRA `(.L_x_2393) ;  /* 0xfffffffc00f08947 */ /* 0x008fea000383ffff */
[----:B------:R-:W-:Y:S05]  /*1d500*/  BRA `(.L_x_2457) ;  /* 0xffffffd000c07947 */ /* 0x000fea000383ffff */
.L_x_2401:
[----:B------:R-:W3:Y:S01]  /*1d510*/  LDL R0, [R1] ;  /* 0x0000000001007983 */ /* 0x000ee20000100800 */
[----:B------:R-:W-:Y:S01]  /*1d520*/  BSSY B0, `(.L_x_2458) ;  /* 0x0000008000007945 */ /* 0x000fe20003800000 */
[----:B------:R-:W-:Y:S02]  /*1d530*/  IMAD.MOV.U32 R12, RZ, RZ, RZ ;  /* 0x000000ffff0c7224 */ /* 0x000fe400078e00ff */
[----:B------:R-:W-:Y:S02]  /*1d540*/  IMAD.MOV.U32 R11, RZ, RZ, 0x1f ;  /* 0x0000001fff0b7424 */ /* 0x000fe400078e00ff */
[----:B------:R-:W-:Y:S02]  /*1d550*/  IMAD.MOV.U32 R15, RZ, RZ, -0x1 ;  /* 0xffffffffff0f7424 */ /* 0x000fe400078e00ff */
[----:B---3--:R-:W-:-:S07]  /*1d560*/  IMAD.MOV.U32 R13, RZ, RZ, R0 ;  /* 0x000000ffff0d7224 */ /* 0x008fce00078e0000 */
[----:B-12---:R-:W-:Y:S05]  /*1d570*/  WARPSYNC.COLLECTIVE R15, `(.L_x_2459) ;  /* 0x000000000f087348 */ /* 0x006fea0003c00000 */
[----:B------:R0:W3:Y:S02]  /*1d580*/  SHFL.IDX P6, R14, R13, R12, R11 ;  /* 0x0000000c0d0e7389 */ /* 0x0000e400000c000b */
[----:B0123--:R-:W-:Y:S01]  /*1d590*/  ENDCOLLECTIVE ;  /* 0x000000000000791b */ /* 0x00ffe20003800000 */
.L_x_2459:
[----:B------:R-:W-:Y:S05]  /*1d5a0*/  BSYNC B0 ;  /* 0x0000000000007941 */ /* 0x000fea0003800000 */
.L_x_2458:
        /* <DEDUP_REMOVED lines=9> */
.L_x_2460:
        /* <DEDUP_REMOVED lines=12> */
[----:B------:R-:W-:Y:S02]  /*1d700*/  CS2R R6, SRZ ;  /* 0x0000000000067805 */ /* 0x000fe4000001ff00 */
[C---:B------:R-:W-:Y:S02]  /*1d710*/  ISETP.GE.U32.AND P2, PT, R10.reuse, 0x2, PT ;  /* 0x000000020a00780c */ /* 0x040fe40003f46070 */
[C---:B------:R-:W-:Y:S02]  /*1d720*/  ISETP.GE.U32.AND P3, PT, R10.reuse, 0x4, PT ;  /* 0x000000040a00780c */ /* 0x040fe40003f66070 */
[C---:B------:R-:W-:Y:S02]  /*1d730*/  ISETP.GE.U32.AND P4, PT, R10.reuse, 0x8, PT ;  /* 0x000000080a00780c */ /* 0x040fe40003f86070 */
[----:B------:R-:W-:Y:S01]  /*1d740*/  ISETP.GE.U32.AND P5, PT, R10, 0x10, PT ;  /* 0x000000100a00780c */ /* 0x000fe20003fa6070 */
[----:B--2---:R-:W-:-:S02]  /*1d750*/  @!P1 IMAD.MOV.U32 R6, RZ, RZ, R5 ;  /* 0x000000ffff069224 */ /* 0x004fc400078e0005 */
[----:B------:R-:W-:Y:S02]  /*1d760*/  IMAD.MOV.U32 R5, RZ, RZ, RZ ;  /* 0x000000ffff057224 */ /* 0x000fe400078e00ff */
[----:B---3--:R-:W-:Y:S01]  /*1d770*/  @!P1 IMAD.MOV.U32 R7, RZ, RZ, R2 ;  /* 0x000000ffff079224 */ /* 0x008fe200078e0002 */
[----:B------:R-:W-:-:S03]  /*1d780*/  ISETP.NE.AND P1, PT, R10, RZ, PT ;  /* 0x000000ff0a00720c */ /* 0x000fc60003f25270 */
[----:B------:R-:W-:-:S04]  /*1d790*/  IMAD R2, R7, R6, RZ ;  /* 0x0000000607027224 */ /* 0x000fc800078e02ff */
[----:B------:R-:W-:-:S07]  /*1d7a0*/  IMAD.MOV.U32 R13, RZ, RZ, R2 ;  /* 0x000000ffff0d7224 */ /* 0x000fce00078e0002 */
[----:B------:R-:W-:Y:S05]  /*1d7b0*/  WARPSYNC.COLLECTIVE R15, `(.L_x_2461) ;  /* 0x000000000f087348 */ /* 0x000fea0003c00000 */
[----:B------:R0:W1:Y:S02]  /*1d7c0*/  SHFL.UP P6, R14, R13, R12, R11 ;  /* 0x0400000c0d0e7389 */ /* 0x00006400000c000b */
[----:B01----:R-:W-:Y:S01]  /*1d7d0*/  ENDCOLLECTIVE ;  /* 0x000000000000791b */ /* 0x003fe20003800000 */
.L_x_2461:
        /* <DEDUP_REMOVED lines=8> */
.L_x_2462:
        /* <DEDUP_REMOVED lines=8> */
.L_x_2463:
        /* <DEDUP_REMOVED lines=8> */
.L_x_2464:
        /* <DEDUP_REMOVED lines=8> */
.L_x_2465:
        /* <DEDUP_REMOVED lines=9> */
.L_x_2466:
[----:B------:R-:W-:Y:S01]  /*1da70*/  IMAD.MOV.U32 R9, RZ, RZ, R14 ;  /* 0x000000ffff097224 */ /* 0x000fe200078e000e */
[----:B------:R-:W-:Y:S06]  /*1da80*/  BRA `(.L_x_2467) ;  /* 0xffffffd400707947 */ /* 0x000fec000383ffff */
.L_x_2404:
        /* <DEDUP_REMOVED lines=8> */
.L_x_2469:
[----:B------:R-:W-:Y:S05]  /*1db10*/  BSYNC B0 ;  /* 0x0000000000007941 */ /* 0x000fea0003800000 */
.L_x_2468:
        /* <DEDUP_REMOVED lines=10> */
.L_x_2470:
        /* <DEDUP_REMOVED lines=8> */
.L_x_2471:
        /* <DEDUP_REMOVED lines=8> */
.L_x_2472:
        /* <DEDUP_REMOVED lines=8> */
.L_x_2473:
        /* <DEDUP_REMOVED lines=9> */
.L_x_2474:
[----:B------:R-:W-:Y:S01]  /*1ddd0*/  IMAD.MOV.U32 R9, RZ, RZ, R14 ;  /* 0x000000ffff097224 */ /* 0x000fe200078e000e */
[----:B------:R-:W-:Y:S06]  /*1dde0*/  BRA `(.L_x_2475) ;  /* 0xffffffd400487947 */ /* 0x000fec000383ffff */
.L_x_2406:
[----:B------:R-:W-:Y:S01]  /*1ddf0*/  BSSY B0, `(.L_x_2476) ;  /* 0x0000006000007945 */ /* 0x000fe20003800000 */
[----:B------:R-:W-:Y:S01]  /*1de00*/  PLOP3.LUT P6, PT, P6, PT, PT, 0x8, 0x0 ;  /* 0x000000000000781c */ /* 0x000fe200037ce170 */
[----:B------:R-:W-:-:S12]  /*1de10*/  IMAD.MOV.U32 R15, RZ, RZ, -0x1 ;  /* 0xffffffffff0f7424 */ /* 0x000fd800078e00ff */
[----:B0-----:R-:W-:Y:S05]  /*1de20*/  WARPSYNC.COLLECTIVE R15, `(.L_x_2477) ;  /* 0x000000000f087348 */ /* 0x001fea0003c00000 */
[----:B------:R-:W-:Y:S01]  /*1de30*/  VOTE.ANY R14, PT, P6 ;  /* 0x00000000000e7806 */ /* 0x000fe200030e0100 */
[----:B0-----:R-:W-:Y:S06]  /*1de40*/  ENDCOLLECTIVE ;  /* 0x000000000000791b */ /* 0x001fec0003800000 */
.L_x_2477:
[----:B------:R-:W-:Y:S05]  /*1de50*/  BSYNC B0 ;  /* 0x0000000000007941 */ /* 0x000fea0003800000 */
.L_x_2476:
        /* <DEDUP_REMOVED lines=10> */
.L_x_2478:
[----:B------:R-:W-:Y:S02]  /*1df00*/  IMAD.MOV.U32 R13, RZ, RZ, R7 ;  /* 0x000000ffff0d7224 */ /* 0x000fe400078e0007 */
[----:B------:R-:W-:-:S07]  /*1df10*/  IMAD.MOV.U32 R0, RZ, RZ, R14 ;  /* 0x000000ffff007224 */ /* 0x000fce00078e000e */
[----:B------:R-:W-:Y:S05]  /*1df20*/  WARPSYNC.COLLECTIVE R15, `(.L_x_2479) ;  /* 0x000000000f087348 */ /* 0x000fea0003c00000 */
[----:B------:R0:W1:Y:S02]  /*1df30*/  SHFL.IDX P6, R14, R13, R12, R11 ;  /* 0x0000000c0d0e7389 */ /* 0x00006400000c000b */
[----:B01----:R-:W-:Y:S01]  /*1df40*/  ENDCOLLECTIVE ;  /* 0x000000000000791b */ /* 0x003fe20003800000 */
.L_x_2479:
[----:B------:R-:W-:Y:S02]  /*1df50*/  IMAD.MOV.U32 R7, RZ, RZ, R14 ;  /* 0x000000ffff077224 */ /* 0x000fe400078e000e */
[----:B------:R-:W-:-:S05]  /*1df60*/  IMAD.IADD R6, R10, 0x1, R16 ;  /* 0x000000010a067824 */ /* 0x000fca00078e0210 */
[----:B------:R0:W-:Y:S01]  /*1df70*/  STL [R1+0xc], R6 ;  /* 0x00000c0601007387 */ /* 0x0001e20000100800 */
[----:B------:R-:W-:Y:S05]  /*1df80*/  BRA `(.L_x_2480) ;  /* 0xffffffd400287947 */ /* 0x000fea000383ffff */
.L_x_2408:
        /* <DEDUP_REMOVED lines=8> */
.L_x_2482:
[----:B------:R-:W-:Y:S05]  /*1e010*/  BSYNC B0 ;  /* 0x0000000000007941 */ /* 0x000fea0003800000 */
.L_x_2481:
[----:B------:R-:W-:Y:S01]  /*1e020*/  IMAD.MOV.U32 R2, RZ, RZ, R14 ;  /* 0x000000ffff027224 */ /* 0x000fe200078e000e */
[----:B------:R-:W-:Y:S06]  /*1e030*/  BRA `(.L_x_2483) ;  /* 0xffffffd400147947 */ /* 0x000fec000383ffff */
.L_x_2414:
[----:B0-----:R0:W1:Y:S02]  /*1e040*/  SYNCS.PHASECHK.TRANS64.TRYWAIT P0, [R0+URZ+0x36820], R3 ;  /* 0x03682003000075a7 */ /* 0x001064000800017f */
[----:B-1----:R-:W-:Y:S05]  /*1e050*/  @!P0 NANOSLEEP.SYNCS 0x989680 ;  /* 0x009896800000895d */ /* 0x002fea0003900000 */
[----:B------:R-:W1:Y:S02]  /*1e060*/  @!P0 SYNCS.PHASECHK.TRANS64 P0, [R0+URZ+0x36820], R3 ;  /* 0x03682003000085a7 */ /* 0x000e64000800007f */
[----:B-1----:R-:W-:Y:S05]  /*1e070*/  @!P0 BRA `(.L_x_2414) ;  /* 0xfffffffc00f08947 */ /* 0x002fea000383ffff */
[----:B------:R-:W-:Y:S05]  /*1e080*/  BRA `(.L_x_2484) ;  /* 0xffffffdc00b87947 */ /* 0x000fea000383ffff */
.L_x_2415:
        /* <DEDUP_REMOVED lines=11> */
.L_x_2486:
[----:B------:R-:W-:Y:S05]  /*1e140*/  BSYNC B0 ;  /* 0x0000000000007941 */ /* 0x000fea0003800000 */
.L_x_2485:
[----:B------:R-:W-:Y:S05]  /*1e150*/  BRA `(.L_x_2487) ;  /* 0xffffffdc00a07947 */ /* 0x000fea000383ffff */
.L_x_2418:
[----:B------:R-:W-:Y:S01]  /*1e160*/  BSSY B1, `(.L_x_2488) ;  /* 0x0000006000017945 */ /* 0x000fe20003800000 */
[----:B------:R-:W-:-:S07]  /*1e170*/  IMAD.MOV.U32 R15, RZ, RZ, -0x1 ;  /* 0xffffffffff0f7424 */ /* 0x000fce00078e00ff */
[----:B01----:R-:W-:Y:S05]  /*1e180*/  WARPSYNC.COLLECTIVE R15, `(.L_x_2489) ;  /* 0x000000000f0c7348 */ /* 0x003fea0003c00000 */
[----:B------:R-:W-:Y:S02]  /*1e190*/  ELECT P6, UR62, PT ;  /* 0x00000000003e782f */ /* 0x000fe400038c0000 */
[----:B------:R-:W-:Y:S01]  /*1e1a0*/  MOV R14, UR62 ;  /* 0x0000003e000e7c02 */ /* 0x000fe20008000f00 */
[----:B01----:R-:W-:Y:S10]  /*1e1b0*/  ENDCOLLECTIVE ;  /* 0x000000000000791b */ /* 0x003ff40003800000 */
.L_x_2489:
[----:B------:R-:W-:Y:S05]  /*1e1c0*/  BSYNC B1 ;  /* 0x0000000000017941 */ /* 0x000fea0003800000 */
.L_x_2488:
[----:B------:R-:W-:Y:S05]  /*1e1d0*/  BRA `(.L_x_2490) ;  /* 0xffffffdc00987947 */ /* 0x000fea000383ffff */
.L_x_2420:
[----:B0-----:R0:W1:Y:S02]  /*1e1e0*/  SYNCS.PHASECHK.TRANS64.TRYWAIT P0, [R6+URZ], R5 ;  /* 0x00000005060075a7 */ /* 0x001064000800017f */
[----:B-1----:R-:W-:Y:S05]  /*1e1f0*/  @!P0 NANOSLEEP.SYNCS 0x989680 ;  /* 0x009896800000895d */ /* 0x002fea0003900000 */
[----:B------:R-:W1:Y:S02]  /*1e200*/  @!P0 SYNCS.PHASECHK.TRANS64 P0, [R6+URZ], R5 ;  /* 0x00000005060085a7 */ /* 0x000e64000800007f */
[----:B-1----:R-:W-:Y:S05]  /*1e210*/  @!P0 BRA `(.L_x_2420) ;  /* 0xfffffffc00f08947 */ /* 0x002fea000383ffff */
[----:B------:R-:W-:Y:S05]  /*1e220*/  BRA `(.L_x_2491) ;  /* 0xffffffdc00d87947 */ /* 0x000fea000383ffff */
.L_x_2421:
[----:B-1----:R1:W2:Y:S02]  /*1e230*/  SYNCS.PHASECHK.TRANS64.TRYWAIT P0, [R7+URZ], R2 ;  /* 0x00000002070075a7 */ /* 0x0022a4000800017f */
[----:B--2---:R-:W-:Y:S05]  /*1e240*/  @!P0 NANOSLEEP.SYNCS 0x989680 ;  /* 0x009896800000895d */ /* 0x004fea0003900000 */
[----:B------:R-:W2:Y:S02]  /*1e250*/  @!P0 SYNCS.PHASECHK.TRANS64 P0, [R7+URZ], R2 ;  /* 0x00000002070085a7 */ /* 0x000ea4000800007f */
[----:B--2---:R-:W-:Y:S05]  /*1e260*/  @!P0 BRA `(.L_x_2421) ;  /* 0xfffffffc00f08947 */ /* 0x004fea000383ffff */
[----:B------:R-:W-:Y:S05]  /*1e270*/  BRA `(.L_x_2492) ;  /* 0xffffffdc00cc7947 */ /* 0x000fea000383ffff */
.L_x_2423:
[----:B--2---:R2:W3:Y:S02]  /*1e280*/  SYNCS.PHASECHK.TRANS64.TRYWAIT P0, [R4+URZ], R5 ;  /* 0x00000005040075a7 */ /* 0x0044e4000800017f */
[----:B---3--:R-:W-:Y:S05]  /*1e290*/  @!P0 NANOSLEEP.SYNCS 0x989680 ;  /* 0x009896800000895d */ /* 0x008fea0003900000 */
[----:B------:R-:W3:Y:S02]  /*1e2a0*/  @!P0 SYNCS.PHASECHK.TRANS64 P0, [R4+URZ], R5 ;  /* 0x00000005040085a7 */ /* 0x000ee4000800007f */
[----:B---3--:R-:W-:Y:S05]  /*1e2b0*/  @!P0 BRA `(.L_x_2423) ;  /* 0xfffffffc00f08947 */ /* 0x008fea000383ffff */
[----:B------:R-:W-:Y:S05]  /*1e2c0*/  BRA `(.L_x_2493) ;  /* 0xffffffdc00d07947 */ /* 0x000fea000383ffff */
.L_x_2494:
        /* <DEDUP_REMOVED lines=11> */
.L_x_3024:


//--------------------- .text._ZN7cutlass13device_kernelIN5flash11enable_sm90INS1_16FlashAttnFwdSm90INS1_25CollectiveMainloopFwdSm90ILi2EN4cute5tupleIJNS5_1CILi1EEES8_S8_EEENS6_IJNS7_ILi128EEENS7_ILi112EEENS7_ILi192EEEEEELi192ENS_10bfloat16_tEfNS_4arch4Sm90ELb1ELb0ELb1ELb1ELb0ELb1ELb0ELb1ELb1ELb1ELb1ELb0EEENS1_21CollectiveEpilogueFwdINS6_IJSA_SC_SB_EEES9_SE_SG_Li256ELb1ELb1ELb1ELb0EEENS1_36VarlenDynamicPersistentTileSchedulerILi128ELi112ELi256ELi128ELb1ELb1ELb1ELb1ELb1ELb1EEEEEEEEEvNT_6ParamsE --------------------------
	.section	.text._ZN7cutlass13device_kernelIN5flash11enable_sm90INS1_16FlashAttnFwdSm90INS1_25CollectiveMainloopFwdSm90ILi2EN4cute5tupleIJNS5_1CILi1EEES8_S8_EEENS6_IJNS7_ILi128EEENS7_ILi112EEENS7_ILi192EEEEEELi192ENS_10bfloat16_tEfNS_4arch4Sm90ELb1ELb0ELb1ELb1ELb0ELb1ELb0ELb1ELb1ELb1ELb1ELb0EEENS1_21CollectiveEpilogueFwdINS6_IJSA_SC_SB_EEES9_SE_SG_Li256ELb1ELb1ELb1ELb0EEENS1_36VarlenDynamicPersistentTileSchedulerILi128ELi112ELi256ELi128ELb1ELb1ELb1ELb1ELb1ELb1EEEEEEEEEvNT_6ParamsE,"ax",@progbits
	.align	128
.text._ZN7cutlass13device_kernelIN5flash11enable_sm90INS1_16FlashAttnFwdSm90INS1_25CollectiveMainloopFwdSm90ILi2EN4cute5tupleIJNS5_1CILi1EEES8_S8_EEENS6_IJNS7_ILi128EEENS7_ILi112EEENS7_ILi192EEEEEELi192ENS_10bfloat16_tEfNS_4arch4Sm90ELb1ELb0ELb1ELb1ELb0ELb1ELb0ELb1ELb1ELb1ELb1ELb0EEENS1_21CollectiveEpilogueFwdINS6_IJSA_SC_SB_EEES9_SE_SG_Li256ELb1ELb1ELb1ELb0EEENS1_36VarlenDynamicPersistentTileSchedulerILi128ELi112ELi256ELi128ELb1ELb1ELb1ELb1ELb1ELb1EEEEEEEEEvNT_6ParamsE:
        .type           _ZN7cutlass13device_kernelIN5flash11enable_sm90INS1_16FlashAttnFwdSm90INS1_25CollectiveMainloopFwdSm90ILi2EN4cute5tupleIJNS5_1CILi1EEES8_S8_EEENS6_IJNS7_ILi128EEENS7_ILi112EEENS7_ILi192EEEEEELi192ENS_10bfloat16_tEfNS_4arch4Sm90ELb1ELb0ELb1ELb1ELb0ELb1ELb0ELb1ELb1ELb1ELb1ELb0EEENS1_21CollectiveEpilogueFwdINS6_IJSA_SC_SB_EEES9_SE_SG_Li256ELb1ELb1ELb1ELb0EEENS1_36VarlenDynamicPersistentTileSchedulerILi128ELi112ELi256ELi128ELb1ELb1ELb1ELb1ELb1ELb1EEEEEEEEEvNT_6ParamsE,@function
        .size           _ZN7cutlass13device_kernelIN5flash11enable_sm90INS1_16FlashAttnFwdSm90INS1_25CollectiveMainloopFwdSm90ILi2EN4cute5tupleIJNS5_1CILi1EEES8_S8_EEENS6_IJNS7_ILi128EEENS7_ILi112EEENS7_ILi192EEEEEELi192ENS_10bfloat16_tEfNS_4arch4Sm90ELb1ELb0ELb1ELb1ELb0ELb1ELb0ELb1ELb1ELb1ELb1ELb0EEENS1_21CollectiveEpilogueFwdINS6_IJSA_SC_SB_EEES9_SE_SG_Li256ELb1ELb1ELb1ELb0EEENS1_36VarlenDynamicPersistentTileSchedulerILi128ELi112ELi256ELi128ELb1ELb1ELb1ELb1ELb1ELb1EEEEEEEEEvNT_6ParamsE,(.L_x_3025 - _ZN7cutlass13device_kernelIN5flash11enable_sm90INS1_16FlashAttnFwdSm90INS1_25CollectiveMainloopFwdSm90ILi2EN4cute5tupleIJNS5_1CILi1EEES8_S8_EEENS6_IJNS7_ILi128EEENS7_ILi112EEENS7_ILi192EEEEEELi192ENS_10bfloat16_tEfNS_4arch4Sm90ELb1ELb0ELb1ELb1ELb0ELb1ELb0ELb1ELb1ELb1ELb1ELb0EEENS1_21CollectiveEpilogueFwdINS6_IJSA_SC_SB_EEES9_SE_SG_Li256ELb1ELb1ELb1ELb0EEENS1_36VarlenDynamicPersistentTileSchedulerILi128ELi112ELi256ELi128ELb1ELb1ELb1ELb1ELb1ELb1EEEEEEEEEvNT_6ParamsE)
        .other          _ZN7cutlass13device_kernelIN5flash11enable_sm90INS1_16FlashAttnFwdSm90INS1_25CollectiveMainloopFwdSm90ILi2EN4cute5tupleIJNS5_1CILi1EEES8_S8_EEENS6_IJNS7_ILi128EEENS7_ILi112EEENS7_ILi192EEEEEELi192ENS_10bfloat16_tEfNS_4arch4Sm90ELb1ELb0ELb1ELb1ELb0ELb1ELb0ELb1ELb1ELb1ELb1ELb0EEENS1_21CollectiveEpilogueFwdINS6_IJSA_SC_SB_EEES9_SE_SG_Li256ELb1ELb1ELb1ELb0EEENS1_36VarlenDynamicPersistentTileSchedulerILi128ELi112ELi256ELi128ELb1ELb1ELb1ELb1ELb1ELb1EEEEEEEEEvNT_6ParamsE,@"STO_CUDA_ENTRY STV_DEFAULT"
_ZN7cutlass13device_kernelIN5flash11enable_sm90INS1_16FlashAttnFwdSm90INS1_25CollectiveMainloopFwdSm90ILi2EN4cute5tupleIJNS5_1CILi1EEES8_S8_EEENS6_IJNS7_ILi128EEENS7_ILi112EEENS7_ILi192EEEEEELi192ENS_10bfloat16_tEfNS_4arch4Sm90ELb1ELb0ELb1ELb1ELb0ELb1ELb0ELb1ELb1ELb1ELb1ELb0EEENS1_21CollectiveEpilogueFwdINS6_IJSA_SC_SB_EEES9_SE_SG_Li256ELb1ELb1ELb1ELb0EEENS1_36VarlenDynamicPersistentTileSchedulerILi128ELi112ELi256ELi128ELb1ELb1ELb1ELb1ELb1ELb1EEEEEEEEEvNT_6ParamsE:
        /* <DEDUP_REMOVED lines=24> */
.L_x_2496:
[----:B------:R-:W-:Y:S05]  /*0180*/  BSYNC B0 ;  /* 0x0000000000007941 */ /* 0x000fea0003800000 */
.L_x_2495:
        /* <DEDUP_REMOVED lines=41> */
.L_x_2497:
        /* <DEDUP_REMOVED lines=22> */
.L_x_2498:
        /* <DEDUP_REMOVED lines=18> */
.L_x_2499:
        /* <DEDUP_REMOVED lines=22> */
.L_x_2500:
        /* <DEDUP_REMOVED lines=22> */
.L_x_2501:
[----:B0-----:R-:W-:Y:S01]  /*0960*/  UMOV UR4, 0x1 ;  /* 0x0000000100047882 */ /* 0x001fe20000000000 */
[----:B------:R-:W-:Y:S01]  /*0970*/  PLOP3.LUT P0, PT, PT, PT, UP0, 0x80, 0x0 ;  /* 0x000000000000781c */ /* 0x000fe20003f0f008 */
[----:B------:R-:W-:Y:S01]  /*0980*/  USEL UR4, UR4, 0x2, !UP0 ;  /* 0x0000000204047887 */ /* 0x000fe2000c000000 */
[----:B------:R-:W-:Y:S01]  /*0990*/  NOP ;  /* 0x0000000000007918 */ /* 0x000fe20000000000 */
[----:B------:R-:W-:Y:S01]  /*09a0*/  ULDC.64 UR60, c[0x0][0x208] ;  /* 0x00008200003c7ab9 */ /* 0x000fe20000000a00 */
[----:B------:R-:W-:Y:S03]  /*09b0*/  BSSY B9, `(.L_x_2502) ;  /* 0x00030f5000097945 */ /* 0x000fe60003800000 */
[----:B------:R-:W-:-:S05]  /*09c0*/  IMAD.U32 R2, RZ, RZ, UR4 ;  /* 0x00000004ff027e24 */ /* 0x000fca000f8e00ff */
[----:B------:R0:W-:Y:S01]  /*09d0*/  STL [R1+0x78], R2 ;  /* 0x0000780201007387 */ /* 0x0001e20000100800 */
[----:B-12-4-:R-:W-:Y:S06]  /*09e0*/  BAR.SYNC.DEFER_BLOCKING 0x0 ;  /* 0x0000000000007b1d */ /* 0x016fec0000010000 */
[----:B------:R-:W-:Y:S05]  /*09f0*/  @!P0 BRA `(.L_x_2503) ;  /* 0x0000027c00c88947 */ /* 0x000fea0003800000 */
.L_x_2504:
        /* <DEDUP_REMOVED lines=9> */
[----:B------:R-:W-:Y:S01]  /*0a90*/  IMAD.U32 R16, RZ, RZ, UR4 ;  /* 0x00000004ff107e24 */ /* 0x000fe2000f8e00ff */
[----:B------:R-:W-:-:S04]  /*0aa0*/  ULDC UR4, c[0x0][0xc3c] ;  /* 0x00030f0000047ab9 */ /* 0x000fc80000000800 */
[----:B------:R-:W1:Y:S01]  /*0ab0*/  LDS.128 R12, [R16+0x368d0] ;  /* 0x0368d000100c7984 */ /* 0x000e620000000c00 */
[----:B------:R-:W-:Y:S06]  /*0ac0*/  BAR.ARV 0x4, 0x180 ;  /* 0x0106000000007b1d */ /* 0x000fec0000002000 */
[----:B-1----:R-:W-:-:S13]  /*0ad0*/  ISETP.GE.AND P0, PT, R15, UR4, PT ;  /* 0x000000040f007c0c */ /* 0x002fda000bf06270 */
[----:B------:R-:W-:Y:S05]  /*0ae0*/  @P0 BRA `(.L_x_2505) ;  /* 0x0000030c00840947 */ /* 0x000fea0003800000 */
[----:B------:R-:W2:Y:S01]  /*0af0*/  LDL R0, [R1+0x78] ;  /* 0x0000780001007983 */ /* 0x000ea20000100800 */
[----:B------:R-:W-:Y:S01]  /*0b00*/  VIADD R6, R6, 0xffffff80 ;  /* 0xffffff8006067836 */ /* 0x000fe20000000000 */
[----:B------:R-:W-:Y:S01]  /*0b10*/  R2UR UR4, R16 ;  /* 0x00000000100472ca */ /* 0x000fe200000e0000 */
[----:B------:R-:W-:Y:S01]  /*0b20*/  IMAD.MOV.U32 R235, RZ, RZ, RZ ;  /* 0x000000ffffeb7224 */ /* 0x000fe200078e00ff */
[----:B------:R-:W-:Y:S01]  /*0b30*/  CS2R R208, SRZ ;  /* 0x0000000000d07805 */ /* 0x000fe2000001ff00 */
[----:B------:R-:W-:Y:S01]  /*0b40*/  IMAD.MOV.U32 R17, RZ, RZ, RZ ;  /* 0x000000ffff117224 */ /* 0x000fe200078e00ff */
[----:B------:R-:W-:Y:S01]  /*0b50*/  SHF.R.S32.HI R3, RZ, 0x1f, R6 ;  /* 0x0000001fff037819 */ /* 0x000fe20000011406 */
[----:B------:R-:W-:-:S03]  /*0b60*/  IMAD.MOV.U32 R205, RZ, RZ, RZ ;  /* 0x000000ffffcd7224 */ /* 0x000fc600078e00ff */
[----:B0-----:R-:W-:-:S04]  /*0b70*/  LEA.HI R2, R3, R6, RZ, 0x4 ;  /* 0x0000000603027211 */ /* 0x001fc800078f20ff */
[----:B------:R-:W-:Y:S01]  /*0b80*/  SHF.R.S32.HI R7, RZ, 0x4, R2 ;  /* 0x00000004ff077819 */ /* 0x000fe20000011402 */
[----:B------:R-:W-:-:S03]  /*0b90*/  UIADD3 UR4, UR4, 0x15400, URZ ;  /* 0x0001540004047890 */ /* 0x000fc6000fffe03f */
[----:B------:R-:W-:-:S04]  /*0ba0*/  LEA.HI R4, R2, R7, RZ, 0x1 ;  /* 0x0000000702047211 */ /* 0x000fc800078f08ff */
[----:B------:R-:W-:-:S05]  /*0bb0*/  LOP3.LUT R4, R4, 0x1ffffffe, RZ, 0xc0, !PT ;  /* 0x1ffffffe04047812 */ /* 0x000fca00078ec0ff */
[----:B------:R-:W-:Y:S01]  /*0bc0*/  IMAD.IADD R7, R7, 0x1, -R4 ;  /* 0x0000000107077824 */ /* 0x000fe200078e0a04 */
[----:B------:R-:W-:-:S04]  /*0bd0*/  LEA.HI R4, R3, R6, RZ, 0x5 ;  /* 0x0000000603047211 */ /* 0x000fc800078f28ff */
[----:B------:R-:W-:-:S05]  /*0be0*/  SHF.R.S32.HI R4, RZ, 0x5, R4 ;  /* 0x00000005ff047819 */ /* 0x000fca0000011404 */
[----:B------:R-:W-:Y:S01]  /*0bf0*/  IMAD.SHL.U32 R220, R4, 0x200, RZ ;  /* 0x0000020004dc7824 */ /* 0x000fe200078e00ff */
[----:B--2---:R-:W-:Y:S02]  /*0c00*/  R2UR UR5, R0 ;  /* 0x00000000000572ca */ /* 0x004fe400000e0000 */
[----:B------:R-:W-:-:S04]  /*0c10*/  LEA.HI R0, R3, R6, RZ, 0x7 ;  /* 0x0000000603007211 */ /* 0x000fc800078f38ff */
[----:B------:R-:W-:-:S05]  /*0c20*/  LOP3.LUT R5, R0, 0xffffff80, RZ, 0xc0, !PT ;  /* 0xffffff8000057812 */ /* 0x000fca00078ec0ff */
[----:B------:R-:W-:Y:S02]  /*0c30*/  IMAD.IADD R21, R6, 0x1, -R5 ;  /* 0x0000000106157824 */ /* 0x000fe400078e0a05 */
[----:B------:R-:W-:-:S03]  /*0c40*/  ULOP3.LUT UR5, UR5, 0x1, URZ, 0xfc, !UPT ;  /* 0x0000000105057892 */ /* 0x000fc6000f8efc3f */
[----:B------:R-:W-:Y:S01]  /*0c50*/  SHF.R.S32.HI R9, RZ, 0x1f, R21 ;  /* 0x0000001fff097819 */ /* 0x000fe20000011415 */
[----:B------:R-:W-:Y:S03]  /*0c60*/  STL [R1+0x6c], R21 ;  /* 0x00006c1501007387 */ /* 0x000fe60000100800 */
[CC--:B------:R-:W-:Y:S02]  /*0c70*/  LEA.HI R12, R9.reuse, R21.reuse, RZ, 0x2 ;  /* 0x00000015090c7211 */ /* 0x0c0fe400078f10ff */
[----:B------:R-:W-:Y:S02]  /*0c80*/  LEA.HI R9, R9, R21, RZ, 0x5 ;  /* 0x0000001509097211 */ /* 0x000fe400078f28ff */
[--C-:B------:R-:W-:Y:S02]  /*0c90*/  SHF.R.S32.HI R8, RZ, 0x2, R12.reuse ;  /* 0x00000002ff087819 */ /* 0x100fe4000001140c */
[----:B------:R-:W-:-:S02]  /*0ca0*/  SHF.R.S32.HI R5, RZ, 0x1f, R12 ;  /* 0x0000001fff057819 */ /* 0x000fc4000001140c */
[----:B------:R-:W-:Y:S02]  /*0cb0*/  LOP3.LUT R12, R12, 0x7ffffffc, RZ, 0xc0, !PT ;  /* 0x7ffffffc0c0c7812 */ /* 0x000fe400078ec0ff */
[----:B------:R-:W-:-:S03]  /*0cc0*/  LEA.HI R5, R5, R8, RZ, 0x3 ;  /* 0x0000000805057211 */ /* 0x000fc600078f18ff */
[----:B------:R-:W-:Y:S01]  /*0cd0*/  IMAD.IADD R12, R21, 0x1, -R12 ;  /* 0x00000001150c7824 */ /* 0x000fe200078e0a0c */
[----:B------:R-:W-:Y:S02]  /*0ce0*/  LOP3.LUT R11, R5, 0xfffffff8, RZ, 0xc0, !PT ;  /* 0xfffffff8050b7812 */ /* 0x000fe400078ec0ff */
[----:B------:R-:W-:Y:S01]  /*0cf0*/  SHF.R.S32.HI R5, RZ, 0x7, R0 ;  /* 0x00000007ff057819 */ /* 0x000fe20000011400 */
[----:B------:R-:W-:Y:S02]  /*0d00*/  IMAD.SHL.U32 R227, R12, 0x2, RZ ;  /* 0x000000020ce37824 */ /* 0x000fe400078e00ff */
[----:B------:R-:W-:Y:S01]  /*0d10*/  IMAD.IADD R11, R8, 0x1, -R11 ;  /* 0x00000001080b7824 */ /* 0x000fe200078e0a0b */
[----:B------:R-:W-:Y:S01]  /*0d20*/  LEA.HI R8, R3, R6, RZ, 0x2 ;  /* 0x0000000603087211 */ /* 0x000fe200078f10ff */
[C---:B------:R-:W-:Y:S01]  /*0d30*/  VIADD R30, R227.reuse, 0x10 ;  /* 0x00000010e31e7836 */ /* 0x040fe20000000000 */
[----:B------:R-:W-:Y:S01]  /*0d40*/  LOP3.LUT R3, R2, 0x3fffff0, RZ, 0xc0, !PT ;  /* 0x03fffff002037812 */ /* 0x000fe200078ec0ff */
[C---:B------:R-:W-:Y:S01]  /*0d50*/  VIADD R31, R227.reuse, 0x8 ;  /* 0x00000008e31f7836 */ /* 0x040fe20000000000 */
[----:B------:R-:W-:Y:S01]  /*0d60*/  LEA.HI R0, R0, R5, RZ, 0x1 ;  /* 0x0000000500007211 */ /* 0x000fe200078f08ff */
[C---:B------:R-:W-:Y:S01]  /*0d70*/  VIADD R27, R227.reuse, 0x28 ;  /* 0x00000028e31b7836 */ /* 0x040fe20000000000 */
[----:B------:R-:W-:Y:S01]  /*0d80*/  SHF.R.S32.HI R2, RZ, 0x5, R9 ;  /* 0x00000005ff027819 */ /* 0x000fe20000011409 */
[----:B------:R-:W-:Y:S01]  /*0d90*/  IMAD.IADD R3, R6, 0x1, -R3 ;  /* 0x0000000106037824 */ /* 0x000fe200078e0a03 */
[----:B------:R-:W-:Y:S01]  /*0da0*/  LOP3.LUT R0, R0, 0x3fffffe, RZ, 0xc0, !PT ;  /* 0x03fffffe00007812 */ /* 0x000fe200078ec0ff */
[----:B------:R-:W-:Y:S01]  /*0db0*/  VIADD R28, R227, 0x20 ;  /* 0x00000020e31c7836 */ /* 0x000fe20000000000 */
[--C-:B------:R-:W-:Y:S01]  /*0dc0*/  SHF.R.S32.HI R204, RZ, 0x2, R8.reuse ;  /* 0x00000002ffcc7819 */ /* 0x100fe20000011408 */
[----:B------:R-:W-:Y:S01]  /*0dd0*/  IMAD R10, R4, 0x10, R3 ;  /* 0x00000010040a7824 */ /* 0x000fe200078e0203 */
[----:B------:R-:W-:Y:S01]  /*0de0*/  SHF.R.S32.HI R3, RZ, 0x1f, R8 ;  /* 0x0000001fff037819 */ /* 0x000fe20000011408 */
[----:B------:R-:W-:Y:S01]  /*0df0*/  IMAD.IADD R0, R5, 0x1, -R0 ;  /* 0x0000000105007824 */ /* 0x000fe200078e0a00 */
[----:B------:R-:W-:Y:S01]  /*0e00*/  LOP3.LUT R9, R8, 0xfffffffc, RZ, 0xc0, !PT ;  /* 0xfffffffc08097812 */ /* 0x000fe200078ec0ff */
[----:B------:R-:W-:Y:S01]  /*0e10*/  IMAD R11, R2, 0x10, R11 ;  /* 0x00000010020b7824 */ /* 0x000fe200078e020b */
[----:B------:R-:W-:Y:S01]  /*0e20*/  LEA.HI R3, R3, R204, RZ, 0x3 ;  /* 0x000000cc03037211 */ /* 0x000fe200078f18ff */
[----:B------:R-:W-:-:S02]  /*0e30*/  VIADD R236, R204, 0x40 ;  /* 0x00000040ccec7836 */ /* 0x000fc40000000000 */
[----:B------:R-:W-:Y:S01]  /*0e40*/  IMAD R20, R0, 0x40, R11 ;  /* 0x0000004000147824 */ /* 0x000fe200078e020b */
[----:B------:R-:W-:Y:S01]  /*0e50*/  LOP3.LUT R3, R3, 0xfffffff8, RZ, 0xc0, !PT ;  /* 0xfffffff803037812 */ /* 0x000fe200078ec0ff */
[----:B------:R-:W-:Y:S02]  /*0e60*/  IMAD.U32 R0, RZ, RZ, UR5 ;  /* 0x00000005ff007e24 */ /* 0x000fe4000f8e00ff */
[----:B------:R-:W-:Y:S01]  /*0e70*/  IMAD.IADD R6, R6, 0x1, -R9 ;  /* 0x0000000106067824 */ /* 0x000fe200078e0a09 */
[----:B------:R-:W-:Y:S01]  /*0e80*/  STL [R1+0x70], R20 ;  /* 0x0000701401007387 */ /* 0x000fe20000100800 */
[----:B------:R-:W-:Y:S02]  /*0e90*/  IMAD.SHL.U32 R217, R236, 0x40, RZ ;  /* 0x00000040ecd97824 */ /* 0x000fe400078e00ff */
[----:B------:R-:W-:Y:S01]  /*0ea0*/  IMAD R2, R10, 0x8, R7 ;  /* 0x000000080a027824 */ /* 0x000fe200078e0207 */
[----:B------:R-:W-:Y:S01]  /*0eb0*/  SHF.R.S32.HI R7, RZ, 0x1f, R236 ;  /* 0x0000001fff077819 */ /* 0x000fe200000114ec */
[----:B------:R-:W-:Y:S01]  /*0ec0*/  IMAD.U32 R5, RZ, RZ, UR4 ;  /* 0x00000004ff057e24 */ /* 0x000fe2000f8e00ff */
[----:B------:R0:W-:Y:S01]  /*0ed0*/  STL [R1+0x44], R0 ;  /* 0x0000440001007387 */ /* 0x0001e20000100800 */
[----:B------:R-:W-:Y:S01]  /*0ee0*/  LOP3.LUT R217, R217, 0x1c0, RZ, 0xc0, !PT ;  /* 0x000001c0d9d97812 */ /* 0x000fe200078ec0ff */
[----:B------:R-:W-:Y:S01]  /*0ef0*/  IMAD.IADD R3, R204, 0x1, -R3 ;  /* 0x00000001cc037824 */ /* 0x000fe200078e0a03 */
[----:B------:R-:W-:Y:S01]  /*0f00*/  LEA.HI R7, R7, R236, RZ, 0x3 ;  /* 0x000000ec07077211 */ /* 0x000fe200078f18ff */
[----:B------:R1:W-:Y:S01]  /*0f10*/  STL [R1+0x4c], R5 ;  /* 0x00004c0501007387 */ /* 0x0003e20000100800 */
[----:B------:R-:W-:-:S02]  /*0f20*/  IMAD.MOV.U32 R10, RZ, RZ, R14 ;  /* 0x000000ffff0a7224 */ /* 0x000fc400078e000e */
[----:B------:R-:W-:Y:S02]  /*0f30*/  IMAD.SHL.U32 R3, R3, 0x40, RZ ;  /* 0x0000004003037824 */ /* 0x000fe400078e00ff */
[----:B------:R-:W-:Y:S01]  /*0f40*/  IMAD.SHL.U32 R7, R7, 0x40, RZ ;  /* 0x0000004007077824 */ /* 0x000fe200078e00ff */
[C---:B0-----:R-:W-:Y:S01]  /*0f50*/  LEA.HI R0, R6.reuse, R6, RZ, 0x1 ;  /* 0x0000000606007211 */ /* 0x041fe200078f08ff */
[----:B------:R-:W-:Y:S01]  /*0f60*/  IMAD.SHL.U32 R22, R6, 0x4, RZ ;  /* 0x0000000406167824 */ /* 0x000fe200078e00ff */
[----:B------:R-:W-:Y:S01]  /*0f70*/  LOP3.LUT R218, R3, 0x1c0, RZ, 0xc0, !PT ;  /* 0x000001c003da7812 */ /* 0x000fe200078ec0ff */
[----:B------:R-:W-:Y:S01]  /*0f80*/  VIADD R24, R227, 0x40 ;  /* 0x00000040e3187836 */ /* 0x000fe20000000000 */
[----:B-1----:R-:W-:Y:S01]  /*0f90*/  LOP3.LUT R5, R0, 0x1ffffffe, RZ, 0xc0, !PT ;  /* 0x1ffffffe00057812 */ /* 0x002fe200078ec0ff */
[----:B------:R-:W-:Y:S01]  /*0fa0*/  IMAD.MOV.U32 R11, RZ, RZ, R15 ;  /* 0x000000ffff0b7224 */ /* 0x000fe200078e000f */
[----:B------:R-:W-:Y:S01]  /*0fb0*/  SHF.R.U32.HI R0, RZ, 0x3, R217 ;  /* 0x00000003ff007819 */ /* 0x000fe200000116d9 */
[----:B------:R-:W-:Y:S01]  /*0fc0*/  IMAD.SHL.U32 R0, R2, 0x8, RZ ;  /* 0x0000000802007824 */ /* 0x000fe200078e00ff */
[----:B------:R-:W-:Y:S01]  /*0fd0*/  LOP3.LUT R221, R7, 0xfffffe00, RZ, 0xc0, !PT ;  /* 0xfffffe0007dd7812 */ /* 0x000fe200078ec0ff */
[C---:B------:R-:W-:Y:S01]  /*0fe0*/  VIADD R25, R227.reuse, 0x38 ;  /* 0x00000038e3197836 */ /* 0x040fe20000000000 */
[----:B------:R-:W-:Y:S01]  /*0ff0*/  SHF.R.S32.HI R2, RZ, 0x1f, R30 ;  /* 0x0000001fff027819 */ /* 0x000fe2000001141e */
[C---:B------:R-:W-:Y:S01]  /*1000*/  VIADD R14, R227.reuse, 0x58 ;  /* 0x00000058e30e7836 */ /* 0x040fe20000000000 */
[----:B------:R0:W-:Y:S01]  /*1010*/  STL [R1+0x74], R0 ;  /* 0x0000740001007387 */ /* 0x0001e20000100800 */
[----:B------:R-:W-:Y:S01]  /*1020*/  IMAD.MOV.U32 R9, RZ, RZ, R13 ;  /* 0x000000ffff097224 */ /* 0x000fe200078e000d */
[----:B------:R-:W-:Y:S01]  /*1030*/  SHF.R.S32.HI R7, RZ, 0x1f, R31 ;  /* 0x0000001fff077819 */ /* 0x000fe2000001141f */
[C---:B------:R-:W-:Y:S01]  /*1040*/  IMAD.SHL.U32 R18, R6.reuse, 0x8, RZ ;  /* 0x0000000806127824 */ /* 0x040fe200078e00ff */
[----:B------:R-:W-:Y:S01]  /*1050*/  SHF.R.S32.HI R2, RZ, 0x1f, R27 ;  /* 0x0000001fff027819 */ /* 0x000fe2000001141b */
[----:B------:R-:W-:Y:S01]  /*1060*/  IMAD.IADD R5, R6, 0x1, -R5 ;  /* 0x0000000106057824 */ /* 0x000fe200078e0a05 */
        /* <DEDUP_REMOVED lines=12> */
[----:B------:R-:W-:Y:S01]  /*1130*/  SHF.R.U32.HI R219, RZ, 0x3, R218 ;  /* 0x00000003ffdb7819 */ /* 0x000fe200000116da */
        /* <DEDUP_REMOVED lines=8> */
[----:B0-----:R-:W-:Y:S01]  /*11c0*/  VIADD R0, R227, 0x90 ;  /* 0x00000090e3007836 */ /* 0x001fe20000000000 */
        /* <DEDUP_REMOVED lines=10> */
[C---:B------:R-:W-:Y:S02]  /*1270*/  IMAD.IADD R206, R22.reuse, 0x1, R213 ;  /* 0x0000000116ce7824 */ /* 0x040fe400078e02d5 */
[----:B------:R-:W-:Y:S02]  /*1280*/  IMAD.IADD R207, R22, 0x1, R212 ;  /* 0x0000000116cf7824 */ /* 0x000fe400078e02d4 */
[----:B------:R-:W-:Y:S02]  /*1290*/  VIADD R237, R227, 0x98 ;  /* 0x00000098e3ed7836 */ /* 0x000fe40000000000 */
[----:B------:R-:W-:-:S07]  /*12a0*/  IMAD R229, R5, 0x8, R20 ;  /* 0x0000000805e57824 */ /* 0x000fce00078e0214 */
.L_x_2736:
[----:B0-----:R-:W0:Y:S01]  /*12b0*/  LDC.64 R232, c[0x0][0xc88] ;  /* 0x00032200ffe87b82 */ /* 0x001e220000000a00 */
[----:B------:R-:W-:Y:S01]  /*12c0*/  ULDC.64 UR4, c[0x0][0xa28] ;  /* 0x00028a0000047ab9 */ /* 0x000fe20000000a00 */
[----:B------:R-:W-:Y:S01]  /*12d0*/  ULDC.64 UR8, c[0x0][0xa18] ;  /* 0x0002860000087ab9 */ /* 0x000fe20000000a00 */
[----:B------:R-:W-:Y:S01]  /*12e0*/  ULDC.64 UR6, c[0x0][0xa08] ;  /* 0x0002820000067ab9 */ /* 0x000fe20000000a00 */
[----:B0-----:R-:W-:-:S06]  /*12f0*/  IMAD.WIDE R232, R11, 0x4, R232 ;  /* 0x000000040be87825 */ /* 0x001fcc00078e02e8 */
[----:B--2---:R-:W2:Y:S01]  /*1300*/  LDG.E R232, desc[UR60][R232.64] ;  /* 0x0000003ce8e87981 */ /* 0x004ea2000c1e1900 */
        /* <DEDUP_REMOVED lines=10> */
[C---:B---3--:R-:W-:Y:S02]  /*13b0*/  @P2 LEA R2, P3, R232.reuse, UR4, 0x2 ;  /* 0x00000004e8022c11 */ /* 0x048fe4000f8610ff */
[C-C-:B------:R-:W-:Y:S01]  /*13c0*/  SHF.L.U64.HI R234, R232.reuse, 0x2, R0.reuse ;  /* 0x00000002e8ea7819 */ /* 0x140fe20000010200 */
[----:B------:R0:W-:Y:S01]  /*13d0*/  STL [R1+0x68], R0 ;  /* 0x0000680001007387 */ /* 0x0001e20000100800 */
[----:B------:R-:W-:Y:S01]  /*13e0*/  @P2 LEA.HI.X R3, R232, UR5, R0, 0x2, P3 ;  /* 0x00000005e8032c11 */ /* 0x000fe200098f1400 */
[----:B------:R-:W-:Y:S01]  /*13f0*/  ULDC UR4, c[0x0][0x288] ;  /* 0x0000a20000047ab9 */ /* 0x000fe20000000800 */
[----:B----4-:R-:W-:-:S03]  /*1400*/  IADD3 R6, P4, R233, UR6, RZ ;  /* 0x00000006e9067c10 */ /* 0x010fc6000ff9e0ff */
[----:B------:R1:W5:Y:S01]  /*1410*/  @P2 LDG.E R8, desc[UR60][R2.64] ;  /* 0x0000003c02082981 */ /* 0x000362000c1e1900 */
[----:B------:R-:W-:Y:S01]  /*1420*/  @P1 IADD3 R4, P2, R233, UR8, RZ ;  /* 0x00000008e9041c10 */ /* 0x000fe2000ff5e0ff */
[----:B------:R-:W-:Y:S01]  /*1430*/  IMAD.U32 R224, RZ, RZ, UR4 ;  /* 0x00000004ffe07e24 */ /* 0x000fe2000f8e00ff */
[C---:B------:R-:W-:Y:S01]  /*1440*/  IADD3.X R7, R234.reuse, UR7, RZ, P4, !PT ;  /* 0x00000007ea077c10 */ /* 0x040fe2000a7fe4ff */
[----:B------:R-:W-:Y:S01]  /*1450*/  ULDC.64 UR4, c[0x0][0x418] ;  /* 0x0001060000047ab9 */ /* 0x000fe20000000a00 */
[----:B------:R-:W-:Y:S01]  /*1460*/  @P1 IADD3.X R5, R234, UR9, RZ, P2, !PT ;  /* 0x00000009ea051c10 */ /* 0x000fe200097fe4ff */
[----:B------:R-:W-:Y:S02]  /*1470*/  ULDC.64 UR6, c[0x0][0xa20] ;  /* 0x0002880000067ab9 */ /* 0x000fe40000000a00 */
[----:B------:R2:W5:Y:S04]  /*1480*/  @P0 LDG.E R26, desc[UR60][R6.64] ;  /* 0x0000003c061a0981 */ /* 0x000568000c1e1900 */
[----:B------:R2:W5:Y:S01]  /*1490*/  @P1 LDG.E R224, desc[UR60][R4.64] ;  /* 0x0000003c04e01981 */ /* 0x000562000c1e1900 */
[----:B------:R-:W-:Y:S01]  /*14a0*/  UISETP.NE.U32.AND UP0, UPT, UR4, URZ, UPT ;  /* 0x0000003f0400728c */ /* 0x000fe2000bf05070 */
[----:B-1----:R-:W-:-:S02]  /*14b0*/  LOP3.LUT R2, R10, 0xff000000, RZ, 0xc0, !PT ;  /* 0xff0000000a027812 */ /* 0x002fc400078ec0ff */
[----:B------:R-:W-:Y:S01]  /*14c0*/  ULDC UR4, c[0x0][0x424] ;  /* 0x0001090000047ab9 */ /* 0x000fe20000000800 */
[----:B------:R-:W-:Y:S01]  /*14d0*/  UISETP.NE.AND.EX UP0, UPT, UR5, URZ, UPT, UP0 ;  /* 0x0000003f0500728c */ /* 0x000fe2000bf05300 */
[----:B------:R-:W-:Y:S02]  /*14e0*/  ISETP.NE.U32.AND P2, PT, RZ, UR6, PT ;  /* 0x00000006ff007c0c */ /* 0x000fe4000bf45070 */
[----:B------:R-:W-:Y:S01]  /*14f0*/  ULDC UR5, c[0x0][0x2f0] ;  /* 0x0000bc0000057ab9 */ /* 0x000fe20000000800 */
[----:B------:R-:W-:Y:S01]  /*1500*/  USEL UR4, UR4, 0x1, UP0 ;  /* 0x0000000104047887 */ /* 0x000fe20008000000 */
[----:B0-----:R-:W-:Y:S02]  /*1510*/  LOP3.LUT R0, R10, 0xff0000, RZ, 0xc0, !PT ;  /* 0x00ff00000a007812 */ /* 0x001fe400078ec0ff */
[----:B------:R-:W-:Y:S01]  /*1520*/  SHF.R.U32.HI R3, RZ, 0x8, R2 ;  /* 0x00000008ff037819 */ /* 0x000fe20000011602 */
[----:B------:R-:W-:Y:S01]  /*1530*/  UIMAD UR4, UR4, UR5, URZ ;  /* 0x00000005040472a4 */ /* 0x000fe2000f8e023f */
[----:B------:R-:W-:-:S02]  /*1540*/  ISETP.NE.AND.EX P2, PT, RZ, UR7, PT, P2 ;  /* 0x00000007ff007c0c */ /* 0x000fc4000bf45320 */
[----:B------:R-:W-:Y:S01]  /*1550*/  ULDC UR5, c[0x0][0x348] ;  /* 0x0000d20000057ab9 */ /* 0x000fe20000000800 */
[----:B------:R-:W-:Y:S02]  /*1560*/  LEA.HI R231, R0, R3, RZ, 0x10 ;  /* 0x0000000300e77211 */ /* 0x000fe400078f80ff */
[----:B------:R-:W-:Y:S01]  /*1570*/  LOP3.LUT R230, R10, 0xffff, RZ, 0xc0, !PT ;  /* 0x0000ffff0ae67812 */ /* 0x000fe200078ec0ff */
[----:B--2---:R-:W-:Y:S07]  /*1580*/  @P1 BRA `(.L_x_2506) ;  /* 0x0000000000241947 */ /* 0x004fee0003800000 */
        /* <DEDUP_REMOVED lines=9> */
.L_x_2506:
[----:B------:R-:W-:Y:S02]  /*1620*/  IMAD.U32 R2, RZ, RZ, UR5 ;  /* 0x00000005ff027e24 */ /* 0x000fe4000f8e00ff */
[----:B------:R-:W-:Y:S01]  /*1630*/  IMAD.U32 R27, RZ, RZ, UR4 ;  /* 0x00000004ff1b7e24 */ /* 0x000fe2000f8e00ff */
[----:B------:R-:W-:Y:S06]  /*1640*/  @!P2 BRA `(.L_x_2507) ;  /* 0x000000000010a947 */ /* 0x000fec0003800000 */
[----:B------:R-:W-:-:S04]  /*1650*/  IADD3 R4, P0, R233, UR6, RZ ;  /* 0x00000006e9047c10 */ /* 0x000fc8000ff1e0ff */
[----:B------:R-:W-:-:S05]  /*1660*/  IADD3.X R5, R234, UR7, RZ, P0, !PT ;  /* 0x00000007ea057c10 */ /* 0x000fca00087fe4ff */
[----:B------:R0:W5:Y:S01]  /*1670*/  LDG.E R27, desc[UR60][R4.64] ;  /* 0x0000003c041b7981 */ /* 0x000162000c1e1900 */
[----:B------:R-:W-:Y:S05]  /*1680*/  BRA `(.L_x_2508) ;  /* 0x0000000000107947 */ /* 0x000fea0003800000 */
.L_x_2507:
[----:B------:R-:W-:Y:S05]  /*1690*/  @!P0 BRA `(.L_x_2508) ;  /* 0x00000000000c8947 */ /* 0x000fea0003800000 */
[----:B------:R-:W2:Y:S04]  /*16a0*/  LDG.E R0, desc[UR60][R6.64] ;  /* 0x0000003c06007981 */ /* 0x000ea8000c1e1900 */
[----:B------:R-:W2:Y:S02]  /*16b0*/  LDG.E R27, desc[UR60][R6.64+0x4] ;  /* 0x0000043c061b7981 */ /* 0x000ea4000c1e1900 */
[----:B--2---:R-:W-:-:S07]  /*16c0*/  IMAD.IADD R27, R27, 0x1, -R0 ;  /* 0x000000011b1b7824 */ /* 0x004fce00078e0a00 */
.L_x_2508:
[----:B------:R-:W-:Y:S01]  /*16d0*/  ULDC.64 UR4, c[0x0][0xa10] ;  /* 0x0002840000047ab9 */ /* 0x000fe20000000a00 */
[----:B------:R-:W1:Y:S01]  /*16e0*/  LDC R10, c[0x0][0x448] ;  /* 0x00011200ff0a7b82 */ /* 0x000e620000000800 */
[----:B------:R-:W-:-:S04]  /*16f0*/  ISETP.NE.U32.AND P0, PT, RZ, UR4, PT ;  /* 0x00000004ff007c0c */ /* 0x000fc8000bf05070 */
[----:B------:R-:W-:Y:S01]  /*1700*/  ISETP.NE.AND.EX P0, PT, RZ, UR5, PT, P0 ;  /* 0x00000005ff007c0c */ /* 0x000fe2000bf05300 */
[----:B------:R-:W-:-:S12]  /*1710*/  ULDC.64 UR4, c[0x0][0xa30] ;  /* 0x00028c0000047ab9 */ /* 0x000fd80000000a00 */
[----:B0-----:R-:W0:Y:S02]  /*1720*/  @P0 LDC.64 R4, c[0x0][0xa10] ;  /* 0x00028400ff040b82 */ /* 0x001e240000000a00 */
[----:B0-----:R-:W-:-:S05]  /*1730*/  @P0 IMAD.WIDE R4, R232, 0x4, R4 ;  /* 0x00000004e8040825 */ /* 0x001fca00078e0204 */
[----:B------:R-:W2:Y:S04]  /*1740*/  @P0 LDG.E R0, desc[UR60][R4.64] ;  /* 0x0000003c04000981 */ /* 0x000ea8000c1e1900 */
[----:B------:R0:W2:Y:S01]  /*1750*/  @P0 LDG.E R3, desc[UR60][R4.64+0x4] ;  /* 0x0000043c04030981 */ /* 0x0000a2000c1e1900 */
[----:B------:R-:W-:Y:S01]  /*1760*/  ISETP.NE.U32.AND P1, PT, RZ, UR4, PT ;  /* 0x00000004ff007c0c */ /* 0x000fe2000bf25070 */
[----:B-----5:R-:W-:-:S03]  /*1770*/  IMAD.MOV.U32 R145, RZ, RZ, R27 ;  /* 0x000000ffff917224 */ /* 0x020fc600078e001b */
[----:B------:R-:W-:-:S13]  /*1780*/  ISETP.NE.AND.EX P1, PT, RZ, UR5, PT, P1 ;  /* 0x00000005ff007c0c */ /* 0x000fda000bf25310 */
[----:B------:R-:W-:-:S04]  /*1790*/  @P1 IADD3 R6, P2, R233, UR4, RZ ;  /* 0x00000004e9061c10 */ /* 0x000fc8000ff5e0ff */
[----:B------:R-:W-:-:S05]  /*17a0*/  @P1 IADD3.X R7, R234, UR5, RZ, P2, !PT ;  /* 0x00000005ea071c10 */ /* 0x000fca00097fe4ff */
[----:B------:R3:W5:Y:S01]  /*17b0*/  @P1 LDG.E R145, desc[UR60][R6.64] ;  /* 0x0000003c06911981 */ /* 0x000762000c1e1900 */
[----:B-1----:R-:W-:Y:S01]  /*17c0*/  ISETP.NE.AND P1, PT, R10, 0x1, PT ;  /* 0x000000010a00780c */ /* 0x002fe20003f25270 */
[----:B------:R-:W-:Y:S01]  /*17d0*/  IMAD.SHL.U32 R226, R9, 0x80, RZ ;  /* 0x0000008009e27824 */ /* 0x000fe200078e00ff */
[----:B------:R-:W-:Y:S01]  /*17e0*/  LOP3.LUT R13, R231, 0xff, RZ, 0xc0, !PT ;  /* 0x000000ffe70d7812 */ /* 0x000fe200078ec0ff */
[----:B------:R-:W-:Y:S01]  /*17f0*/  IMAD.IADD R9, R27, 0x1, -R8 ;  /* 0x000000011b097824 */ /* 0x000fe200078e0a08 */
[----:B------:R-:W-:Y:S01]  /*1800*/  BSSY B0, `(.L_x_2509) ;  /* 0x0000036000007945 */ /* 0x000fe20003800000 */
[----:B0-----:R-:W-:Y:S01]  /*1810*/  VIADD R4, R226, 0x7f ;  /* 0x0000007fe2047836 */ /* 0x001fe20000000000 */
[----:B------:R-:W-:Y:S01]  /*1820*/  SHF.R.U32.HI R231, RZ, 0x10, R231 ;  /* 0x00000010ffe77819 */ /* 0x000fe200000116e7 */
[----:B------:R0:W-:Y:S01]  /*1830*/  STL [R1+0x48], R13 ;  /* 0x0000480d01007387 */ /* 0x0001e20000100800 */
[----:B---3--:R-:W-:-:S05]  /*1840*/  IMAD.MOV.U32 R6, RZ, RZ, RZ ;  /* 0x000000ffff067224 */ /* 0x008fca00078e00ff */
[----:B------:R-:W1:Y:S08]  /*1850*/  @P1 LDC R11, c[0x0][0x44c] ;  /* 0x00011300ff0b1b82 */ /* 0x000e700000000800 */
[----:B------:R-:W3:Y:S01]  /*1860*/  @P1 LDC R5, c[0x0][0x450] ;  /* 0x00011400ff051b82 */ /* 0x000ee20000000800 */
[----:B--2---:R-:W-:Y:S02]  /*1870*/  @P0 IMAD.IADD R2, R3, 0x1, -R0 ;  /* 0x0000000103020824 */ /* 0x004fe400078e0a00 */
[----:B-1----:R-:W-:-:S04]  /*1880*/  @P1 IMAD.HI.U32 R0, R4, R11, RZ ;  /* 0x0000000b04001227 */ /* 0x002fc800078e00ff */
[----:B------:R-:W-:Y:S01]  /*1890*/  IMAD.IADD R228, R9, 0x1, R2 ;  /* 0x0000000109e47824 */ /* 0x000fe200078e0202 */
[----:B---3--:R-:W-:Y:S01]  /*18a0*/  @P1 SHF.R.U32.HI R4, RZ, R5, R0 ;  /* 0x00000005ff041219 */ /* 0x008fe20000011600 */
[----:B------:R-:W-:Y:S02]  /*18b0*/  IMAD.MOV.U32 R0, RZ, RZ, RZ ;  /* 0x000000ffff007224 */ /* 0x000fe400078e00ff */
[C---:B------:R-:W-:Y:S01]  /*18c0*/  VIADD R5, R228.reuse, 0x6f ;  /* 0x0000006fe4057836 */ /* 0x040fe20000000000 */
[----:B------:R-:W-:-:S05]  /*18d0*/  IADD3 R150, R228, 0x70, -R224 ;  /* 0x00000070e4967810 */ /* 0x000fca0007ffe8e0 */
[----:B------:R-:W-:Y:S02]  /*18e0*/  IMAD.IADD R7, R150, 0x1, R4 ;  /* 0x0000000196077824 */ /* 0x000fe400078e0204 */
[----:B------:R-:W-:Y:S02]  /*18f0*/  IMAD.MOV.U32 R4, RZ, RZ, RZ ;  /* 0x000000ffff047224 */ /* 0x000fe400078e00ff */
[----:B------:R-:W-:-:S04]  /*1900*/  IMAD.HI R6, R7, -0x6db6db6d, R6 ;  /* 0x9249249307067827 */ /* 0x000fc800078e0206 */
[----:B------:R-:W-:Y:S01]  /*1910*/  IMAD.HI R4, R5, -0x6db6db6d, R4 ;  /* 0x9249249305047827 */ /* 0x000fe200078e0204 */
[----:B------:R-:W-:-:S04]  /*1920*/  SHF.R.U32.HI R3, RZ, 0x1f, R6 ;  /* 0x0000001fff037819 */ /* 0x000fc80000011606 */
[----:B------:R-:W-:Y:S02]  /*1930*/  SHF.R.U32.HI R151, RZ, 0x1f, R4 ;  /* 0x0000001fff977819 */ /* 0x000fe40000011604 */
[----:B------:R-:W-:Y:S02]  /*1940*/  LEA.HI.SX32 R6, R6, R3, 0x1a ;  /* 0x0000000306067211 */ /* 0x000fe400078fd2ff */
[----:B------:R-:W-:-:S04]  /*1950*/  LEA.HI.SX32 R151, R4, R151, 0x1a ;  /* 0x0000009704977211 */ /* 0x000fc800078fd2ff */
[----:B------:R-:W-:-:S04]  /*1960*/  VIMNMX R10, R151, R6, PT ;  /* 0x00000006970a7248 */ /* 0x000fc80003fe0100 */
[----:B------:R-:W-:-:S13]  /*1970*/  ISETP.GE.AND P0, PT, R10, 0x1, PT ;  /* 0x000000010a00780c */ /* 0x000fda0003f06270 */
[----:B0-----:R-:W-:Y:S05]  /*1980*/  @!P0 BRA `(.L_x_2510) ;  /* 0x0000000000748947 */ /* 0x001fea0003800000 */
[----:B------:R-:W-:Y:S01]  /*1990*/  ISETP.NE.AND P0, PT, R231, RZ, PT ;  /* 0x000000ffe700720c */ /* 0x000fe20003f05270 */
[----:B------:R-:W-:-:S03]  /*19a0*/  ULDC UR4, c[0x0][0x9f0] ;  /* 0x00027c0000047ab9 */ /* 0x000fc60000000800 */
[----:B------:R-:W-:-:S04]  /*19b0*/  SEL R11, R231, UR4, P0 ;  /* 0x00000004e70b7c07 */ /* 0x000fc80008000000 */
[-C--:B------:R-:W-:Y:S02]  /*19c0*/  IABS R6, R11.reuse ;  /* 0x0000000b00067213 */ /* 0x080fe40000000000 */
        /* <DEDUP_REMOVED lines=25> */
.L_x_2510:
[----:B------:R-:W-:Y:S05]  /*1b60*/  BSYNC B0 ;  /* 0x0000000000007941 */ /* 0x000fea0003800000 */
.L_x_2509:
        /* <DEDUP_REMOVED lines=10> */
[----:B------:R-:W-:-:S06]  /*1c10*/  IMAD.MOV.U32 R24, RZ, RZ, R125 ;  /* 0x000000ffff187224 */ /* 0x000fcc00078e007d */
        /* <DEDUP_REMOVED lines=26> */
[----:B-1---5:R-:W-:Y:S05]  /*1dc0*/  CALL.ABS.NOINC R14 ;  /* 0x000000000e007343 */ /* 0x022fea0003c00000 */
.L_x_2513:
[----:B------:R-:W-:Y:S05]  /*1dd0*/  BSYNC B6 ;  /* 0x0000000000067941 */ /* 0x000fea0003800000 */
.L_x_2512:
        /* <DEDUP_REMOVED lines=20> */
.L_x_2515:
[----:B------:R-:W-:Y:S05]  /*1f20*/  BSYNC B6 ;  /* 0x0000000000067941 */ /* 0x000fea0003800000 */
.L_x_2514:
[----:B------:R-:W-:Y:S01]  /*1f30*/  ULDC.64 UR4, c[0x0][0x9f8] ;  /* 0x00027e0000047ab9 */ /* 0x000fe20000000a00 */
[----:B------:R-:W-:Y:S01]  /*1f40*/  IMAD.MOV.U32 R6, RZ, RZ, R232 ;  /* 0x000000ffff067224 */ /* 0x000fe200078e00e8 */
[----:B------:R-:W-:Y:S01]  /*1f50*/  ISETP.NE.U32.AND P0, PT, RZ, UR4, PT ;  /* 0x00000004ff007c0c */ /* 0x000fe2000bf05070 */
[----:B------:R-:W2:Y:S01]  /*1f60*/  LDL.LU R20, [R1+0x20] ;  /* 0x0000200001147983 */ /* 0x000ea20000300800 */
[----:B------:R-:W-:Y:S01]  /*1f70*/  ULDC UR6, c[0x0][0x2f4] ;  /* 0x0000bd0000067ab9 */ /* 0x000fe20000000800 */
[----:B------:R-:W0:Y:S01]  /*1f80*/  LDC.64 R114, c[0x0][0x300] ;  /* 0x0000c000ff727b82 */ /* 0x000e220000000a00 */
[----:B------:R-:W-:Y:S01]  /*1f90*/  ISETP.NE.AND.EX P0, PT, RZ, UR5, PT, P0 ;  /* 0x00000005ff007c0c */ /* 0x000fe2000bf05300 */
[----:B------:R-:W1:Y:S01]  /*1fa0*/  S2R R3, SR_TID.X ;  /* 0x0000000000037919 */ /* 0x000e620000002100 */
[----:B------:R-:W-:Y:S02]  /*1fb0*/  VIADD R0, R18, 0x60 ;  /* 0x0000006012007836 */ /* 0x000fe40000000000 */
[----:B------:R-:W-:Y:S01]  /*1fc0*/  IMAD.IADD R121, R26, 0x1, R27 ;  /* 0x000000011a797824 */ /* 0x000fe200078e021b */
[----:B------:R-:W-:Y:S01]  /*1fd0*/  SHF.R.S32.HI R19, RZ, 0x1f, R18 ;  /* 0x0000001fff137819 */ /* 0x000fe20000011412 */
[----:B------:R-:W-:Y:S01]  /*1fe0*/  ULDC.64 UR8, c[0x0][0xa08] ;  /* 0x0002820000087ab9 */ /* 0x000fe20000000a00 */
[----:B------:R-:W3:Y:S06]  /*1ff0*/  LDC.64 R108, c[0x0][0x3f8] ;  /* 0x0000fe00ff6c7b82 */ /* 0x000eec0000000a00 */
[----:B------:R-:W-:-:S02]  /*2000*/  @P0 IADD3 R4, P1, R233, UR4, RZ ;  /* 0x00000004e9040c10 */ /* 0x000fc4000ff3e0ff */
[----:B------:R-:W4:Y:S02]  /*2010*/  LDC.64 R102, c[0x0][0x408] ;  /* 0x00010200ff667b82 */ /* 0x000f240000000a00 */
[----:B------:R-:W-:Y:S01]  /*2020*/  @P0 IADD3.X R5, R234, UR5, RZ, P1, !PT ;  /* 0x00000005ea050c10 */ /* 0x000fe20008ffe4ff */
[----:B------:R-:W-:-:S04]  /*2030*/  ULDC.64 UR4, c[0x0][0x330] ;  /* 0x0000cc0000047ab9 */ /* 0x000fc80000000a00 */
[----:B------:R1:W2:Y:S01]  /*2040*/  @P0 LDG.E R6, desc[UR60][R4.64] ;  /* 0x0000003c04060981 */ /* 0x0002a2000c1e1900 */
[----:B------:R-:W-:Y:S01]  /*2050*/  ISETP.GE.AND P1, PT, R206, UR6, PT ;  /* 0x00000006ce007c0c */ /* 0x000fe2000bf26270 */
[----:B------:R-:W-:Y:S01]  /*2060*/  IMAD.WIDE.U32 R116, R230, UR4, R18 ;  /* 0x00000004e6747c25 */ /* 0x000fe2000f8e0012 */
[----:B------:R-:W-:Y:S01]  /*2070*/  ISETP.GE.AND P0, PT, R18, UR6, PT ;  /* 0x0000000612007c0c */ /* 0x000fe2000bf06270 */
[----:B------:R-:W0:Y:S01]  /*2080*/  LDC R15, c[0x0][0x3f4] ;  /* 0x0000fd00ff0f7b82 */ /* 0x000e220000000800 */
[----:B------:R-:W-:Y:S01]  /*2090*/  SEL R7, RZ, 0xffffffff, P1 ;  /* 0xffffffffff077807 */ /* 0x000fe20000800000 */
[----:B------:R-:W-:Y:S01]  /*20a0*/  IMAD R117, R230, UR5, R117 ;  /* 0x00000005e6757c24 */ /* 0x000fe2000f8e0275 */
[----:B------:R-:W-:Y:S01]  /*20b0*/  ISETP.GE.AND P1, PT, R0, UR6, PT ;  /* 0x0000000600007c0c */ /* 0x000fe2000bf26270 */
[----:B------:R-:W-:Y:S01]  /*20c0*/  ULDC.64 UR4, c[0x0][0x308] ;  /* 0x0000c20000047ab9 */ /* 0x000fe20000000a00 */
[----:B------:R-:W-:Y:S01]  /*20d0*/  SHF.R.S32.HI R13, RZ, 0x1f, R121 ;  /* 0x0000001fff0d7819 */ /* 0x000fe20000011479 */
[----:B-1----:R-:W-:Y:S01]  /*20e0*/  IMAD.SHL.U32 R4, R7, 0x2, RZ ;  /* 0x0000000207047824 */ /* 0x002fe200078e00ff */
[----:B------:R-:W-:Y:S01]  /*20f0*/  SEL R5, RZ, 0x8, P1 ;  /* 0x00000008ff057807 */ /* 0x000fe20000800000 */
[----:B------:R-:W-:Y:S01]  /*2100*/  VIADD R8, R3, 0xffffff80 ;  /* 0xffffff8003087836 */ /* 0x000fe20000000000 */
[----:B------:R-:W-:Y:S01]  /*2110*/  SEL R3, RZ, 0x1, P0 ;  /* 0x00000001ff037807 */ /* 0x000fe20000000000 */
[----:B---3--:R-:W-:Y:S01]  /*2120*/  IMAD.WIDE.U32 R110, R204, R108, R18 ;  /* 0x0000006ccc6e7225 */ /* 0x008fe200078e0012 */
[----:B------:R-:W-:Y:S01]  /*2130*/  ISETP.GE.AND P0, PT, R207, UR6, PT ;  /* 0x00000006cf007c0c */ /* 0x000fe2000bf06270 */
[----:B------:R-:W1:Y:S01]  /*2140*/  S2R R152, SR_TID.X ;  /* 0x0000000000987919 */ /* 0x000e620000002100 */
[----:B------:R-:W-:Y:S01]  /*2150*/  LOP3.LUT R3, R4, 0x2, R3, 0xe2, !PT ;  /* 0x0000000204037812 */ /* 0x000fe200078ee203 */
[----:B----4-:R-:W-:Y:S01]  /*2160*/  IMAD.WIDE.U32 R104, R204, R102, R18 ;  /* 0x00000066cc687225 */ /* 0x010fe200078e0012 */
[----:B------:R-:W-:-:S02]  /*2170*/  SEL R4, RZ, 0x4, P0 ;  /* 0x00000004ff047807 */ /* 0x000fc40000000000 */
[----:B------:R-:W-:Y:S01]  /*2180*/  SHF.R.S32.HI R7, RZ, 0x1f, R8 ;  /* 0x0000001fff077819 */ /* 0x000fe20000011408 */
[----:B------:R-:W-:Y:S01]  /*2190*/  IMAD R33, R109, 0x70, RZ ;  /* 0x000000706d217824 */ /* 0x000fe200078e02ff */
[----:B------:R-:W-:Y:S01]  /*21a0*/  LOP3.LUT R30, R5, R3, R4, 0xfe, !PT ;  /* 0x00000003051e7212 */ /* 0x000fe200078efe04 */
[----:B------:R-:W-:Y:S01]  /*21b0*/  VIADD R3, R18, 0x80 ;  /* 0x0000008012037836 */ /* 0x000fe20000000000 */
[----:B------:R-:W-:Y:S01]  /*21c0*/  LEA.HI R7, R7, R8, RZ, 0x2 ;  /* 0x0000000807077211 */ /* 0x000fe200078f10ff */
[-C--:B0-----:R-:W-:Y:S01]  /*21d0*/  IMAD R8, R13, R114.reuse, RZ ;  /* 0x000000720d087224 */ /* 0x081fe200078e02ff */
[----:B------:R-:W-:Y:S01]  /*21e0*/  SHF.R.S32.HI R148, RZ, 0x1f, R204 ;  /* 0x0000001fff947819 */ /* 0x000fe200000114cc */
[----:B------:R-:W-:Y:S01]  /*21f0*/  IMAD.WIDE.U32 R4, R121, R114, RZ ;  /* 0x0000007279047225 */ /* 0x000fe200078e00ff */
[----:B------:R-:W-:Y:S02]  /*2200*/  ISETP.GE.AND P0, PT, R3, UR6, PT ;  /* 0x0000000603007c0c */ /* 0x000fe4000bf06270 */
[----:B------:R-:W-:Y:S01]  /*2210*/  SHF.R.S32.HI R11, RZ, 0x1f, R7 ;  /* 0x0000001fff0b7819 */ /* 0x000fe20000011407 */
[----:B------:R-:W-:Y:S01]  /*2220*/  IMAD R9, R121, R115, R8 ;  /* 0x0000007379097224 */ /* 0x000fe200078e0208 */
[----:B------:R-:W-:Y:S01]  /*2230*/  SEL R7, RZ, 0x10, P0 ;  /* 0x00000010ff077807 */ /* 0x000fe20000000000 */
[----:B------:R-:W-:Y:S01]  /*2240*/  IMAD R133, R115, 0x70, RZ ;  /* 0x0000007073857824 */ /* 0x000fe200078e02ff */
[----:B------:R-:W-:Y:S01]  /*2250*/  ISETP.NE.U32.AND P0, PT, RZ, UR8, PT ;  /* 0x00000008ff007c0c */ /* 0x000fe2000bf05070 */
[----:B------:R-:W-:Y:S01]  /*2260*/  IMAD.IADD R5, R5, 0x1, R9 ;  /* 0x0000000105057824 */ /* 0x000fe200078e0209 */
[----:B------:R-:W-:Y:S01]  /*2270*/  LEA.HI R11, R11, R204, RZ, 0x3 ;  /* 0x000000cc0b0b7211 */ /* 0x000fe200078f18ff */
[----:B------:R-:W-:Y:S01]  /*2280*/  IMAD.SHL.U32 R137, R114, 0x40, RZ ;  /* 0x0000004072897824 */ /* 0x000fe200078e00ff */
[----:B------:R-:W-:Y:S01]  /*2290*/  LOP3.LUT R30, R30, R7, RZ, 0xfc, !PT ;  /* 0x000000071e1e7212 */ /* 0x000fe200078efcff */
[----:B------:R-:W-:Y:S01]  /*22a0*/  IMAD.WIDE.U32 R4, R230, UR4, R4 ;  /* 0x00000004e6047c25 */ /* 0x000fe2000f8e0004 */
[----:B------:R-:W-:-:S02]  /*22b0*/  ISETP.NE.AND.EX P0, PT, RZ, UR9, PT, P0 ;  /* 0x00000009ff007c0c */ /* 0x000fc4000bf05300 */
[----:B------:R-:W-:Y:S01]  /*22c0*/  LOP3.LUT R11, R11, 0xfffffff8, RZ, 0xc0, !PT ;  /* 0xfffffff80b0b7812 */ /* 0x000fe200078ec0ff */
[----:B------:R-:W-:Y:S01]  /*22d0*/  IMAD R5, R230, UR5, R5 ;  /* 0x00000005e6057c24 */ /* 0x000fe2000f8e0205 */
[----:B------:R-:W-:Y:S01]  /*22e0*/  ULDC.64 UR4, c[0x0][0x310] ;  /* 0x0000c40000047ab9 */ /* 0x000fe20000000a00 */
[--C-:B------:R-:W-:Y:S01]  /*22f0*/  SHF.R.S32.HI R23, RZ, 0x1f, R22.reuse ;  /* 0x0000001fff177819 */ /* 0x100fe20000011416 */
[----:B------:R-:W-:Y:S01]  /*2300*/  IMAD R135, R103, 0x70, RZ ;  /* 0x0000007067877824 */ /* 0x000fe200078e02ff */
[----:B------:R-:W-:Y:S01]  /*2310*/  ISETP.GE.AND P2, PT, R207, R15, PT ;  /* 0x0000000fcf00720c */ /* 0x000fe20003f46270 */
[C---:B------:R-:W-:Y:S01]  /*2320*/  IMAD.IADD R132, R204.reuse, 0x1, -R11 ;  /* 0x00000001cc847824 */ /* 0x040fe200078e0a0b */
[C---:B------:R-:W-:Y:S01]  /*2330*/  IADD3 R120, P3, R204.reuse, R121, RZ ;  /* 0x00000079cc787210 */ /* 0x040fe20007f7e0ff */
[----:B------:R-:W-:Y:S01]  /*2340*/  IMAD.WIDE.U32 R112, R204, R108, R22 ;  /* 0x0000006ccc707225 */ /* 0x000fe200078e0016 */
[----:B------:R-:W-:Y:S02]  /*2350*/  SHF.L.U64.HI R136, R114, 0x6, R115 ;  /* 0x0000000672887819 */ /* 0x000fe40000010273 */
[----:B------:R-:W-:Y:S01]  /*2360*/  LOP3.LUT P1, RZ, R132, 0x4, RZ, 0xc0, !PT ;  /* 0x0000000484ff7812 */ /* 0x000fe2000782c0ff */
[----:B------:R-:W-:Y:S01]  /*2370*/  IMAD.WIDE.U32 R106, R204, R102, R22 ;  /* 0x00000066cc6a7225 */ /* 0x000fe200078e0016 */
[----:B------:R-:W-:-:S02]  /*2380*/  SHF.R.S32.HI R149, RZ, 0x1f, R236 ;  /* 0x0000001fff957819 */ /* 0x000fc400000114ec */
[----:B-1----:R-:W-:Y:S01]  /*2390*/  LEA.HI R152, R152, 0x8, RZ, 0x19 ;  /* 0x0000000898987811 */ /* 0x002fe200078fc8ff */
[----:B------:R-:W-:Y:S02]  /*23a0*/  IMAD.SHL.U32 R124, R15, 0x2, RZ ;  /* 0x000000020f7c7824 */ /* 0x000fe400078e00ff */
[----:B------:R-:W-:Y:S01]  /*23b0*/  IMAD.X R121, R13, 0x1, R148, P3 ;  /* 0x000000010d797824 */ /* 0x000fe200018e0694 */
[----:B--2---:R-:W-:-:S05]  /*23c0*/  LOP3.LUT R20, R20, 0xfffffffb, RZ, 0xc0, !PT ;  /* 0xfffffffb14147812 */ /* 0x004fca00078ec0ff */
        /* <DEDUP_REMOVED lines=8> */
[----:B------:R-:W-:Y:S02]  /*2450*/  SEL R8, R7, RZ, !P0 ;  /* 0x000000ff07087207 */ /* 0x000fe40004000000 */
[----:B0-----:R-:W-:Y:S01]  /*2460*/  SHF.R.U32.HI R20, RZ, 0x3, R217 ;  /* 0x00000003ff147819 */ /* 0x001fe200000116d9 */
[----:B------:R-:W-:-:S04]  /*2470*/  IMAD.WIDE.U32 R118, R39, UR4, R4 ;  /* 0x0000000427767c25 */ /* 0x000fc8000f8e0004 */
[----:B------:R-:W-:Y:S02]  /*2480*/  IMAD R10, R8, UR4, RZ ;  /* 0x00000004080a7c24 */ /* 0x000fe4000f8e02ff */
[----:B------:R-:W-:Y:S02]  /*2490*/  IMAD R9, R204, R109, R6 ;  /* 0x0000006dcc097224 */ /* 0x000fe400078e0206 */
[----:B------:R-:W-:Y:S01]  /*24a0*/  IMAD R11, R39, UR5, R10 ;  /* 0x00000005270b7c24 */ /* 0x000fe2000f8e020a */
[----:B------:R-:W-:Y:S01]  /*24b0*/  ULDC.64 UR4, c[0x0][0x338] ;  /* 0x0000ce0000047ab9 */ /* 0x000fe20000000a00 */
[-C--:B------:R-:W-:Y:S02]  /*24c0*/  IMAD R4, R148, R114.reuse, RZ ;  /* 0x0000007294047224 */ /* 0x080fe400078e02ff */
[----:B------:R-:W-:-:S04]  /*24d0*/  IMAD.WIDE.U32 R6, R204, R114, R18 ;  /* 0x00000072cc067225 */ /* 0x000fc800078e0012 */
[----:B------:R-:W-:Y:S01]  /*24e0*/  IMAD R10, R204, R115, R4 ;  /* 0x00000073cc0a7224 */ /* 0x000fe200078e0204 */
[----:B------:R-:W-:Y:S01]  /*24f0*/  IADD3 R4, P0, R118, R6, RZ ;  /* 0x0000000676047210 */ /* 0x000fe20007f1e0ff */
[----:B------:R-:W-:Y:S02]  /*2500*/  IMAD.IADD R5, R119, 0x1, R11 ;  /* 0x0000000177057824 */ /* 0x000fe400078e020b */
[----:B------:R-:W-:Y:S02]  /*2510*/  IMAD R8, R8, UR4, RZ ;  /* 0x0000000408087c24 */ /* 0x000fe4000f8e02ff */
[----:B------:R-:W-:Y:S01]  /*2520*/  IMAD.IADD R113, R113, 0x1, R9 ;  /* 0x0000000171717824 */ /* 0x000fe200078e0209 */
[----:B------:R-:W-:Y:S01]  /*2530*/  IADD3.X R6, R5, R7, R10, P0, !PT ;  /* 0x0000000705067210 */ /* 0x000fe200007fe40a */
[----:B------:R-:W-:Y:S01]  /*2540*/  IMAD R7, R148, R102, RZ ;  /* 0x0000006694077224 */ /* 0x000fe200078e02ff */
[----:B------:R-:W-:Y:S01]  /*2550*/  ISETP.GE.AND P0, PT, R18, R15, PT ;  /* 0x0000000f1200720c */ /* 0x000fe20003f06270 */
[----:B------:R-:W-:Y:S01]  /*2560*/  IMAD.IADD R111, R9, 0x1, R111 ;  /* 0x00000001096f7824 */ /* 0x000fe200078e026f */
[C---:B------:R-:W-:Y:S01]  /*2570*/  SEL R9, R15.reuse, RZ, P1 ;  /* 0x000000ff0f097207 */ /* 0x040fe20000800000 */
[----:B------:R-:W-:Y:S01]  /*2580*/  IMAD R11, R204, R103, R7 ;  /* 0x00000067cc0b7224 */ /* 0x000fe200078e0207 */
[----:B------:R-:W-:Y:S01]  /*2590*/  SEL R7, R15, RZ, P0 ;  /* 0x000000ff0f077207 */ /* 0x000fe20000000000 */
[----:B------:R-:W-:-:S04]  /*25a0*/  IMAD.WIDE.U32 R116, R39, UR4, R116 ;  /* 0x0000000427747c25 */ /* 0x000fc8000f8e0074 */
[----:B------:R-:W-:Y:S01]  /*25b0*/  IMAD R39, R39, UR5, R8 ;  /* 0x0000000527277c24 */ /* 0x000fe2000f8e0208 */
[----:B------:R-:W-:Y:S01]  /*25c0*/  SEL R8, R15, RZ, P2 ;  /* 0x000000ff0f087207 */ /* 0x000fe20001000000 */
[----:B------:R-:W-:Y:S02]  /*25d0*/  IMAD.IADD R7, R18, 0x1, R7 ;  /* 0x0000000112077824 */ /* 0x000fe400078e0207 */
[----:B------:R-:W-:Y:S02]  /*25e0*/  IMAD.IADD R9, R206, 0x1, R9 ;  /* 0x00000001ce097824 */ /* 0x000fe400078e0209 */
[----:B------:R-:W-:Y:S01]  /*25f0*/  IMAD.IADD R12, R207, 0x1, R8 ;  /* 0x00000001cf0c7824 */ /* 0x000fe200078e0208 */
[----:B------:R-:W-:Y:S01]  /*2600*/  SHF.R.S32.HI R8, RZ, 0x1f, R7 ;  /* 0x0000001fff087819 */ /* 0x000fe20000011407 */
[----:B------:R-:W-:Y:S01]  /*2610*/  IMAD.IADD R107, R107, 0x1, R11 ;  /* 0x000000016b6b7824 */ /* 0x000fe200078e020b */
[----:B------:R-:W-:Y:S01]  /*2620*/  SHF.R.S32.HI R10, RZ, 0x1f, R9 ;  /* 0x0000001fff0a7819 */ /* 0x000fe20000011409 */
[----:B------:R-:W-:Y:S01]  /*2630*/  IMAD.IADD R105, R11, 0x1, R105 ;  /* 0x000000010b697824 */ /* 0x000fe200078e0269 */
[CC--:B------:R-:W-:Y:S01]  /*2640*/  LEA.HI R21, R8.reuse, R7.reuse, RZ, 0x3 ;  /* 0x0000000708157211 */ /* 0x0c0fe200078f18ff */
[----:B-----5:R-:W-:Y:S01]  /*2650*/  IMAD.WIDE.U32 R112, R145, R108, R112 ;  /* 0x0000006c91707225 */ /* 0x020fe200078e0070 */
[----:B------:R-:W-:-:S02]  /*2660*/  LEA.HI R7, R8, R7, RZ, 0x6 ;  /* 0x0000000708077211 */ /* 0x000fc400078f30ff */
[CC--:B------:R-:W-:Y:S01]  /*2670*/  LEA.HI R8, R10.reuse, R9.reuse, RZ, 0x6 ;  /* 0x000000090a087211 */ /* 0x0c0fe200078f30ff */
[C---:B------:R-:W-:Y:S01]  /*2680*/  IMAD.WIDE.U32 R110, R145.reuse, R108, R110 ;  /* 0x0000006c916e7225 */ /* 0x040fe200078e006e */
[----:B------:R-:W-:Y:S02]  /*2690*/  LEA.HI R27, R10, R9, RZ, 0x3 ;  /* 0x000000090a1b7211 */ /* 0x000fe400078f18ff */
[----:B------:R-:W-:Y:S01]  /*26a0*/  SHF.R.S32.HI R9, RZ, 0x6, R8 ;  /* 0x00000006ff097819 */ /* 0x000fe20000011408 */
[-C--:B------:R-:W-:Y:S01]  /*26b0*/  IMAD.WIDE.U32 R106, R145, R102.reuse, R106 ;  /* 0x00000066916a7225 */ /* 0x080fe200078e006a */
[----:B------:R-:W-:Y:S02]  /*26c0*/  LOP3.LUT R10, R218, 0x38, R27, 0xf8, !PT ;  /* 0x00000038da0a7812 */ /* 0x000fe400078ef81b */
[----:B------:R-:W-:Y:S01]  /*26d0*/  SHF.R.S32.HI R29, RZ, 0x1f, R12 ;  /* 0x0000001fff1d7819 */ /* 0x000fe2000001140c */
[C---:B------:R-:W-:Y:S01]  /*26e0*/  IMAD R143, R9.reuse, 0x1c00, R220 ;  /* 0x00001c00098f7824 */ /* 0x040fe200078e02dc */
[----:B------:R-:W-:Y:S01]  /*26f0*/  SHF.R.S32.HI R7, RZ, 0x6, R7 ;  /* 0x00000006ff077819 */ /* 0x000fe20000011407 */
[----:B------:R-:W-:Y:S01]  /*2700*/  IMAD R140, R9, 0x1c00, R221 ;  /* 0x00001c00098c7824 */ /* 0x000fe200078e02dd */
[----:B------:R-:W-:Y:S01]  /*2710*/  LOP3.LUT R10, R10, R219, RZ, 0x3c, !PT ;  /* 0x000000db0a0a7212 */ /* 0x000fe200078e3cff */
[----:B------:R-:W-:Y:S01]  /*2720*/  IMAD.WIDE.U32 R104, R145, R102, R104 ;  /* 0x0000006691687225 */ /* 0x000fe200078e0068 */
[----:B------:R-:W-:-:S02]  /*2730*/  LEA.HI R32, R29, R12, RZ, 0x3 ;  /* 0x0000000c1d207211 */ /* 0x000fc400078f18ff */
[----:B------:R-:W-:Y:S01]  /*2740*/  LOP3.LUT R8, R218, 0x38, R21, 0xf8, !PT ;  /* 0x00000038da087812 */ /* 0x000fe200078ef815 */
[----:B------:R-:W-:Y:S01]  /*2750*/  IMAD R144, R7, 0x1c00, R220 ;  /* 0x00001c0007907824 */ /* 0x000fe200078e02dc */
[----:B------:R-:W-:Y:S01]  /*2760*/  LEA.HI R12, R29, R12, RZ, 0x6 ;  /* 0x0000000c1d0c7211 */ /* 0x000fe200078f30ff */
[--C-:B------:R-:W-:Y:S01]  /*2770*/  IMAD R142, R7, 0x1c00, R221.reuse ;  /* 0x00001c00078e7824 */ /* 0x100fe200078e02dd */
[-C--:B------:R-:W-:Y:S01]  /*2780*/  LOP3.LUT R7, R8, R219.reuse, RZ, 0x3c, !PT ;  /* 0x000000db08077212 */ /* 0x080fe200078e3cff */
[----:B------:R-:W-:Y:S01]  /*2790*/  IMAD.IADD R143, R143, 0x1, R10 ;  /* 0x000000018f8f7824 */ /* 0x000fe200078e020a */
[----:B------:R-:W-:Y:S01]  /*27a0*/  SHF.R.S32.HI R12, RZ, 0x6, R12 ;  /* 0x00000006ff0c7819 */ /* 0x000fe2000001140c */
[----:B------:R-:W-:Y:S01]  /*27b0*/  IMAD.WIDE.U32 R114, R114, 0x70, RZ ;  /* 0x0000007072727825 */ /* 0x000fe200078e00ff */
[--C-:B------:R-:W-:Y:S02]  /*27c0*/  LOP3.LUT R8, R218, 0x38, R32.reuse, 0xf8, !PT ;  /* 0x00000038da087812 */ /* 0x100fe400078ef820 */
[----:B------:R-:W-:Y:S01]  /*27d0*/  LOP3.LUT R10, R217, 0x38, R32, 0xf8, !PT ;  /* 0x00000038d90a7812 */ /* 0x000fe200078ef820 */
[----:B------:R-:W-:Y:S01]  /*27e0*/  IMAD R141, R12, 0x1c00, R220 ;  /* 0x00001c000c8d7824 */ /* 0x000fe200078e02dc */
[----:B------:R-:W-:Y:S01]  /*27f0*/  LOP3.LUT R8, R8, R219, RZ, 0x3c, !PT ;  /* 0x000000db08087212 */ /* 0x000fe200078e3cff */
[----:B------:R-:W-:Y:S01]  /*2800*/  IMAD R139, R12, 0x1c00, R221 ;  /* 0x00001c000c8b7824 */ /* 0x000fe200078e02dd */
[----:B------:R-:W-:Y:S01]  /*2810*/  LOP3.LUT R10, R10, R20, RZ, 0x3c, !PT ;  /* 0x000000140a0a7212 */ /* 0x000fe200078e3cff */
[----:B------:R-:W-:Y:S01]  /*2820*/  IMAD.IADD R144, R144, 0x1, R7 ;  /* 0x0000000190907824 */ /* 0x000fe200078e0207 */
[----:B------:R-:W-:Y:S01]  /*2830*/  SHF.R.S32.HI R9, RZ, 0x1f, R145 ;  /* 0x0000001fff097819 */ /* 0x000fe20000011491 */
[----:B------:R-:W-:Y:S01]  /*2840*/  IMAD.IADD R141, R141, 0x1, R8 ;  /* 0x000000018d8d7824 */ /* 0x000fe200078e0208 */
[----:B------:R-:W-:Y:S01]  /*2850*/  LOP3.LUT R7, R217, 0x38, R27, 0xf8, !PT ;  /* 0x00000038d9077812 */ /* 0x000fe200078ef81b */
[----:B------:R-:W-:Y:S01]  /*2860*/  IMAD.IADD R139, R139, 0x1, R10 ;  /* 0x000000018b8b7824 */ /* 0x000fe200078e020a */
[----:B------:R-:W-:Y:S01]  /*2870*/  LOP3.LUT R11, R217, 0x38, R21, 0xf8, !PT ;  /* 0x00000038d90b7812 */ /* 0x000fe200078ef815 */
[C---:B------:R-:W-:Y:S01]  /*2880*/  IMAD R8, R9.reuse, R108, RZ ;  /* 0x0000006c09087224 */ /* 0x040fe200078e02ff */
[----:B------:R-:W-:Y:S01]  /*2890*/  LOP3.LUT R12, R218, 0x18, R18, 0xf8, !PT ;  /* 0x00000018da0c7812 */ /* 0x000fe200078ef812 */
[----:B------:R-:W-:Y:S01]  /*28a0*/  IMAD R10, R9, R102, RZ ;  /* 0x00000066090a7224 */ /* 0x000fe200078e02ff */
[-C--:B------:R-:W-:Y:S01]  /*28b0*/  LOP3.LUT R7, R7, R20.reuse, RZ, 0x3c, !PT ;  /* 0x0000001407077212 */ /* 0x080fe200078e3cff */
[----:B------:R-:W-:Y:S01]  /*28c0*/  VIADD R9, R18, 0xa0 ;  /* 0x000000a012097836 */ /* 0x000fe20000000000 */
[----:B------:R-:W-:Y:S01]  /*28d0*/  LOP3.LUT R11, R11, R20, RZ, 0x3c, !PT ;  /* 0x000000140b0b7212 */ /* 0x000fe200078e3cff */
[----:B------:R-:W-:Y:S01]  /*28e0*/  IMAD R35, R145, R109, R8 ;  /* 0x0000006d91237224 */ /* 0x000fe200078e0208 */
[----:B------:R-:W-:Y:S01]  /*28f0*/  LOP3.LUT R29, R12, R219, RZ, 0x3c, !PT ;  /* 0x000000db0c1d7212 */ /* 0x000fe200078e3cff */
[----:B------:R-:W-:Y:S01]  /*2900*/  IMAD.IADD R140, R140, 0x1, R7 ;  /* 0x000000018c8c7824 */ /* 0x000fe200078e0207 */
[----:B------:R-:W-:Y:S01]  /*2910*/  ISETP.GE.AND P2, PT, R9, UR6, PT ;  /* 0x0000000609007c0c */ /* 0x000fe2000bf46270 */
[----:B------:R-:W-:Y:S01]  /*2920*/  IMAD.IADD R142, R142, 0x1, R11 ;  /* 0x000000018e8e7824 */ /* 0x000fe200078e020b */
[C---:B------:R-:W-:Y:S01]  /*2930*/  SHF.L.U64.HI R7, R108.reuse, 0x6, R109 ;  /* 0x000000066c077819 */ /* 0x040fe2000001026d */
[----:B------:R-:W-:Y:S01]  /*2940*/  IMAD.SHL.U32 R8, R108, 0x40, RZ ;  /* 0x000000406c087824 */ /* 0x000fe200078e00ff */
[----:B------:R-:W-:Y:S01]  /*2950*/  SEL R31, RZ, 0x20, P2 ;  /* 0x00000020ff1f7807 */ /* 0x000fe20001000000 */
[----:B------:R-:W-:Y:S01]  /*2960*/  IMAD R37, R145, R103, R10 ;  /* 0x0000006791257224 */ /* 0x000fe200078e020a */
[----:B------:R-:W-:Y:S01]  /*2970*/  SHF.L.U64.HI R10, R102, 0x6, R103 ;  /* 0x00000006660a7819 */ /* 0x000fe20000010267 */
[----:B------:R-:W-:Y:S01]  /*2980*/  IMAD.WIDE.U32 R108, R108, 0x70, RZ ;  /* 0x000000706c6c7825 */ /* 0x000fe200078e00ff */
[----:B------:R-:W-:-:S02]  /*2990*/  SHF.R.S32.HI R20, RZ, 0x3, R21 ;  /* 0x00000003ff147819 */ /* 0x000fc40000011415 */
[----:B------:R-:W-:Y:S01]  /*29a0*/  SHF.R.S32.HI R26, RZ, 0x3, R27 ;  /* 0x00000003ff1a7819 */ /* 0x000fe2000001141b */
[----:B------:R-:W-:Y:S01]  /*29b0*/  IMAD.SHL.U32 R11, R102, 0x40, RZ ;  /* 0x00000040660b7824 */ /* 0x000fe200078e00ff */
[----:B------:R-:W-:Y:S01]  /*29c0*/  LOP3.LUT R38, R30, R31, RZ, 0xfc, !PT ;  /* 0x0000001f1e267212 */ /* 0x000fe200078efcff */
[----:B------:R-:W-:Y:S01]  /*29d0*/  IMAD.IADD R138, R220, 0x1, R29 ;  /* 0x00000001dc8a7824 */ /* 0x000fe200078e021d */
[----:B------:R-:W-:Y:S01]  /*29e0*/  LOP3.LUT R21, R21, 0xfffffff8, RZ, 0xc0, !PT ;  /* 0xfffffff815157812 */ /* 0x000fe200078ec0ff */
[----:B------:R-:W-:Y:S01]  /*29f0*/  IMAD.WIDE.U32 R102, R102, 0x70, RZ ;  /* 0x0000007066667825 */ /* 0x000fe200078e00ff */
[----:B------:R-:W-:Y:S02]  /*2a00*/  LOP3.LUT R27, R27, 0xfffffff8, RZ, 0xc0, !PT ;  /* 0xfffffff81b1b7812 */ /* 0x000fe400078ec0ff */
[----:B------:R-:W-:Y:S01]  /*2a10*/  LOP3.LUT R29, R32, 0xfffffff8, RZ, 0xc0, !PT ;  /* 0xfffffff8201d7812 */ /* 0x000fe200078ec0ff */
[----:B------:R-:W-:Y:S01]  /*2a20*/  IMAD.IADD R12, R113, 0x1, R35 ;  /* 0x00000001710c7824 */ /* 0x000fe200078e0223 */
[----:B------:R-:W-:Y:S01]  /*2a30*/  SHF.R.S32.HI R28, RZ, 0x3, R32 ;  /* 0x00000003ff1c7819 */ /* 0x000fe20000011420 */
[----:B------:R-:W-:Y:S01]  /*2a40*/  IMAD.IADD R13, R35, 0x1, R111 ;  /* 0x00000001230d7824 */ /* 0x000fe200078e026f */
[C---:B------:R-:W-:Y:S01]  /*2a50*/  LOP3.LUT R34, R38.reuse, 0x2, RZ, 0xc0, !PT ;  /* 0x0000000226227812 */ /* 0x040fe200078ec0ff */
[----:B------:R-:W-:Y:S01]  /*2a60*/  IMAD.IADD R14, R107, 0x1, R37 ;  /* 0x000000016b0e7824 */ /* 0x000fe200078e0225 */
[C---:B------:R-:W-:Y:S01]  /*2a70*/  LOP3.LUT R35, R38.reuse, 0x4, RZ, 0xc0, !PT ;  /* 0x0000000426237812 */ /* 0x040fe200078ec0ff */
[----:B------:R-:W-:Y:S01]  /*2a80*/  IMAD.IADD R15, R37, 0x1, R105 ;  /* 0x00000001250f7824 */ /* 0x000fe200078e0269 */
[C---:B------:R-:W-:Y:S01]  /*2a90*/  LOP3.LUT R36, R38.reuse, 0x8, RZ, 0xc0, !PT ;  /* 0x0000000826247812 */ /* 0x040fe200078ec0ff */
[----:B------:R-:W-:Y:S01]  /*2aa0*/  IMAD.IADD R134, R109, 0x1, R33 ;  /* 0x000000016d867824 */ /* 0x000fe200078e0221 */
[----:B------:R-:W-:Y:S01]  /*2ab0*/  LOP3.LUT R37, R38, 0x10, RZ, 0xc0, !PT ;  /* 0x0000001026257812 */ /* 0x000fe200078ec0ff */
[----:B------:R-:W-:Y:S01]  /*2ac0*/  IMAD.IADD R133, R115, 0x1, R133 ;  /* 0x0000000173857824 */ /* 0x000fe200078e0285 */
[----:B------:R-:W-:Y:S01]  /*2ad0*/  LOP3.LUT R30, R30, 0x1, RZ, 0xc0, !PT ;  /* 0x000000011e1e7812 */ /* 0x000fe200078ec0ff */
[----:B------:R-:W-:Y:S01]  /*2ae0*/  IMAD.IADD R135, R103, 0x1, R135 ;  /* 0x0000000167877824 */ /* 0x000fe200078e0287 */
[----:B------:R-:W-:Y:S01]  /*2af0*/  SHF.R.S32.HI R31, RZ, 0x1f, R21 ;  /* 0x0000001fff1f7819 */ /* 0x000fe20000011415 */
[----:B------:R-:W-:Y:S01]  /*2b00*/  IMAD.IADD R39, R117, 0x1, R39 ;  /* 0x0000000175277824 */ /* 0x000fe200078e0227 */
[----:B------:R-:W-:-:S02]  /*2b10*/  SHF.R.S32.HI R32, RZ, 0x1f, R27 ;  /* 0x0000001fff207819 */ /* 0x000fc4000001141b */
[----:B------:R-:W-:Y:S02]  /*2b20*/  SHF.R.S32.HI R33, RZ, 0x1f, R29 ;  /* 0x0000001fff217819 */ /* 0x000fe4000001141d */
[----:B------:R-:W-:-:S07]  /*2b30*/  LOP3.LUT R38, R38, 0x20, RZ, 0xc0, !PT ;  /* 0x0000002026267812 */ /* 0x000fce00078ec0ff */
.L_x_2615:
[----:B-12---:R-:W2:Y:S01]  /*2b40*/  LDL.LU R45, [R1+0x20] ;  /* 0x00002000012d7983 */ /* 0x006ea20000300800 */
[----:B------:R-:W-:Y:S01]  /*2b50*/  VIADD R47, R24, 0xffffffff ;  /* 0xffffffff182f7836 */ /* 0x000fe20000000000 */
        /* <DEDUP_REMOVED lines=10> */
[----:B------:R-:W-:-:S02]  /*2c00*/  IADD3 R24, P2, P3, R4, R126, R137 ;  /* 0x0000007e04187210 */ /* 0x000fc40007b5e089 */
[----:B------:R-:W-:Y:S01]  /*2c10*/  IADD3 R42, P4, R4, R126, RZ ;  /* 0x0000007e042a7210 */ /* 0x000fe20007f9e0ff */
[----:B------:R-:W-:-:S04]  /*2c20*/  IMAD.IADD R96, R127, 0x1, R41 ;  /* 0x000000017f607824 */ /* 0x000fc800078e0229 */
[----:B------:R-:W-:Y:S01]  /*2c30*/  IMAD.X R43, R96, 0x1, R6, P4 ;  /* 0x00000001602b7824 */ /* 0x000fe200020e0606 */
[----:B------:R-:W-:Y:S02]  /*2c40*/  IADD3.X R41, R6, R96, R136, P2, P3 ;  /* 0x0000006006297210 */ /* 0x000fe400017e6488 */
[----:B------:R-:W-:Y:S02]  /*2c50*/  ISETP.GT.AND P3, PT, R47, R125, PT ;  /* 0x0000007d2f00720c */ /* 0x000fe40003f64270 */
[-C--:B0-----:R-:W-:Y:S02]  /*2c60*/  LEA R48, P2, R24, R122.reuse, 0x1 ;  /* 0x0000007a18307211 */ /* 0x081fe400078408ff */
[----:B------:R-:W-:Y:S02]  /*2c70*/  LEA R50, P4, R42, R122, 0x1 ;  /* 0x0000007a2a327211 */ /* 0x000fe400078808ff */
[----:B------:R-:W-:Y:S01]  /*2c80*/  LEA.HI.X R49, R24, R123, R41, 0x1, P2 ;  /* 0x0000007b18317211 */ /* 0x000fe200010f0c29 */
[----:B------:R-:W-:Y:S01]  /*2c90*/  IMAD.MOV.U32 R24, RZ, RZ, R47 ;  /* 0x000000ffff187224 */ /* 0x000fe200078e002f */
[----:B-1----:R-:W-:-:S02]  /*2ca0*/  ISETP.GE.AND P2, PT, R101, 0x1, PT ;  /* 0x000000016500780c */ /* 0x002fc40003f46270 */
[----:B------:R-:W-:Y:S01]  /*2cb0*/  LEA.HI.X R51, R42, R123, R43, 0x1, P4 ;  /* 0x0000007b2a337211 */ /* 0x000fe200020f0c2b */
[C---:B------:R-:W-:Y:S02]  /*2cc0*/  VIADD R42, R40.reuse, 0x20 ;  /* 0x00000020282a7836 */ /* 0x040fe40000000000 */
[C---:B------:R-:W-:Y:S02]  /*2cd0*/  @P5 VIADD R42, R40.reuse, 0xffffffe0 ;  /* 0xffffffe0282a5836 */ /* 0x040fe40000000000 */
[--C-:B------:R-:W-:Y:S02]  /*2ce0*/  IMAD R40, R40, 0x2, R25.reuse ;  /* 0x0000000228287824 */ /* 0x100fe400078e0219 */
[----:B------:R-:W-:Y:S01]  /*2cf0*/  IMAD R41, R42, 0x2, R25 ;  /* 0x000000022a297824 */ /* 0x000fe200078e0219 */
[----:B--2---:R-:W-:-:S04]  /*2d00*/  LOP3.LUT R45, R45, 0xfffffffd, RZ, 0xc0, !PT ;  /* 0xfffffffd2d2d7812 */ /* 0x004fc800078ec0ff */
[----:B------:R-:W-:-:S05]  /*2d10*/  @P3 LOP3.LUT R45, R45, 0x2, RZ, 0xfc, !PT ;  /* 0x000000022d2d3812 */ /* 0x000fca00078efcff */
[----:B------:R0:W-:Y:S01]  /*2d20*/  STL [R1+0x20], R45 ;  /* 0x0000202d01007387 */ /* 0x0001e20000100800 */
[----:B-----5:R-:W-:Y:S05]  /*2d30*/  @!P2 BRA `(.L_x_2517) ;  /* 0x000000740054a947 */ /* 0x020fea0003800000 */
[----:B------:R-:W-:Y:S01]  /*2d40*/  ULDC.U8 UR4, c[0x0][0x410] ;  /* 0x0001040000047ab9 */ /* 0x000fe20000000000 */
[-C--:B------:R-:W-:Y:S01]  /*2d50*/  IMAD R43, R134, R47.reuse, RZ ;  /* 0x0000002f862b7224 */ /* 0x080fe200078e02ff */
[----:B------:R-:W-:Y:S01]  /*2d60*/  ISETP.NE.AND P2, PT, RZ, UR4, PT ;  /* 0x00000004ff007c0c */ /* 0x000fe2000bf45270 */
[-C--:B0-----:R-:W-:Y:S02]  /*2d70*/  IMAD R45, R135, R47.reuse, RZ ;  /* 0x0000002f872d7224 */ /* 0x081fe400078e02ff */
        /* <DEDUP_REMOVED lines=25> */
[----:B------:R-:W-:Y:S01]  /*2f10*/  IADD3 R45, P2, R112, R94, RZ ;  /* 0x0000005e702d7210 */ /* 0x000fe20007f5e0ff */
[----:B------:R-:W-:Y:S01]  /*2f20*/  ULDC.64 UR4, c[0x0][0x3e8] ;  /* 0x0000fa0000047ab9 */ /* 0x000fe20000000a00 */
[----:B------:R-:W-:Y:S02]  /*2f30*/  CS2R R122, SRZ ;  /* 0x00000000007a7805 */ /* 0x000fe4000001ff00 */
[----:B------:R-:W-:Y:S01]  /*2f40*/  CS2R R126, SRZ ;  /* 0x00000000007e7805 */ /* 0x000fe2000001ff00 */
[----:B------:R-:W-:Y:S01]  /*2f50*/  IMAD.X R46, R43, 0x1, R12, P2 ;  /* 0x000000012b2e7824 */ /* 0x000fe200010e060c */
[----:B------:R-:W-:-:S04]  /*2f60*/  LEA R44, P2, R45, UR4, 0x1 ;  /* 0x000000042d2c7c11 */ /* 0x000fc8000f8408ff */
[----:B------:R-:W-:Y:S01]  /*2f70*/  LEA.HI.X R45, R45, UR5, R46, 0x1, P2 ;  /* 0x000000052d2d7c11 */ /* 0x000fe200090f0c2e */
[----:B------:R-:W-:Y:S01]  /*2f80*/  ULDC.64 UR4, c[0x0][0x400] ;  /* 0x0001000000047ab9 */ /* 0x000fe20000000a00 */
[----:B------:R-:W-:-:S05]  /*2f90*/  IADD3 R47, P2, R106, R92, RZ ;  /* 0x0000005c6a2f7210 */ /* 0x000fca0007f5e0ff */
[----:B------:R-:W-:Y:S01]  /*2fa0*/  IMAD.X R54, R100, 0x1, R14, P2 ;  /* 0x0000000164367824 */ /* 0x000fe200010e060e */
        /* <DEDUP_REMOVED lines=30> */
.L_x_2520:
[----:B------:R-:W-:Y:S05]  /*3190*/  BSYNC B1 ;  /* 0x0000000000017941 */ /* 0x000fea0003800000 */
.L_x_2519:
        /* <DEDUP_REMOVED lines=11> */
[----:B------:R-:W-:Y:S01]  /*3250*/  CS2R R70, SRZ ;  /* 0x0000000000467805 */ /* 0x000fe2000001ff00 */
[----:B-----5:R-:W-:Y:S01]  /*3260*/  IMAD.MOV.U32 R129, RZ, RZ, R76 ;  /* 0x000000ffff817224 */ /* 0x020fe200078e004c */
[----:B------:R-:W-:Y:S01]  /*3270*/  CS2R R74, SRZ ;  /* 0x00000000004a7805 */ /* 0x000fe2000001ff00 */
[----:B------:R-:W-:Y:S01]  /*3280*/  IMAD.MOV.U32 R128, RZ, RZ, R77 ;  /* 0x000000ffff807224 */ /* 0x000fe200078e004d */
[----:B------:R-:W-:Y:S06]  /*3290*/  @P4 BRA `(.L_x_2522) ;  /* 0x0000000000a04947 */ /* 0x000fec0003800000 */
        /* <DEDUP_REMOVED lines=40> */
.L_x_2522:
[----:B------:R-:W-:Y:S05]  /*3520*/  BSYNC B1 ;  /* 0x0000000000017941 */ /* 0x000fea0003800000 */
.L_x_2521:
[----:B------:R-:W2:Y:S01]  /*3530*/  LDL R43, [R1+0x44] ;  /* 0x00004400012b7983 */ /* 0x000ea20000100800 */
[----:B01----:R-:W-:Y:S01]  /*3540*/  IMAD.MOV.U32 R44, RZ, RZ, R81 ;  /* 0x000000ffff2c7224 */ /* 0x003fe200078e0051 */
[----:B------:R-:W-:Y:S01]  /*3550*/  PRMT R159, R129, 0x5410, R128 ;  /* 0x00005410819f7816 */ /* 0x000fe20000000080 */
[----:B------:R-:W-:Y:S02]  /*3560*/  IMAD.MOV.U32 R45, RZ, RZ, R84 ;  /* 0x000000ffff2d7224 */ /* 0x000fe400078e0054 */
[----:B------:R-:W-:-:S05]  /*3570*/  IMAD.MOV.U32 R46, RZ, RZ, R85 ;  /* 0x000000ffff2e7224 */ /* 0x000fca00078e0055 */
[----:B------:R-:W-:Y:S01]  /*3580*/  PRMT R164, R45, 0x5410, R46 ;  /* 0x000054102da47816 */ /* 0x000fe2000000002e */
[----:B------:R-:W-:Y:S02]  /*3590*/  IMAD.MOV.U32 R45, RZ, RZ, R96 ;  /* 0x000000ffff2d7224 */ /* 0x000fe400078e0060 */
[----:B------:R-:W-:-:S03]  /*35a0*/  IMAD.MOV.U32 R46, RZ, RZ, R97 ;  /* 0x000000ffff2e7224 */ /* 0x000fc600078e0061 */
[----:B------:R-:W-:Y:S01]  /*35b0*/  PRMT R167, R167, 0x5410, R45 ;  /* 0x00005410a7a77816 */ /* 0x000fe2000000002d */
[----:B------:R-:W-:Y:S01]  /*35c0*/  IMAD.MOV.U32 R45, RZ, RZ, R123 ;  /* 0x000000ffff2d7224 */ /* 0x000fe200078e007b */
[----:B------:R-:W-:Y:S01]  /*35d0*/  PRMT R168, R168, 0x5410, R46 ;  /* 0x00005410a8a87816 */ /* 0x000fe2000000002e */
[----:B------:R-:W-:-:S03]  /*35e0*/  IMAD.MOV.U32 R46, RZ, RZ, R78 ;  /* 0x000000ffff2e7224 */ /* 0x000fc600078e004e */
[----:B------:R-:W-:Y:S01]  /*35f0*/  PRMT R130, R130, 0x5410, R45 ;  /* 0x0000541082827816 */ /* 0x000fe2000000002d */
[----:B------:R-:W-:Y:S01]  /*3600*/  IMAD.MOV.U32 R45, RZ, RZ, R83 ;  /* 0x000000ffff2d7224 */ /* 0x000fe200078e0053 */
[----:B--2---:R-:W-:Y:S01]  /*3610*/  R2UR UR4, R43 ;  /* 0x000000002b0472ca */ /* 0x004fe200000e0000 */
[----:B------:R-:W-:-:S05]  /*3620*/  IMAD.MOV.U32 R43, RZ, RZ, R80 ;  /* 0x000000ffff2b7224 */ /* 0x000fca00078e0050 */
[----:B------:R-:W-:Y:S01]  /*3630*/  PRMT R163, R44, 0x5410, R43 ;  /* 0x000054102ca37816 */ /* 0x000fe2000000002b */
[----:B------:R-:W-:Y:S02]  /*3640*/  IMAD.MOV.U32 R43, RZ, RZ, R88 ;  /* 0x000000ffff2b7224 */ /* 0x000fe400078e0058 */
[----:B------:R-:W-:-:S03]  /*3650*/  IMAD.MOV.U32 R44, RZ, RZ, R89 ;  /* 0x000000ffff2c7224 */ /* 0x000fc600078e0059 */
[----:B------:R-:W-:Y:S01]  /*3660*/  PRMT R165, R165, 0x5410, R43 ;  /* 0x00005410a5a57816 */ /* 0x000fe2000000002b */
[----:B------:R-:W-:Y:S01]  /*3670*/  IMAD.MOV.U32 R43, RZ, RZ, R79 ;  /* 0x000000ffff2b7224 */ /* 0x000fe200078e004f */
[----:B------:R-:W-:Y:S01]  /*3680*/  PRMT R166, R166, 0x5410, R44 ;  /* 0x00005410a6a67816 */ /* 0x000fe2000000002c */
[----:B------:R-:W-:Y:S01]  /*3690*/  IMAD.MOV.U32 R44, RZ, RZ, R122 ;  /* 0x000000ffff2c7224 */ /* 0x000fe200078e007a */
[----:B------:R-:W-:Y:S02]  /*36a0*/  UISETP.NE.AND UP0, UPT, UR4, 0x3, UPT ;  /* 0x000000030400788c */ /* 0x000fe4000bf05270 */
[----:B------:R-:W-:Y:S01]  /*36b0*/  PRMT R160, R46, 0x5410, R43 ;  /* 0x000054102ea07816 */ /* 0x000fe2000000002b */
[----:B------:R-:W-:Y:S01]  /*36c0*/  IMAD.MOV.U32 R46, RZ, RZ, R82 ;  /* 0x000000ffff2e7224 */ /* 0x000fe200078e0052 */
[----:B------:R-:W-:Y:S01]  /*36d0*/  PRMT R95, R95, 0x5410, R44 ;  /* 0x000054105f5f7816 */ /* 0x000fe2000000002c */
[----:B------:R-:W-:Y:S01]  /*36e0*/  IMAD.MOV.U32 R43, RZ, RZ, R86 ;  /* 0x000000ffff2b7224 */ /* 0x000fe200078e0056 */
[----:B------:R-:W-:Y:S01]  /*36f0*/  PLOP3.LUT P2, PT, PT, PT, UP0, 0x80, 0x0 ;  /* 0x000000000000781c */ /* 0x000fe20003f4f008 */
        /* <DEDUP_REMOVED lines=19> */
[----:B------:R-:W-:-:S03]  /*3830*/  IMAD.MOV.U32 R45, RZ, RZ, R127 ;  /* 0x000000ffff2d7224 */ /* 0x000fc600078e007f */
[----:B------:R-:W-:Y:S01]  /*3840*/  PRMT R131, R44, 0x5410, R43 ;  /* 0x000054102c837816 */ /* 0x000fe2000000002b */
[----:B------:R-:W-:Y:S01]  /*3850*/  IMAD.MOV.U32 R44, RZ, RZ, R60 ;  /* 0x000000ffff2c7224 */ /* 0x000fe200078e003c */
[----:B------:R-:W-:Y:S01]  /*3860*/  PRMT R172, R172, 0x5410, R45 ;  /* 0x00005410acac7816 */ /* 0x000fe2000000002d */
[----:B------:R-:W-:-:S05]  /*3870*/  IMAD.MOV.U32 R43, RZ, RZ, R61 ;  /* 0x000000ffff2b7224 */ /* 0x000fca00078e003d */
[----:B------:R-:W-:Y:S01]  /*3880*/  PRMT R147, R44, 0x5410, R43 ;  /* 0x000054102c937816 */ /* 0x000fe2000000002b */
[----:B------:R-:W-:Y:S02]  /*3890*/  IMAD.MOV.U32 R44, RZ, RZ, R64 ;  /* 0x000000ffff2c7224 */ /* 0x000fe400078e0040 */
[----:B------:R-:W-:-:S03]  /*38a0*/  IMAD.MOV.U32 R43, RZ, RZ, R65 ;  /* 0x000000ffff2b7224 */ /* 0x000fc600078e0041 */
[----:B------:R-:W-:Y:S01]  /*38b0*/  PRMT R155, R155, 0x5410, R44 ;  /* 0x000054109b9b7816 */ /* 0x000fe2000000002c */
[----:B------:R-:W-:Y:S01]  /*38c0*/  IMAD.MOV.U32 R44, RZ, RZ, R68 ;  /* 0x000000ffff2c7224 */ /* 0x000fe200078e0044 */
        /* <DEDUP_REMOVED lines=25> */
[----:B------:R-:W-:Y:S06]  /*3a60*/  @!P2 BRA `(.L_x_2523) ;  /* 0x000000000004a947 */ /* 0x000fec0003800000 */
[----:B------:R-:W-:Y:S01]  /*3a70*/  BPT.TRAP 0x1 ;  /* 0x000000040000795c */ /* 0x000fe20000300000 */
.L_x_2523:
[----:B------:R-:W-:Y:S01]  /*3a80*/  IMAD R43, R17, 0x8, R16 ;  /* 0x00000008112b7824 */ /* 0x000fe200078e0210 */
[----:B------:R-:W-:Y:S01]  /*3a90*/  SHF.L.U32 R100, R209, 0x1f, RZ ;  /* 0x0000001fd1647819 */ /* 0x000fe200000006ff */
[----:B------:R-:W-:Y:S03]  /*3aa0*/  BSSY B1, `(.L_x_2524) ;  /* 0x0000003000017945 */ /* 0x000fe60003800000 */
[----:B------:R-:W0:Y:S02]  /*3ab0*/  SYNCS.PHASECHK.TRANS64.TRYWAIT P5, [R43+URZ+0x36890], R100 ;  /* 0x036890642b0075a7 */ /* 0x000e2400080a017f */
[----:B0-----:R-:W-:Y:S05]  /*3ac0*/  @!P5 BRA `(.L_x_2525) ;  /* 0x000002dc0094d947 */ /* 0x001fea0003800000 */
.L_x_2907:
[----:B------:R-:W-:Y:S05]  /*3ad0*/  BSYNC B1 ;  /* 0x0000000000017941 */ /* 0x000fea0003800000 */
.L_x_2524:
        /* <DEDUP_REMOVED lines=15> */
[----:B------:R-:W-:Y:S02]  /*3bd0*/  LOP3.LUT R95, R93, 0xffff0000, RZ, 0xc0, !PT ;  /* 0xffff00005d5f7812 */ /* 0x000fe400078ec0ff */
        /* <DEDUP_REMOVED lines=28> */
[----:B------:R-:W-:Y:S01]  /*3da0*/  IMAD.U32 R122, R93, 0x10000, RZ ;  /* 0x000100005d7a7824 */ /* 0x000fe200078e00ff */
[C---:B------:R-:W-:Y:S01]  /*3db0*/  LOP3.LUT R93, R44.reuse, 0xffff0000, RZ, 0xc0, !PT ;  /* 0xffff00002c5d7812 */ /* 0x040fe200078ec0ff */
[----:B------:R-:W-:-:S02]  /*3dc0*/  IMAD.U32 R44, R44, 0x10000, RZ ;  /* 0x000100002c2c7824 */ /* 0x000fc400078e00ff */
[----:B------:R-:W-:Y:S02]  /*3dd0*/  F2FP.BF16.F32.PACK_AB R47, R47, R94 ;  /* 0x0000005e2f2f723e */ /* 0x000fe400000010ff */
[C---:B------:R-:W-:Y:S01]  /*3de0*/  FMUL.FTZ R126, R93.reuse, R122 ;  /* 0x0000007a5d7e7220 */ /* 0x040fe20000410000 */
[----:B------:R-:W-:-:S03]  /*3df0*/  FMUL.FTZ R93, R93, R92 ;  /* 0x0000005c5d5d7220 */ /* 0x000fc60000410000 */
[C---:B------:R-:W-:Y:S01]  /*3e00*/  FFMA.FTZ R126, R44.reuse, R92, -R126 ;  /* 0x0000005c2c7e7223 */ /* 0x040fe2000001087e */
[----:B------:R-:W-:-:S05]  /*3e10*/  FFMA.FTZ R93, R44, R122, R93 ;  /* 0x0000007a2c5d7223 */ /* 0x000fca000001005d */
[----:B------:R-:W-:-:S05]  /*3e20*/  F2FP.BF16.F32.PACK_AB R93, R93, R126 ;  /* 0x0000007e5d5d723e */ /* 0x000fca00000010ff */
[----:B------:R-:W-:-:S07]  /*3e30*/  IMAD.MOV.U32 R44, RZ, RZ, R93 ;  /* 0x000000ffff2c7224 */ /* 0x000fce00078e005d */
.L_x_2531:
[----:B------:R-:W-:Y:S05]  /*3e40*/  BSYNC B3 ;  /* 0x0000000000037941 */ /* 0x000fea0003800000 */
.L_x_2530:
[----:B--2---:R1:W-:Y:S02]  /*3e50*/  STG.E.128 desc[UR60][R50.64], R44 ;  /* 0x0000002c32007986 */ /* 0x0043e4000c101d3c */
.L_x_2529:
[----:B------:R-:W-:Y:S05]  /*3e60*/  BSYNC B2 ;  /* 0x0000000000027941 */ /* 0x000fea0003800000 */
.L_x_2528:
[----:B------:R-:W-:Y:S01]  /*3e70*/  ISETP.NE.AND P3, PT, R34, RZ, PT ;  /* 0x000000ff2200720c */ /* 0x000fe20003f65270 */
[----:B------:R-:W-:-:S12]  /*3e80*/  BSSY B2, `(.L_x_2532) ;  /* 0x0000038000027945 */ /* 0x000fd80003800000 */
[----:B------:R-:W-:Y:S05]  /*3e90*/  @!P3 BRA `(.L_x_2533) ;  /* 0x0000000000d8b947 */ /* 0x000fea0003800000 */
[----:B-1----:R1:W2:Y:S01]  /*3ea0*/  LDS.128 R44, [R41+0x21000] ;  /* 0x02100000292c7984 */ /* 0x0022a20000000c00 */
[----:B------:R-:W-:Y:S01]  /*3eb0*/  ISETP.GE.AND P3, PT, R215, R101, PT ;  /* 0x00000065d700720c */ /* 0x000fe20003f66270 */
[----:B------:R-:W-:-:S12]  /*3ec0*/  BSSY B3, `(.L_x_2534) ;  /* 0x0000032000037945 */ /* 0x000fd80003800000 */
[----:B-1----:R-:W-:Y:S05]  /*3ed0*/  @P3 BRA `(.L_x_2535) ;  /* 0x0000000000c03947 */ /* 0x002fea0003800000 */
[----:B------:R-:W-:Y:S01]  /*3ee0*/  SHF.R.U64 R95, R98, 0x10, R99 ;  /* 0x00000010625f7819 */ /* 0x000fe20000001263 */
[----:B--2---:R-:W-:Y:S01]  /*3ef0*/  IMAD.U32 R93, R45, 0x10000, RZ ;  /* 0x000100002d5d7824 */ /* 0x004fe200078e00ff */
[----:B------:R-:W-:Y:S02]  /*3f00*/  SHF.R.U64 R92, R96, 0x10, R97 ;  /* 0x00000010605c7819 */ /* 0x000fe40000001261 */
[C---:B------:R-:W-:Y:S02]  /*3f10*/  PRMT R95, R167.reuse, 0x5410, R95 ;  /* 0x00005410a75f7816 */ /* 0x040fe4000000005f */
[----:B------:R-:W-:Y:S02]  /*3f20*/  PRMT R92, R167, 0x5432, R92 ;  /* 0x00005432a75c7816 */ /* 0x000fe4000000005c */
[----:B------:R-:W-:Y:S02]  /*3f30*/  SHF.R.U32.HI R96, RZ, 0x10, R97 ;  /* 0x00000010ff607819 */ /* 0x000fe40000011661 */
[----:B------:R-:W-:-:S02]  /*3f40*/  LOP3.LUT R122, R45, 0xffff0000, RZ, 0xc0, !PT ;  /* 0xffff00002d7a7812 */ /* 0x000fc400078ec0ff */
[C---:B------:R-:W-:Y:S01]  /*3f50*/  LOP3.LUT R97, R95.reuse, 0xffff0000, RZ, 0xc0, !PT ;  /* 0xffff00005f617812 */ /* 0x040fe200078ec0ff */
[----:B------:R-:W-:Y:S01]  /*3f60*/  IMAD.U32 R95, R95, 0x10000, RZ ;  /* 0x000100005f5f7824 */ /* 0x000fe200078e00ff */
[C---:B------:R-:W-:Y:S01]  /*3f70*/  LOP3.LUT R94, R92.reuse, 0xffff0000, RZ, 0xc0, !PT ;  /* 0xffff00005c5e7812 */ /* 0x040fe200078ec0ff */
[----:B------:R-:W-:Y:S01]  /*3f80*/  IMAD.U32 R92, R92, 0x10000, RZ ;  /* 0x000100005c5c7824 */ /* 0x000fe200078e00ff */
[----:B------:R-:W-:Y:S01]  /*3f90*/  SHF.R.U32.HI R98, RZ, 0x10, R99 ;  /* 0x00000010ff627819 */ /* 0x000fe20000011663 */
[C---:B------:R-:W-:Y:S02]  /*3fa0*/  FMUL.FTZ R99, R122.reuse, R97 ;  /* 0x000000617a637220 */ /* 0x040fe40000410000 */
[-C--:B------:R-:W-:Y:S01]  /*3fb0*/  FMUL.FTZ R45, R122, R94.reuse ;  /* 0x0000005e7a2d7220 */ /* 0x080fe20000410000 */
[C---:B------:R-:W-:Y:S01]  /*3fc0*/  LOP3.LUT R122, R46.reuse, 0xffff0000, RZ, 0xc0, !PT ;  /* 0xffff00002e7a7812 */ /* 0x040fe200078ec0ff */
[----:B------:R-:W-:Y:S01]  /*3fd0*/  FFMA.FTZ R94, R93, R94, -R99 ;  /* 0x0000005e5d5e7223 */ /* 0x000fe20000010863 */
[----:B------:R-:W-:-:S02]  /*3fe0*/  IMAD.U32 R46, R46, 0x10000, RZ ;  /* 0x000100002e2e7824 */ /* 0x000fc400078e00ff */
[----:B------:R-:W-:Y:S01]  /*3ff0*/  FFMA.FTZ R93, R93, R97, R45 ;  /* 0x000000615d5d7223 */ /* 0x000fe2000001002d */
[----:B------:R-:W-:Y:S02]  /*4000*/  PRMT R45, R168, 0x5432, R96 ;  /* 0x00005432a82d7816 */ /* 0x000fe40000000060 */
        /* <DEDUP_REMOVED lines=29> */
.L_x_2535:
[----:B------:R-:W-:Y:S05]  /*41e0*/  BSYNC B3 ;  /* 0x0000000000037941 */ /* 0x000fea0003800000 */
.L_x_2534:
[----:B--2---:R2:W-:Y:S02]  /*41f0*/  STG.E.128 desc[UR60][R50.64+0x40], R44 ;  /* 0x0000402c32007986 */ /* 0x0045e4000c101d3c */
.L_x_2533:
[----:B------:R-:W-:Y:S05]  /*4200*/  BSYNC B2 ;  /* 0x0000000000027941 */ /* 0x000fea0003800000 */
.L_x_2532:
        /* <DEDUP_REMOVED lines=55> */
.L_x_2539:
[----:B------:R-:W-:Y:S05]  /*4580*/  BSYNC B3 ;  /* 0x0000000000037941 */ /* 0x000fea0003800000 */
.L_x_2538:
[----:B--2---:R3:W-:Y:S02]  /*4590*/  STG.E.128 desc[UR60][R50.64+0x80], R44 ;  /* 0x0000802c32007986 */ /* 0x0047e4000c101d3c */
.L_x_2537:
[----:B------:R-:W-:Y:S05]  /*45a0*/  BSYNC B2 ;  /* 0x0000000000027941 */ /* 0x000fea0003800000 */
.L_x_2536:
[----:B------:R-:W-:Y:S01]  /*45b0*/  ISETP.NE.AND P3, PT, R36, RZ, PT ;  /* 0x000000ff2400720c */ /* 0x000fe20003f65270 */
[----:B------:R-:W-:-:S12]  /*45c0*/  BSSY B2, `(.L_x_2540) ;  /* 0x0000036000027945 */ /* 0x000fd80003800000 */
[----:B------:R-:W-:Y:S05]  /*45d0*/  @!P3 BRA `(.L_x_2541) ;  /* 0x0000000000d0b947 */ /* 0x000fea0003800000 */
[----:B-123--:R1:W2:Y:S01]  /*45e0*/  LDS.128 R44, [R41+0x24800] ;  /* 0x02480000292c7984 */ /* 0x00e2a20000000c00 */
[----:B------:R-:W-:Y:S01]  /*45f0*/  ISETP.GE.AND P3, PT, R214, R101, PT ;  /* 0x00000065d600720c */ /* 0x000fe20003f66270 */
[----:B------:R-:W-:-:S12]  /*4600*/  BSSY B3, `(.L_x_2542) ;  /* 0x0000030000037945 */ /* 0x000fd80003800000 */
[----:B-1----:R-:W-:Y:S05]  /*4610*/  @P3 BRA `(.L_x_2543) ;  /* 0x0000000000b83947 */ /* 0x002fea0003800000 */
[----:B------:R-:W-:Y:S02]  /*4620*/  SHF.R.U64 R88, R86, 0x10, R87 ;  /* 0x0000001056587819 */ /* 0x000fe40000001257 */
[--C-:B------:R-:W-:Y:S02]  /*4630*/  SHF.R.U64 R89, R84, 0x10, R85.reuse ;  /* 0x0000001054597819 */ /* 0x100fe40000001255 */
[----:B------:R-:W-:Y:S02]  /*4640*/  SHF.R.U32.HI R84, RZ, 0x10, R85 ;  /* 0x00000010ff547819 */ /* 0x000fe40000011655 */
[----:B------:R-:W-:Y:S02]  /*4650*/  PRMT R88, R169, 0x5432, R88 ;  /* 0x00005432a9587816 */ /* 0x000fe40000000058 */
[----:B------:R-:W-:Y:S02]  /*4660*/  PRMT R85, R164, 0x5410, R89 ;  /* 0x00005410a4557816 */ /* 0x000fe40000000059 */
[----:B------:R-:W-:-:S02]  /*4670*/  SHF.R.U32.HI R86, RZ, 0x10, R87 ;  /* 0x00000010ff567819 */ /* 0x000fc40000011657 */
[C---:B--2---:R-:W-:Y:S01]  /*4680*/  LOP3.LUT R90, R45.reuse, 0xffff0000, RZ, 0xc0, !PT ;  /* 0xffff00002d5a7812 */ /* 0x044fe200078ec0ff */
[----:B------:R-:W-:Y:S01]  /*4690*/  IMAD.U32 R45, R45, 0x10000, RZ ;  /* 0x000100002d2d7824 */ /* 0x000fe200078e00ff */
[----:B------:R-:W-:Y:S02]  /*46a0*/  LOP3.LUT R89, R88, 0xffff0000, RZ, 0xc0, !PT ;  /* 0xffff000058597812 */ /* 0x000fe400078ec0ff */
[C---:B------:R-:W-:Y:S01]  /*46b0*/  LOP3.LUT R87, R85.reuse, 0xffff0000, RZ, 0xc0, !PT ;  /* 0xffff000055577812 */ /* 0x040fe200078ec0ff */
[----:B------:R-:W-:Y:S01]  /*46c0*/  IMAD.U32 R85, R85, 0x10000, RZ ;  /* 0x0001000055557824 */ /* 0x000fe200078e00ff */
[----:B------:R-:W-:Y:S01]  /*46d0*/  PRMT R86, R170, 0x5432, R86 ;  /* 0x00005432aa567816 */ /* 0x000fe20000000056 */
[----:B------:R-:W-:Y:S01]  /*46e0*/  FMUL.FTZ R91, R90, R89 ;  /* 0x000000595a5b7220 */ /* 0x000fe20000410000 */
[----:B------:R-:W-:Y:S01]  /*46f0*/  PRMT R84, R164, 0x5432, R84 ;  /* 0x00005432a4547816 */ /* 0x000fe20000000054 */
[-C--:B------:R-:W-:Y:S01]  /*4700*/  FMUL.FTZ R90, R90, R87.reuse ;  /* 0x000000575a5a7220 */ /* 0x080fe20000410000 */
[C---:B------:R-:W-:Y:S01]  /*4710*/  LOP3.LUT R92, R46.reuse, 0xffff0000, RZ, 0xc0, !PT ;  /* 0xffff00002e5c7812 */ /* 0x040fe200078ec0ff */
[----:B------:R-:W-:Y:S01]  /*4720*/  FFMA.FTZ R87, R45, R87, -R91 ;  /* 0x000000572d577223 */ /* 0x000fe2000001085b */
[----:B------:R-:W-:-:S02]  /*4730*/  IMAD.U32 R46, R46, 0x10000, RZ ;  /* 0x000100002e2e7824 */ /* 0x000fc400078e00ff */
[----:B------:R-:W-:Y:S01]  /*4740*/  FFMA.FTZ R45, R45, R89, R90 ;  /* 0x000000592d2d7223 */ /* 0x000fe2000001005a */
[C---:B------:R-:W-:Y:S01]  /*4750*/  IMAD.U32 R89, R86.reuse, 0x10000, RZ ;  /* 0x0001000056597824 */ /* 0x040fe200078e00ff */
[----:B------:R-:W-:Y:S01]  /*4760*/  LOP3.LUT R86, R86, 0xffff0000, RZ, 0xc0, !PT ;  /* 0xffff000056567812 */ /* 0x000fe200078ec0ff */
[C---:B------:R-:W-:Y:S01]  /*4770*/  IMAD.U32 R90, R84.reuse, 0x10000, RZ ;  /* 0x00010000545a7824 */ /* 0x040fe200078e00ff */
[----:B------:R-:W-:Y:S01]  /*4780*/  LOP3.LUT R84, R84, 0xffff0000, RZ, 0xc0, !PT ;  /* 0xffff000054547812 */ /* 0x000fe200078ec0ff */
[C---:B------:R-:W-:Y:S01]  /*4790*/  FMUL.FTZ R91, R92.reuse, R89 ;  /* 0x000000595c5b7220 */ /* 0x040fe20000410000 */
[----:B------:R-:W-:Y:S01]  /*47a0*/  F2FP.BF16.F32.PACK_AB R45, R45, R87 ;  /* 0x000000572d2d723e */ /* 0x000fe200000010ff */
[-C--:B------:R-:W-:Y:S02]  /*47b0*/  FMUL.FTZ R92, R92, R90.reuse ;  /* 0x0000005a5c5c7220 */ /* 0x080fe40000410000 */
[----:B------:R-:W-:Y:S01]  /*47c0*/  FFMA.FTZ R91, R46, R90, -R91 ;  /* 0x0000005a2e5b7223 */ /* 0x000fe2000001085b */
[----:B------:R-:W-:-:S02]  /*47d0*/  IMAD.U32 R90, R88, 0x10000, RZ ;  /* 0x00010000585a7824 */ /* 0x000fc400078e00ff */
[----:B------:R-:W-:Y:S01]  /*47e0*/  FFMA.FTZ R92, R46, R89, R92 ;  /* 0x000000592e5c7223 */ /* 0x000fe2000001005c */
[C---:B------:R-:W-:Y:S01]  /*47f0*/  LOP3.LUT R46, R47.reuse, 0xffff0000, RZ, 0xc0, !PT ;  /* 0xffff00002f2e7812 */ /* 0x040fe200078ec0ff */
[C---:B------:R-:W-:Y:S01]  /*4800*/  IMAD.U32 R89, R44.reuse, 0x10000, RZ ;  /* 0x000100002c597824 */ /* 0x040fe200078e00ff */
[----:B------:R-:W-:Y:S01]  /*4810*/  LOP3.LUT R44, R44, 0xffff0000, RZ, 0xc0, !PT ;  /* 0xffff00002c2c7812 */ /* 0x000fe200078ec0ff */
[----:B------:R-:W-:Y:S01]  /*4820*/  IMAD.U32 R47, R47, 0x10000, RZ ;  /* 0x000100002f2f7824 */ /* 0x000fe200078e00ff */
[----:B------:R-:W-:Y:S01]  /*4830*/  F2FP.BF16.F32.PACK_AB R91, R92, R91 ;  /* 0x0000005b5c5b723e */ /* 0x000fe200000010ff */
[C---:B------:R-:W-:Y:S01]  /*4840*/  FMUL.FTZ R88, R46.reuse, R86 ;  /* 0x000000562e587220 */ /* 0x040fe20000410000 */
[----:B------:R-:W-:-:S03]  /*4850*/  FMUL.FTZ R46, R46, R84 ;  /* 0x000000542e2e7220 */ /* 0x000fc60000410000 */
[C---:B------:R-:W-:Y:S01]  /*4860*/  FFMA.FTZ R88, R47.reuse, R84, -R88 ;  /* 0x000000542f587223 */ /* 0x040fe20000010858 */
[----:B------:R-:W-:Y:S01]  /*4870*/  FFMA.FTZ R46, R47, R86, R46 ;  /* 0x000000562f2e7223 */ /* 0x000fe2000001002e */
[C---:B------:R-:W-:Y:S01]  /*4880*/  FMUL.FTZ R84, R44.reuse, R90 ;  /* 0x0000005a2c547220 */ /* 0x040fe20000410000 */
[----:B------:R-:W-:-:S03]  /*4890*/  FMUL.FTZ R44, R44, R85 ;  /* 0x000000552c2c7220 */ /* 0x000fc60000410000 */
[----:B------:R-:W-:Y:S01]  /*48a0*/  F2FP.BF16.F32.PACK_AB R46, R46, R88 ;  /* 0x000000582e2e723e */ /* 0x000fe200000010ff */
[C---:B------:R-:W-:Y:S01]  /*48b0*/  FFMA.FTZ R84, R89.reuse, R85, -R84 ;  /* 0x0000005559547223 */ /* 0x040fe20000010854 */
[----:B------:R-:W-:-:S03]  /*48c0*/  FFMA.FTZ R44, R89, R90, R44 ;  /* 0x0000005a592c7223 */ /* 0x000fc6000001002c */
[----:B------:R-:W-:Y:S02]  /*48d0*/  IMAD.MOV.U32 R47, RZ, RZ, R46 ;  /* 0x000000ffff2f7224 */ /* 0x000fe400078e002e */
[----:B------:R-:W-:Y:S01]  /*48e0*/  F2FP.BF16.F32.PACK_AB R44, R44, R84 ;  /* 0x000000542c2c723e */ /* 0x000fe200000010ff */
[----:B------:R-:W-:-:S07]  /*48f0*/  IMAD.MOV.U32 R46, RZ, RZ, R91 ;  /* 0x000000ffff2e7224 */ /* 0x000fce00078e005b */
.L_x_2543:
[----:B------:R-:W-:Y:S05]  /*4900*/  BSYNC B3 ;  /* 0x0000000000037941 */ /* 0x000fea0003800000 */
.L_x_2542:
[----:B--2---:R4:W-:Y:S02]  /*4910*/  STG.E.128 desc[UR60][R50.64+0xc0], R44 ;  /* 0x0000c02c32007986 */ /* 0x0049e4000c101d3c */
.L_x_2541:
[----:B------:R-:W-:Y:S05]  /*4920*/  BSYNC B2 ;  /* 0x0000000000027941 */ /* 0x000fea0003800000 */
.L_x_2540:
        /* <DEDUP_REMOVED lines=9> */
[--C-:B------:R-:W-:Y:S01]  /*49c0*/  SHF.R.U64 R85, R80, 0x10, R81.reuse ;  /* 0x0000001050557819 */ /* 0x100fe20000001251 */
[----:B------:R-:W-:Y:S01]  /*49d0*/  IMAD.U32 R88, R44, 0x10000, RZ ;  /* 0x000100002c587824 */ /* 0x000fe200078e00ff */
[----:B------:R-:W-:Y:S01]  /*49e0*/  SHF.R.U32.HI R87, RZ, 0x10, R81 ;  /* 0x00000010ff577819 */ /* 0x000fe20000011651 */
[----:B------:R-:W-:Y:S01]  /*49f0*/  IMAD.U32 R81, R46, 0x10000, RZ ;  /* 0x000100002e517824 */ /* 0x000fe200078e00ff */
[----:B------:R-:W-:Y:S02]  /*4a00*/  SHF.R.U32.HI R83, RZ, 0x10, R83 ;  /* 0x00000010ff537819 */ /* 0x000fe40000011653 */
[----:B------:R-:W-:Y:S02]  /*4a10*/  PRMT R84, R162, 0x5432, R84 ;  /* 0x00005432a2547816 */ /* 0x000fe40000000054 */
[----:B------:R-:W-:-:S02]  /*4a20*/  PRMT R85, R163, 0x5432, R85 ;  /* 0x00005432a3557816 */ /* 0x000fc40000000055 */
[----:B------:R-:W-:Y:S01]  /*4a30*/  LOP3.LUT R80, R47, 0xffff0000, RZ, 0xc0, !PT ;  /* 0xffff00002f507812 */ /* 0x000fe200078ec0ff */
[C---:B------:R-:W-:Y:S01]  /*4a40*/  IMAD.U32 R47, R45.reuse, 0x10000, RZ ;  /* 0x000100002d2f7824 */ /* 0x040fe200078e00ff */
[----:B------:R-:W-:Y:S02]  /*4a50*/  LOP3.LUT R92, R45, 0xffff0000, RZ, 0xc0, !PT ;  /* 0xffff00002d5c7812 */ /* 0x000fe400078ec0ff */
[----:B------:R-:W-:Y:S02]  /*4a60*/  PRMT R82, R163, 0x5410, R87 ;  /* 0x00005410a3527816 */ /* 0x000fe40000000057 */
[----:B------:R-:W-:Y:S02]  /*4a70*/  PRMT R83, R162, 0x5410, R83 ;  /* 0x00005410a2537816 */ /* 0x000fe40000000053 */
[----:B------:R-:W-:Y:S01]  /*4a80*/  LOP3.LUT R45, R84, 0xffff0000, RZ, 0xc0, !PT ;  /* 0xffff0000542d7812 */ /* 0x000fe200078ec0ff */
[----:B------:R-:W-:Y:S01]  /*4a90*/  IMAD.U32 R90, R82, 0x10000, RZ ;  /* 0x00010000525a7824 */ /* 0x000fe200078e00ff */
[----:B------:R-:W-:Y:S01]  /*4aa0*/  LOP3.LUT R87, R85, 0xffff0000, RZ, 0xc0, !PT ;  /* 0xffff000055577812 */ /* 0x000fe200078ec0ff */
[C---:B------:R-:W-:Y:S01]  /*4ab0*/  IMAD.U32 R89, R83.reuse, 0x10000, RZ ;  /* 0x0001000053597824 */ /* 0x040fe200078e00ff */
[----:B------:R-:W-:Y:S01]  /*4ac0*/  LOP3.LUT R83, R83, 0xffff0000, RZ, 0xc0, !PT ;  /* 0xffff000053537812 */ /* 0x000fe200078ec0ff */
[----:B------:R-:W-:Y:S01]  /*4ad0*/  FMUL.FTZ R91, R92, R45 ;  /* 0x0000002d5c5b7220 */ /* 0x000fe20000410000 */
[----:B------:R-:W-:Y:S01]  /*4ae0*/  LOP3.LUT R82, R82, 0xffff0000, RZ, 0xc0, !PT ;  /* 0xffff000052527812 */ /* 0x000fe200078ec0ff */
[----:B------:R-:W-:Y:S01]  /*4af0*/  FMUL.FTZ R92, R92, R87 ;  /* 0x000000575c5c7220 */ /* 0x000fe20000410000 */
[----:B------:R-:W-:Y:S01]  /*4b00*/  LOP3.LUT R44, R44, 0xffff0000, RZ, 0xc0, !PT ;  /* 0xffff00002c2c7812 */ /* 0x000fe200078ec0ff */
[----:B------:R-:W-:Y:S01]  /*4b10*/  IMAD.U32 R84, R84, 0x10000, RZ ;  /* 0x0001000054547824 */ /* 0x000fe200078e00ff */
[----:B------:R-:W-:Y:S01]  /*4b20*/  LOP3.LUT R46, R46, 0xffff0000, RZ, 0xc0, !PT ;  /* 0xffff00002e2e7812 */ /* 0x000fe200078ec0ff */
[----:B------:R-:W-:Y:S01]  /*4b30*/  FFMA.FTZ R92, R47, R45, R92 ;  /* 0x0000002d2f5c7223 */ /* 0x000fe2000001005c */
[----:B------:R-:W-:Y:S01]  /*4b40*/  FMUL.FTZ R45, R80, R83 ;  /* 0x00000053502d7220 */ /* 0x000fe20000410000 */
[----:B------:R-:W-:-:S02]  /*4b50*/  IMAD.U32 R85, R85, 0x10000, RZ ;  /* 0x0001000055557824 */ /* 0x000fc400078e00ff */
[----:B------:R-:W-:Y:S01]  /*4b60*/  FMUL.FTZ R80, R80, R82 ;  /* 0x0000005250507220 */ /* 0x000fe20000410000 */
[----:B------:R-:W-:Y:S01]  /*4b70*/  FFMA.FTZ R91, R47, R87, -R91 ;  /* 0x000000572f5b7223 */ /* 0x000fe2000001085b */
[C---:B------:R-:W-:Y:S01]  /*4b80*/  FMUL.FTZ R47, R44.reuse, R84 ;  /* 0x000000542c2f7220 */ /* 0x040fe20000410000 */
[----:B------:R-:W-:Y:S01]  /*4b90*/  FMUL.FTZ R44, R44, R85 ;  /* 0x000000552c2c7220 */ /* 0x000fe20000410000 */
[C---:B------:R-:W-:Y:S01]  /*4ba0*/  FFMA.FTZ R45, R86.reuse, R82, -R45 ;  /* 0x00000052562d7223 */ /* 0x040fe2000001082d */
[----:B------:R-:W-:Y:S01]  /*4bb0*/  FFMA.FTZ R80, R86, R83, R80 ;  /* 0x0000005356507223 */ /* 0x000fe20000010050 */
[C---:B------:R-:W-:Y:S01]  /*4bc0*/  FMUL.FTZ R93, R46.reuse, R89 ;  /* 0x000000592e5d7220 */ /* 0x040fe20000410000 */
[----:B------:R-:W-:Y:S01]  /*4bd0*/  FMUL.FTZ R46, R46, R90 ;  /* 0x0000005a2e2e7220 */ /* 0x000fe20000410000 */
[C---:B------:R-:W-:Y:S01]  /*4be0*/  FFMA.FTZ R47, R88.reuse, R85, -R47 ;  /* 0x00000055582f7223 */ /* 0x040fe2000001082f */
[----:B------:R-:W-:Y:S01]  /*4bf0*/  FFMA.FTZ R44, R88, R84, R44 ;  /* 0x00000054582c7223 */ /* 0x000fe2000001002c */
[----:B------:R-:W-:Y:S01]  /*4c00*/  F2FP.BF16.F32.PACK_AB R45, R80, R45 ;  /* 0x0000002d502d723e */ /* 0x000fe200000010ff */
[C---:B------:R-:W-:Y:S01]  /*4c10*/  FFMA.FTZ R93, R81.reuse, R90, -R93 ;  /* 0x0000005a515d7223 */ /* 0x040fe2000001085d */
[----:B------:R-:W-:Y:S01]  /*4c20*/  FFMA.FTZ R46, R81, R89, R46 ;  /* 0x00000059512e7223 */ /* 0x000fe2000001002e */
[----:B------:R-:W-:-:S02]  /*4c30*/  F2FP.BF16.F32.PACK_AB R91, R92, R91 ;  /* 0x0000005b5c5b723e */ /* 0x000fc400000010ff */
[----:B------:R-:W-:Y:S01]  /*4c40*/  F2FP.BF16.F32.PACK_AB R44, R44, R47 ;  /* 0x0000002f2c2c723e */ /* 0x000fe200000010ff */
[----:B------:R-:W-:Y:S01]  /*4c50*/  IMAD.MOV.U32 R47, RZ, RZ, R45 ;  /* 0x000000ffff2f7224 */ /* 0x000fe200078e002d */
[----:B------:R-:W-:Y:S01]  /*4c60*/  F2FP.BF16.F32.PACK_AB R46, R46, R93 ;  /* 0x0000005d2e2e723e */ /* 0x000fe200000010ff */
[----:B------:R-:W-:-:S07]  /*4c70*/  IMAD.MOV.U32 R45, RZ, RZ, R91 ;  /* 0x000000ffff2d7224 */ /* 0x000fce00078e005b */
.L_x_2547:
[----:B------:R-:W-:Y:S05]  /*4c80*/  BSYNC B3 ;  /* 0x0000000000037941 */ /* 0x000fea0003800000 */
.L_x_2546:
[----:B--2---:R1:W-:Y:S02]  /*4c90*/  STG.E.128 desc[UR60][R50.64+0x100], R44 ;  /* 0x0001002c32007986 */ /* 0x0043e4000c101d3c */
.L_x_2545:
[----:B------:R-:W-:Y:S05]  /*4ca0*/  BSYNC B2 ;  /* 0x0000000000027941 */ /* 0x000fea0003800000 */
.L_x_2544:
        /* <DEDUP_REMOVED lines=40> */
[CC--:B------:R-:W-:Y:S01]  /*4f30*/  FMUL.FTZ R78, R44.reuse, R77.reuse ;  /* 0x0000004d2c4e7220 */ /* 0x0c0fe20000410000 */
        /* <DEDUP_REMOVED lines=10> */
.L_x_2549:
[----:B------:R-:W-:Y:S05]  /*4fe0*/  BSYNC B2 ;  /* 0x0000000000027941 */ /* 0x000fea0003800000 */
.L_x_2548:
[----:B--2---:R1:W-:Y:S02]  /*4ff0*/  STG.E.128 desc[UR60][R50.64+0x140], R44 ;  /* 0x0001402c32007986 */ /* 0x0043e4000c101d3c */
.L_x_2527:
[----:B------:R-:W-:Y:S05]  /*5000*/  BSYNC B1 ;  /* 0x0000000000017941 */ /* 0x000fea0003800000 */
.L_x_2526:
        /* <DEDUP_REMOVED lines=13> */
[----:B------:R-:W-:Y:S02]  /*50e0*/  PRMT R51, R161, 0x5410, R51 ;  /* 0x00005410a1337816 */ /* 0x000fe40000000033 */
[----:B------:R-:W-:Y:S02]  /*50f0*/  PRMT R50, R158, 0x5410, R50 ;  /* 0x000054109e327816 */ /* 0x000fe40000000032 */
[----:B------:R-:W-:-:S02]  /*5100*/  SHF.R.U32.HI R72, RZ, 0x10, R73 ;  /* 0x00000010ff487819 */ /* 0x000fc40000011649 */
[----:B------:R-:W-:Y:S01]  /*5110*/  PRMT R161, R161, 0x5432, R75 ;  /* 0x00005432a1a17816 */ /* 0x000fe2000000004b */
[C---:B------:R-:W-:Y:S01]  /*5120*/  IMAD.U32 R75, R45.reuse, 0x10000, RZ ;  /* 0x000100002d4b7824 */ /* 0x040fe200078e00ff */
[----:B------:R-:W-:Y:S02]  /*5130*/  LOP3.LUT R81, R45, 0xffff0000, RZ, 0xc0, !PT ;  /* 0xffff00002d517812 */ /* 0x000fe400078ec0ff */
[----:B------:R-:W-:Y:S01]  /*5140*/  LOP3.LUT R45, R51, 0xffff0000, RZ, 0xc0, !PT ;  /* 0xffff0000332d7812 */ /* 0x000fe200078ec0ff */
[----:B------:R-:W-:Y:S01]  /*5150*/  IMAD.U32 R78, R161, 0x10000, RZ ;  /* 0x00010000a14e7824 */ /* 0x000fe200078e00ff */
[----:B------:R-:W-:Y:S01]  /*5160*/  LOP3.LUT R76, R50, 0xffff0000, RZ, 0xc0, !PT ;  /* 0xffff0000324c7812 */ /* 0x000fe200078ec0ff */
[----:B------:R-:W-:Y:S01]  /*5170*/  IMAD.U32 R51, R51, 0x10000, RZ ;  /* 0x0001000033337824 */ /* 0x000fe200078e00ff */
[----:B------:R-:W-:Y:S01]  /*5180*/  PRMT R72, R158, 0x5432, R72 ;  /* 0x000054329e487816 */ /* 0x000fe20000000048 */
[CC--:B------:R-:W-:Y:S01]  /*5190*/  FMUL.FTZ R80, R81.reuse, R45.reuse ;  /* 0x0000002d51507220 */ /* 0x0c0fe20000410000 */
[----:B------:R-:W-:Y:S01]  /*51a0*/  LOP3.LUT R46, R46, 0xffff0000, RZ, 0xc0, !PT ;  /* 0xffff00002e2e7812 */ /* 0x000fe200078ec0ff */
[----:B------:R-:W-:Y:S01]  /*51b0*/  FMUL.FTZ R81, R81, R76 ;  /* 0x0000004c51517220 */ /* 0x000fe20000410000 */
[----:B------:R-:W-:Y:S01]  /*51c0*/  LOP3.LUT R73, R47, 0xffff0000, RZ, 0xc0, !PT ;  /* 0xffff00002f497812 */ /* 0x000fe200078ec0ff */
[----:B------:R-:W-:Y:S01]  /*51d0*/  IMAD.U32 R79, R72, 0x10000, RZ ;  /* 0x00010000484f7824 */ /* 0x000fe200078e00ff */
[----:B------:R-:W-:Y:S01]  /*51e0*/  LOP3.LUT R44, R44, 0xffff0000, RZ, 0xc0, !PT ;  /* 0xffff00002c2c7812 */ /* 0x000fe200078ec0ff */
[----:B------:R-:W-:Y:S01]  /*51f0*/  FFMA.FTZ R81, R75, R45, R81 ;  /* 0x0000002d4b517223 */ /* 0x000fe20000010051 */
[C---:B------:R-:W-:Y:S01]  /*5200*/  FMUL.FTZ R82, R46.reuse, R78 ;  /* 0x0000004e2e527220 */ /* 0x040fe20000410000 */
[-C--:B------:R-:W-:Y:S01]  /*5210*/  FMUL.FTZ R45, R46, R79.reuse ;  /* 0x0000004f2e2d7220 */ /* 0x080fe20000410000 */
[----:B------:R-:W-:Y:S01]  /*5220*/  LOP3.LUT R46, R161, 0xffff0000, RZ, 0xc0, !PT ;  /* 0xffff0000a12e7812 */ /* 0x000fe200078ec0ff */
[----:B------:R-:W-:Y:S01]  /*5230*/  IMAD.U32 R50, R50, 0x10000, RZ ;  /* 0x0001000032327824 */ /* 0x000fe200078e00ff */
[----:B------:R-:W-:Y:S01]  /*5240*/  LOP3.LUT R72, R72, 0xffff0000, RZ, 0xc0, !PT ;  /* 0xffff000048487812 */ /* 0x000fe200078ec0ff */
[----:B------:R-:W-:Y:S01]  /*5250*/  FFMA.FTZ R80, R75, R76, -R80 ;  /* 0x0000004c4b507223 */ /* 0x000fe20000010850 */
[C---:B------:R-:W-:Y:S01]  /*5260*/  FFMA.FTZ R82, R74.reuse, R79, -R82 ;  /* 0x0000004f4a527223 */ /* 0x040fe20000010852 */
[----:B------:R-:W-:Y:S01]  /*5270*/  FFMA.FTZ R45, R74, R78, R45 ;  /* 0x0000004e4a2d7223 */ /* 0x000fe2000001002d */
[----:B------:R-:W-:Y:S01]  /*5280*/  FMUL.FTZ R76, R73, R46 ;  /* 0x0000002e494c7220 */ /* 0x000fe20000410000 */
[----:B------:R-:W-:Y:S01]  /*5290*/  FMUL.FTZ R74, R44, R51 ;  /* 0x000000332c4a7220 */ /* 0x000fe20000410000 */
[----:B------:R-:W-:-:S02]  /*52a0*/  IMAD.U32 R47, R47, 0x10000, RZ ;  /* 0x000100002f2f7824 */ /* 0x000fc400078e00ff */
[----:B------:R-:W-:Y:S01]  /*52b0*/  FMUL.FTZ R73, R73, R72 ;  /* 0x0000004849497220 */ /* 0x000fe20000410000 */
[-C--:B------:R-:W-:Y:S01]  /*52c0*/  FMUL.FTZ R44, R44, R50.reuse ;  /* 0x000000322c2c7220 */ /* 0x080fe20000410000 */
[----:B------:R-:W-:Y:S01]  /*52d0*/  FFMA.FTZ R74, R77, R50, -R74 ;  /* 0x000000324d4a7223 */ /* 0x000fe2000001084a */
[C---:B------:R-:W-:Y:S01]  /*52e0*/  FFMA.FTZ R76, R47.reuse, R72, -R76 ;  /* 0x000000482f4c7223 */ /* 0x040fe2000001084c */
[----:B------:R-:W-:Y:S01]  /*52f0*/  FFMA.FTZ R73, R47, R46, R73 ;  /* 0x0000002e2f497223 */ /* 0x000fe20000010049 */
[----:B------:R-:W-:Y:S01]  /*5300*/  FFMA.FTZ R51, R77, R51, R44 ;  /* 0x000000334d337223 */ /* 0x000fe2000001002c */
[----:B------:R-:W-:Y:S02]  /*5310*/  F2FP.BF16.F32.PACK_AB R80, R81, R80 ;  /* 0x000000505150723e */ /* 0x000fe400000010ff */
[----:B------:R-:W-:Y:S02]  /*5320*/  F2FP.BF16.F32.PACK_AB R46, R45, R82 ;  /* 0x000000522d2e723e */ /* 0x000fe400000010ff */
[----:B------:R-:W-:Y:S01]  /*5330*/  F2FP.BF16.F32.PACK_AB R47, R73, R76 ;  /* 0x0000004c492f723e */ /* 0x000fe200000010ff */
[----:B------:R-:W-:Y:S01]  /*5340*/  IMAD.MOV.U32 R45, RZ, RZ, R80 ;  /* 0x000000ffff2d7224 */ /* 0x000fe200078e0050 */
[----:B------:R-:W-:-:S07]  /*5350*/  F2FP.BF16.F32.PACK_AB R44, R51, R74 ;  /* 0x0000004a332c723e */ /* 0x000fce00000010ff */
.L_x_2554:
[----:B------:R-:W-:Y:S05]  /*5360*/  BSYNC B2 ;  /* 0x0000000000027941 */ /* 0x000fea0003800000 */
.L_x_2553:
[----:B--2---:R1:W-:Y:S02]  /*5370*/  STG.E.128 desc[UR60][R48.64], R44 ;  /* 0x0000002c30007986 */ /* 0x0043e4000c101d3c */
.L_x_2552:
[----:B------:R-:W-:Y:S05]  /*5380*/  BSYNC B1 ;  /* 0x0000000000017941 */ /* 0x000fea0003800000 */
.L_x_2551:
        /* <DEDUP_REMOVED lines=10> */
[----:B------:R-:W-:Y:S02]  /*5430*/  SHF.R.U32.HI R72, RZ, 0x10, R71 ;  /* 0x00000010ff487819 */ /* 0x000fe40000011647 */
[----:B------:R-:W-:Y:S02]  /*5440*/  PRMT R70, R157, 0x5410, R70 ;  /* 0x000054109d467816 */ /* 0x000fe40000000046 */
[----:B------:R-:W-:Y:S01]  /*5450*/  PRMT R68, R156, 0x5410, R73 ;  /* 0x000054109c447816 */ /* 0x000fe20000000049 */
[----:B------:R-:W-:Y:S01]  /*5460*/  IMAD.U32 R73, R45, 0x10000, RZ ;  /* 0x000100002d497824 */ /* 0x000fe200078e00ff */
[----:B------:R-:W-:-:S02]  /*5470*/  SHF.R.U32.HI R69, RZ, 0x10, R69 ;  /* 0x00000010ff457819 */ /* 0x000fc40000011645 */
[----:B------:R-:W-:Y:S02]  /*5480*/  PRMT R157, R157, 0x5432, R72 ;  /* 0x000054329d9d7816 */ /* 0x000fe40000000048 */
[----:B------:R-:W-:Y:S01]  /*5490*/  LOP3.LUT R71, R45, 0xffff0000, RZ, 0xc0, !PT ;  /* 0xffff00002d477812 */ /* 0x000fe200078ec0ff */
[----:B------:R-:W-:Y:S01]  /*54a0*/  IMAD.U32 R45, R44, 0x10000, RZ ;  /* 0x000100002c2d7824 */ /* 0x000fe200078e00ff */
[C---:B------:R-:W-:Y:S01]  /*54b0*/  LOP3.LUT R76, R70.reuse, 0xffff0000, RZ, 0xc0, !PT ;  /* 0xffff0000464c7812 */ /* 0x040fe200078ec0ff */
[----:B------:R-:W-:Y:S01]  /*54c0*/  IMAD.U32 R70, R70, 0x10000, RZ ;  /* 0x0001000046467824 */ /* 0x000fe200078e00ff */
[C---:B------:R-:W-:Y:S01]  /*54d0*/  LOP3.LUT R72, R68.reuse, 0xffff0000, RZ, 0xc0, !PT ;  /* 0xffff000044487812 */ /* 0x040fe200078ec0ff */
[----:B------:R-:W-:Y:S01]  /*54e0*/  IMAD.U32 R68, R68, 0x10000, RZ ;  /* 0x0001000044447824 */ /* 0x000fe200078e00ff */
[----:B------:R-:W-:Y:S01]  /*54f0*/  PRMT R156, R156, 0x5432, R69 ;  /* 0x000054329c9c7816 */ /* 0x000fe20000000045 */
[----:B------:R-:W-:Y:S01]  /*5500*/  IMAD.U32 R69, R157, 0x10000, RZ ;  /* 0x000100009d457824 */ /* 0x000fe200078e00ff */
[----:B------:R-:W-:Y:S01]  /*5510*/  LOP3.LUT R51, R46, 0xffff0000, RZ, 0xc0, !PT ;  /* 0xffff00002e337812 */ /* 0x000fe200078ec0ff */
[C---:B------:R-:W-:Y:S01]  /*5520*/  FMUL.FTZ R78, R71.reuse, R76 ;  /* 0x0000004c474e7220 */ /* 0x040fe20000410000 */
[-C--:B------:R-:W-:Y:S01]  /*5530*/  FMUL.FTZ R75, R71, R72.reuse ;  /* 0x00000048474b7220 */ /* 0x080fe20000410000 */
[----:B------:R-:W-:Y:S01]  /*5540*/  IMAD.U32 R74, R156, 0x10000, RZ ;  /* 0x000100009c4a7824 */ /* 0x000fe200078e00ff */
[----:B------:R-:W-:Y:S01]  /*5550*/  LOP3.LUT R46, R47, 0xffff0000, RZ, 0xc0, !PT ;  /* 0xffff00002f2e7812 */ /* 0x000fe200078ec0ff */
[----:B------:R-:W-:Y:S01]  /*5560*/  FMUL.FTZ R77, R51, R69 ;  /* 0x00000045334d7220 */ /* 0x000fe20000410000 */
[----:B------:R-:W-:Y:S01]  /*5570*/  LOP3.LUT R71, R44, 0xffff0000, RZ, 0xc0, !PT ;  /* 0xffff00002c477812 */ /* 0x000fe200078ec0ff */
[----:B------:R-:W-:Y:S01]  /*5580*/  FFMA.FTZ R44, R73, R72, -R78 ;  /* 0x00000048492c7223 */ /* 0x000fe2000001084e */
[----:B------:R-:W-:Y:S01]  /*5590*/  LOP3.LUT R157, R157, 0xffff0000, RZ, 0xc0, !PT ;  /* 0xffff00009d9d7812 */ /* 0x000fe200078ec0ff */
[----:B------:R-:W-:Y:S01]  /*55a0*/  FFMA.FTZ R73, R73, R76, R75 ;  /* 0x0000004c49497223 */ /* 0x000fe2000001004b */
[----:B------:R-:W-:Y:S01]  /*55b0*/  LOP3.LUT R156, R156, 0xffff0000, RZ, 0xc0, !PT ;  /* 0xffff00009c9c7812 */ /* 0x000fe200078ec0ff */
[-C--:B------:R-:W-:Y:S01]  /*55c0*/  FMUL.FTZ R75, R51, R74.reuse ;  /* 0x0000004a334b7220 */ /* 0x080fe20000410000 */
[----:B------:R-:W-:Y:S01]  /*55d0*/  FFMA.FTZ R51, R50, R74, -R77 ;  /* 0x0000004a32337223 */ /* 0x000fe2000001084d */
[----:B------:R-:W-:Y:S01]  /*55e0*/  FMUL.FTZ R72, R46, R157 ;  /* 0x0000009d2e487220 */ /* 0x000fe20000410000 */
[----:B------:R-:W-:-:S02]  /*55f0*/  IMAD.U32 R47, R47, 0x10000, RZ ;  /* 0x000100002f2f7824 */ /* 0x000fc400078e00ff */
[----:B------:R-:W-:Y:S01]  /*5600*/  FMUL.FTZ R74, R46, R156 ;  /* 0x0000009c2e4a7220 */ /* 0x000fe20000410000 */
[C---:B------:R-:W-:Y:S01]  /*5610*/  FMUL.FTZ R46, R71.reuse, R70 ;  /* 0x00000046472e7220 */ /* 0x040fe20000410000 */
[----:B------:R-:W-:Y:S01]  /*5620*/  FFMA.FTZ R50, R50, R69, R75 ;  /* 0x0000004532327223 */ /* 0x000fe2000001004b */
[----:B------:R-:W-:Y:S01]  /*5630*/  FMUL.FTZ R71, R71, R68 ;  /* 0x0000004447477220 */ /* 0x000fe20000410000 */
[----:B------:R-:W-:Y:S01]  /*5640*/  FFMA.FTZ R72, R47, R156, -R72 ;  /* 0x0000009c2f487223 */ /* 0x000fe20000010848 */
[----:B------:R-:W-:Y:S01]  /*5650*/  FFMA.FTZ R46, R45, R68, -R46 ;  /* 0x000000442d2e7223 */ /* 0x000fe2000001082e */
[----:B------:R-:W-:Y:S01]  /*5660*/  FFMA.FTZ R47, R47, R157, R74 ;  /* 0x0000009d2f2f7223 */ /* 0x000fe2000001004a */
[----:B------:R-:W-:Y:S01]  /*5670*/  FFMA.FTZ R71, R45, R70, R71 ;  /* 0x000000462d477223 */ /* 0x000fe20000010047 */
[----:B------:R-:W-:Y:S02]  /*5680*/  F2FP.BF16.F32.PACK_AB R50, R50, R51 ;  /* 0x000000333232723e */ /* 0x000fe400000010ff */
[----:B------:R-:W-:-:S02]  /*5690*/  F2FP.BF16.F32.PACK_AB R45, R73, R44 ;  /* 0x0000002c492d723e */ /* 0x000fc400000010ff */
[----:B------:R-:W-:Y:S01]  /*56a0*/  F2FP.BF16.F32.PACK_AB R44, R71, R46 ;  /* 0x0000002e472c723e */ /* 0x000fe200000010ff */
[----:B------:R-:W-:Y:S01]  /*56b0*/  IMAD.MOV.U32 R46, RZ, RZ, R50 ;  /* 0x000000ffff2e7224 */ /* 0x000fe200078e0032 */
[----:B------:R-:W-:-:S07]  /*56c0*/  F2FP.BF16.F32.PACK_AB R47, R47, R72 ;  /* 0x000000482f2f723e */ /* 0x000fce00000010ff */
.L_x_2558:
[----:B------:R-:W-:Y:S05]  /*56d0*/  BSYNC B2 ;  /* 0x0000000000027941 */ /* 0x000fea0003800000 */
.L_x_2557:
[----:B--2---:R1:W-:Y:S02]  /*56e0*/  STG.E.128 desc[UR60][R48.64+0x40], R44 ;  /* 0x0000402c30007986 */ /* 0x0043e4000c101d3c */
.L_x_2556:
[----:B------:R-:W-:Y:S05]  /*56f0*/  BSYNC B1 ;  /* 0x0000000000017941 */ /* 0x000fea0003800000 */
.L_x_2555:
        /* <DEDUP_REMOVED lines=11> */
[----:B------:R-:W-:Y:S02]  /*57b0*/  PRMT R51, R155, 0x5432, R68 ;  /* 0x000054329b337816 */ /* 0x000fe40000000044 */
[C---:B------:R-:W-:Y:S02]  /*57c0*/  PRMT R68, R154.reuse, 0x5410, R69 ;  /* 0x000054109a447816 */ /* 0x040fe40000000045 */
[----:B------:R-:W-:-:S02]  /*57d0*/  PRMT R154, R154, 0x5432, R65 ;  /* 0x000054329a9a7816 */ /* 0x000fc40000000041 */
[----:B------:R-:W-:Y:S01]  /*57e0*/  SHF.R.U32.HI R64, RZ, 0x10, R67 ;  /* 0x00000010ff407819 */ /* 0x000fe20000011643 */
[----:B------:R-:W-:Y:S01]  /*57f0*/  IMAD.U32 R69, R68, 0x10000, RZ ;  /* 0x0001000044457824 */ /* 0x000fe200078e00ff */
[----:B------:R-:W-:Y:S02]  /*5800*/  LOP3.LUT R65, R45, 0xffff0000, RZ, 0xc0, !PT ;  /* 0xffff00002d417812 */ /* 0x000fe400078ec0ff */
[C---:B------:R-:W-:Y:S01]  /*5810*/  LOP3.LUT R70, R154.reuse, 0xffff0000, RZ, 0xc0, !PT ;  /* 0xffff00009a467812 */ /* 0x040fe200078ec0ff */
[----:B------:R-:W-:Y:S01]  /*5820*/  IMAD.U32 R154, R154, 0x10000, RZ ;  /* 0x000100009a9a7824 */ /* 0x000fe200078e00ff */
[----:B------:R-:W-:Y:S01]  /*5830*/  PRMT R155, R155, 0x5410, R64 ;  /* 0x000054109b9b7816 */ /* 0x000fe20000000040 */
[----:B------:R-:W-:Y:S01]  /*5840*/  IMAD.U32 R64, R45, 0x10000, RZ ;  /* 0x000100002d407824 */ /* 0x000fe200078e00ff */
[----:B------:R-:W-:Y:S01]  /*5850*/  LOP3.LUT R67, R51, 0xffff0000, RZ, 0xc0, !PT ;  /* 0xffff000033437812 */ /* 0x000fe200078ec0ff */
[----:B------:R-:W-:Y:S01]  /*5860*/  FMUL.FTZ R73, R65, R70 ;  /* 0x0000004641497220 */ /* 0x000fe20000410000 */
[----:B------:R-:W-:Y:S01]  /*5870*/  LOP3.LUT R66, R46, 0xffff0000, RZ, 0xc0, !PT ;  /* 0xffff00002e427812 */ /* 0x000fe200078ec0ff */
[----:B------:R-:W-:Y:S01]  /*5880*/  IMAD.U32 R71, R155, 0x10000, RZ ;  /* 0x000100009b477824 */ /* 0x000fe200078e00ff */
[----:B------:R-:W-:Y:S01]  /*5890*/  LOP3.LUT R46, R47, 0xffff0000, RZ, 0xc0, !PT ;  /* 0xffff00002f2e7812 */ /* 0x000fe200078ec0ff */
[-C--:B------:R-:W-:Y:S01]  /*58a0*/  FMUL.FTZ R65, R65, R67.reuse ;  /* 0x0000004341417220 */ /* 0x080fe20000410000 */
[----:B------:R-:W-:Y:S01]  /*58b0*/  FFMA.FTZ R73, R64, R67, -R73 ;  /* 0x0000004340497223 */ /* 0x000fe20000010849 */
[----:B------:R-:W-:-:S02]  /*58c0*/  IMAD.U32 R45, R44, 0x10000, RZ ;  /* 0x000100002c2d7824 */ /* 0x000fc400078e00ff */
[----:B------:R-:W-:Y:S01]  /*58d0*/  FMUL.FTZ R75, R66, R71 ;  /* 0x00000047424b7220 */ /* 0x000fe20000410000 */
[----:B------:R-:W-:Y:S01]  /*58e0*/  FFMA.FTZ R64, R64, R70, R65 ;  /* 0x0000004640407223 */ /* 0x000fe20000010041 */
[----:B------:R-:W-:Y:S01]  /*58f0*/  LOP3.LUT R155, R155, 0xffff0000, RZ, 0xc0, !PT ;  /* 0xffff00009b9b7812 */ /* 0x000fe200078ec0ff */
[-C--:B------:R-:W-:Y:S01]  /*5900*/  FMUL.FTZ R65, R66, R69.reuse ;  /* 0x0000004542417220 */ /* 0x080fe20000410000 */
[----:B------:R-:W-:Y:S01]  /*5910*/  LOP3.LUT R68, R68, 0xffff0000, RZ, 0xc0, !PT ;  /* 0xffff000044447812 */ /* 0x000fe200078ec0ff */
[----:B------:R-:W-:Y:S01]  /*5920*/  IMAD.U32 R51, R51, 0x10000, RZ ;  /* 0x0001000033337824 */ /* 0x000fe200078e00ff */
[----:B------:R-:W-:Y:S01]  /*5930*/  LOP3.LUT R44, R44, 0xffff0000, RZ, 0xc0, !PT ;  /* 0xffff00002c2c7812 */ /* 0x000fe200078ec0ff */
[C---:B------:R-:W-:Y:S01]  /*5940*/  FFMA.FTZ R75, R50.reuse, R69, -R75 ;  /* 0x00000045324b7223 */ /* 0x040fe2000001084b */
[----:B------:R-:W-:Y:S01]  /*5950*/  FFMA.FTZ R50, R50, R71, R65 ;  /* 0x0000004732327223 */ /* 0x000fe20000010041 */
[C---:B------:R-:W-:Y:S01]  /*5960*/  FMUL.FTZ R66, R46.reuse, R155 ;  /* 0x0000009b2e427220 */ /* 0x040fe20000410000 */
[----:B------:R-:W-:Y:S01]  /*5970*/  FMUL.FTZ R70, R46, R68 ;  /* 0x000000442e467220 */ /* 0x000fe20000410000 */
[----:B------:R-:W-:-:S02]  /*5980*/  IMAD.U32 R47, R47, 0x10000, RZ ;  /* 0x000100002f2f7824 */ /* 0x000fc400078e00ff */
[C---:B------:R-:W-:Y:S01]  /*5990*/  FMUL.FTZ R46, R44.reuse, R154 ;  /* 0x0000009a2c2e7220 */ /* 0x040fe20000410000 */
[----:B------:R-:W-:Y:S01]  /*59a0*/  FMUL.FTZ R65, R44, R51 ;  /* 0x000000332c417220 */ /* 0x000fe20000410000 */
        /* <DEDUP_REMOVED lines=9> */
.L_x_2562:
[----:B------:R-:W-:Y:S05]  /*5a40*/  BSYNC B2 ;  /* 0x0000000000027941 */ /* 0x000fea0003800000 */
.L_x_2561:
[----:B--2---:R1:W-:Y:S02]  /*5a50*/  STG.E.128 desc[UR60][R48.64+0x80], R44 ;  /* 0x0000802c30007986 */ /* 0x0043e4000c101d3c */
.L_x_2560:
[----:B------:R-:W-:Y:S05]  /*5a60*/  BSYNC B1 ;  /* 0x0000000000017941 */ /* 0x000fea0003800000 */
.L_x_2559:
        /* <DEDUP_REMOVED lines=9> */
[--C-:B------:R-:W-:Y:S02]  /*5b00*/  SHF.R.U64 R64, R62, 0x10, R63.reuse ;  /* 0x000000103e407819 */ /* 0x100fe4000000123f */
[----:B------:R-:W-:Y:S02]  /*5b10*/  SHF.R.U32.HI R50, RZ, 0x10, R63 ;  /* 0x00000010ff327819 */ /* 0x000fe4000001163f */
[----:B------:R-:W-:Y:S02]  /*5b20*/  SHF.R.U32.HI R66, RZ, 0x10, R61 ;  /* 0x00000010ff427819 */ /* 0x000fe4000001163d */
[----:B------:R-:W-:Y:S02]  /*5b30*/  PRMT R62, R147, 0x5410, R68 ;  /* 0x00005410933e7816 */ /* 0x000fe40000000044 */
[----:B------:R-:W-:-:S02]  /*5b40*/  PRMT R65, R153, 0x5410, R64 ;  /* 0x0000541099417816 */ /* 0x000fc40000000040 */
[----:B------:R-:W-:Y:S02]  /*5b50*/  PRMT R153, R153, 0x5432, R50 ;  /* 0x0000543299997816 */ /* 0x000fe40000000032 */
[----:B------:R-:W-:Y:S02]  /*5b60*/  PRMT R147, R147, 0x5432, R66 ;  /* 0x0000543293937816 */ /* 0x000fe40000000042 */
[----:B------:R-:W-:Y:S01]  /*5b70*/  LOP3.LUT R50, R45, 0xffff0000, RZ, 0xc0, !PT ;  /* 0xffff00002d327812 */ /* 0x000fe200078ec0ff */
[----:B------:R-:W-:Y:S01]  /*5b80*/  IMAD.U32 R67, R153, 0x10000, RZ ;  /* 0x0001000099437824 */ /* 0x000fe200078e00ff */
        /* <DEDUP_REMOVED lines=8> */
[----:B------:R-:W-:Y:S01]  /*5c10*/  FMUL.FTZ R68, R50, R66 ;  /* 0x0000004232447220 */ /* 0x000fe20000410000 */
[----:B------:R-:W-:Y:S02]  /*5c20*/  IMAD.U32 R45, R44, 0x10000, RZ ;  /* 0x000100002c2d7824 */ /* 0x000fe400078e00ff */
[----:B------:R-:W-:Y:S01]  /*5c30*/  FMUL.FTZ R69, R50, R63 ;  /* 0x0000003f32457220 */ /* 0x000fe20000410000 */
[----:B------:R-:W-:Y:S01]  /*5c40*/  LOP3.LUT R44, R44, 0xffff0000, RZ, 0xc0, !PT ;  /* 0xffff00002c2c7812 */ /* 0x000fe200078ec0ff */
[C---:B------:R-:W-:Y:S01]  /*5c50*/  FMUL.FTZ R50, R60.reuse, R67 ;  /* 0x000000433c327220 */ /* 0x040fe20000410000 */
[-C--:B------:R-:W-:Y:S01]  /*5c60*/  FMUL.FTZ R60, R60, R64.reuse ;  /* 0x000000403c3c7220 */ /* 0x080fe20000410000 */
[----:B------:R-:W-:Y:S01]  /*5c70*/  LOP3.LUT R153, R153, 0xffff0000, RZ, 0xc0, !PT ;  /* 0xffff000099997812 */ /* 0x000fe200078ec0ff */
[----:B------:R-:W-:Y:S01]  /*5c80*/  IMAD.U32 R62, R62, 0x10000, RZ ;  /* 0x000100003e3e7824 */ /* 0x000fe200078e00ff */
[----:B------:R-:W-:Y:S01]  /*5c90*/  LOP3.LUT R147, R147, 0xffff0000, RZ, 0xc0, !PT ;  /* 0xffff000093937812 */ /* 0x000fe200078ec0ff */
[----:B------:R-:W-:Y:S01]  /*5ca0*/  FFMA.FTZ R64, R51, R64, -R50 ;  /* 0x0000004033407223 */ /* 0x000fe20000010832 */
[C---:B------:R-:W-:Y:S01]  /*5cb0*/  FMUL.FTZ R50, R44.reuse, R65 ;  /* 0x000000412c327220 */ /* 0x040fe20000410000 */
[C---:B------:R-:W-:Y:S01]  /*5cc0*/  FFMA.FTZ R68, R47.reuse, R63, -R68 ;  /* 0x0000003f2f447223 */ /* 0x040fe20000010844 */
[----:B------:R-:W-:Y:S01]  /*5cd0*/  FFMA.FTZ R69, R47, R66, R69 ;  /* 0x000000422f457223 */ /* 0x000fe20000010045 */
[----:B------:R-:W-:Y:S01]  /*5ce0*/  FFMA.FTZ R51, R51, R67, R60 ;  /* 0x0000004333337223 */ /* 0x000fe2000001003c */
        /* <DEDUP_REMOVED lines=12> */
.L_x_2566:
[----:B------:R-:W-:Y:S05]  /*5db0*/  BSYNC B2 ;  /* 0x0000000000027941 */ /* 0x000fea0003800000 */
.L_x_2565:
[----:B--2---:R1:W-:Y:S02]  /*5dc0*/  STG.E.128 desc[UR60][R48.64+0xc0], R44 ;  /* 0x0000c02c30007986 */ /* 0x0043e4000c101d3c */
.L_x_2564:
[----:B------:R-:W-:Y:S05]  /*5dd0*/  BSYNC B1 ;  /* 0x0000000000017941 */ /* 0x000fea0003800000 */
.L_x_2563:
        /* <DEDUP_REMOVED lines=53> */
.L_x_2570:
[----:B------:R-:W-:Y:S05]  /*6130*/  BSYNC B2 ;  /* 0x0000000000027941 */ /* 0x000fea0003800000 */
.L_x_2569:
[----:B--2---:R1:W-:Y:S02]  /*6140*/  STG.E.128 desc[UR60][R48.64+0x100], R44 ;  /* 0x0001002c30007986 */ /* 0x0043e4000c101d3c */
.L_x_2568:
[----:B------:R-:W-:Y:S05]  /*6150*/  BSYNC B1 ;  /* 0x0000000000017941 */ /* 0x000fea0003800000 */
.L_x_2567:
        /* <DEDUP_REMOVED lines=52> */
.L_x_2572:
[----:B------:R-:W-:Y:S05]  /*64a0*/  BSYNC B1 ;  /* 0x0000000000017941 */ /* 0x000fea0003800000 */
.L_x_2571:
[----:B--2---:R1:W-:Y:S01]  /*64b0*/  STG.E.128 desc[UR60][R48.64+0x140], R44 ;  /* 0x0001402c30007986 */ /* 0x0043e2000c101d3c */
[----:B------:R-:W-:Y:S05]  /*64c0*/  BRA `(.L_x_2550) ;  /* 0x0000004000507947 */ /* 0x000fea0003800000 */
.L_x_2518:
        /* <DEDUP_REMOVED lines=22> */
[----:B------:R-:W-:Y:S02]  /*6630*/  LEA R68, P2, R44, UR4, 0x1 ;  /* 0x000000042c447c11 */ /* 0x000fe4000f8408ff */
[----:B------:R-:W-:-:S02]  /*6640*/  CS2R R64, SRZ ;  /* 0x0000000000407805 */ /* 0x000fc4000001ff00 */
        /* <DEDUP_REMOVED lines=23> */
.L_x_2574:
[----:B------:R-:W-:Y:S05]  /*67c0*/  BSYNC B1 ;  /* 0x0000000000017941 */ /* 0x000fea0003800000 */
.L_x_2573:
[----:B------:R-:W-:Y:S01]  /*67d0*/  ISETP.GE.AND P3, PT, R236, R42, PT ;  /* 0x0000002aec00720c */ /* 0x000fe20003f66270 */
[----:B------:R-:W-:Y:S01]  /*67e0*/  BSSY B1, `(.L_x_2575) ;  /* 0x000002e000017945 */ /* 0x000fe20003800000 */
        /* <DEDUP_REMOVED lines=45> */
.L_x_2576:
[----:B------:R-:W-:Y:S05]  /*6ac0*/  BSYNC B1 ;  /* 0x0000000000017941 */ /* 0x000fea0003800000 */
.L_x_2575:
[----:B------:R-:W2:Y:S01]  /*6ad0*/  LDL R43, [R1+0x44] ;  /* 0x00004400012b7983 */ /* 0x000ea20000100800 */
[----:B0-----:R-:W-:Y:S01]  /*6ae0*/  IMAD.MOV.U32 R92, RZ, RZ, R45 ;  /* 0x000000ffff5c7224 */ /* 0x001fe200078e002d */
        /* <DEDUP_REMOVED lines=19> */
[----:B------:R-:W-:-:S05]  /*6c20*/  IMAD.MOV.U32 R94, RZ, RZ, R65 ;  /* 0x000000ffff5e7224 */ /* 0x000fca00078e0041 */
[----:B------:R-:W-:Y:S02]  /*6c30*/  PRMT R167, R94, 0x7610, R167 ;  /* 0x000076105ea77816 */ /* 0x000fe400000000a7 */
[----:B--2---:R-:W-:Y:S01]  /*6c40*/  R2UR UR4, R43 ;  /* 0x000000002b0472ca */ /* 0x004fe200000e0000 */
[----:B------:R-:W-:-:S05]  /*6c50*/  IMAD.MOV.U32 R43, RZ, RZ, R44 ;  /* 0x000000ffff2b7224 */ /* 0x000fca00078e002c */
[----:B------:R-:W-:Y:S01]  /*6c60*/  PRMT R172, R172, 0x5410, R43 ;  /* 0x00005410acac7816 */ /* 0x000fe2000000002b */
[----:B------:R-:W-:-:S05]  /*6c70*/  IMAD.MOV.U32 R43, RZ, RZ, R49 ;  /* 0x000000ffff2b7224 */ /* 0x000fca00078e0031 */
[----:B------:R-:W-:Y:S01]  /*6c80*/  PRMT R179, R43, 0x7610, R179 ;  /* 0x000076102bb37816 */ /* 0x000fe200000000b3 */
[----:B------:R-:W-:Y:S01]  /*6c90*/  IMAD.MOV.U32 R43, RZ, RZ, R54 ;  /* 0x000000ffff2b7224 */ /* 0x000fe200078e0036 */
[----:B------:R-:W-:-:S04]  /*6ca0*/  UISETP.NE.AND UP0, UPT, UR4, 0x3, UPT ;  /* 0x000000030400788c */ /* 0x000fc8000bf05270 */
[----:B------:R-:W-:Y:S01]  /*6cb0*/  PRMT R164, R92, 0x5410, R43 ;  /* 0x000054105ca47816 */ /* 0x000fe2000000002b */
[----:B------:R-:W-:Y:S01]  /*6cc0*/  IMAD.MOV.U32 R92, RZ, RZ, R56 ;  /* 0x000000ffff5c7224 */ /* 0x000fe200078e0038 */
[----:B------:R-:W-:Y:S01]  /*6cd0*/  PLOP3.LUT P2, PT, PT, PT, UP0, 0x80, 0x0 ;  /* 0x000000000000781c */ /* 0x000fe20003f4f008 */
        /* <DEDUP_REMOVED lines=9> */
[----:B------:R-:W-:Y:S01]  /*6d70*/  IMAD.MOV.U32 R93, RZ, RZ, R64 ;  /* 0x000000ffff5d7224 */ /* 0x000fe200078e0040 */
[----:B------:R-:W-:Y:S01]  /*6d80*/  PRMT R166, R92, 0x7610, R166 ;  /* 0x000076105ca67816 */ /* 0x000fe200000000a6 */
[----:B-----5:R-:W-:-:S03]  /*6d90*/  IMAD.MOV.U32 R92, RZ, RZ, R70 ;  /* 0x000000ffff5c7224 */ /* 0x020fc600078e0046 */
        /* <DEDUP_REMOVED lines=38> */
.L_x_2577:
[----:B------:R-:W-:Y:S01]  /*7000*/  IMAD R43, R17, 0x8, R16 ;  /* 0x00000008112b7824 */ /* 0x000fe200078e0210 */
[----:B------:R-:W-:Y:S01]  /*7010*/  SHF.L.U32 R100, R209, 0x1f, RZ ;  /* 0x0000001fd1647819 */ /* 0x000fe200000006ff */
[----:B------:R-:W0:Y:S01]  /*7020*/  LDC R146, c[0x0][0x2f4] ;  /* 0x0000bd00ff927b82 */ /* 0x000e220000000800 */
[----:B------:R-:W-:Y:S01]  /*7030*/  BSSY B1, `(.L_x_2578) ;  /* 0x0000005000017945 */ /* 0x000fe20003800000 */
[----:B------:R-:W-:Y:S01]  /*7040*/  IMAD.MOV.U32 R127, RZ, RZ, R96 ;  /* 0x000000ffff7f7224 */ /* 0x000fe200078e0060 */
[----:B------:R-:W1:Y:S05]  /*7050*/  SYNCS.PHASECHK.TRANS64.TRYWAIT P5, [R43+URZ+0x36890], R100 ;  /* 0x036890642b0075a7 */ /* 0x000e6a00080a017f */
[----:B------:R-:W2:Y:S01]  /*7060*/  LDC.64 R128, c[0x0][0x300] ;  /* 0x0000c000ff807b82 */ /* 0x000ea20000000a00 */
[----:B-1----:R-:W-:Y:S05]  /*7070*/  @!P5 BRA `(.L_x_2579) ;  /* 0x000002a8003cd947 */ /* 0x002fea0003800000 */
.L_x_2908:
[----:B------:R-:W-:Y:S05]  /*7080*/  BSYNC B1 ;  /* 0x0000000000017941 */ /* 0x000fea0003800000 */
.L_x_2578:
        /* <DEDUP_REMOVED lines=124> */
.L_x_2585:
[----:B------:R-:W-:Y:S05]  /*7850*/  BSYNC B3 ;  /* 0x0000000000037941 */ /* 0x000fea0003800000 */
.L_x_2584:
        /* <DEDUP_REMOVED lines=12> */
.L_x_2583:
[----:B------:R-:W-:Y:S05]  /*7920*/  BSYNC B2 ;  /* 0x0000000000027941 */ /* 0x000fea0003800000 */
.L_x_2582:
        /* <DEDUP_REMOVED lines=116> */
.L_x_2589:
[----:B------:R-:W-:Y:S05]  /*8070*/  BSYNC B3 ;  /* 0x0000000000037941 */ /* 0x000fea0003800000 */
.L_x_2588:
        /* <DEDUP_REMOVED lines=12> */
.L_x_2587:
[----:B------:R-:W-:Y:S05]  /*8140*/  BSYNC B2 ;  /* 0x0000000000027941 */ /* 0x000fea0003800000 */
.L_x_2586:
        /* <DEDUP_REMOVED lines=21> */
[----:B--2---:R-:W-:Y:S02]  /*82a0*/  IMAD R52, R17, 0x5400, R49 ;  /* 0x0000540011347824 */ /* 0x004fe400078e0231 */
[--C-:B------:R-:W-:Y:S02]  /*82b0*/  IMAD R48, R48, 0x2, R16.reuse ;  /* 0x0000000230307824 */ /* 0x100fe400078e0210 */
[----:B------:R-:W-:-:S04]  /*82c0*/  IMAD R52, R52, 0x2, R16 ;  /* 0x0000000234347824 */ /* 0x000fc800078e0210 */
[----:B------:R-:W0:Y:S04]  /*82d0*/  LDS.128 R48, [R48+0x21400] ;  /* 0x0214000030307984 */ /* 0x000e280000000c00 */
[----:B------:R-:W2:Y:S01]  /*82e0*/  LDS.128 R52, [R52+0x21400] ;  /* 0x0214000034347984 */ /* 0x000ea20000000c00 */
[----:B------:R-:W-:Y:S05]  /*82f0*/  @P4 BRA `(.L_x_2591) ;  /* 0x0000000400704947 */ /* 0x000fea0003800000 */
[----:B------:R-:W-:Y:S01]  /*8300*/  SHF.R.U32.HI R64, RZ, 0x10, R57 ;  /* 0x00000010ff407819 */ /* 0x000fe20000011639 */
[----:B--2---:R-:W-:Y:S01]  /*8310*/  IMAD.U32 R92, R53, 0x10000, RZ ;  /* 0x00010000355c7824 */ /* 0x004fe200078e00ff */
[----:B------:R-:W-:Y:S01]  /*8320*/  SHF.R.U32.HI R63, RZ, 0x10, R45 ;  /* 0x00000010ff3f7819 */ /* 0x000fe2000001162d */
[----:B0-----:R-:W-:Y:S01]  /*8330*/  IMAD.U32 R65, R49, 0x10000, RZ ;  /* 0x0001000031417824 */ /* 0x001fe200078e00ff */
[----:B------:R-:W-:Y:S01]  /*8340*/  PRMT R64, R175, 0x5410, R64 ;  /* 0x00005410af407816 */ /* 0x000fe20000000040 */
[----:B------:R-:W-:Y:S01]  /*8350*/  IMAD.U32 R95, R55, 0x10000, RZ ;  /* 0x00010000375f7824 */ /* 0x000fe200078e00ff */
[----:B------:R-:W-:Y:S02]  /*8360*/  PRMT R63, R175, 0x5432, R63 ;  /* 0x00005432af3f7816 */ /* 0x000fe4000000003f */
[----:B------:R-:W-:Y:S01]  /*8370*/  LOP3.LUT R53, R53, 0xffff0000, RZ, 0xc0, !PT ;  /* 0xffff000035357812 */ /* 0x000fe200078ec0ff */
[C---:B------:R-:W-:Y:S01]  /*8380*/  IMAD.U32 R67, R64.reuse, 0x10000, RZ ;  /* 0x0001000040437824 */ /* 0x040fe200078e00ff */
[----:B------:R-:W-:Y:S01]  /*8390*/  LOP3.LUT R64, R64, 0xffff0000, RZ, 0xc0, !PT ;  /* 0xffff000040407812 */ /* 0x000fe200078ec0ff */
[C---:B------:R-:W-:Y:S01]  /*83a0*/  IMAD.U32 R66, R63.reuse, 0x10000, RZ ;  /* 0x000100003f427824 */ /* 0x040fe200078e00ff */
[----:B------:R-:W-:Y:S01]  /*83b0*/  LOP3.LUT R63, R63, 0xffff0000, RZ, 0xc0, !PT ;  /* 0xffff00003f3f7812 */ /* 0x000fe200078ec0ff */
[CC--:B------:R-:W-:Y:S01]  /*83c0*/  FMUL.FTZ R93, R92.reuse, R67.reuse ;  /* 0x000000435c5d7220 */ /* 0x0c0fe20000410000 */
[----:B------:R-:W-:Y:S01]  /*83d0*/  LOP3.LUT R49, R49, 0xffff0000, RZ, 0xc0, !PT ;  /* 0xffff000031317812 */ /* 0x000fe200078ec0ff */
[-C--:B------:R-:W-:Y:S01]  /*83e0*/  FMUL.FTZ R92, R92, R66.reuse ;  /* 0x000000425c5c7220 */ /* 0x080fe20000410000 */
[----:B------:R-:W-:Y:S01]  /*83f0*/  LOP3.LUT R55, R55, 0xffff0000, RZ, 0xc0, !PT ;  /* 0xffff000037377812 */ /* 0x000fe200078ec0ff */
[C---:B------:R-:W-:Y:S01]  /*8400*/  FFMA.FTZ R66, R65.reuse, R66, -R93 ;  /* 0x0000004241427223 */ /* 0x040fe2000001085d */
[----:B------:R-:W-:Y:S01]  /*8410*/  SHF.R.U64 R56, R56, 0x10, R57 ;  /* 0x0000001038387819 */ /* 0x000fe20000001239 */
[----:B------:R-:W-:Y:S01]  /*8420*/  FFMA.FTZ R65, R65, R67, R92 ;  /* 0x0000004341417223 */ /* 0x000fe2000001005c */
[C---:B------:R-:W-:Y:S01]  /*8430*/  FMUL.FTZ R67, R53.reuse, R64 ;  /* 0x0000004035437220 */ /* 0x040fe20000410000 */
[----:B------:R-:W-:Y:S01]  /*8440*/  FMUL.FTZ R53, R53, R63 ;  /* 0x0000003f35357220 */ /* 0x000fe20000410000 */
[----:B------:R-:W-:-:S02]  /*8450*/  SHF.R.U64 R44, R44, 0x10, R45 ;  /* 0x000000102c2c7819 */ /* 0x000fc4000000122d */
[C---:B------:R-:W-:Y:S01]  /*8460*/  FFMA.FTZ R63, R49.reuse, R63, -R67 ;  /* 0x0000003f313f7223 */ /* 0x040fe20000010843 */
[----:B------:R-:W-:Y:S01]  /*8470*/  FFMA.FTZ R49, R49, R64, R53 ;  /* 0x0000004031317223 */ /* 0x000fe20000010035 */
[----:B------:R-:W-:Y:S01]  /*8480*/  SHF.R.U32.HI R53, RZ, 0x10, R59 ;  /* 0x00000010ff357819 */ /* 0x000fe2000001163b */
[C---:B------:R-:W-:Y:S01]  /*8490*/  IMAD.U32 R67, R51.reuse, 0x10000, RZ ;  /* 0x0001000033437824 */ /* 0x040fe200078e00ff */
[----:B------:R-:W-:Y:S02]  /*84a0*/  SHF.R.U32.HI R64, RZ, 0x10, R47 ;  /* 0x00000010ff407819 */ /* 0x000fe4000001162f */
[C---:B------:R-:W-:Y:S02]  /*84b0*/  PRMT R53, R174.reuse, 0x5410, R53 ;  /* 0x00005410ae357816 */ /* 0x040fe40000000035 */
[----:B------:R-:W-:Y:S02]  /*84c0*/  PRMT R64, R174, 0x5432, R64 ;  /* 0x00005432ae407816 */ /* 0x000fe40000000040 */
[----:B------:R-:W-:Y:S01]  /*84d0*/  LOP3.LUT R45, R51, 0xffff0000, RZ, 0xc0, !PT ;  /* 0xffff0000332d7812 */ /* 0x000fe200078ec0ff */
[C---:B------:R-:W-:Y:S01]  /*84e0*/  IMAD.U32 R92, R53.reuse, 0x10000, RZ ;  /* 0x00010000355c7824 */ /* 0x040fe200078e00ff */
[----:B------:R-:W-:Y:S01]  /*84f0*/  LOP3.LUT R53, R53, 0xffff0000, RZ, 0xc0, !PT ;  /* 0xffff000035357812 */ /* 0x000fe200078ec0ff */
[C---:B------:R-:W-:Y:S01]  /*8500*/  IMAD.U32 R93, R64.reuse, 0x10000, RZ ;  /* 0x00010000405d7824 */ /* 0x040fe200078e00ff */
[----:B------:R-:W-:Y:S01]  /*8510*/  LOP3.LUT R64, R64, 0xffff0000, RZ, 0xc0, !PT ;  /* 0xffff000040407812 */ /* 0x000fe200078ec0ff */
[----:B------:R-:W-:Y:S01]  /*8520*/  FMUL.FTZ R94, R95, R92 ;  /* 0x0000005c5f5e7220 */ /* 0x000fe20000410000 */
[C---:B------:R-:W-:Y:S01]  /*8530*/  PRMT R56, R172.reuse, 0x5410, R56 ;  /* 0x00005410ac387816 */ /* 0x040fe20000000038 */
[----:B------:R-:W-:Y:S01]  /*8540*/  FMUL.FTZ R51, R55, R53 ;  /* 0x0000003537337220 */ /* 0x000fe20000410000 */
[-C--:B------:R-:W-:Y:S01]  /*8550*/  FMUL.FTZ R95, R95, R93.reuse ;  /* 0x0000005d5f5f7220 */ /* 0x080fe20000410000 */
[----:B------:R-:W-:Y:S01]  /*8560*/  FMUL.FTZ R55, R55, R64 ;  /* 0x0000004037377220 */ /* 0x000fe20000410000 */
[----:B------:R-:W-:Y:S01]  /*8570*/  PRMT R44, R172, 0x5432, R44 ;  /* 0x00005432ac2c7816 */ /* 0x000fe2000000002c */
[C---:B------:R-:W-:Y:S01]  /*8580*/  FFMA.FTZ R94, R67.reuse, R93, -R94 ;  /* 0x0000005d435e7223 */ /* 0x040fe2000001085e */
[----:B------:R-:W-:Y:S01]  /*8590*/  FFMA.FTZ R95, R67, R92, R95 ;  /* 0x0000005c435f7223 */ /* 0x000fe2000001005f */
[----:B------:R-:W-:Y:S01]  /*85a0*/  FFMA.FTZ R55, R45, R53, R55 ;  /* 0x000000352d377223 */ /* 0x000fe20000010037 */
[----:B------:R-:W-:-:S02]  /*85b0*/  IMAD.U32 R67, R52, 0x10000, RZ ;  /* 0x0001000034437824 */ /* 0x000fc400078e00ff */
[----:B------:R-:W-:Y:S01]  /*85c0*/  FFMA.FTZ R51, R45, R64, -R51 ;  /* 0x000000402d337223 */ /* 0x000fe20000010833 */
[----:B------:R-:W-:Y:S01]  /*85d0*/  IMAD.U32 R53, R56, 0x10000, RZ ;  /* 0x0001000038357824 */ /* 0x000fe200078e00ff */
[----:B------:R-:W-:Y:S01]  /*85e0*/  LOP3.LUT R52, R52, 0xffff0000, RZ, 0xc0, !PT ;  /* 0xffff000034347812 */ /* 0x000fe200078ec0ff */
[----:B------:R-:W-:Y:S01]  /*85f0*/  IMAD.U32 R57, R44, 0x10000, RZ ;  /* 0x000100002c397824 */ /* 0x000fe200078e00ff */
[----:B------:R-:W-:Y:S01]  /*8600*/  LOP3.LUT R56, R56, 0xffff0000, RZ, 0xc0, !PT ;  /* 0xffff000038387812 */ /* 0x000fe200078ec0ff */
[C---:B------:R-:W-:Y:S01]  /*8610*/  FMUL.FTZ R64, R67.reuse, R53 ;  /* 0x0000003543407220 */ /* 0x040fe20000410000 */
[----:B------:R-:W-:Y:S02]  /*8620*/  IMAD.U32 R45, R48, 0x10000, RZ ;  /* 0x00010000302d7824 */ /* 0x000fe400078e00ff */
[-C--:B------:R-:W-:Y:S01]  /*8630*/  FMUL.FTZ R67, R67, R57.reuse ;  /* 0x0000003943437220 */ /* 0x080fe20000410000 */
[----:B------:R-:W-:Y:S02]  /*8640*/  LOP3.LUT R44, R44, 0xffff0000, RZ, 0xc0, !PT ;  /* 0xffff00002c2c7812 */ /* 0x000fe400078ec0ff */
[----:B------:R-:W-:Y:S01]  /*8650*/  SHF.R.U64 R58, R58, 0x10, R59 ;  /* 0x000000103a3a7819 */ /* 0x000fe2000000123b */
[C---:B------:R-:W-:Y:S01]  /*8660*/  FFMA.FTZ R64, R45.reuse, R57, -R64 ;  /* 0x000000392d407223 */ /* 0x040fe20000010840 */
[----:B------:R-:W-:Y:S01]  /*8670*/  SHF.R.U64 R46, R46, 0x10, R47 ;  /* 0x000000102e2e7819 */ /* 0x000fe2000000122f */
[----:B------:R-:W-:Y:S01]  /*8680*/  FFMA.FTZ R67, R45, R53, R67 ;  /* 0x000000352d437223 */ /* 0x000fe20000010043 */
[----:B------:R-:W-:Y:S01]  /*8690*/  LOP3.LUT R48, R48, 0xffff0000, RZ, 0xc0, !PT ;  /* 0xffff000030307812 */ /* 0x000fe200078ec0ff */
[C---:B------:R-:W-:Y:S01]  /*86a0*/  FMUL.FTZ R45, R52.reuse, R56 ;  /* 0x00000038342d7220 */ /* 0x040fe20000410000 */
[----:B------:R-:W-:Y:S01]  /*86b0*/  FMUL.FTZ R52, R52, R44 ;  /* 0x0000002c34347220 */ /* 0x000fe20000410000 */
[----:B------:R-:W-:-:S02]  /*86c0*/  PRMT R58, R173, 0x5410, R58 ;  /* 0x00005410ad3a7816 */ /* 0x000fc4000000003a */
[----:B------:R-:W-:Y:S01]  /*86d0*/  PRMT R46, R173, 0x5432, R46 ;  /* 0x00005432ad2e7816 */ /* 0x000fe2000000002e */
[C---:B------:R-:W-:Y:S01]  /*86e0*/  FFMA.FTZ R52, R48.reuse, R56, R52 ;  /* 0x0000003830347223 */ /* 0x040fe20000010034 */
[----:B------:R-:W-:Y:S01]  /*86f0*/  FFMA.FTZ R45, R48, R44, -R45 ;  /* 0x0000002c302d7223 */ /* 0x000fe2000001082d */
[C---:B------:R-:W-:Y:S01]  /*8700*/  IMAD.U32 R56, R54.reuse, 0x10000, RZ ;  /* 0x0001000036387824 */ /* 0x040fe200078e00ff */
[----:B------:R-:W-:Y:S01]  /*8710*/  LOP3.LUT R54, R54, 0xffff0000, RZ, 0xc0, !PT ;  /* 0xffff000036367812 */ /* 0x000fe200078ec0ff */
        /* <DEDUP_REMOVED lines=14> */
[----:B------:R-:W-:Y:S01]  /*8800*/  FFMA.FTZ R54, R50, R58, R54 ;  /* 0x0000003a32367223 */ /* 0x000fe20000010036 */
[----:B------:R-:W-:Y:S01]  /*8810*/  F2FP.BF16.F32.PACK_AB R65, R49, R65 ;  /* 0x000000413141723e */ /* 0x000fe200000010ff */
[----:B------:R-:W-:Y:S01]  /*8820*/  IMAD.MOV.U32 R49, RZ, RZ, R63 ;  /* 0x000000ffff317224 */ /* 0x000fe200078e003f */
[----:B------:R-:W-:-:S02]  /*8830*/  F2FP.BF16.F32.PACK_AB R45, R45, R64 ;  /* 0x000000402d2d723e */ /* 0x000fc400000010ff */
[----:B------:R-:W-:Y:S01]  /*8840*/  F2FP.BF16.F32.PACK_AB R44, R44, R53 ;  /* 0x000000352c2c723e */ /* 0x000fe200000010ff */
[----:B------:R-:W-:Y:S01]  /*8850*/  IMAD.MOV.U32 R53, RZ, RZ, R65 ;  /* 0x000000ffff357224 */ /* 0x000fe200078e0041 */
[----:B------:R-:W-:Y:S01]  /*8860*/  F2FP.BF16.F32.PACK_AB R51, R51, R94 ;  /* 0x0000005e3333723e */ /* 0x000fe200000010ff */
[----:B------:R-:W-:Y:S01]  /*8870*/  IMAD.MOV.U32 R48, RZ, RZ, R45 ;  /* 0x000000ffff307224 */ /* 0x000fe200078e002d */
[----:B------:R-:W-:Y:S01]  /*8880*/  F2FP.BF16.F32.PACK_AB R55, R55, R95 ;  /* 0x0000005f3737723e */ /* 0x000fe200000010ff */
[----:B------:R-:W-:Y:S01]  /*8890*/  IMAD.MOV.U32 R50, RZ, RZ, R44 ;  /* 0x000000ffff327224 */ /* 0x000fe200078e002c */
[----:B------:R-:W-:Y:S02]  /*88a0*/  F2FP.BF16.F32.PACK_AB R52, R52, R67 ;  /* 0x000000433434723e */ /* 0x000fe400000010ff */
[----:B------:R-:W-:-:S07]  /*88b0*/  F2FP.BF16.F32.PACK_AB R54, R54, R56 ;  /* 0x000000383636723e */ /* 0x000fce00000010ff */
.L_x_2591:
[----:B------:R-:W-:Y:S05]  /*88c0*/  BSYNC B2 ;  /* 0x0000000000027941 */ /* 0x000fea0003800000 */
.L_x_2590:
        /* <DEDUP_REMOVED lines=10> */
.L_x_2581:
[----:B------:R-:W-:Y:S05]  /*8970*/  BSYNC B1 ;  /* 0x0000000000017941 */ /* 0x000fea0003800000 */
.L_x_2580:
[-C--:B0-2---:R-:W-:Y:S02]  /*8980*/  IMAD R44, R149, R128.reuse, RZ ;  /* 0x00000080952c7224 */ /* 0x085fe400078e02ff */
        /* <DEDUP_REMOVED lines=9> */
[----:B---3--:R-:W-:Y:S02]  /*8a20*/  IADD3 R48, P3, P4, R118, R126, R21 ;  /* 0x0000007e76307210 */ /* 0x008fe40007c7e015 */
[----:B------:R-:W-:Y:S02]  /*8a30*/  SHF.R.S32.HI R45, RZ, 0x1f, R44 ;  /* 0x0000001fff2d7819 */ /* 0x000fe4000001142c */
[----:B------:R-:W-:Y:S02]  /*8a40*/  IADD3.X R49, R5, R56, R31, P3, P4 ;  /* 0x0000003805317210 */ /* 0x000fe40001fe841f */
[----:B------:R-:W-:Y:S02]  /*8a50*/  LEA.HI R45, R45, R44, RZ, 0x4 ;  /* 0x0000002c2d2d7211 */ /* 0x000fe400078f20ff */
[----:B------:R-:W-:-:S02]  /*8a60*/  SHF.R.U32.HI R50, RZ, 0x3, R217 ;  /* 0x00000003ff327819 */ /* 0x000fc400000116d9 */
[----:B------:R-:W-:-:S05]  /*8a70*/  LEA.HI.SX32 R44, R45, R20, 0x1c ;  /* 0x000000142d2c7211 */ /* 0x000fca00078fe2ff */
[----:B------:R-:W-:-:S05]  /*8a80*/  IMAD.SHL.U32 R45, R44, 0x8, RZ ;  /* 0x000000082c2d7824 */ /* 0x000fca00078e00ff */
[----:B------:R-:W-:-:S13]  /*8a90*/  ISETP.GE.AND P3, PT, R45, R146, PT ;  /* 0x000000922d00720c */ /* 0x000fda0003f66270 */
[--C-:B------:R-:W-:Y:S02]  /*8aa0*/  @!P3 SHF.R.S32.HI R47, RZ, 0x1f, R45.reuse ;  /* 0x0000001fff2fb819 */ /* 0x100fe4000001142d */
[--C-:B------:R-:W-:Y:S02]  /*8ab0*/  @!P3 IADD3 R46, P4, P5, R118, R126, R45.reuse ;  /* 0x0000007e762eb210 */ /* 0x100fe40007d9e02d */
[----:B------:R-:W-:Y:S02]  /*8ac0*/  LOP3.LUT R45, R217, 0x38, R45, 0xf8, !PT ;  /* 0x00000038d92d7812 */ /* 0x000fe400078ef82d */
[----:B------:R-:W-:Y:S02]  /*8ad0*/  @!P3 IADD3.X R47, R5, R56, R47, P4, P5 ;  /* 0x00000038052fb210 */ /* 0x000fe400027ea42f */
[----:B------:R-:W-:Y:S02]  /*8ae0*/  LEA R52, P4, R48, R122, 0x1 ;  /* 0x0000007a30347211 */ /* 0x000fe400078808ff */
[----:B------:R-:W-:-:S02]  /*8af0*/  LOP3.LUT R45, R45, R50, RZ, 0x3c, !PT ;  /* 0x000000322d2d7212 */ /* 0x000fc400078e3cff */
[----:B------:R-:W-:Y:S02]  /*8b00*/  LEA.HI.X R53, R48, R123, R49, 0x1, P4 ;  /* 0x0000007b30357211 */ /* 0x000fe400020f0c31 */
[----:B------:R-:W-:-:S04]  /*8b10*/  @!P3 LEA R54, P4, R46, R122, 0x1 ;  /* 0x0000007a2e36b211 */ /* 0x000fc800078808ff */
[----:B------:R-:W-:Y:S02]  /*8b20*/  @!P3 LEA.HI.X R55, R46, R123, R47, 0x1, P4 ;  /* 0x0000007b2e37b211 */ /* 0x000fe400020f0c2f */
[----:B------:R-:W-:Y:S02]  /*8b30*/  SHF.R.S32.HI R46, RZ, 0x1f, R44 ;  /* 0x0000001fff2e7819 */ /* 0x000fe4000001142c */
[----:B------:R-:W-:Y:S02]  /*8b40*/  ISETP.GE.AND P4, PT, R18, R101, PT ;  /* 0x000000651200720c */ /* 0x000fe40003f86270 */
[----:B------:R-:W-:-:S04]  /*8b50*/  LEA.HI R44, R46, R44, RZ, 0x3 ;  /* 0x0000002c2e2c7211 */ /* 0x000fc800078f18ff */
[----:B------:R-:W-:-:S05]  /*8b60*/  SHF.R.S32.HI R44, RZ, 0x3, R44 ;  /* 0x00000003ff2c7819 */ /* 0x000fca000001142c */
        /* <DEDUP_REMOVED lines=21> */
[----:B------:R-:W-:-:S02]  /*8cc0*/  SHF.R.U64 R58, R78, 0x10, R79 ;  /* 0x000000104e3a7819 */ /* 0x000fc4000000124f */
[----:B------:R-:W-:Y:S01]  /*8cd0*/  SHF.R.U32.HI R78, RZ, 0x10, R79 ;  /* 0x00000010ff4e7819 */ /* 0x000fe2000001164f */
[----:B------:R-:W-:Y:S01]  /*8ce0*/  IMAD.U32 R79, R88, 0x10000, RZ ;  /* 0x00010000584f7824 */ /* 0x000fe200078e00ff */
[--C-:B------:R-:W-:Y:S01]  /*8cf0*/  SHF.R.U64 R60, R90, 0x10, R91.reuse ;  /* 0x000000105a3c7819 */ /* 0x100fe2000000125b */
[----:B------:R-:W-:Y:S01]  /*8d00*/  IMAD.U32 R89, R76, 0x10000, RZ ;  /* 0x000100004c597824 */ /* 0x000fe200078e00ff */
[----:B------:R-:W-:Y:S02]  /*8d10*/  SHF.R.U32.HI R90, RZ, 0x10, R91 ;  /* 0x00000010ff5a7819 */ /* 0x000fe4000001165b */
[----:B------:R-:W-:Y:S01]  /*8d20*/  LOP3.LUT R64, R49, 0xffff0000, RZ, 0xc0, !PT ;  /* 0xffff000031407812 */ /* 0x000fe200078ec0ff */
[----:B------:R-:W-:Y:S01]  /*8d30*/  IMAD.U32 R49, R48, 0x10000, RZ ;  /* 0x0001000030317824 */ /* 0x000fe200078e00ff */
[----:B------:R-:W-:Y:S01]  /*8d40*/  PRMT R91, R170, 0x5410, R60 ;  /* 0x00005410aa5b7816 */ /* 0x000fe2000000003c */
[C---:B------:R-:W-:Y:S01]  /*8d50*/  FMUL.FTZ R60, R63.reuse, R79 ;  /* 0x0000004f3f3c7220 */ /* 0x040fe20000410000 */
[----:B------:R-:W-:Y:S01]  /*8d60*/  LOP3.LUT R88, R88, 0xffff0000, RZ, 0xc0, !PT ;  /* 0xffff000058587812 */ /* 0x000fe200078ec0ff */
[-C--:B------:R-:W-:Y:S01]  /*8d70*/  FMUL.FTZ R63, R63, R89.reuse ;  /* 0x000000593f3f7220 */ /* 0x080fe20000410000 */
[----:B------:R-:W-:Y:S01]  /*8d80*/  PRMT R90, R170, 0x5432, R90 ;  /* 0x00005432aa5a7816 */ /* 0x000fe2000000005a */
[----:B------:R-:W-:Y:S01]  /*8d90*/  FFMA.FTZ R60, R61, R89, -R60 ;  /* 0x000000593d3c7223 */ /* 0x000fe2000001083c */
[----:B------:R-:W-:Y:S01]  /*8da0*/  PRMT R78, R168, 0x5432, R78 ;  /* 0x00005432a84e7816 */ /* 0x000fe2000000004e */
[----:B------:R-:W-:Y:S01]  /*8db0*/  FMUL.FTZ R92, R64, R88 ;  /* 0x00000058405c7220 */ /* 0x000fe20000410000 */
[----:B------:R-:W-:Y:S01]  /*8dc0*/  LOP3.LUT R62, R45, 0xffff0000, RZ, 0xc0, !PT ;  /* 0xffff00002d3e7812 */ /* 0x000fe200078ec0ff */
[----:B------:R-:W-:Y:S01]  /*8dd0*/  IMAD.U32 R89, R90, 0x10000, RZ ;  /* 0x000100005a597824 */ /* 0x000fe200078e00ff */
[----:B------:R-:W-:Y:S01]  /*8de0*/  LOP3.LUT R76, R76, 0xffff0000, RZ, 0xc0, !PT ;  /* 0xffff00004c4c7812 */ /* 0x000fe200078ec0ff */
[----:B------:R-:W-:Y:S01]  /*8df0*/  FFMA.FTZ R63, R61, R79, R63 ;  /* 0x0000004f3d3f7223 */ /* 0x000fe2000001003f */
[----:B------:R-:W-:Y:S01]  /*8e00*/  IMAD.U32 R61, R78, 0x10000, RZ ;  /* 0x000100004e3d7824 */ /* 0x000fe200078e00ff */
[----:B------:R-:W-:Y:S01]  /*8e10*/  LOP3.LUT R51, R51, 0xffff0000, RZ, 0xc0, !PT ;  /* 0xffff000033337812 */ /* 0x000fe200078ec0ff */
[----:B------:R-:W-:-:S02]  /*8e20*/  IMAD.U32 R45, R44, 0x10000, RZ ;  /* 0x000100002c2d7824 */ /* 0x000fc400078e00ff */
[-C--:B------:R-:W-:Y:S01]  /*8e30*/  FMUL.FTZ R64, R64, R76.reuse ;  /* 0x0000004c40407220 */ /* 0x080fe20000410000 */
[----:B------:R-:W-:Y:S01]  /*8e40*/  FFMA.FTZ R92, R62, R76, -R92 ;  /* 0x0000004c3e5c7223 */ /* 0x000fe2000001085c */
        /* <DEDUP_REMOVED lines=8> */
[----:B------:R-:W-:Y:S01]  /*8ed0*/  FMUL.FTZ R66, R51, R90 ;  /* 0x0000005a33427220 */ /* 0x000fe20000410000 */
[----:B------:R-:W-:Y:S01]  /*8ee0*/  LOP3.LUT R78, R78, 0xffff0000, RZ, 0xc0, !PT ;  /* 0xffff00004e4e7812 */ /* 0x000fe200078ec0ff */
[----:B------:R-:W-:Y:S01]  /*8ef0*/  FFMA.FTZ R64, R62, R88, R64 ;  /* 0x000000583e407223 */ /* 0x000fe20000010040 */
[----:B------:R-:W-:Y:S01]  /*8f00*/  IMAD.U32 R62, R59, 0x10000, RZ ;  /* 0x000100003b3e7824 */ /* 0x000fe200078e00ff */
[----:B------:R-:W-:Y:S01]  /*8f10*/  LOP3.LUT R48, R48, 0xffff0000, RZ, 0xc0, !PT ;  /* 0xffff000030307812 */ /* 0x000fe200078ec0ff */
[----:B------:R-:W-:-:S02]  /*8f20*/  IMAD.U32 R61, R57, 0x10000, RZ ;  /* 0x00010000393d7824 */ /* 0x000fc400078e00ff */
[-C--:B------:R-:W-:Y:S01]  /*8f30*/  FMUL.FTZ R51, R51, R78.reuse ;  /* 0x0000004e33337220 */ /* 0x080fe20000410000 */
[----:B------:R-:W-:Y:S01]  /*8f40*/  FFMA.FTZ R66, R47, R78, -R66 ;  /* 0x0000004e2f427223 */ /* 0x000fe20000010842 */
[----:B------:R-:W-:Y:S01]  /*8f50*/  LOP3.LUT R78, R57, 0xffff0000, RZ, 0xc0, !PT ;  /* 0xffff0000394e7812 */ /* 0x000fe200078ec0ff */
[----:B------:R-:W-:Y:S01]  /*8f60*/  FMUL.FTZ R57, R49, R62 ;  /* 0x0000003e31397220 */ /* 0x000fe20000410000 */
[----:B------:R-:W-:Y:S01]  /*8f70*/  LOP3.LUT R59, R59, 0xffff0000, RZ, 0xc0, !PT ;  /* 0xffff00003b3b7812 */ /* 0x000fe200078ec0ff */
[-C--:B------:R-:W-:Y:S01]  /*8f80*/  FMUL.FTZ R49, R49, R61.reuse ;  /* 0x0000003d31317220 */ /* 0x080fe20000410000 */
[----:B------:R-:W-:Y:S01]  /*8f90*/  PRMT R58, R168, 0x5410, R58 ;  /* 0x00005410a83a7816 */ /* 0x000fe2000000003a */
[----:B------:R-:W-:Y:S01]  /*8fa0*/  FFMA.FTZ R51, R47, R90, R51 ;  /* 0x0000005a2f337223 */ /* 0x000fe20000010033 */
[C---:B------:R-:W-:Y:S01]  /*8fb0*/  FFMA.FTZ R57, R45.reuse, R61, -R57 ;  /* 0x0000003d2d397223 */ /* 0x040fe20000010839 */
[----:B------:R-:W-:Y:S01]  /*8fc0*/  FFMA.FTZ R49, R45, R62, R49 ;  /* 0x0000003e2d317223 */ /* 0x000fe20000010031 */
[----:B------:R-:W-:Y:S01]  /*8fd0*/  LOP3.LUT R44, R44, 0xffff0000, RZ, 0xc0, !PT ;  /* 0xffff00002c2c7812 */ /* 0x000fe200078ec0ff */
[-C--:B------:R-:W-:Y:S01]  /*8fe0*/  FMUL.FTZ R47, R48, R59.reuse ;  /* 0x0000003b302f7220 */ /* 0x080fe20000410000 */
[C---:B------:R-:W-:Y:S01]  /*8ff0*/  IMAD.U32 R45, R91.reuse, 0x10000, RZ ;  /* 0x000100005b2d7824 */ /* 0x040fe200078e00ff */
[----:B------:R-:W-:Y:S01]  /*9000*/  LOP3.LUT R50, R50, 0xffff0000, RZ, 0xc0, !PT ;  /* 0xffff000032327812 */ /* 0x000fe200078ec0ff */
[-C--:B------:R-:W-:Y:S01]  /*9010*/  FMUL.FTZ R48, R48, R78.reuse ;  /* 0x0000004e30307220 */ /* 0x080fe20000410000 */
[----:B------:R-:W-:Y:S01]  /*9020*/  LOP3.LUT R91, R91, 0xffff0000, RZ, 0xc0, !PT ;  /* 0xffff00005b5b7812 */ /* 0x000fe200078ec0ff */
[C---:B------:R-:W-:Y:S01]  /*9030*/  IMAD.U32 R61, R58.reuse, 0x10000, RZ ;  /* 0x000100003a3d7824 */ /* 0x040fe200078e00ff */
[----:B------:R-:W-:Y:S01]  /*9040*/  LOP3.LUT R58, R58, 0xffff0000, RZ, 0xc0, !PT ;  /* 0xffff00003a3a7812 */ /* 0x000fe200078ec0ff */
[----:B------:R-:W-:Y:S01]  /*9050*/  FFMA.FTZ R47, R44, R78, -R47 ;  /* 0x0000004e2c2f7223 */ /* 0x000fe2000001082f */
[----:B------:R-:W-:Y:S01]  /*9060*/  LOP3.LUT R46, R46, 0xffff0000, RZ, 0xc0, !PT ;  /* 0xffff00002e2e7812 */ /* 0x000fe200078ec0ff */
[----:B------:R-:W-:Y:S01]  /*9070*/  FFMA.FTZ R48, R44, R59, R48 ;  /* 0x0000003b2c307223 */ /* 0x000fe20000010030 */
[C---:B------:R-:W-:Y:S01]  /*9080*/  FMUL.FTZ R44, R77.reuse, R45 ;  /* 0x0000002d4d2c7220 */ /* 0x040fe20000410000 */
[C---:B------:R-:W-:Y:S01]  /*9090*/  FMUL.FTZ R59, R50.reuse, R91 ;  /* 0x0000005b323b7220 */ /* 0x040fe20000410000 */
[-C--:B------:R-:W-:Y:S01]  /*90a0*/  FMUL.FTZ R77, R77, R61.reuse ;  /* 0x0000003d4d4d7220 */ /* 0x080fe20000410000 */
[-C--:B------:R-:W-:Y:S01]  /*90b0*/  FMUL.FTZ R50, R50, R58.reuse ;  /* 0x0000003a32327220 */ /* 0x080fe20000410000 */
[----:B------:R-:W-:Y:S01]  /*90c0*/  FFMA.FTZ R44, R65, R61, -R44 ;  /* 0x0000003d412c7223 */ /* 0x000fe2000001082c */
[C---:B------:R-:W-:Y:S01]  /*90d0*/  FFMA.FTZ R59, R46.reuse, R58, -R59 ;  /* 0x0000003a2e3b7223 */ /* 0x040fe2000001083b */
        /* <DEDUP_REMOVED lines=14> */
.L_x_2595:
[----:B------:R-:W-:Y:S05]  /*91c0*/  BSYNC B2 ;  /* 0x0000000000027941 */ /* 0x000fea0003800000 */
.L_x_2594:
[----:B0-----:R0:W-:Y:S04]  /*91d0*/  STG.E.128 desc[UR60][R52.64], R44 ;  /* 0x0000002c34007986 */ /* 0x0011e8000c101d3c */
[----:B--2---:R0:W-:Y:S02]  /*91e0*/  @!P3 STG.E.128 desc[UR60][R54.64], R48 ;  /* 0x000000303600b986 */ /* 0x0041e4000c101d3c */
.L_x_2593:
[----:B------:R-:W-:Y:S05]  /*91f0*/  BSYNC B1 ;  /* 0x0000000000017941 */ /* 0x000fea0003800000 */
.L_x_2592:
[----:B------:R-:W-:Y:S01]  /*9200*/  ISETP.NE.AND P3, PT, R34, RZ, PT ;  /* 0x000000ff2200720c */ /* 0x000fe20003f65270 */
[----:B------:R-:W-:-:S12]  /*9210*/  BSSY B1, `(.L_x_2596) ;  /* 0x0000083000017945 */ /* 0x000fd80003800000 */
[----:B------:R-:W-:Y:S05]  /*9220*/  @!P3 BRA `(.L_x_2597) ;  /* 0x000000080004b947 */ /* 0x000fea0003800000 */
[----:B0-----:R-:W-:Y:S01]  /*9230*/  SEL R44, R124, R147, !P1 ;  /* 0x000000937c2c7207 */ /* 0x001fe20004800000 */
[----:B------:R-:W-:Y:S01]  /*9240*/  BSSY B2, `(.L_x_2598) ;  /* 0x000007d000027945 */ /* 0x000fe20003800000 */
[----:B------:R-:W-:Y:S02]  /*9250*/  IADD3 R46, P3, P4, R118, R126, R27 ;  /* 0x0000007e762e7210 */ /* 0x000fe40007c7e01b */
[----:B------:R-:W-:Y:S02]  /*9260*/  SHF.R.S32.HI R45, RZ, 0x1f, R44 ;  /* 0x0000001fff2d7819 */ /* 0x000fe4000001142c */
[----:B------:R-:W-:Y:S02]  /*9270*/  IADD3.X R47, R5, R56, R32, P3, P4 ;  /* 0x00000038052f7210 */ /* 0x000fe40001fe8420 */
[----:B------:R-:W-:Y:S02]  /*9280*/  LEA.HI R45, R45, R44, RZ, 0x4 ;  /* 0x0000002c2d2d7211 */ /* 0x000fe400078f20ff */
[----:B---3--:R-:W-:-:S02]  /*9290*/  SHF.R.U32.HI R50, RZ, 0x3, R217 ;  /* 0x00000003ff327819 */ /* 0x008fc400000116d9 */
[----:B------:R-:W-:-:S05]  /*92a0*/  LEA.HI.SX32 R48, R45, R26, 0x1c ;  /* 0x0000001a2d307211 */ /* 0x000fca00078fe2ff */
[----:B------:R-:W-:-:S05]  /*92b0*/  IMAD.SHL.U32 R49, R48, 0x8, RZ ;  /* 0x0000000830317824 */ /* 0x000fca00078e00ff */
[----:B------:R-:W-:-:S13]  /*92c0*/  ISETP.GE.AND P3, PT, R49, R146, PT ;  /* 0x000000923100720c */ /* 0x000fda0003f66270 */
[--C-:B------:R-:W-:Y:S02]  /*92d0*/  @!P3 SHF.R.S32.HI R45, RZ, 0x1f, R49.reuse ;  /* 0x0000001fff2db819 */ /* 0x100fe40000011431 */
[----:B------:R-:W-:-:S04]  /*92e0*/  @!P3 IADD3 R44, P4, P5, R118, R126, R49 ;  /* 0x0000007e762cb210 */ /* 0x000fc80007d9e031 */
[----:B------:R-:W-:Y:S02]  /*92f0*/  @!P3 IADD3.X R45, R5, R56, R45, P4, P5 ;  /* 0x00000038052db210 */ /* 0x000fe400027ea42d */
[----:B------:R-:W-:-:S04]  /*9300*/  LEA R52, P4, R46, R122, 0x1 ;  /* 0x0000007a2e347211 */ /* 0x000fc800078808ff */
[----:B------:R-:W-:Y:S02]  /*9310*/  LEA.HI.X R53, R46, R123, R47, 0x1, P4 ;  /* 0x0000007b2e357211 */ /* 0x000fe400020f0c2f */
[----:B------:R-:W-:-:S04]  /*9320*/  @!P3 LEA R54, P4, R44, R122, 0x1 ;  /* 0x0000007a2c36b211 */ /* 0x000fc800078808ff */
[----:B------:R-:W-:Y:S02]  /*9330*/  @!P3 LEA.HI.X R55, R44, R123, R45, 0x1, P4 ;  /* 0x0000007b2c37b211 */ /* 0x000fe400020f0c2d */
[----:B------:R-:W-:Y:S02]  /*9340*/  SHF.R.S32.HI R45, RZ, 0x1f, R48 ;  /* 0x0000001fff2d7819 */ /* 0x000fe40000011430 */
[----:B------:R-:W-:Y:S02]  /*9350*/  LOP3.LUT R44, R217, 0x38, R49, 0xf8, !PT ;  /* 0x00000038d92c7812 */ /* 0x000fe400078ef831 */
[----:B------:R-:W-:Y:S02]  /*9360*/  LEA.HI R45, R45, R48, RZ, 0x3 ;  /* 0x000000302d2d7211 */ /* 0x000fe400078f18ff */
[----:B------:R-:W-:Y:S02]  /*9370*/  LOP3.LUT R44, R44, R50, RZ, 0x3c, !PT ;  /* 0x000000322c2c7212 */ /* 0x000fe400078e3cff */
[----:B------:R-:W-:-:S02]  /*9380*/  SHF.R.S32.HI R46, RZ, 0x3, R45 ;  /* 0x00000003ff2e7819 */ /* 0x000fc4000001142d */
[----:B------:R-:W-:-:S03]  /*9390*/  ISETP.GE.AND P4, PT, R206, R101, PT ;  /* 0x00000065ce00720c */ /* 0x000fc60003f86270 */
        /* <DEDUP_REMOVED lines=17> */
[----:B------:R-:W-:Y:S01]  /*94b0*/  SHF.R.U64 R60, R86, 0x10, R87 ;  /* 0x00000010563c7819 */ /* 0x000fe20000001257 */
[----:B------:R-:W-:Y:S01]  /*94c0*/  IMAD.U32 R73, R50, 0x10000, RZ ;  /* 0x0001000032497824 */ /* 0x000fe200078e00ff */
[----:B------:R-:W-:Y:S01]  /*94d0*/  PRMT R84, R162, 0x5432, R84 ;  /* 0x00005432a2547816 */ /* 0x000fe20000000054 */
[----:B------:R-:W-:Y:S01]  /*94e0*/  IMAD.U32 R65, R46, 0x10000, RZ ;  /* 0x000100002e417824 */ /* 0x000fe200078e00ff */
[----:B------:R-:W-:-:S02]  /*94f0*/  SHF.R.U64 R58, R74, 0x10, R75 ;  /* 0x000000104a3a7819 */ /* 0x000fc4000000124b */
[----:B------:R-:W-:Y:S01]  /*9500*/  SHF.R.U32.HI R86, RZ, 0x10, R87 ;  /* 0x00000010ff567819 */ /* 0x000fe20000011657 */
[----:B------:R-:W-:Y:S01]  /*9510*/  IMAD.U32 R76, R84, 0x10000, RZ ;  /* 0x00010000544c7824 */ /* 0x000fe200078e00ff */
[----:B------:R-:W-:Y:S02]  /*9520*/  PRMT R72, R160, 0x5432, R72 ;  /* 0x00005432a0487816 */ /* 0x000fe40000000048 */
[----:B------:R-:W-:Y:S01]  /*9530*/  SHF.R.U32.HI R74, RZ, 0x10, R75 ;  /* 0x00000010ff4a7819 */ /* 0x000fe2000001164b */
[----:B------:R-:W-:Y:S01]  /*9540*/  FMUL.FTZ R88, R63, R76 ;  /* 0x0000004c3f587220 */ /* 0x000fe20000410000 */
[----:B------:R-:W-:Y:S01]  /*9550*/  LOP3.LUT R64, R49, 0xffff0000, RZ, 0xc0, !PT ;  /* 0xffff000031407812 */ /* 0x000fe200078ec0ff */
[----:B------:R-:W-:Y:S01]  /*9560*/  IMAD.U32 R78, R72, 0x10000, RZ ;  /* 0x00010000484e7824 */ /* 0x000fe200078e00ff */
[----:B------:R-:W-:Y:S01]  /*9570*/  LOP3.LUT R75, R84, 0xffff0000, RZ, 0xc0, !PT ;  /* 0xffff0000544b7812 */ /* 0x000fe200078ec0ff */
[----:B------:R-:W-:Y:S01]  /*9580*/  IMAD.U32 R49, R48, 0x10000, RZ ;  /* 0x0001000030317824 */ /* 0x000fe200078e00ff */
[----:B------:R-:W-:Y:S01]  /*9590*/  PRMT R86, R161, 0x5432, R86 ;  /* 0x00005432a1567816 */ /* 0x000fe20000000056 */
[-C--:B------:R-:W-:Y:S01]  /*95a0*/  FMUL.FTZ R84, R63, R78.reuse ;  /* 0x0000004e3f547220 */ /* 0x080fe20000410000 */
[----:B------:R-:W-:Y:S01]  /*95b0*/  PRMT R74, R159, 0x5432, R74 ;  /* 0x000054329f4a7816 */ /* 0x000fe2000000004a */
[----:B------:R-:W-:Y:S01]  /*95c0*/  FMUL.FTZ R85, R64, R75 ;  /* 0x0000004b40557220 */ /* 0x000fe20000410000 */
[----:B------:R-:W-:Y:S01]  /*95d0*/  LOP3.LUT R79, R72, 0xffff0000, RZ, 0xc0, !PT ;  /* 0xffff0000484f7812 */ /* 0x000fe200078ec0ff */
[----:B------:R-:W-:Y:S01]  /*95e0*/  IMAD.U32 R77, R86, 0x10000, RZ ;  /* 0x00010000564d7824 */ /* 0x000fe200078e00ff */
[----:B------:R-:W-:Y:S01]  /*95f0*/  LOP3.LUT R62, R45, 0xffff0000, RZ, 0xc0, !PT ;  /* 0xffff00002d3e7812 */ /* 0x000fe200078ec0ff */
[----:B------:R-:W-:Y:S01]  /*9600*/  IMAD.U32 R63, R74, 0x10000, RZ ;  /* 0x000100004a3f7824 */ /* 0x000fe200078e00ff */
[----:B------:R-:W-:Y:S01]  /*9610*/  PRMT R162, R162, 0x5410, R59 ;  /* 0x00005410a2a27816 */ /* 0x000fe2000000003b */
[-C--:B------:R-:W-:Y:S01]  /*9620*/  FMUL.FTZ R87, R64, R79.reuse ;  /* 0x0000004f40577220 */ /* 0x080fe20000410000 */
[----:B------:R-:W-:Y:S01]  /*9630*/  FFMA.FTZ R59, R61, R78, -R88 ;  /* 0x0000004e3d3b7223 */ /* 0x000fe20000010858 */
[----:B------:R-:W-:Y:S01]  /*9640*/  FFMA.FTZ R64, R62, R79, -R85 ;  /* 0x0000004f3e407223 */ /* 0x000fe20000010855 */
[----:B------:R-:W-:Y:S01]  /*9650*/  LOP3.LUT R51, R51, 0xffff0000, RZ, 0xc0, !PT ;  /* 0xffff000033337812 */ /* 0x000fe200078ec0ff */
[----:B------:R-:W-:Y:S01]  /*9660*/  FFMA.FTZ R61, R61, R76, R84 ;  /* 0x0000004c3d3d7223 */ /* 0x000fe20000010054 */
[C---:B------:R-:W-:Y:S01]  /*9670*/  FMUL.FTZ R79, R67.reuse, R77 ;  /* 0x0000004d434f7220 */ /* 0x040fe20000410000 */
[----:B------:R-:W-:Y:S01]  /*9680*/  LOP3.LUT R72, R86, 0xffff0000, RZ, 0xc0, !PT ;  /* 0xffff000056487812 */ /* 0x000fe200078ec0ff */
[-C--:B------:R-:W-:Y:S01]  /*9690*/  FMUL.FTZ R76, R67, R63.reuse ;  /* 0x0000003f434c7220 */ /* 0x080fe20000410000 */
[----:B------:R-:W-:Y:S01]  /*96a0*/  LOP3.LUT R74, R74, 0xffff0000, RZ, 0xc0, !PT ;  /* 0xffff00004a4a7812 */ /* 0x000fe200078ec0ff */
[----:B------:R-:W-:Y:S01]  /*96b0*/  FFMA.FTZ R63, R66, R63, -R79 ;  /* 0x0000003f423f7223 */ /* 0x000fe2000001084f */
[----:B------:R-:W-:Y:S01]  /*96c0*/  PRMT R57, R160, 0x5410, R57 ;  /* 0x00005410a0397816 */ /* 0x000fe20000000039 */
[----:B------:R-:W-:Y:S01]  /*96d0*/  FFMA.FTZ R66, R66, R77, R76 ;  /* 0x0000004d42427223 */ /* 0x000fe2000001004c */
[----:B------:R-:W-:Y:S01]  /*96e0*/  LOP3.LUT R47, R47, 0xffff0000, RZ, 0xc0, !PT ;  /* 0xffff00002f2f7812 */ /* 0x000fe200078ec0ff */
[----:B------:R-:W-:Y:S01]  /*96f0*/  FMUL.FTZ R84, R51, R72 ;  /* 0x0000004833547220 */ /* 0x000fe20000410000 */
[----:B------:R-:W-:-:S02]  /*9700*/  IMAD.U32 R76, R162, 0x10000, RZ ;  /* 0x00010000a24c7824 */ /* 0x000fc400078e00ff */
[-C--:B------:R-:W-:Y:S01]  /*9710*/  FMUL.FTZ R86, R51, R74.reuse ;  /* 0x0000004a33567220 */ /* 0x080fe20000410000 */
[----:B------:R-:W-:Y:S01]  /*9720*/  LOP3.LUT R48, R48, 0xffff0000, RZ, 0xc0, !PT ;  /* 0xffff000030307812 */ /* 0x000fe200078ec0ff */
[----:B------:R-:W-:Y:S01]  /*9730*/  IMAD.U32 R78, R57, 0x10000, RZ ;  /* 0x00010000394e7824 */ /* 0x000fe200078e00ff */
[----:B------:R-:W-:Y:S01]  /*9740*/  LOP3.LUT R51, R162, 0xffff0000, RZ, 0xc0, !PT ;  /* 0xffff0000a2337812 */ /* 0x000fe200078ec0ff */
[----:B------:R-:W-:Y:S01]  /*9750*/  FFMA.FTZ R74, R47, R74, -R84 ;  /* 0x0000004a2f4a7223 */ /* 0x000fe20000010854 */
[C---:B------:R-:W-:Y:S01]  /*9760*/  IMAD.U32 R45, R44.reuse, 0x10000, RZ ;  /* 0x000100002c2d7824 */ /* 0x040fe200078e00ff */
[----:B------:R-:W-:Y:S01]  /*9770*/  LOP3.LUT R57, R57, 0xffff0000, RZ, 0xc0, !PT ;  /* 0xffff000039397812 */ /* 0x000fe200078ec0ff */
[C---:B------:R-:W-:Y:S01]  /*9780*/  FMUL.FTZ R84, R49.reuse, R76 ;  /* 0x0000004c31547220 */ /* 0x040fe20000410000 */
[----:B------:R-:W-:Y:S01]  /*9790*/  LOP3.LUT R44, R44, 0xffff0000, RZ, 0xc0, !PT ;  /* 0xffff00002c2c7812 */ /* 0x000fe200078ec0ff */
[----:B------:R-:W-:Y:S01]  /*97a0*/  FFMA.FTZ R62, R62, R75, R87 ;  /* 0x0000004b3e3e7223 */ /* 0x000fe20000010057 */
[-C--:B------:R-:W-:Y:S01]  /*97b0*/  FMUL.FTZ R67, R49, R78.reuse ;  /* 0x0000004e31437220 */ /* 0x080fe20000410000 */
[----:B------:R-:W-:Y:S01]  /*97c0*/  PRMT R60, R161, 0x5410, R60 ;  /* 0x00005410a13c7816 */ /* 0x000fe2000000003c */
[C---:B------:R-:W-:Y:S01]  /*97d0*/  FMUL.FTZ R75, R48.reuse, R51 ;  /* 0x00000033304b7220 */ /* 0x040fe20000410000 */
[----:B------:R-:W-:Y:S01]  /*97e0*/  PRMT R58, R159, 0x5410, R58 ;  /* 0x000054109f3a7816 */ /* 0x000fe2000000003a */
[C---:B------:R-:W-:Y:S01]  /*97f0*/  FFMA.FTZ R49, R45.reuse, R78, -R84 ;  /* 0x0000004e2d317223 */ /* 0x040fe20000010854 */
[----:B------:R-:W-:Y:S01]  /*9800*/  FFMA.FTZ R45, R45, R76, R67 ;  /* 0x0000004c2d2d7223 */ /* 0x000fe20000010043 */
[-C--:B------:R-:W-:Y:S01]  /*9810*/  FMUL.FTZ R77, R48, R57.reuse ;  /* 0x00000039304d7220 */ /* 0x080fe20000410000 */
[----:B------:R-:W-:Y:S01]  /*9820*/  LOP3.LUT R50, R50, 0xffff0000, RZ, 0xc0, !PT ;  /* 0xffff000032327812 */ /* 0x000fe200078ec0ff */
[----:B------:R-:W-:Y:S01]  /*9830*/  FFMA.FTZ R48, R44, R57, -R75 ;  /* 0x000000392c307223 */ /* 0x000fe2000001084b */
[C---:B------:R-:W-:Y:S01]  /*9840*/  LOP3.LUT R67, R60.reuse, 0xffff0000, RZ, 0xc0, !PT ;  /* 0xffff00003c437812 */ /* 0x040fe200078ec0ff */
[----:B------:R-:W-:Y:S01]  /*9850*/  FFMA.FTZ R47, R47, R72, R86 ;  /* 0x000000482f2f7223 */ /* 0x000fe20000010056 */
[----:B------:R-:W-:Y:S01]  /*9860*/  IMAD.U32 R76, R60, 0x10000, RZ ;  /* 0x000100003c4c7824 */ /* 0x000fe200078e00ff */
[C---:B------:R-:W-:Y:S01]  /*9870*/  LOP3.LUT R57, R58.reuse, 0xffff0000, RZ, 0xc0, !PT ;  /* 0xffff00003a397812 */ /* 0x040fe200078ec0ff */
[----:B------:R-:W-:Y:S01]  /*9880*/  IMAD.U32 R72, R58, 0x10000, RZ ;  /* 0x000100003a487824 */ /* 0x000fe200078e00ff */
[----:B------:R-:W-:Y:S01]  /*9890*/  LOP3.LUT R46, R46, 0xffff0000, RZ, 0xc0, !PT ;  /* 0xffff00002e2e7812 */ /* 0x000fe200078ec0ff */
[----:B------:R-:W-:Y:S01]  /*98a0*/  FFMA.FTZ R44, R44, R51, R77 ;  /* 0x000000332c2c7223 */ /* 0x000fe2000001004d */
[C---:B------:R-:W-:Y:S01]  /*98b0*/  FMUL.FTZ R58, R73.reuse, R76 ;  /* 0x0000004c493a7220 */ /* 0x040fe20000410000 */
[C---:B------:R-:W-:Y:S01]  /*98c0*/  FMUL.FTZ R51, R50.reuse, R67 ;  /* 0x0000004332337220 */ /* 0x040fe20000410000 */
[-C--:B------:R-:W-:Y:S01]  /*98d0*/  FMUL.FTZ R73, R73, R72.reuse ;  /* 0x0000004849497220 */ /* 0x080fe20000410000 */
[-C--:B------:R-:W-:Y:S01]  /*98e0*/  FMUL.FTZ R50, R50, R57.reuse ;  /* 0x0000003932327220 */ /* 0x080fe20000410000 */
[C---:B------:R-:W-:Y:S01]  /*98f0*/  FFMA.FTZ R58, R65.reuse, R72, -R58 ;  /* 0x00000048413a7223 */ /* 0x040fe2000001083a */
[----:B------:R-:W-:Y:S01]  /*9900*/  FFMA.FTZ R51, R46, R57, -R51 ;  /* 0x000000392e337223 */ /* 0x000fe20000010833 */
[----:B------:R-:W-:Y:S01]  /*9910*/  F2FP.BF16.F32.PACK_AB R48, R48, R49 ;  /* 0x000000313030723e */ /* 0x000fe200000010ff */
        /* <DEDUP_REMOVED lines=13> */
[----:B------:R-:W-:Y:S02]  /*99f0*/  IMAD.MOV.U32 R49, RZ, RZ, R61 ;  /* 0x000000ffff317224 */ /* 0x000fe400078e003d */
[----:B------:R-:W-:-:S07]  /*9a00*/  IMAD.MOV.U32 R51, RZ, RZ, R66 ;  /* 0x000000ffff337224 */ /* 0x000fce00078e0042 */
.L_x_2599:
[----:B------:R-:W-:Y:S05]  /*9a10*/  BSYNC B2 ;  /* 0x0000000000027941 */ /* 0x000fea0003800000 */
.L_x_2598:
[----:B0-----:R4:W-:Y:S04]  /*9a20*/  STG.E.128 desc[UR60][R52.64], R44 ;  /* 0x0000002c34007986 */ /* 0x0019e8000c101d3c */
[----:B--2---:R4:W-:Y:S02]  /*9a30*/  @!P3 STG.E.128 desc[UR60][R54.64], R48 ;  /* 0x000000303600b986 */ /* 0x0049e4000c101d3c */
.L_x_2597:
[----:B------:R-:W-:Y:S05]  /*9a40*/  BSYNC B1 ;  /* 0x0000000000017941 */ /* 0x000fea0003800000 */
.L_x_2596:
[----:B------:R-:W-:-:S13]  /*9a50*/  ISETP.NE.AND P3, PT, R35, RZ, PT ;  /* 0x000000ff2300720c */ /* 0x000fda0003f65270 */
[----:B------:R-:W-:Y:S05]  /*9a60*/  @!P3 BRA `(.L_x_2550) ;  /* 0x0000000800e8b947 */ /* 0x000fea0003800000 */
[----:B0---4-:R-:W2:Y:S01]  /*9a70*/  LDL R44, [R1+0x20] ;  /* 0x00002000012c7983 */ /* 0x011ea20000100800 */
[----:B------:R-:W-:Y:S01]  /*9a80*/  SHF.R.U32.HI R47, RZ, 0x3, R217 ;  /* 0x00000003ff2f7819 */ /* 0x000fe200000116d9 */
[----:B------:R-:W-:Y:S01]  /*9a90*/  BSSY B1, `(.L_x_2600) ;  /* 0x0000075000017945 */ /* 0x000fe20003800000 */
[----:B------:R-:W-:-:S04]  /*9aa0*/  IADD3 R46, P3, P4, R118, R126, R29 ;  /* 0x0000007e762e7210 */ /* 0x000fc80007c7e01d */
[----:B---3--:R-:W-:Y:S02]  /*9ab0*/  IADD3.X R49, R5, R56, R33, P3, P4 ;  /* 0x0000003805317210 */ /* 0x008fe40001fe8421 */
[----:B------:R-:W-:-:S04]  /*9ac0*/  LEA R52, P3, R46, R122, 0x1 ;  /* 0x0000007a2e347211 */ /* 0x000fc800078608ff */
[----:B------:R-:W-:Y:S02]  /*9ad0*/  LEA.HI.X R53, R46, R123, R49, 0x1, P3 ;  /* 0x0000007b2e357211 */ /* 0x000fe400018f0c31 */
[----:B------:R-:W-:Y:S02]  /*9ae0*/  ISETP.GE.AND P3, PT, R207, R101, PT ;  /* 0x00000065cf00720c */ /* 0x000fe40003f66270 */
[----:B--2---:R-:W-:-:S04]  /*9af0*/  LOP3.LUT P5, RZ, R44, 0x1, RZ, 0xc0, !PT ;  /* 0x000000012cff7812 */ /* 0x004fc800078ac0ff */
[----:B------:R-:W-:-:S04]  /*9b00*/  SEL R147, R124, R147, !P5 ;  /* 0x000000937c937207 */ /* 0x000fc80006800000 */
[----:B------:R-:W-:-:S04]  /*9b10*/  SHF.R.S32.HI R44, RZ, 0x1f, R147 ;  /* 0x0000001fff2c7819 */ /* 0x000fc80000011493 */
        /* <DEDUP_REMOVED lines=19> */
[----:B------:R-:W-:Y:S01]  /*9c50*/  SHF.R.U32.HI R68, RZ, 0x10, R81 ;  /* 0x00000010ff447819 */ /* 0x000fe20000011651 */
[----:B------:R-:W-:Y:S01]  /*9c60*/  IMAD.U32 R61, R49, 0x10000, RZ ;  /* 0x00010000313d7824 */ /* 0x000fe200078e00ff */
[----:B------:R-:W-:Y:S01]  /*9c70*/  SHF.R.U32.HI R66, RZ, 0x10, R69 ;  /* 0x00000010ff427819 */ /* 0x000fe20000011645 */
[----:B0-----:R-:W-:Y:S01]  /*9c80*/  IMAD.U32 R64, R45, 0x10000, RZ ;  /* 0x000100002d407824 */ /* 0x001fe200078e00ff */
[----:B------:R-:W-:Y:S01]  /*9c90*/  SHF.R.U64 R69, R70, 0x10, R71 ;  /* 0x0000001046457819 */ /* 0x000fe20000001247 */
[----:B------:R-:W-:Y:S01]  /*9ca0*/  IMAD.U32 R62, R47, 0x10000, RZ ;  /* 0x000100002f3e7824 */ /* 0x000fe200078e00ff */
[----:B------:R-:W-:Y:S02]  /*9cb0*/  PRMT R68, R157, 0x5432, R68 ;  /* 0x000054329d447816 */ /* 0x000fe40000000044 */
[----:B------:R-:W-:-:S02]  /*9cc0*/  PRMT R63, R155, 0x5410, R72 ;  /* 0x000054109b3f7816 */ /* 0x000fc40000000048 */
[----:B------:R-:W-:Y:S02]  /*9cd0*/  SHF.R.U32.HI R73, RZ, 0x10, R71 ;  /* 0x00000010ff497819 */ /* 0x000fe40000011647 */
[----:B------:R-:W-:Y:S02]  /*9ce0*/  SHF.R.U64 R58, R80, 0x10, R81 ;  /* 0x00000010503a7819 */ /* 0x000fe40000001251 */
[----:B------:R-:W-:Y:S02]  /*9cf0*/  LOP3.LUT R59, R51, 0xffff0000, RZ, 0xc0, !PT ;  /* 0xffff0000333b7812 */ /* 0x000fe400078ec0ff */
[----:B------:R-:W-:Y:S02]  /*9d00*/  PRMT R155, R155, 0x5432, R66 ;  /* 0x000054329b9b7816 */ /* 0x000fe40000000042 */
[----:B------:R-:W-:Y:S02]  /*9d10*/  SHF.R.U64 R71, R82, 0x10, R83 ;  /* 0x0000001052477819 */ /* 0x000fe40000001253 */
[----:B------:R-:W-:Y:S01]  /*9d20*/  PRMT R51, R154, 0x5410, R69 ;  /* 0x000054109a337816 */ /* 0x000fe20000000045 */
[----:B------:R-:W-:Y:S01]  /*9d30*/  IMAD.U32 R69, R68, 0x10000, RZ ;  /* 0x0001000044457824 */ /* 0x000fe200078e00ff */
[----:B------:R-:W-:Y:S01]  /*9d40*/  SHF.R.U32.HI R83, RZ, 0x10, R83 ;  /* 0x00000010ff537819 */ /* 0x000fe20000011653 */
[----:B------:R-:W-:Y:S01]  /*9d50*/  IMAD.U32 R66, R155, 0x10000, RZ ;  /* 0x000100009b427824 */ /* 0x000fe200078e00ff */
[----:B------:R-:W-:-:S02]  /*9d60*/  PRMT R157, R157, 0x5410, R58 ;  /* 0x000054109d9d7816 */ /* 0x000fc4000000003a */
[----:B------:R-:W-:Y:S01]  /*9d70*/  PRMT R58, R156, 0x5410, R71 ;  /* 0x000054109c3a7816 */ /* 0x000fe20000000047 */
[CC--:B------:R-:W-:Y:S01]  /*9d80*/  FMUL.FTZ R71, R61.reuse, R69.reuse ;  /* 0x000000453d477220 */ /* 0x0c0fe20000410000 */
[----:B------:R-:W-:Y:S01]  /*9d90*/  PRMT R154, R154, 0x5432, R73 ;  /* 0x000054329a9a7816 */ /* 0x000fe20000000049 */
[-C--:B------:R-:W-:Y:S01]  /*9da0*/  FMUL.FTZ R73, R61, R66.reuse ;  /* 0x000000423d497220 */ /* 0x080fe20000410000 */
[----:B------:R-:W-:Y:S01]  /*9db0*/  PRMT R156, R156, 0x5432, R83 ;  /* 0x000054329c9c7816 */ /* 0x000fe20000000053 */
[C---:B------:R-:W-:Y:S01]  /*9dc0*/  FFMA.FTZ R61, R64.reuse, R66, -R71 ;  /* 0x00000042403d7223 */ /* 0x040fe20000010847 */
[----:B------:R-:W-:Y:S01]  /*9dd0*/  LOP3.LUT R65, R49, 0xffff0000, RZ, 0xc0, !PT ;  /* 0xffff000031417812 */ /* 0x000fe200078ec0ff */
[----:B------:R-:W-:Y:S01]  /*9de0*/  FFMA.FTZ R64, R64, R69, R73 ;  /* 0x0000004540407223 */ /* 0x000fe20000010049 */
[----:B------:R-:W-:Y:S01]  /*9df0*/  LOP3.LUT R70, R68, 0xffff0000, RZ, 0xc0, !PT ;  /* 0xffff000044467812 */ /* 0x000fe200078ec0ff */
[----:B------:R-:W-:Y:S01]  /*9e00*/  IMAD.U32 R71, R156, 0x10000, RZ ;  /* 0x000100009c477824 */ /* 0x000fe200078e00ff */
[----:B------:R-:W-:Y:S01]  /*9e10*/  LOP3.LUT R66, R155, 0xffff0000, RZ, 0xc0, !PT ;  /* 0xffff00009b427812 */ /* 0x000fe200078ec0ff */
[----:B------:R-:W-:Y:S01]  /*9e20*/  IMAD.U32 R68, R154, 0x10000, RZ ;  /* 0x000100009a447824 */ /* 0x000fe200078e00ff */
[----:B------:R-:W-:Y:S01]  /*9e30*/  LOP3.LUT R60, R45, 0xffff0000, RZ, 0xc0, !PT ;  /* 0xffff00002d3c7812 */ /* 0x000fe200078ec0ff */
[----:B------:R-:W-:Y:S01]  /*9e40*/  FMUL.FTZ R75, R65, R70 ;  /* 0x00000046414b7220 */ /* 0x000fe20000410000 */
[-C--:B------:R-:W-:Y:S01]  /*9e50*/  FMUL.FTZ R69, R67, R71.reuse ;  /* 0x0000004743457220 */ /* 0x080fe20000410000 */
[----:B------:R-:W-:Y:S01]  /*9e60*/  FMUL.FTZ R65, R65, R66 ;  /* 0x0000004241417220 */ /* 0x000fe20000410000 */
[----:B------:R-:W-:Y:S01]  /*9e70*/  LOP3.LUT R156, R156, 0xffff0000, RZ, 0xc0, !PT ;  /* 0xffff00009c9c7812 */ /* 0x000fe200078ec0ff */
[----:B------:R-:W-:Y:S01]  /*9e80*/  FMUL.FTZ R72, R67, R68 ;  /* 0x0000004443487220 */ /* 0x000fe20000410000 */
[----:B------:R-:W-:Y:S01]  /*9e90*/  LOP3.LUT R154, R154, 0xffff0000, RZ, 0xc0, !PT ;  /* 0xffff00009a9a7812 */ /* 0x000fe200078ec0ff */
[C---:B------:R-:W-:Y:S01]  /*9ea0*/  FFMA.FTZ R66, R60.reuse, R66, -R75 ;  /* 0x000000423c427223 */ /* 0x040fe2000001084b */
[----:B------:R-:W-:Y:S01]  /*9eb0*/  FFMA.FTZ R65, R60, R70, R65 ;  /* 0x000000463c417223 */ /* 0x000fe20000010041 */
[C---:B------:R-:W-:Y:S01]  /*9ec0*/  FFMA.FTZ R60, R62.reuse, R68, -R69 ;  /* 0x000000443e3c7223 */ /* 0x040fe20000010845 */
[----:B------:R-:W-:Y:S01]  /*9ed0*/  LOP3.LUT R57, R47, 0xffff0000, RZ, 0xc0, !PT ;  /* 0xffff00002f397812 */ /* 0x000fe200078ec0ff */
[----:B------:R-:W-:Y:S01]  /*9ee0*/  FFMA.FTZ R62, R62, R71, R72 ;  /* 0x000000473e3e7223 */ /* 0x000fe20000010048 */
[----:B------:R-:W-:Y:S01]  /*9ef0*/  FMUL.FTZ R72, R59, R156 ;  /* 0x0000009c3b487220 */ /* 0x000fe20000410000 */
[----:B------:R-:W-:Y:S01]  /*9f00*/  IMAD.U32 R70, R157, 0x10000, RZ ;  /* 0x000100009d467824 */ /* 0x000fe200078e00ff */
[C---:B------:R-:W-:Y:S01]  /*9f10*/  LOP3.LUT R54, R48.reuse, 0xffff0000, RZ, 0xc0, !PT ;  /* 0xffff000030367812 */ /* 0x040fe200078ec0ff */
[----:B------:R-:W-:-:S02]  /*9f20*/  IMAD.U32 R49, R48, 0x10000, RZ ;  /* 0x0001000030317824 */ /* 0x000fc400078e00ff */
[-C--:B------:R-:W-:Y:S01]  /*9f30*/  FMUL.FTZ R74, R59, R154.reuse ;  /* 0x0000009a3b4a7220 */ /* 0x080fe20000410000 */
[----:B------:R-:W-:Y:S01]  /*9f40*/  LOP3.LUT R157, R157, 0xffff0000, RZ, 0xc0, !PT ;  /* 0xffff00009d9d7812 */ /* 0x000fe200078ec0ff */
[----:B------:R-:W-:Y:S02]  /*9f50*/  IMAD.U32 R68, R63, 0x10000, RZ ;  /* 0x000100003f447824 */ /* 0x000fe400078e00ff */
[----:B------:R-:W-:Y:S01]  /*9f60*/  FFMA.FTZ R69, R57, R154, -R72 ;  /* 0x0000009a39457223 */ /* 0x000fe20000010848 */
[C---:B------:R-:W-:Y:S01]  /*9f70*/  IMAD.U32 R45, R44.reuse, 0x10000, RZ ;  /* 0x000100002c2d7824 */ /* 0x040fe200078e00ff */
[----:B------:R-:W-:Y:S01]  /*9f80*/  LOP3.LUT R63, R63, 0xffff0000, RZ, 0xc0, !PT ;  /* 0xffff00003f3f7812 */ /* 0x000fe200078ec0ff */
[----:B------:R-:W-:Y:S01]  /*9f90*/  FMUL.FTZ R72, R49, R70 ;  /* 0x0000004631487220 */ /* 0x000fe20000410000 */
[----:B------:R-:W-:Y:S01]  /*9fa0*/  LOP3.LUT R44, R44, 0xffff0000, RZ, 0xc0, !PT ;  /* 0xffff00002c2c7812 */ /* 0x000fe200078ec0ff */
[----:B------:R-:W-:Y:S01]  /*9fb0*/  FFMA.FTZ R71, R57, R156, R74 ;  /* 0x0000009c39477223 */ /* 0x000fe2000001004a */
[----:B------:R-:W-:Y:S01]  /*9fc0*/  FMUL.FTZ R49, R49, R68 ;  /* 0x0000004431317220 */ /* 0x000fe20000410000 */
[----:B------:R-:W-:Y:S01]  /*9fd0*/  FMUL.FTZ R57, R54, R157 ;  /* 0x0000009d36397220 */ /* 0x000fe20000410000 */
[C---:B------:R-:W-:Y:S01]  /*9fe0*/  IMAD.U32 R47, R46.reuse, 0x10000, RZ ;  /* 0x000100002e2f7824 */ /* 0x040fe200078e00ff */
[----:B------:R-:W-:Y:S01]  /*9ff0*/  LOP3.LUT R48, R46, 0xffff0000, RZ, 0xc0, !PT ;  /* 0xffff00002e307812 */ /* 0x000fe200078ec0ff */
[----:B------:R-:W-:Y:S01]  /*a000*/  FMUL.FTZ R59, R54, R63 ;  /* 0x0000003f363b7220 */ /* 0x000fe20000410000 */
[----:B------:R-:W-:-:S02]  /*a010*/  IMAD.U32 R46, R50, 0x10000, RZ ;  /* 0x00010000322e7824 */ /* 0x000fc400078e00ff */
[C---:B------:R-:W-:Y:S01]  /*a020*/  FFMA.FTZ R72, R45.reuse, R68, -R72 ;  /* 0x000000442d487223 */ /* 0x040fe20000010848 */
[----:B------:R-:W-:Y:S01]  /*a030*/  FFMA.FTZ R70, R45, R70, R49 ;  /* 0x000000462d467223 */ /* 0x000fe20000010031 */
[----:B------:R-:W-:Y:S01]  /*a040*/  FFMA.FTZ R63, R44, R63, -R57 ;  /* 0x0000003f2c3f7223 */ /* 0x000fe20000010839 */
[----:B------:R-:W-:Y:S01]  /*a050*/  LOP3.LUT R50, R50, 0xffff0000, RZ, 0xc0, !PT ;  /* 0xffff000032327812 */ /* 0x000fe200078ec0ff */
[C---:B------:R-:W-:Y:S01]  /*a060*/  IMAD.U32 R45, R51.reuse, 0x10000, RZ ;  /* 0x00010000332d7824 */ /* 0x040fe200078e00ff */
[C---:B------:R-:W-:Y:S01]  /*a070*/  LOP3.LUT R57, R58.reuse, 0xffff0000, RZ, 0xc0, !PT ;  /* 0xffff00003a397812 */ /* 0x040fe200078ec0ff */
[----:B------:R-:W-:Y:S01]  /*a080*/  IMAD.U32 R49, R58, 0x10000, RZ ;  /* 0x000100003a317824 */ /* 0x000fe200078e00ff */
[----:B------:R-:W-:Y:S01]  /*a090*/  LOP3.LUT R51, R51, 0xffff0000, RZ, 0xc0, !PT ;  /* 0xffff000033337812 */ /* 0x000fe200078ec0ff */
[----:B------:R-:W-:Y:S01]  /*a0a0*/  FFMA.FTZ R59, R44, R157, R59 ;  /* 0x0000009d2c3b7223 */ /* 0x000fe2000001003b */
[----:B------:R-:W-:Y:S01]  /*a0b0*/  F2FP.BF16.F32.PACK_AB R72, R63, R72 ;  /* 0x000000483f48723e */ /* 0x000fe200000010ff */
[----:B------:R-:W-:Y:S01]  /*a0c0*/  FMUL.FTZ R44, R46, R49 ;  /* 0x000000312e2c7220 */ /* 0x000fe20000410000 */
[----:B------:R-:W-:Y:S01]  /*a0d0*/  FMUL.FTZ R67, R50, R57 ;  /* 0x0000003932437220 */ /* 0x000fe20000410000 */
[----:B------:R-:W-:Y:S01]  /*a0e0*/  FMUL.FTZ R46, R46, R45 ;  /* 0x0000002d2e2e7220 */ /* 0x000fe20000410000 */
[----:B------:R-:W-:Y:S01]  /*a0f0*/  FMUL.FTZ R50, R50, R51 ;  /* 0x0000003332327220 */ /* 0x000fe20000410000 */
[C---:B------:R-:W-:Y:S01]  /*a100*/  FFMA.FTZ R44, R47.reuse, R45, -R44 ;  /* 0x0000002d2f2c7223 */ /* 0x040fe2000001082c */
[C---:B------:R-:W-:Y:S01]  /*a110*/  FFMA.FTZ R67, R48.reuse, R51, -R67 ;  /* 0x0000003330437223 */ /* 0x040fe20000010843 */
[----:B------:R-:W-:Y:S01]  /*a120*/  FFMA.FTZ R46, R47, R49, R46 ;  /* 0x000000312f2e7223 */ /* 0x000fe2000001002e */
[----:B------:R-:W-:Y:S01]  /*a130*/  FFMA.FTZ R57, R48, R57, R50 ;  /* 0x0000003930397223 */ /* 0x000fe20000010032 */
[----:B------:R-:W-:-:S02]  /*a140*/  F2FP.BF16.F32.PACK_AB R45, R66, R61 ;  /* 0x0000003d422d723e */ /* 0x000fc400000010ff */
[----:B------:R-:W-:Y:S01]  /*a150*/  F2FP.BF16.F32.PACK_AB R50, R67, R44 ;  /* 0x0000002c4332723e */ /* 0x000fe200000010ff */
[----:B------:R-:W-:Y:S01]  /*a160*/  IMAD.MOV.U32 R44, RZ, RZ, R72 ;  /* 0x000000ffff2c7224 */ /* 0x000fe200078e0048 */
[----:B------:R-:W-:Y:S02]  /*a170*/  F2FP.BF16.F32.PACK_AB R54, R57, R46 ;  /* 0x0000002e3936723e */ /* 0x000fe400000010ff */
[----:B------:R-:W-:Y:S01]  /*a180*/  F2FP.BF16.F32.PACK_AB R47, R69, R60 ;  /* 0x0000003c452f723e */ /* 0x000fe200000010ff */
[----:B------:R-:W-:Y:S01]  /*a190*/  IMAD.MOV.U32 R46, RZ, RZ, R50 ;  /* 0x000000ffff2e7224 */ /* 0x000fe200078e0032 */
[----:B------:R-:W-:Y:S01]  /*a1a0*/  F2FP.BF16.F32.PACK_AB R49, R65, R64 ;  /* 0x000000404131723e */ /* 0x000fe200000010ff */
[----:B------:R-:W-:Y:S01]  /*a1b0*/  IMAD.MOV.U32 R50, RZ, RZ, R54 ;  /* 0x000000ffff327224 */ /* 0x000fe200078e0036 */
[----:B------:R-:W-:Y:S02]  /*a1c0*/  F2FP.BF16.F32.PACK_AB R51, R71, R62 ;  /* 0x0000003e4733723e */ /* 0x000fe400000010ff */
[----:B------:R-:W-:-:S07]  /*a1d0*/  F2FP.BF16.F32.PACK_AB R48, R59, R70 ;  /* 0x000000463b30723e */ /* 0x000fce00000010ff */
.L_x_2601:
[----:B------:R-:W-:Y:S05]  /*a1e0*/  BSYNC B1 ;  /* 0x0000000000017941 */ /* 0x000fea0003800000 */
.L_x_2600:
        /* <DEDUP_REMOVED lines=10> */
.L_x_2517:
[----:B------:R-:W2:Y:S02]  /*a290*/  LDL R44, [R1+0x44] ;  /* 0x00004400012c7983 */ /* 0x000ea40000100800 */
[----:B--2---:R-:W-:-:S13]  /*a2a0*/  R2UR UR4, R44 ;  /* 0x000000002c0472ca */ /* 0x004fda00000e0000 */
[----:B------:R-:W-:-:S06]  /*a2b0*/  UISETP.NE.AND UP0, UPT, UR4, 0x3, UPT ;  /* 0x000000030400788c */ /* 0x000fcc000bf05270 */
[----:B------:R-:W-:-:S13]  /*a2c0*/  PLOP3.LUT P2, PT, PT, PT, UP0, 0x80, 0x0 ;  /* 0x000000000000781c */ /* 0x000fda0003f4f008 */
[----:B------:R-:W-:Y:S05]  /*a2d0*/  @!P2 BRA `(.L_x_2602) ;  /* 0x000000000004a947 */ /* 0x000fea0003800000 */
[----:B------:R-:W-:Y:S01]  /*a2e0*/  BPT.TRAP 0x1 ;  /* 0x000000040000795c */ /* 0x000fe20000300000 */
.L_x_2602:
[----:B------:R-:W-:Y:S01]  /*a2f0*/  IMAD R43, R17, 0x8, R16 ;  /* 0x00000008112b7824 */ /* 0x000fe200078e0210 */
[----:B------:R-:W-:Y:S01]  /*a300*/  SHF.L.U32 R100, R209, 0x1f, RZ ;  /* 0x0000001fd1647819 */ /* 0x000fe200000006ff */
[----:B------:R-:W-:Y:S01]  /*a310*/  IMAD R42, R24, -0x70, R2 ;  /* 0xffffff90182a7824 */ /* 0x000fe200078e0202 */
[----:B------:R-:W-:Y:S02]  /*a320*/  BSSY B1, `(.L_x_2603) ;  /* 0x0000004000017945 */ /* 0x000fe40003800000 */
[----:B------:R-:W1:Y:S02]  /*a330*/  SYNCS.PHASECHK.TRANS64.TRYWAIT P3, [R43+URZ+0x36890], R100 ;  /* 0x036890642b0075a7 */ /* 0x000e64000806017f */
[----:B------:R-:W-:Y:S01]  /*a340*/  VIMNMX R42, R42, 0x70, PT ;  /* 0x000000702a2a7848 */ /* 0x000fe20003fe0100 */
[----:B-1----:R-:W-:Y:S06]  /*a350*/  @!P3 BRA `(.L_x_2604) ;  /* 0x000002740098b947 */ /* 0x002fec0003800000 */
.L_x_2909:
[----:B------:R-:W-:Y:S05]  /*a360*/  BSYNC B1 ;  /* 0x0000000000017941 */ /* 0x000fea0003800000 */
.L_x_2603:
        /* <DEDUP_REMOVED lines=21> */
.L_x_2606:
[----:B------:R-:W-:Y:S05]  /*a4c0*/  BSYNC B1 ;  /* 0x0000000000017941 */ /* 0x000fea0003800000 */
.L_x_2605:
        /* <DEDUP_REMOVED lines=20> */
.L_x_2550:
[----:B------:R-:W-:Y:S05]  /*a610*/  BSYNC B0 ;  /* 0x0000000000007941 */ /* 0x000fea0003800000 */
.L_x_2516:
        /* <DEDUP_REMOVED lines=17> */
.L_x_2608:
[----:B------:R-:W-:Y:S05]  /*a730*/  BSYNC B0 ;  /* 0x0000000000007941 */ /* 0x000fea0003800000 */
.L_x_2607:
[----:B------:R-:W1:Y:S01]  /*a740*/  SYNCS.PHASECHK.TRANS64.TRYWAIT P2, [R43+URZ+0x368b0], R100 ;  /* 0x0368b0642b0075a7 */ /* 0x000e62000804017f */
[----:B------:R-:W-:Y:S01]  /*a750*/  ULDC.64 UR4, c[0x0][0x318] ;  /* 0x0000c60000047ab9 */ /* 0x000fe20000000a00 */
[----:B------:R-:W-:Y:S01]  /*a760*/  ULDC.64 UR6, c[0x0][0x328] ;  /* 0x0000ca0000067ab9 */ /* 0x000fe20000000a00 */
[----:B0-----:R-:W-:Y:S01]  /*a770*/  IMAD.U32 R44, RZ, RZ, UR4 ;  /* 0x00000004ff2c7e24 */ /* 0x001fe2000f8e00ff */
[----:B------:R-:W-:Y:S01]  /*a780*/  BSSY B0, `(.L_x_2609) ;  /* 0x0000009000007945 */ /* 0x000fe20003800000 */
[----:B------:R-:W-:Y:S02]  /*a790*/  IMAD.U32 R46, RZ, RZ, UR6 ;  /* 0x00000006ff2e7e24 */ /* 0x000fe4000f8e00ff */
[----:B------:R-:W-:Y:S01]  /*a7a0*/  IMAD.U32 R45, RZ, RZ, UR7 ;  /* 0x00000007ff2d7e24 */ /* 0x000fe2000f8e00ff */
[----:B------:R0:W-:Y:S04]  /*a7b0*/  STL [R1+0x38], R44 ;  /* 0x0000382c01007387 */ /* 0x0001e80000100800 */
[----:B------:R2:W-:Y:S01]  /*a7c0*/  STL [R1+0x40], R46 ;  /* 0x0000402e01007387 */ /* 0x0005e20000100800 */
[----:B0-----:R-:W-:-:S05]  /*a7d0*/  IMAD.U32 R44, RZ, RZ, UR5 ;  /* 0x00000005ff2c7e24 */ /* 0x001fca000f8e00ff */
[----:B------:R2:W-:Y:S04]  /*a7e0*/  STL [R1+0x24], R44 ;  /* 0x0000242c01007387 */ /* 0x0005e80000100800 */
[----:B------:R2:W-:Y:S02]  /*a7f0*/  STL [R1+0x3c], R45 ;  /* 0x00003c2d01007387 */ /* 0x0005e40000100800 */
[----:B-12---:R-:W-:Y:S05]  /*a800*/  @!P2 BRA `(.L_x_2610) ;  /* 0x000002700080a947 */ /* 0x006fea0003800000 */
.L_x_2910:
[----:B------:R-:W-:Y:S05]  /*a810*/  BSYNC B0 ;  /* 0x0000000000007941 */ /* 0x000fea0003800000 */
.L_x_2609:
[----:B------:R1:W5:Y:S04]  /*a820*/  LDL R55, [R1+0x40] ;  /* 0x0000400001377983 */ /* 0x0003680000100800 */
[----:B------:R1:W5:Y:S04]  /*a830*/  LDL R54, [R1+0x3c] ;  /* 0x00003c0001367983 */ /* 0x0003680000100800 */
[----:B------:R1:W5:Y:S04]  /*a840*/  LDL R53, [R1+0x38] ;  /* 0x0000380001357983 */ /* 0x0003680000100800 */
[----:B------:R1:W5:Y:S01]  /*a850*/  LDL R52, [R1+0x24] ;  /* 0x0000240001347983 */ /* 0x0003620000100800 */
[----:B------:R-:W-:Y:S01]  /*a860*/  ISETP.GE.AND P2, PT, R204, R42, PT ;  /* 0x0000002acc00720c */ /* 0x000fe20003f46270 */
[----:B------:R-:W-:Y:S01]  /*a870*/  BSSY B0, `(.L_x_2611) ;  /* 0x0000022000007945 */ /* 0x000fe20003800000 */
[----:B------:R-:W-:-:S11]  /*a880*/  IMAD.WIDE R48, R24, 0x70, R120 ;  /* 0x0000007018307825 */ /* 0x000fd600078e0278 */
[----:B-1----:R-:W-:Y:S05]  /*a890*/  @P2 BRA `(.L_x_2612) ;  /* 0x00000000007c2947 */ /* 0x002fea0003800000 */
[----:B-----5:R-:W-:Y:S01]  /*a8a0*/  R2UR UR7, R55 ;  /* 0x00000000370772ca */ /* 0x020fe200000e0000 */
[----:B------:R-:W-:Y:S01]  /*a8b0*/  IMAD.MOV.U32 R44, RZ, RZ, R116 ;  /* 0x000000ffff2c7224 */ /* 0x000fe200078e0074 */
        /* <DEDUP_REMOVED lines=12> */
[----:B------:R-:W1:Y:S04]  /*a980*/  @!P2 LDS.128 R44, [R40] ;  /* 0x00000000282ca984 */ /* 0x000e680000000c00 */
[----:B-1----:R-:W-:Y:S01]  /*a990*/  @!P2 STG.E.128 desc[UR60][R50.64], R44 ;  /* 0x0000002c3200a986 */ /* 0x002fe2000c101d3c */
[----:B------:R-:W-:-:S13]  /*a9a0*/  ISETP.GE.AND P2, PT, R206, UR4, PT ;  /* 0x00000004ce007c0c */ /* 0x000fda000bf46270 */
[----:B------:R-:W1:Y:S04]  /*a9b0*/  @!P2 LDS.128 R44, [R41] ;  /* 0x00000000292ca984 */ /* 0x000e680000000c00 */
[----:B-1----:R-:W-:Y:S01]  /*a9c0*/  @!P2 STG.E.128 desc[UR60][R50.64+0x40], R44 ;  /* 0x0000402c3200a986 */ /* 0x002fe2000c101d3c */
[----:B------:R-:W-:-:S13]  /*a9d0*/  ISETP.GE.AND P2, PT, R207, UR4, PT ;  /* 0x00000004cf007c0c */ /* 0x000fda000bf46270 */
[----:B------:R-:W1:Y:S04]  /*a9e0*/  @!P2 LDS.128 R44, [R40+0x3800] ;  /* 0x00380000282ca984 */ /* 0x000e680000000c00 */
        /* <DEDUP_REMOVED lines=9> */
[----:B-1----:R1:W-:Y:S02]  /*aa80*/  @!P2 STG.E.128 desc[UR60][R50.64+0x140], R44 ;  /* 0x0001402c3200a986 */ /* 0x0023e4000c101d3c */
.L_x_2612:
[----:B------:R-:W-:Y:S05]  /*aa90*/  BSYNC B0 ;  /* 0x0000000000007941 */ /* 0x000fea0003800000 */
.L_x_2611:
[----:B------:R-:W-:Y:S01]  /*aaa0*/  ISETP.GE.AND P2, PT, R236, R42, PT ;  /* 0x0000002aec00720c */ /* 0x000fe20003f46270 */
[----:B------:R-:W-:-:S12]  /*aab0*/  BSSY B0, `(.L_x_2613) ;  /* 0x0000023000007945 */ /* 0x000fd80003800000 */
[----:B------:R-:W-:Y:S05]  /*aac0*/  @P2 BRA `(.L_x_2614) ;  /* 0x0000000000842947 */ /* 0x000fea0003800000 */
[----:B-----5:R-:W-:Y:S01]  /*aad0*/  R2UR UR7, R55 ;  /* 0x00000000370772ca */ /* 0x020fe200000e0000 */
[----:B-1----:R-:W-:Y:S01]  /*aae0*/  IMAD.MOV.U32 R44, RZ, RZ, R116 ;  /* 0x000000ffff2c7224 */ /* 0x002fe200078e0074 */
        /* <DEDUP_REMOVED lines=31> */
.L_x_2614:
[----:B------:R-:W-:Y:S05]  /*ace0*/  BSYNC B0 ;  /* 0x0000000000007941 */ /* 0x000fea0003800000 */
.L_x_2613:
[----:B------:R-:W3:Y:S01]  /*acf0*/  LDL R40, [R1+0x20] ;  /* 0x0000200001287983 */ /* 0x000ee20000100800 */
[----:B0-----:R-:W-:Y:S01]  /*ad00*/  @!P3 VIADD R43, R43, 0x368c0 ;  /* 0x000368c02b2bb836 */ /* 0x001fe20000000000 */
[----:B------:R-:W-:Y:S01]  /*ad10*/  PLOP3.LUT P2, PT, PT, PT, PT, 0x8, 0x0 ;  /* 0x000000000000781c */ /* 0x000fe20003f4e170 */
[----:B------:R-:W-:Y:S01]  /*ad20*/  VIADD R17, R17, 0x1 ;  /* 0x0000000111117836 */ /* 0x000fe20000000000 */
[----:B------:R-:W-:Y:S01]  /*ad30*/  @!PT LDS RZ, [RZ] ;  /* 0x00000000fffff984 */ /* 0x000fe20000000800 */
[----:B------:R-:W-:Y:S01]  /*ad40*/  @!PT LDS RZ, [RZ] ;  /* 0x00000000fffff984 */ /* 0x000fe20000000800 */
[----:B------:R-:W-:Y:S01]  /*ad50*/  @!PT LDS RZ, [RZ] ;  /* 0x00000000fffff984 */ /* 0x000fe20000000800 */
[----:B------:R-:W-:Y:S01]  /*ad60*/  @!PT LDS RZ, [RZ] ;  /* 0x00000000fffff984 */ /* 0x000fe20000000800 */
[----:B------:R0:W-:Y:S06]  /*ad70*/  MEMBAR.ALL.CTA ;  /* 0x0000000000007992 */ /* 0x0001ec0000008000 */
[----:B0-----:R-:W0:Y:S01]  /*ad80*/  FENCE.VIEW.ASYNC.S ;  /* 0x00000000000073c6 */ /* 0x001e220000000000 */
[----:B------:R-:W-:Y:S01]  /*ad90*/  @!P3 PRMT R43, RZ, 0x654, R43 ;  /* 0x00000654ff2bb816 */ /* 0x000fe2000000002b */
[----:B0-----:R0:W-:Y:S06]  /*ada0*/  BAR.SYNC.DEFER_BLOCKING R152, 0x80 ;  /* 0x000200980000751d */ /* 0x0011ec0000010000 */
[----:B------:R0:W-:Y:S01]  /*adb0*/  @!P3 SYNCS.ARRIVE.TRANS64.RED.A1T0 RZ, [R43+URZ], RZ ;  /* 0x000000ff2bffb9a7 */ /* 0x0001e2000810043f */
[----:B------:R-:W-:-:S04]  /*adc0*/  ISETP.NE.AND P3, PT, R17, 0x2, PT ;  /* 0x000000021100780c */ /* 0x000fc80003f65270 */
[----:B------:R-:W-:Y:S02]  /*add0*/  SEL R17, R17, RZ, P3 ;  /* 0x000000ff11117207 */ /* 0x000fe40001800000 */
[----:B---3--:R-:W-:Y:S02]  /*ade0*/  LOP3.LUT P4, RZ, R40, 0x2, RZ, 0xc0, !PT ;  /* 0x0000000228ff7812 */ /* 0x008fe4000788c0ff */
[----:B------:R-:W-:-:S04]  /*adf0*/  SEL R40, RZ, 0x1, P3 ;  /* 0x00000001ff287807 */ /* 0x000fc80001800000 */
[----:B------:R-:W-:-:S07]  /*ae00*/  LOP3.LUT R209, R209, R40, RZ, 0x3c, !PT ;  /* 0x00000028d1d17212 */ /* 0x000fce00078e3cff */
[----:B0-----:R-:W-:Y:S05]  /*ae10*/  @P4 BRA `(.L_x_2615) ;  /* 0xffffff7c00484947 */ /* 0x001fea000383ffff */
.L_x_2511:
[----:B------:R-:W0:Y:S01]  /*ae20*/  LDC R0, c[0x0][0x448] ;  /* 0x00011200ff007b82 */ /* 0x000e220000000800 */
[----:B------:R-:W-:Y:S01]  /*ae30*/  VIADD R3, R226, 0x7f ;  /* 0x0000007fe2037836 */ /* 0x000fe20000000000 */
[----:B------:R-:W-:Y:S01]  /*ae40*/  BSSY B0, `(.L_x_2616) ;  /* 0x0000011000007945 */ /* 0x000fe20003800000 */
[----:B------:R-:W-:Y:S01]  /*ae50*/  IMAD.MOV.U32 R2, RZ, RZ, RZ ;  /* 0x000000ffff027224 */ /* 0x000fe200078e00ff */
[----:B0-----:R-:W-:-:S13]  /*ae60*/  ISETP.NE.AND P0, PT, R0, 0x1, PT ;  /* 0x000000010000780c */ /* 0x001fda0003f05270 */
[----:B------:R-:W0:Y:S08]  /*ae70*/  @P0 LDC R0, c[0x0][0x44c] ;  /* 0x00011300ff000b82 */ /* 0x000e300000000800 */
[----:B------:R-:W3:Y:S01]  /*ae80*/  @P0 LDC R5, c[0x0][0x450] ;  /* 0x00011400ff050b82 */ /* 0x000ee20000000800 */
[----:B0-----:R-:W-:-:S05]  /*ae90*/  @P0 IMAD.HI.U32 R0, R3, R0, RZ ;  /* 0x0000000003000227 */ /* 0x001fca00078e00ff */
[----:B---3--:R-:W-:-:S05]  /*aea0*/  @P0 SHF.R.U32.HI R3, RZ, R5, R0 ;  /* 0x00000005ff030219 */ /* 0x008fca0000011600 */
[----:B------:R-:W-:-:S04]  /*aeb0*/  IMAD.IADD R3, R150, 0x1, R3 ;  /* 0x0000000196037824 */ /* 0x000fc800078e0203 */
[----:B------:R-:W-:-:S05]  /*aec0*/  IMAD.HI R2, R3, -0x6db6db6d, R2 ;  /* 0x9249249303027827 */ /* 0x000fca00078e0202 */
[----:B------:R-:W-:-:S04]  /*aed0*/  SHF.R.U32.HI R3, RZ, 0x1f, R2 ;  /* 0x0000001fff037819 */ /* 0x000fc80000011602 */
[----:B------:R-:W-:-:S04]  /*aee0*/  LEA.HI.SX32 R2, R2, R3, 0x1a ;  /* 0x0000000302027211 */ /* 0x000fc800078fd2ff */
[----:B------:R-:W-:Y:S01]  /*aef0*/  VIMNMX R151, R151, R2, PT ;  /* 0x0000000297977248 */ /* 0x000fe20003fe0100 */
[----:B------:R-:W-:-:S03]  /*af00*/  IMAD.MOV.U32 R2, RZ, RZ, RZ ;  /* 0x000000ffff027224 */ /* 0x000fc600078e00ff */
[----:B------:R-:W-:Y:S01]  /*af10*/  ISETP.GE.AND P0, PT, R151, 0x1, PT ;  /* 0x000000019700780c */ /* 0x000fe20003f06270 */
[----:B------:R-:W-:-:S12]  /*af20*/  @P2 BRA `(.L_x_2617) ;  /* 0x0000000000082947 */ /* 0x000fd80003800000 */
[----:B------:R-:W0:Y:S02]  /*af30*/  FENCE.VIEW.ASYNC.G ;  /* 0x00000000000073c6 */ /* 0x000e240000000100 */
[----:B0-----:R-:W-:Y:S06]  /*af40*/  BAR.ARV 0xc, 0x180 ;  /* 0x0306000000007b1d */ /* 0x001fec0000002000 */
.L_x_2617:
[----:B------:R-:W-:Y:S05]  /*af50*/  BSYNC B0 ;  /* 0x0000000000007941 */ /* 0x000fea0003800000 */
.L_x_2616:
[----:B------:R-:W-:Y:S04]  /*af60*/  BSSY B0, `(.L_x_2618) ;  /* 0x0000020000007945 */ /* 0x000fe80003800000 */
[----:B------:R-:W-:Y:S05]  /*af70*/  @!P0 BRA `(.L_x_2619) ;  /* 0x0000000000788947 */ /* 0x000fea0003800000 */
[----:B------:R-:W-:Y:S01]  /*af80*/  ISETP.NE.AND P0, PT, R231, RZ, PT ;  /* 0x000000ffe700720c */ /* 0x000fe20003f05270 */
[----:B------:R-:W-:-:S03]  /*af90*/  ULDC UR4, c[0x0][0x9f0] ;  /* 0x00027c0000047ab9 */ /* 0x000fc60000000800 */
[----:B------:R-:W-:-:S04]  /*afa0*/  SEL R6, R231, UR4, P0 ;  /* 0x00000004e7067c07 */ /* 0x000fc80008000000 */
[-C--:B------:R-:W-:Y:S02]  /*afb0*/  IABS R5, R6.reuse ;  /* 0x0000000600057213 */ /* 0x080fe40000000000 */
[----:B------:R-:W-:Y:S02]  /*afc0*/  IADD3 R0, R6, -0x1, R151 ;  /* 0xffffffff06007810 */ /* 0x000fe40007ffe097 */
[----:B------:R-:W0:Y:S01]  /*afd0*/  I2F.RP R4, R5 ;  /* 0x0000000500047306 */ /* 0x000e220000209400 */
[----:B------:R-:W-:-:S05]  /*afe0*/  IABS R9, R6 ;  /* 0x0000000600097213 */ /* 0x000fca0000000000 */
[----:B------:R-:W-:Y:S02]  /*aff0*/  IMAD.MOV R9, RZ, RZ, -R9 ;  /* 0x000000ffff097224 */ /* 0x000fe400078e0a09 */
[----:B0-----:R-:W0:Y:S02]  /*b000*/  MUFU.RCP R4, R4 ;  /* 0x0000000400047308 */ /* 0x001e240000001000 */
[----:B0-----:R-:W-:Y:S01]  /*b010*/  VIADD R2, R4, 0xffffffe ;  /* 0x0ffffffe04027836 */ /* 0x001fe20000000000 */
[----:B------:R-:W-:Y:S02]  /*b020*/  IABS R4, R0 ;  /* 0x0000000000047213 */ /* 0x000fe40000000000 */
[----:B------:R-:W-:-:S03]  /*b030*/  LOP3.LUT R0, R0, R6, RZ, 0x3c, !PT ;  /* 0x0000000600007212 */ /* 0x000fc600078e3cff */
[----:B------:R0:W3:Y:S01]  /*b040*/  F2I.FTZ.U32.TRUNC.NTZ R3, R2 ;  /* 0x0000000200037305 */ /* 0x0000e2000021f000 */
[----:B------:R-:W-:Y:S01]  /*b050*/  ISETP.GE.AND P2, PT, R0, RZ, PT ;  /* 0x000000ff0000720c */ /* 0x000fe20003f46270 */
[----:B0-----:R-:W-:Y:S02]  /*b060*/  IMAD.MOV.U32 R2, RZ, RZ, RZ ;  /* 0x000000ffff027224 */ /* 0x001fe400078e00ff */
[----:B---3--:R-:W-:-:S04]  /*b070*/  IMAD.MOV R8, RZ, RZ, -R3 ;  /* 0x000000ffff087224 */ /* 0x008fc800078e0a03 */
[----:B------:R-:W-:-:S04]  /*b080*/  IMAD R7, R8, R5, RZ ;  /* 0x0000000508077224 */ /* 0x000fc800078e02ff */
[----:B------:R-:W-:-:S04]  /*b090*/  IMAD.HI.U32 R3, R3, R7, R2 ;  /* 0x0000000703037227 */ /* 0x000fc800078e0002 */
        /* <DEDUP_REMOVED lines=12> */
.L_x_2619:
[----:B------:R-:W-:Y:S05]  /*b160*/  BSYNC B0 ;  /* 0x0000000000007941 */ /* 0x000fea0003800000 */
.L_x_2618:
[----:B------:R-:W3:Y:S01]  /*b170*/  LDL R0, [R1+0x48] ;  /* 0x0000480001007983 */ /* 0x000ee20000100800 */
[----:B------:R-:W-:Y:S01]  /*b180*/  PLOP3.LUT P0, PT, PT, PT, PT, 0x80, 0x0 ;  /* 0x000000000000781c */ /* 0x000fe20003f0f070 */
        /* <DEDUP_REMOVED lines=33> */
[----:B-----5:R-:W-:Y:S02]  /*b3a0*/  CS2R R54, SRZ ;  /* 0x0000000000367805 */ /* 0x020fe4000001ff00 */
[----:B------:R-:W-:Y:S02]  /*b3b0*/  CS2R R52, SRZ ;  /* 0x0000000000347805 */ /* 0x000fe4000001ff00 */
[----:B-1----:R-:W-:-:S02]  /*b3c0*/  CS2R R50, SRZ ;  /* 0x0000000000327805 */ /* 0x002fc4000001ff00 */
[----:B--2---:R-:W-:Y:S02]  /*b3d0*/  CS2R R48, SRZ ;  /* 0x0000000000307805 */ /* 0x004fe4000001ff00 */
        /* <DEDUP_REMOVED lines=12> */
[----:B---3--:R-:W-:Y:S02]  /*b4a0*/  IMAD R225, R0, R2, RZ ;  /* 0x0000000200e17224 */ /* 0x008fe400078e02ff */
[----:B------:R-:W-:-:S03]  /*b4b0*/  IMAD.MOV.U32 R0, RZ, RZ, RZ ;  /* 0x000000ffff007224 */ /* 0x000fc600078e00ff */
[----:B------:R-:W-:-:S04]  /*b4c0*/  VIADDMNMX R2, R225, R2, R151, PT ;  /* 0x00000002e1027246 */ /* 0x000fc80003800197 */
[----:B------:R-:W-:-:S13]  /*b4d0*/  ISETP.GT.AND P1, PT, R2, R225, PT ;  /* 0x000000e10200720c */ /* 0x000fda0003f24270 */
[----:B------:R-:W-:Y:S05]  /*b4e0*/  @!P1 BRA `(.L_x_2620) ;  /* 0x0000019400b09947 */ /* 0x000fea0003800000 */
[----:B------:R-:W2:Y:S01]  /*b4f0*/  LDL R3, [R1+0x4c] ;  /* 0x00004c0001037983 */ /* 0x000ea20000100800 */
[----:B------:R-:W0:Y:S02]  /*b500*/  S2R R0, SR_TID.X ;  /* 0x0000000000007919 */ /* 0x000e240000002100 */
[----:B0-----:R-:W-:-:S05]  /*b510*/  VIADD R73, R0, 0xffffff80 ;  /* 0xffffff8000497836 */ /* 0x001fca0000000000 */
[----:B------:R-:W-:-:S04]  /*b520*/  SHF.R.S32.HI R40, RZ, 0x1f, R73 ;  /* 0x0000001fff287819 */ /* 0x000fc80000011449 */
[----:B------:R-:W-:-:S04]  /*b530*/  LEA.HI R0, R40, R73, RZ, 0x7 ;  /* 0x0000004928007211 */ /* 0x000fc800078f38ff */
[----:B------:R-:W-:-:S06]  /*b540*/  SHF.R.S32.HI R0, RZ, 0x7, R0 ;  /* 0x00000007ff007819 */ /* 0x000fcc0000011400 */
[----:B------:R-:W0:Y:S01]  /*b550*/  SHFL.IDX PT, R0, R0, RZ, 0x1f ;  /* 0x00001fff00007589 */ /* 0x000e2200000e0000 */
[----:B--2---:R-:W-:Y:S02]  /*b560*/  R2UR UR4, R3 ;  /* 0x00000000030472ca */ /* 0x004fe400000e0000 */
[----:B0-----:R-:W-:-:S04]  /*b570*/  LEA.HI R3, R0, R0, RZ, 0x1 ;  /* 0x0000000000037211 */ /* 0x001fc800078f08ff */
[----:B------:R-:W-:-:S05]  /*b580*/  LOP3.LUT R3, R3, 0x1e, RZ, 0xc0, !PT ;  /* 0x0000001e03037812 */ /* 0x000fca00078ec0ff */
[----:B------:R-:W-:Y:S02]  /*b590*/  IMAD.IADD R3, R0, 0x1, -R3 ;  /* 0x0000000100037824 */ /* 0x000fe400078e0a03 */
[----:B------:R-:W-:-:S03]  /*b5a0*/  ULOP3.LUT UP0, URZ, UR4, 0x9f, URZ, 0xc0, !UPT ;  /* 0x0000009f043f7892 */ /* 0x000fc6000f80c03f */
[----:B------:R-:W-:-:S03]  /*b5b0*/  LEA R3, R3, UR4, 0xd ;  /* 0x0000000403037c11 */ /* 0x000fc6000f8e68ff */
[----:B------:R-:W-:Y:S02]  /*b5c0*/  PLOP3.LUT P0, PT, PT, PT, UP0, 0x80, 0x0 ;  /* 0x000000000000781c */ /* 0x000fe40003f0f008 */
[----:B------:R-:W-:-:S04]  /*b5d0*/  SHF.R.U32.HI R3, RZ, 0x4, R3 ;  /* 0x00000004ff037819 */ /* 0x000fc80000011603 */
[----:B------:R-:W-:-:S07]  /*b5e0*/  LOP3.LUT R68, R3, 0x3fff, RZ, 0xc0, !PT ;  /* 0x00003fff03447812 */ /* 0x000fce00078ec0ff */
        /* <DEDUP_REMOVED lines=17> */
.L_x_2621:
        /* <DEDUP_REMOVED lines=12> */
.L_x_2625:
[----:B-1----:R1:W2:Y:S02]  /*b7c0*/  SYNCS.PHASECHK.TRANS64.TRYWAIT P0, [R16+URZ+0x36800], R3 ;  /* 0x03680003100075a7 */ /* 0x0022a4000800017f */
[----:B--2---:R-:W-:Y:S05]  /*b7d0*/  @!P0 NANOSLEEP.SYNCS 0x989680 ;  /* 0x009896800000895d */ /* 0x004fea0003900000 */
[----:B------:R-:W2:Y:S02]  /*b7e0*/  @!P0 SYNCS.PHASECHK.TRANS64 P0, [R16+URZ+0x36800], R3 ;  /* 0x03680003100085a7 */ /* 0x000ea4000800007f */
[----:B--2---:R-:W-:Y:S05]  /*b7f0*/  @!P0 BRA `(.L_x_2625) ;  /* 0xfffffffc00f08947 */ /* 0x004fea000383ffff */
.L_x_2624:
[----:B------:R-:W-:Y:S05]  /*b800*/  BSYNC B0 ;  /* 0x0000000000007941 */ /* 0x000fea0003800000 */
.L_x_2623:
[----:B------:R-:W-:Y:S05]  /*b810*/  BRA `(.L_x_2626) ;  /* 0x0000007400f87947 */ /* 0x000fea0003800000 */
.L_x_2622:
[----:B------:R-:W2:Y:S01]  /*b820*/  LDL R0, [R1+0x4c] ;  /* 0x00004c0001007983 */ /* 0x000ea20000100800 */
[----:B------:R-:W-:Y:S02]  /*b830*/  ULDC.64 UR6, c[0x0][0x408] ;  /* 0x0001020000067ab9 */ /* 0x000fe40000000a00 */
[----:B------:R-:W-:Y:S01]  /*b840*/  IMAD.WIDE.U32 R24, R145, UR6, RZ ;  /* 0x0000000691187c25 */ /* 0x000fe2000f8e00ff */
[----:B--2---:R-:W-:Y:S02]  /*b850*/  R2UR UR4, R0 ;  /* 0x00000000000472ca */ /* 0x004fe400000e0000 */
[----:B------:R-:W-:-:S11]  /*b860*/  SHF.R.S32.HI R0, RZ, 0x1f, R145 ;  /* 0x0000001fff007819 */ /* 0x000fd60000011491 */
[----:B------:R-:W-:-:S03]  /*b870*/  ULOP3.LUT UP0, URZ, UR4, 0x3ff, URZ, 0xc0, !UPT ;  /* 0x000003ff043f7892 */ /* 0x000fc6000f80c03f */
[----:B------:R-:W-:Y:S02]  /*b880*/  ULDC.64 UR4, c[0x0][0x3f8] ;  /* 0x0000fe0000047ab9 */ /* 0x000fe40000000a00 */
[C---:B------:R-:W-:Y:S01]  /*b890*/  IMAD R4, R0.reuse, UR4, RZ ;  /* 0x0000000400047c24 */ /* 0x040fe2000f8e02ff */
[----:B------:R-:W-:Y:S01]  /*b8a0*/  PLOP3.LUT P0, PT, PT, PT, UP0, 0x80, 0x0 ;  /* 0x000000000000781c */ /* 0x000fe20003f0f008 */
[----:B------:R-:W-:Y:S02]  /*b8b0*/  IMAD R0, R0, UR6, RZ ;  /* 0x0000000600007c24 */ /* 0x000fe4000f8e02ff */
[----:B------:R-:W-:-:S04]  /*b8c0*/  IMAD.WIDE.U32 R26, R145, UR4, RZ ;  /* 0x00000004911a7c25 */ /* 0x000fc8000f8e00ff */
[C---:B------:R-:W-:Y:S02]  /*b8d0*/  IMAD R29, R145.reuse, UR5, R4 ;  /* 0x00000005911d7c24 */ /* 0x040fe4000f8e0204 */
[----:B------:R-:W-:Y:S02]  /*b8e0*/  IMAD R31, R145, UR7, R0 ;  /* 0x00000007911f7c24 */ /* 0x000fe4000f8e0200 */
[----:B------:R-:W-:Y:S02]  /*b8f0*/  IMAD.IADD R29, R29, 0x1, R27 ;  /* 0x000000011d1d7824 */ /* 0x000fe400078e021b */
[----:B------:R-:W-:Y:S01]  /*b900*/  IMAD.IADD R31, R31, 0x1, R25 ;  /* 0x000000011f1f7824 */ /* 0x000fe200078e0219 */
        /* <DEDUP_REMOVED lines=17> */
.L_x_2627:
[----:B------:R-:W-:Y:S01]  /*ba20*/  ULDC.U8 UR4, c[0x0][0x410] ;  /* 0x0001040000047ab9 */ /* 0x000fe20000000000 */
[----:B------:R-:W-:Y:S01]  /*ba30*/  BSSY B0, `(.L_x_2628) ;  /* 0x0000754000007945 */ /* 0x000fe20003800000 */
[----:B------:R-:W-:Y:S01]  /*ba40*/  ISETP.NE.AND P0, PT, RZ, UR4, PT ;  /* 0x00000004ff007c0c */ /* 0x000fe2000bf05270 */
[----:B------:R-:W-:-:S12]  /*ba50*/  IMAD.IADD R64, R204, 0x1, R226 ;  /* 0x00000001cc407824 */ /* 0x000fd800078e02e2 */
[----:B------:R-:W-:Y:S05]  /*ba60*/  @!P0 BRA `(.L_x_2629) ;  /* 0x0000003800a48947 */ /* 0x000fea0003800000 */
[----:B------:R-:W0:Y:S01]  /*ba70*/  LDC R71, c[0x0][0x448] ;  /* 0x00011200ff477b82 */ /* 0x000e220000000800 */
[----:B------:R-:W-:Y:S01]  /*ba80*/  LEA.HI R40, R40, R73, RZ, 0x2 ;  /* 0x0000004928287211 */ /* 0x000fe200078f10ff */
[----:B------:R-:W-:Y:S01]  /*ba90*/  ULDC.64 UR4, c[0x0][0x3f8] ;  /* 0x0000fe0000047ab9 */ /* 0x000fe20000000a00 */
[----:B------:R-:W-:Y:S01]  /*baa0*/  ULDC.64 UR6, c[0x0][0x408] ;  /* 0x0001020000067ab9 */ /* 0x000fe20000000a00 */
[----:B------:R-:W-:Y:S01]  /*bab0*/  IMAD.MOV.U32 R6, RZ, RZ, R26 ;  /* 0x000000ffff067224 */ /* 0x000fe200078e001a */
[----:B------:R-:W-:Y:S01]  /*bac0*/  LOP3.LUT R4, R40, 0xfffffffc, RZ, 0xc0, !PT ;  /* 0xfffffffc28047812 */ /* 0x000fe200078ec0ff */
[----:B------:R-:W-:Y:S01]  /*bad0*/  IMAD.MOV.U32 R7, RZ, RZ, R29 ;  /* 0x000000ffff077224 */ /* 0x000fe200078e001d */
[----:B------:R-:W-:Y:S01]  /*bae0*/  SHF.R.S32.HI R67, RZ, 0x1f, R214 ;  /* 0x0000001fff437819 */ /* 0x000fe200000114d6 */
[----:B------:R-:W-:Y:S01]  /*baf0*/  IMAD.MOV.U32 R8, RZ, RZ, R24 ;  /* 0x000000ffff087224 */ /* 0x000fe200078e0018 */
[----:B------:R-:W-:Y:S01]  /*bb00*/  SHF.R.S32.HI R65, RZ, 0x1f, R212 ;  /* 0x0000001fff417819 */ /* 0x000fe200000114d4 */
[----:B------:R-:W-:Y:S01]  /*bb10*/  IMAD.IADD R3, R73, 0x1, -R4 ;  /* 0x0000000149037824 */ /* 0x000fe200078e0a04 */
[----:B------:R-:W-:Y:S01]  /*bb20*/  SHF.R.S32.HI R66, RZ, 0x1f, R213 ;  /* 0x0000001fff427819 */ /* 0x000fe200000114d5 */
[----:B------:R-:W-:Y:S01]  /*bb30*/  IMAD.MOV.U32 R9, RZ, RZ, R31 ;  /* 0x000000ffff097224 */ /* 0x000fe200078e001f */
[----:B------:R-:W-:Y:S01]  /*bb40*/  SHF.R.S32.HI R84, RZ, 0x1f, R215 ;  /* 0x0000001fff547819 */ /* 0x000fe200000114d7 */
[----:B------:R-:W-:Y:S01]  /*bb50*/  IMAD R3, R3, 0x40, R64 ;  /* 0x0000004003037824 */ /* 0x000fe200078e0240 */
[----:B0-----:R-:W-:-:S13]  /*bb60*/  ISETP.NE.AND P0, PT, R71, 0x1, PT ;  /* 0x000000014700780c */ /* 0x001fda0003f05270 */
[----:B------:R-:W0:Y:S08]  /*bb70*/  @P0 LDC R0, c[0x0][0x44c] ;  /* 0x00011300ff000b82 */ /* 0x000e300000000800 */
[----:B------:R-:W1:Y:S01]  /*bb80*/  @P0 LDC R5, c[0x0][0x450] ;  /* 0x00011400ff050b82 */ /* 0x000e620000000800 */
[----:B0-----:R-:W-:-:S05]  /*bb90*/  @P0 IMAD.HI.U32 R0, R3, R0, RZ ;  /* 0x0000000003000227 */ /* 0x001fca00078e00ff */
[----:B-1----:R-:W-:-:S04]  /*bba0*/  @P0 SHF.R.U32.HI R3, RZ, R5, R0 ;  /* 0x00000005ff030219 */ /* 0x002fc80000011600 */
        /* <DEDUP_REMOVED lines=21> */
.L_x_2916:
        /* <DEDUP_REMOVED lines=37> */
[-C--:B------:R-:W-:Y:S01]  /*bf50*/  @!P1 IADD3 R24, P6, R6, R21.reuse, RZ ;  /* 0x0000001506189210 */ /* 0x080fe20007fde0ff */
[----:B------:R-:W-:Y:S01]  /*bf60*/  @!P2 IMAD.X R27, R7, 0x1, R10, P5 ;  /* 0x00000001071ba824 */ /* 0x000fe200028e060a */
[----:B------:R-:W-:Y:S01]  /*bf70*/  ISETP.GE.AND P5, PT, R216, UR4, PT ;  /* 0x00000004d8007c0c */ /* 0x000fe2000bfa6270 */
[----:B------:R-:W-:Y:S02]  /*bf80*/  @!P4 IMAD.MOV.U32 R8, RZ, RZ, R6 ;  /* 0x000000ffff08c224 */ /* 0x000fe400078e0006 */
[----:B------:R-:W-:Y:S01]  /*bf90*/  @!P1 IMAD.X R25, R5, 0x1, R12, P6 ;  /* 0x0000000105199824 */ /* 0x000fe200030e060c */
[----:B------:R-:W-:Y:S01]  /*bfa0*/  @!P1 IADD3 R20, P6, R14, R21, RZ ;  /* 0x000000150e149210 */ /* 0x000fe20007fde0ff */
[----:B------:R-:W-:Y:S01]  /*bfb0*/  @!P4 IMAD.MOV.U32 R9, RZ, RZ, R5 ;  /* 0x000000ffff09c224 */ /* 0x000fe200078e0005 */
[----:B------:R-:W-:-:S03]  /*bfc0*/  @!P0 SHF.L.U64.HI R10, R212, 0x1, R65 ;  /* 0x00000001d40a8819 */ /* 0x000fc60000010241 */
[----:B------:R-:W-:Y:S01]  /*bfd0*/  @!P1 IMAD.X R21, R7, 0x1, R12, P6 ;  /* 0x0000000107159824 */ /* 0x000fe200030e060c */
[----:B------:R-:W-:Y:S01]  /*bfe0*/  @!P0 IADD3 R12, P6, R6, R11, RZ ;  /* 0x0000000b060c8210 */ /* 0x000fe20007fde0ff */
[----:B------:R-:W-:Y:S01]  /*bff0*/  @!P4 IMAD.WIDE R8, R22, 0x2, R8 ;  /* 0x000000021608c825 */ /* 0x000fe200078e0208 */
[----:B------:R-:W-:-:S03]  /*c000*/  CS2R R58, SRZ ;  /* 0x00000000003a7805 */ /* 0x000fc6000001ff00 */
[----:B------:R-:W-:Y:S01]  /*c010*/  @!P4 IMAD.MOV.U32 R15, RZ, RZ, R7 ;  /* 0x000000ffff0fc224 */ /* 0x000fe200078e0007 */
[----:B------:R1:W5:Y:S01]  /*c020*/  @!P4 LD.E.64 R60, desc[UR60][R8.64] ;  /* 0x0000003c083cc980 */ /* 0x000362000c101b00 */
[----:B------:R-:W-:Y:S02]  /*c030*/  @!P0 IMAD.X R13, R5, 0x1, R10, P6 ;  /* 0x00000001050d8824 */ /* 0x000fe400030e060a */
[----:B------:R-:W-:-:S04]  /*c040*/  @!P4 IMAD.WIDE R34, R22, 0x2, R14 ;  /* 0x000000021622c825 */ /* 0x000fc800078e020e */
[----:B------:R-:W-:Y:S01]  /*c050*/  @!P5 IMAD.SHL.U32 R15, R216, 0x2, RZ ;  /* 0x00000002d80fd824 */ /* 0x000fe200078e00ff */
[----:B------:R2:W5:Y:S01]  /*c060*/  @!P4 LD.E.64 R58, desc[UR60][R34.64] ;  /* 0x0000003c223ac980 */ /* 0x000562000c101b00 */
[----:B-1----:R-:W-:Y:S02]  /*c070*/  SHF.R.S32.HI R9, RZ, 0x1f, R216 ;  /* 0x0000001fff097819 */ /* 0x002fe400000114d8 */
[----:B------:R-:W-:Y:S02]  /*c080*/  @!P0 IADD3 R8, P6, R14, R11, RZ ;  /* 0x0000000b0e088210 */ /* 0x000fe40007fde0ff */
[----:B------:R-:W-:-:S03]  /*c090*/  @!P5 SHF.L.U64.HI R36, R216, 0x1, R9 ;  /* 0x00000001d824d819 */ /* 0x000fc60000010209 */
[----:B------:R-:W-:Y:S01]  /*c0a0*/  @!P0 IMAD.X R9, R7, 0x1, R10, P6 ;  /* 0x0000000107098824 */ /* 0x000fe200030e060a */
[-C--:B------:R-:W-:Y:S02]  /*c0b0*/  @!P5 IADD3 R10, P4, R6, R15.reuse, RZ ;  /* 0x0000000f060ad210 */ /* 0x080fe40007f9e0ff */
[----:B------:R-:W-:Y:S02]  /*c0c0*/  @!P5 IADD3 R14, P6, R14, R15, RZ ;  /* 0x0000000f0e0ed210 */ /* 0x000fe40007fde0ff */
[----:B------:R-:W-:Y:S02]  /*c0d0*/  CS2R R56, SRZ ;  /* 0x0000000000387805 */ /* 0x000fe4000001ff00 */
[----:B------:R-:W-:Y:S01]  /*c0e0*/  CS2R R54, SRZ ;  /* 0x0000000000367805 */ /* 0x000fe2000001ff00 */
[--C-:B------:R-:W-:Y:S01]  /*c0f0*/  @!P5 IMAD.X R11, R5, 0x1, R36.reuse, P4 ;  /* 0x00000001050bd824 */ /* 0x100fe200020e0624 */
[----:B------:R-:W-:Y:S01]  /*c100*/  CS2R R52, SRZ ;  /* 0x0000000000347805 */ /* 0x000fe2000001ff00 */
[----:B------:R-:W-:Y:S01]  /*c110*/  @!P5 IMAD.X R15, R7, 0x1, R36, P6 ;  /* 0x00000001070fd824 */ /* 0x000fe200030e0624 */
[----:B------:R-:W-:-:S02]  /*c120*/  CS2R R50, SRZ ;  /* 0x0000000000327805 */ /* 0x000fc4000001ff00 */
[----:B------:R-:W-:Y:S02]  /*c130*/  CS2R R48, SRZ ;  /* 0x0000000000307805 */ /* 0x000fe4000001ff00 */
[----:B------:R-:W-:Y:S02]  /*c140*/  CS2R R46, SRZ ;  /* 0x00000000002e7805 */ /* 0x000fe4000001ff00 */
[----:B------:R-:W-:Y:S02]  /*c150*/  CS2R R44, SRZ ;  /* 0x00000000002c7805 */ /* 0x000fe4000001ff00 */
[----:B------:R-:W-:Y:S02]  /*c160*/  CS2R R42, SRZ ;  /* 0x00000000002a7805 */ /* 0x000fe4000001ff00 */
[----:B------:R-:W-:Y:S02]  /*c170*/  CS2R R36, SRZ ;  /* 0x0000000000247805 */ /* 0x000fe4000001ff00 */
[----:B------:R-:W-:Y:S01]  /*c180*/  CS2R R38, SRZ ;  /* 0x0000000000267805 */ /* 0x000fe2000001ff00 */
[----:B------:R2:W5:Y:S04]  /*c190*/  @!P3 LD.E.64 R56, desc[UR60][R32.64] ;  /* 0x0000003c2038b980 */ /* 0x000568000c101b00 */
        /* <DEDUP_REMOVED lines=8> */
[----:B------:R2:W5:Y:S02]  /*c220*/  @!P5 LD.E.64 R38, desc[UR60][R14.64] ;  /* 0x0000003c0e26d980 */ /* 0x000564000c101b00 */
.L_x_2632:
[----:B------:R-:W-:Y:S05]  /*c230*/  BSYNC B1 ;  /* 0x0000000000017941 */ /* 0x000fea0003800000 */
.L_x_2631:
[----:B-1---5:R-:W-:Y:S01]  /*c240*/  IMAD.MOV.U32 R5, RZ, RZ, R58 ;  /* 0x000000ffff057224 */ /* 0x022fe200078e003a */
[----:B------:R-:W-:Y:S01]  /*c250*/  UMOV UR4, 0xffffffff ;  /* 0xffffffff00047882 */ /* 0x000fe20000000000 */
[----:B--2---:R-:W-:Y:S01]  /*c260*/  IMAD.MOV.U32 R6, RZ, RZ, R59 ;  /* 0x000000ffff067224 */ /* 0x004fe200078e003b */
[----:B------:R-:W-:Y:S01]  /*c270*/  CS2R R30, SRZ ;  /* 0x00000000001e7805 */ /* 0x000fe2000001ff00 */
        /* <DEDUP_REMOVED lines=44> */
[----:B------:R-:W-:Y:S02]  /*c540*/  PRMT R73, R7, 0x7610, R73 ;  /* 0x0000761007497816 */ /* 0x000fe40000000049 */
[----:B------:R-:W-:Y:S01]  /*c550*/  PRMT R74, R8, 0x7610, R74 ;  /* 0x00007610084a7816 */ /* 0x000fe2000000004a */
[----:B------:R-:W-:Y:S06]  /*c560*/  BRA.DIV UR4, `(.L_x_2633) ;  /* 0x0000025604ac7947 */ /* 0x000fec000b800000 */
[----:B0-----:R-:W0:Y:S04]  /*c570*/  SHFL.IDX PT, R0, R0, 0x1, 0x1c1f ;  /* 0x003c1f0000007f89 */ /* 0x001e2800000e0000 */
[----:B------:R1:W2:Y:S04]  /*c580*/  SHFL.IDX PT, R69, R4, 0x1, 0x1c1f ;  /* 0x003c1f0004457f89 */ /* 0x0002a800000e0000 */
[----:B------:R-:W3:Y:S04]  /*c590*/  SHFL.IDX PT, R63, R63, 0x1, 0x1c1f ;  /* 0x003c1f003f3f7f89 */ /* 0x000ee800000e0000 */
[----:B------:R1:W0:Y:S02]  /*c5a0*/  SHFL.IDX PT, R62, R3, 0x1, 0x1c1f ;  /* 0x003c1f00033e7f89 */ /* 0x00022400000e0000 */
.L_x_2922:
[----:B-1----:R-:W-:Y:S01]  /*c5b0*/  SHF.R.S32.HI R3, RZ, 0x1f, R40 ;  /* 0x0000001fff037819 */ /* 0x002fe20000011428 */
[----:B------:R-:W-:Y:S01]  /*c5c0*/  VIADD R64, R64, 0x40 ;  /* 0x0000004040407836 */ /* 0x000fe20000000000 */
[----:B------:R-:W-:Y:S01]  /*c5d0*/  LOP3.LUT R4, R218, 0x18, R18, 0xf8, !PT ;  /* 0x00000018da047812 */ /* 0x000fe200078ef812 */
[----:B------:R-:W-:Y:S01]  /*c5e0*/  BSSY B1, `(.L_x_2634) ;  /* 0x0000059000017945 */ /* 0x000fe20003800000 */
[----:B------:R-:W-:Y:S02]  /*c5f0*/  LEA.HI R3, R3, R204, RZ, 0x3 ;  /* 0x000000cc03037211 */ /* 0x000fe400078f18ff */
[----:B------:R-:W-:Y:S02]  /*c600*/  CS2R R32, SRZ ;  /* 0x0000000000207805 */ /* 0x000fe4000001ff00 */
[----:B------:R-:W-:Y:S02]  /*c610*/  ISETP.GE.AND P1, PT, R64, R71, PT ;  /* 0x000000474000720c */ /* 0x000fe40003f26270 */
[----:B------:R-:W-:-:S02]  /*c620*/  CS2R R26, SRZ ;  /* 0x00000000001a7805 */ /* 0x000fc4000001ff00 */
[----:B------:R-:W-:Y:S02]  /*c630*/  LOP3.LUT R3, R3, 0xfffffff8, RZ, 0xc0, !PT ;  /* 0xfffffff803037812 */ /* 0x000fe400078ec0ff */
[----:B------:R-:W-:Y:S02]  /*c640*/  CS2R R20, SRZ ;  /* 0x0000000000147805 */ /* 0x000fe4000001ff00 */
[----:B------:R-:W-:Y:S02]  /*c650*/  CS2R R12, SRZ ;  /* 0x00000000000c7805 */ /* 0x000fe4000001ff00 */
[----:B------:R-:W-:Y:S02]  /*c660*/  CS2R R8, SRZ ;  /* 0x0000000000087805 */ /* 0x000fe4000001ff00 */
[----:B------:R-:W-:Y:S01]  /*c670*/  CS2R R40, SRZ ;  /* 0x0000000000287805 */ /* 0x000fe2000001ff00 */
[----:B------:R-:W-:Y:S01]  /*c680*/  IMAD.IADD R3, R204, 0x1, -R3 ;  /* 0x00000001cc037824 */ /* 0x000fe200078e0a03 */
[----:B------:R-:W-:-:S02]  /*c690*/  CS2R R34, SRZ ;  /* 0x0000000000227805 */ /* 0x000fc4000001ff00 */
[----:B------:R-:W-:Y:S02]  /*c6a0*/  CS2R R28, SRZ ;  /* 0x00000000001c7805 */ /* 0x000fe4000001ff00 */
[----:B------:R-:W-:Y:S02]  /*c6b0*/  CS2R R24, SRZ ;  /* 0x0000000000187805 */ /* 0x000fe4000001ff00 */
[----:B----4-:R-:W-:Y:S02]  /*c6c0*/  CS2R R14, SRZ ;  /* 0x00000000000e7805 */ /* 0x010fe4000001ff00 */
[----:B------:R-:W-:Y:S02]  /*c6d0*/  LOP3.LUT P0, RZ, R3, 0x4, RZ, 0xc0, !PT ;  /* 0x0000000403ff7812 */ /* 0x000fe4000780c0ff */
[----:B------:R-:W-:Y:S02]  /*c6e0*/  CS2R R10, SRZ ;  /* 0x00000000000a7805 */ /* 0x000fe4000001ff00 */
[----:B------:R-:W-:-:S05]  /*c6f0*/  LOP3.LUT R3, R4, R219, RZ, 0x3c, !PT ;  /* 0x000000db04037212 */ /* 0x000fca00078e3cff */
[----:B------:R-:W-:-:S04]  /*c700*/  IMAD.IADD R3, R220, 0x1, R3 ;  /* 0x00000001dc037824 */ /* 0x000fc800078e0203 */
[----:B------:R-:W-:Y:S01]  /*c710*/  IMAD R3, R3, 0x2, R16 ;  /* 0x0000000203037824 */ /* 0x000fe200078e0210 */
        /* <DEDUP_REMOVED lines=13> */
[CC--:B--2---:R-:W-:Y:S01]  /*c7f0*/  @!P4 IADD3 R26, P5, R69.reuse, R24.reuse, RZ ;  /* 0x00000018451ac210 */ /* 0x0c4fe20007fbe0ff */
[----:B------:R-:W-:Y:S01]  /*c800*/  @!P1 IMAD.SHL.U32 R4, R212, 0x2, RZ ;  /* 0x00000002d4049824 */ /* 0x000fe200078e00ff */
[----:B0-----:R-:W-:Y:S02]  /*c810*/  @!P4 IADD3 R24, P6, R62, R24, RZ ;  /* 0x000000183e18c210 */ /* 0x001fe40007fde0ff */
[----:B------:R-:W-:Y:S01]  /*c820*/  @!P2 SHF.L.U64.HI R67, R214, 0x1, R67 ;  /* 0x00000001d643a819 */ /* 0x000fe20000010243 */
[--C-:B------:R-:W-:Y:S01]  /*c830*/  @!P4 IMAD.X R27, R0, 0x1, R84.reuse, P5 ;  /* 0x00000001001bc824 */ /* 0x100fe200028e0654 */
[-C--:B------:R-:W-:Y:S01]  /*c840*/  @!P3 IADD3 R20, P5, R69, R14.reuse, RZ ;  /* 0x0000000e4514b210 */ /* 0x080fe20007fbe0ff */
[----:B---3--:R-:W-:Y:S01]  /*c850*/  @!P4 IMAD.X R25, R63, 0x1, R84, P6 ;  /* 0x000000013f19c824 */ /* 0x008fe200030e0654 */
[----:B------:R-:W-:-:S02]  /*c860*/  @!P3 IADD3 R14, P6, R62, R14, RZ ;  /* 0x0000000e3e0eb210 */ /* 0x000fc40007fde0ff */
[----:B------:R-:W-:Y:S01]  /*c870*/  @!P1 SHF.L.U64.HI R65, R212, 0x1, R65 ;  /* 0x00000001d4419819 */ /* 0x000fe20000010241 */
[--C-:B------:R-:W-:Y:S01]  /*c880*/  @!P3 IMAD.X R21, R0, 0x1, R66.reuse, P5 ;  /* 0x000000010015b824 */ /* 0x100fe200028e0642 */
[-C--:B------:R-:W-:Y:S01]  /*c890*/  @!P2 IADD3 R12, P5, R69, R10.reuse, RZ ;  /* 0x0000000a450ca210 */ /* 0x080fe20007fbe0ff */
[----:B------:R-:W-:Y:S01]  /*c8a0*/  @!P3 IMAD.X R15, R63, 0x1, R66, P6 ;  /* 0x000000013f0fb824 */ /* 0x000fe200030e0642 */
[----:B------:R-:W-:-:S03]  /*c8b0*/  @!P2 IADD3 R10, P6, R62, R10, RZ ;  /* 0x0000000a3e0aa210 */ /* 0x000fc60007fde0ff */
[--C-:B------:R-:W-:Y:S01]  /*c8c0*/  @!P2 IMAD.X R13, R0, 0x1, R67.reuse, P5 ;  /* 0x00000001000da824 */ /* 0x100fe200028e0643 */
[----:B------:R-:W-:Y:S01]  /*c8d0*/  @!P1 IADD3 R8, P5, R69, R4, RZ ;  /* 0x0000000445089210 */ /* 0x000fe20007fbe0ff */
[----:B------:R-:W-:Y:S01]  /*c8e0*/  @!P2 IMAD.X R11, R63, 0x1, R67, P6 ;  /* 0x000000013f0ba824 */ /* 0x000fe200030e0643 */
[----:B------:R-:W-:-:S03]  /*c8f0*/  ISETP.GE.AND P6, PT, R22, UR4, PT ;  /* 0x0000000416007c0c */ /* 0x000fc6000bfc6270 */
[----:B------:R-:W-:Y:S01]  /*c900*/  @!P1 IMAD.X R9, R0, 0x1, R65, P5 ;  /* 0x0000000100099824 */ /* 0x000fe200028e0641 */
[----:B------:R-:W-:-:S05]  /*c910*/  @!P1 IADD3 R4, P5, R62, R4, RZ ;  /* 0x000000043e049210 */ /* 0x000fca0007fbe0ff */
[----:B------:R-:W-:Y:S01]  /*c920*/  @!P1 IMAD.X R5, R63, 0x1, R65, P5 ;  /* 0x000000013f059824 */ /* 0x000fe200028e0641 */
[----:B------:R-:W-:-:S03]  /*c930*/  ISETP.GE.AND P5, PT, R216, UR4, PT ;  /* 0x00000004d8007c0c */ /* 0x000fc6000bfa6270 */
[----:B------:R-:W-:Y:S02]  /*c940*/  @!P6 IMAD.MOV.U32 R28, RZ, RZ, R69 ;  /* 0x000000ffff1ce224 */ /* 0x000fe400078e0045 */
[----:B------:R-:W-:Y:S02]  /*c950*/  @!P6 IMAD.MOV.U32 R29, RZ, RZ, R0 ;  /* 0x000000ffff1de224 */ /* 0x000fe400078e0000 */
[----:B------:R-:W-:Y:S02]  /*c960*/  @!P6 IMAD.MOV.U32 R6, RZ, RZ, R62 ;  /* 0x000000ffff06e224 */ /* 0x000fe400078e003e */
[----:B------:R-:W-:Y:S02]  /*c970*/  @!P6 IMAD.MOV.U32 R7, RZ, RZ, R63 ;  /* 0x000000ffff07e224 */ /* 0x000fe400078e003f */
[----:B------:R-:W-:-:S04]  /*c980*/  @!P6 IMAD.WIDE R64, R22, 0x2, R28 ;  /* 0x000000021640e825 */ /* 0x000fc800078e021c */
[----:B------:R-:W-:Y:S01]  /*c990*/  @!P6 IMAD.WIDE R66, R22, 0x2, R6 ;  /* 0x000000021642e825 */ /* 0x000fe200078e0206 */
[----:B------:R-:W-:Y:S01]  /*c9a0*/  SHF.R.S32.HI R7, RZ, 0x1f, R216 ;  /* 0x0000001fff077819 */ /* 0x000fe200000114d8 */
[----:B------:R-:W5:Y:S02]  /*c9b0*/  @!P6 LD.E.64 R40, desc[UR60][R64.64] ;  /* 0x0000003c4028e980 */ /* 0x000f64000c101b00 */
[C---:B------:R-:W-:Y:S01]  /*c9c0*/  @!P5 IMAD.SHL.U32 R29, R216.reuse, 0x2, RZ ;  /* 0x00000002d81dd824 */ /* 0x040fe200078e00ff */
[----:B------:R-:W-:Y:S01]  /*c9d0*/  @!P5 SHF.L.U64.HI R28, R216, 0x1, R7 ;  /* 0x00000001d81cd819 */ /* 0x000fe20000010207 */
[----:B------:R-:W5:Y:S03]  /*c9e0*/  @!P6 LD.E.64 R30, desc[UR60][R66.64] ;  /* 0x0000003c421ee980 */ /* 0x000f66000c101b00 */
[----:B------:R-:W-:Y:S02]  /*c9f0*/  @!P5 IADD3 R6, P6, R69, R29, RZ ;  /* 0x0000001d4506d210 */ /* 0x000fe40007fde0ff */
[----:B------:R-:W-:-:S03]  /*ca00*/  CS2R R34, SRZ ;  /* 0x0000000000227805 */ /* 0x000fc6000001ff00 */
[--C-:B------:R-:W-:Y:S01]  /*ca10*/  @!P5 IMAD.X R7, R0, 0x1, R28.reuse, P6 ;  /* 0x000000010007d824 */ /* 0x100fe200030e061c */
[----:B------:R-:W-:Y:S02]  /*ca20*/  @!P5 IADD3 R62, P6, R62, R29, RZ ;  /* 0x0000001d3e3ed210 */ /* 0x000fe40007fde0ff */
[----:B------:R0:W5:Y:S01]  /*ca30*/  @!P4 LD.E.64 R34, desc[UR60][R26.64] ;  /* 0x0000003c1a22c980 */ /* 0x000162000c101b00 */
[----:B------:R-:W-:Y:S02]  /*ca40*/  CS2R R32, SRZ ;  /* 0x0000000000207805 */ /* 0x000fe4000001ff00 */
[----:B------:R-:W-:Y:S01]  /*ca50*/  @!P5 IMAD.X R63, R63, 0x1, R28, P6 ;  /* 0x000000013f3fd824 */ /* 0x000fe200030e061c */
[----:B------:R-:W-:-:S03]  /*ca60*/  CS2R R28, SRZ ;  /* 0x00000000001c7805 */ /* 0x000fc6000001ff00 */
[----:B------:R1:W5:Y:S01]  /*ca70*/  @!P4 LD.E.64 R32, desc[UR60][R24.64] ;  /* 0x0000003c1820c980 */ /* 0x000362000c101b00 */
[----:B0-----:R-:W-:-:S03]  /*ca80*/  CS2R R26, SRZ ;  /* 0x00000000001a7805 */ /* 0x001fc6000001ff00 */
[----:B------:R0:W5:Y:S04]  /*ca90*/  @!P3 LD.E.64 R28, desc[UR60][R20.64] ;  /* 0x0000003c141cb980 */ /* 0x000168000c101b00 */
[----:B------:R2:W5:Y:S01]  /*caa0*/  @!P3 LD.E.64 R26, desc[UR60][R14.64] ;  /* 0x0000003c0e1ab980 */ /* 0x000562000c101b00 */
[----:B-1----:R-:W-:Y:S02]  /*cab0*/  CS2R R24, SRZ ;  /* 0x0000000000187805 */ /* 0x002fe4000001ff00 */
[----:B0-----:R-:W-:-:S04]  /*cac0*/  CS2R R20, SRZ ;  /* 0x0000000000147805 */ /* 0x001fc8000001ff00 */
[----:B------:R0:W5:Y:S01]  /*cad0*/  @!P2 LD.E.64 R24, desc[UR60][R12.64] ;  /* 0x0000003c0c18a980 */ /* 0x000162000c101b00 */
[----:B--2---:R-:W-:-:S03]  /*cae0*/  CS2R R14, SRZ ;  /* 0x00000000000e7805 */ /* 0x004fc6000001ff00 */
[----:B------:R1:W5:Y:S04]  /*caf0*/  @!P2 LD.E.64 R20, desc[UR60][R10.64] ;  /* 0x0000003c0a14a980 */ /* 0x000368000c101b00 */
[----:B------:R2:W5:Y:S01]  /*cb00*/  @!P1 LD.E.64 R14, desc[UR60][R8.64] ;  /* 0x0000003c080e9980 */ /* 0x000562000c101b00 */
[----:B0-----:R-:W-:Y:S02]  /*cb10*/  CS2R R12, SRZ ;  /* 0x00000000000c7805 */ /* 0x001fe4000001ff00 */
[----:B-1----:R-:W-:-:S04]  /*cb20*/  CS2R R10, SRZ ;  /* 0x00000000000a7805 */ /* 0x002fc8000001ff00 */
[----:B------:R1:W5:Y:S01]  /*cb30*/  @!P1 LD.E.64 R12, desc[UR60][R4.64] ;  /* 0x0000003c040c9980 */ /* 0x000362000c101b00 */
[----:B--2---:R-:W-:-:S03]  /*cb40*/  CS2R R8, SRZ ;  /* 0x0000000000087805 */ /* 0x004fc6000001ff00 */
[----:B------:R1:W5:Y:S04]  /*cb50*/  @!P5 LD.E.64 R10, desc[UR60][R6.64] ;  /* 0x0000003c060ad980 */ /* 0x000368000c101b00 */
[----:B------:R1:W5:Y:S02]  /*cb60*/  @!P5 LD.E.64 R8, desc[UR60][R62.64] ;  /* 0x0000003c3e08d980 */ /* 0x000364000c101b00 */
.L_x_2635:
[----:B------:R-:W-:Y:S05]  /*cb70*/  BSYNC B1 ;  /* 0x0000000000017941 */ /* 0x000fea0003800000 */
.L_x_2634:
[----:B-1----:R-:W-:Y:S01]  /*cb80*/  LEA.HI R4, R235, R235, RZ, 0x1 ;  /* 0x000000ebeb047211 */ /* 0x002fe200078f08ff */
[----:B-----5:R-:W-:Y:S01]  /*cb90*/  IMAD.MOV.U32 R5, RZ, RZ, R30 ;  /* 0x000000ffff057224 */ /* 0x020fe200078e001e */
[----:B------:R-:W-:Y:S01]  /*cba0*/  VIADDMNMX R71, R71, -R226, 0x80, PT ;  /* 0x0000008047477446 */ /* 0x000fe200038009e2 */
[C---:B------:R-:W-:Y:S01]  /*cbb0*/  VIADD R6, R3.reuse, 0x15400 ;  /* 0x0001540003067836 */ /* 0x040fe20000000000 */
[----:B------:R-:W-:Y:S01]  /*cbc0*/  LOP3.LUT R4, R4, 0xfffffffe, RZ, 0xc0, !PT ;  /* 0xfffffffe04047812 */ /* 0x000fe200078ec0ff */
[----:B0-----:R-:W-:Y:S01]  /*cbd0*/  VIADD R0, R3, 0x15440 ;  /* 0x0001544003007836 */ /* 0x001fe20000000000 */
[----:B------:R-:W-:Y:S01]  /*cbe0*/  PRMT R100, R5, 0x7610, R100 ;  /* 0x0000761005647816 */ /* 0x000fe20000000064 */
[----:B------:R-:W-:Y:S01]  /*cbf0*/  IMAD.MOV.U32 R5, RZ, RZ, R31 ;  /* 0x000000ffff057224 */ /* 0x000fe200078e001f */
[----:B------:R-:W-:Y:S01]  /*cc00*/  BSSY B1, `(.L_x_2636) ;  /* 0x0000031000017945 */ /* 0x000fe20003800000 */
[----:B------:R-:W-:Y:S01]  /*cc10*/  IMAD.IADD R4, R235, 0x1, -R4 ;  /* 0x00000001eb047824 */ /* 0x000fe200078e0a04 */
[----:B------:R-:W-:Y:S01]  /*cc20*/  ISETP.GE.AND P1, PT, R204, R71, PT ;  /* 0x00000047cc00720c */ /* 0x000fe20003f26270 */
[----:B------:R-:W-:Y:S01]  /*cc30*/  @P0 VIADD R0, R6, 0xffffffc0 ;  /* 0xffffffc006000836 */ /* 0x000fe20000000000 */
[----:B------:R-:W-:Y:S01]  /*cc40*/  PRMT R101, R5, 0x7610, R101 ;  /* 0x0000761005657816 */ /* 0x000fe20000000065 */
[----:B------:R-:W-:Y:S01]  /*cc50*/  IMAD.MOV.U32 R6, RZ, RZ, R32 ;  /* 0x000000ffff067224 */ /* 0x000fe200078e0020 */
[----:B------:R-:W-:Y:S01]  /*cc60*/  SHF.L.U32 R5, R4, 0x1f, RZ ;  /* 0x0000001f04057819 */ /* 0x000fe200000006ff */
[----:B------:R-:W-:-:S02]  /*cc70*/  IMAD.MOV.U32 R7, RZ, RZ, R33 ;  /* 0x000000ffff077224 */ /* 0x000fc400078e0021 */
[----:B------:R-:W-:Y:S01]  /*cc80*/  IMAD.MOV.U32 R4, RZ, RZ, R21 ;  /* 0x000000ffff047224 */ /* 0x000fe200078e0015 */
[----:B------:R-:W0:Y:S01]  /*cc90*/  SYNCS.PHASECHK.TRANS64.TRYWAIT P0, [R16+URZ+0x36800], R5 ;  /* 0x03680005100075a7 */ /* 0x000e22000800017f */
        /* <DEDUP_REMOVED lines=10> */
[----:B---3--:R-:W-:Y:S01]  /*cd40*/  PRMT R63, R4, 0x7610, R63 ;  /* 0x00007610043f7816 */ /* 0x008fe2000000003f */
        /* <DEDUP_REMOVED lines=23> */
[----:B--2---:R-:W-:Y:S01]  /*cec0*/  PRMT R69, R7, 0x7610, R69 ;  /* 0x0000761007457816 */ /* 0x004fe20000000045 */
[----:B------:R-:W-:Y:S01]  /*ced0*/  IMAD.MOV.U32 R4, RZ, RZ, R10 ;  /* 0x000000ffff047224 */ /* 0x000fe200078e000a */
[----:B------:R-:W-:Y:S01]  /*cee0*/  PRMT R79, R64, 0x7610, R79 ;  /* 0x00007610404f7816 */ /* 0x000fe2000000004f */
[----:B------:R-:W-:Y:S01]  /*cef0*/  IMAD.MOV.U32 R6, RZ, RZ, R11 ;  /* 0x000000ffff067224 */ /* 0x000fe200078e000b */
[----:B0-----:R-:W-:Y:S06]  /*cf00*/  @!P0 BRA `(.L_x_2637) ;  /* 0x0000024c00b88947 */ /* 0x001fec0003800000 */
.L_x_2923:
[----:B------:R-:W-:Y:S05]  /*cf10*/  BSYNC B1 ;  /* 0x0000000000017941 */ /* 0x000fea0003800000 */
.L_x_2636:
        /* <DEDUP_REMOVED lines=59> */
.L_x_2641:
[----:B------:R-:W-:Y:S05]  /*d2d0*/  BSYNC B2 ;  /* 0x0000000000027941 */ /* 0x000fea0003800000 */
.L_x_2640:
[----:B------:R-:W-:Y:S04]  /*d2e0*/  BSSY B2, `(.L_x_2642) ;  /* 0x0000030000027945 */ /* 0x000fe80003800000 */
[----:B------:R-:W-:Y:S05]  /*d2f0*/  @P1 BRA `(.L_x_2643) ;  /* 0x0000000000b81947 */ /* 0x000fea0003800000 */
[----:B0-----:R-:W0:Y:S01]  /*d300*/  LDS.128 R4, [R0] ;  /* 0x0000000000047984 */ /* 0x001e220000000c00 */
[----:B------:R-:W-:Y:S02]  /*d310*/  SHF.R.U64 R56, R56, 0x10, R57 ;  /* 0x0000001038387819 */ /* 0x000fe40000001239 */
[----:B------:R-:W-:Y:S02]  /*d320*/  SHF.R.U64 R54, R54, 0x10, R55 ;  /* 0x0000001036367819 */ /* 0x000fe40000001237 */
        /* <DEDUP_REMOVED lines=43> */
.L_x_2643:
[----:B------:R-:W-:Y:S05]  /*d5e0*/  BSYNC B2 ;  /* 0x0000000000027941 */ /* 0x000fea0003800000 */
.L_x_2642:
        /* <DEDUP_REMOVED lines=48> */
.L_x_2645:
[----:B------:R-:W-:Y:S05]  /*d8f0*/  BSYNC B2 ;  /* 0x0000000000027941 */ /* 0x000fea0003800000 */
.L_x_2644:
        /* <DEDUP_REMOVED lines=48> */
.L_x_2647:
[----:B------:R-:W-:Y:S05]  /*dc00*/  BSYNC B2 ;  /* 0x0000000000027941 */ /* 0x000fea0003800000 */
.L_x_2646:
        /* <DEDUP_REMOVED lines=48> */
.L_x_2649:
[----:B------:R-:W-:Y:S05]  /*df10*/  BSYNC B2 ;  /* 0x0000000000027941 */ /* 0x000fea0003800000 */
.L_x_2648:
        /* <DEDUP_REMOVED lines=47> */
.L_x_2639:
[----:B------:R-:W-:Y:S05]  /*e210*/  BSYNC B1 ;  /* 0x0000000000017941 */ /* 0x000fea0003800000 */
.L_x_2638:
        /* <DEDUP_REMOVED lines=57> */
.L_x_2652:
[----:B------:R-:W-:Y:S05]  /*e5b0*/  BSYNC B1 ;  /* 0x0000000000017941 */ /* 0x000fea0003800000 */
.L_x_2651:
        /* <DEDUP_REMOVED lines=48> */
.L_x_2654:
[----:B------:R-:W-:Y:S05]  /*e8c0*/  BSYNC B1 ;  /* 0x0000000000017941 */ /* 0x000fea0003800000 */
.L_x_2653:
        /* <DEDUP_REMOVED lines=48> */
.L_x_2656:
[----:B------:R-:W-:Y:S05]  /*ebd0*/  BSYNC B1 ;  /* 0x0000000000017941 */ /* 0x000fea0003800000 */
.L_x_2655:
        /* <DEDUP_REMOVED lines=48> */
.L_x_2658:
[----:B------:R-:W-:Y:S05]  /*eee0*/  BSYNC B1 ;  /* 0x0000000000017941 */ /* 0x000fea0003800000 */
.L_x_2657:
        /* <DEDUP_REMOVED lines=23> */
[C---:B------:R-:W-:Y:S01]  /*f060*/  FFMA.FTZ R27, R12.reuse, R21, R26 ;  /* 0x000000150c1b7223 */ /* 0x040fe2000001001a */
[-C--:B------:R-:W-:Y:S01]  /*f070*/  FMUL.FTZ R21, R15, R79.reuse ;  /* 0x0000004f0f157220 */ /* 0x080fe20000410000 */
        /* <DEDUP_REMOVED lines=23> */
.L_x_2660:
[----:B------:R-:W-:Y:S05]  /*f1f0*/  BSYNC B1 ;  /* 0x0000000000017941 */ /* 0x000fea0003800000 */
.L_x_2659:
[----:B------:R-:W-:Y:S05]  /*f200*/  @P5 BRA `(.L_x_2650) ;  /* 0x0000003c00585947 */ /* 0x000fea0003800000 */
[----:B01234-:R-:W0:Y:S01]  /*f210*/  LDS.128 R4, [R0+0xa000] ;  /* 0x00a0000000047984 */ /* 0x01fe220000000c00 */
        /* <DEDUP_REMOVED lines=13> */
[C---:B------:R-:W-:Y:S01]  /*f2f0*/  IMAD.U32 R10, R7.reuse, 0x10000, RZ ;  /* 0x00010000070a7824 */ /* 0x040fe200078e00ff */
[----:B------:R-:W-:Y:S01]  /*f300*/  LOP3.LUT R7, R7, 0xffff0000, RZ, 0xc0, !PT ;  /* 0xffff000007077812 */ /* 0x000fe200078ec0ff */
[----:B------:R-:W-:-:S02]  /*f310*/  IMAD.U32 R8, R6, 0x10000, RZ ;  /* 0x0001000006087824 */ /* 0x000fc400078e00ff */
[CC--:B------:R-:W-:Y:S01]  /*f320*/  FMUL.FTZ R13, R9.reuse, R12.reuse ;  /* 0x0000000c090d7220 */ /* 0x0c0fe20000410000 */
[----:B------:R-:W-:Y:S01]  /*f330*/  FMUL.FTZ R9, R9, R11 ;  /* 0x0000000b09097220 */ /* 0x000fe20000410000 */
[C---:B------:R-:W-:Y:S01]  /*f340*/  FMUL.FTZ R21, R7.reuse, R63 ;  /* 0x0000003f07157220 */ /* 0x040fe20000410000 */
[----:B------:R-:W-:Y:S02]  /*f350*/  IMAD.U32 R3, R4, 0x10000, RZ ;  /* 0x0001000004037824 */ /* 0x000fe400078e00ff */
[C---:B------:R-:W-:Y:S01]  /*f360*/  FFMA.FTZ R14, R8.reuse, R11, -R13 ;  /* 0x0000000b080e7223 */ /* 0x040fe2000001080d */
[----:B------:R-:W-:Y:S01]  /*f370*/  FFMA.FTZ R15, R8, R12, R9 ;  /* 0x0000000c080f7223 */ /* 0x000fe20000010009 */
[-C--:B------:R-:W-:Y:S01]  /*f380*/  FMUL.FTZ R9, R7, R65.reuse ;  /* 0x0000004107097220 */ /* 0x080fe20000410000 */
        /* <DEDUP_REMOVED lines=23> */
.L_x_2629:
        /* <DEDUP_REMOVED lines=8> */
[----:B------:R-:W-:Y:S02]  /*f580*/  IMAD.MOV.U32 R7, RZ, RZ, R31 ;  /* 0x000000ffff077224 */ /* 0x000fe400078e001f */
[----:B------:R-:W-:Y:S01]  /*f590*/  IMAD.IADD R73, R73, 0x1, -R40 ;  /* 0x0000000149497824 */ /* 0x000fe200078e0a28 */
[----:B------:R-:W-:-:S03]  /*f5a0*/  LEA.HI R69, R21, R206, RZ, 0x3 ;  /* 0x000000ce15457211 */ /* 0x000fc600078f18ff */
[----:B------:R-:W-:Y:S01]  /*f5b0*/  IMAD R3, R73, 0x40, R64 ;  /* 0x0000004049037824 */ /* 0x000fe200078e0240 */
        /* <DEDUP_REMOVED lines=19> */
[----:B------:R-:W-:Y:S01]  /*f6f0*/  SHF.R.S32.HI R0, RZ, 0x1f, R207 ;  /* 0x0000001fff007819 */ /* 0x000fe200000114cf */
[----:B------:R-:W-:Y:S01]  /*f700*/  IMAD.IADD R71, R7, 0x1, R71 ;  /* 0x0000000107477824 */ /* 0x000fe200078e0247 */
[----:B------:R-:W-:-:S02]  /*f710*/  LEA R70, P1, R6, UR6, 0x1 ;  /* 0x0000000606467c11 */ /* 0x000fc4000f8208ff */
[----:B------:R-:W-:Y:S02]  /*f720*/  LEA.HI R3, R0, R207, RZ, 0x3 ;  /* 0x000000cf00037211 */ /* 0x000fe400078f18ff */
[----:B------:R-:W-:Y:S02]  /*f730*/  LEA.HI.X R63, R4, UR5, R63, 0x1, P0 ;  /* 0x00000005043f7c11 */ /* 0x000fe400080f0c3f */
[----:B------:R-:W-:Y:S02]  /*f740*/  LEA.HI.X R71, R6, UR7, R71, 0x1, P1 ;  /* 0x0000000706477c11 */ /* 0x000fe400088f0c47 */
[----:B------:R-:W-:Y:S01]  /*f750*/  SHF.R.S32.HI R20, RZ, 0x3, R3 ;  /* 0x00000003ff147819 */ /* 0x000fe20000011403 */
[----:B------:R-:W-:Y:S06]  /*f760*/  BRA.DIV UR4, `(.L_x_2661) ;  /* 0x0000022604b47947 */ /* 0x000fec000b800000 */
[----:B------:R-:W0:Y:S04]  /*f770*/  SHFL.IDX PT, R5, R63, RZ, 0x1c1f ;  /* 0x001c1fff3f057589 */ /* 0x000e2800000e0000 */
[----:B------:R-:W1:Y:S04]  /*f780*/  SHFL.IDX PT, R4, R62, RZ, 0x1c1f ;  /* 0x001c1fff3e047589 */ /* 0x000e6800000e0000 */
[----:B------:R2:W3:Y:S04]  /*f790*/  SHFL.IDX PT, R7, R71, RZ, 0x1c1f ;  /* 0x001c1fff47077589 */ /* 0x0004e800000e0000 */
[----:B------:R2:W4:Y:S01]  /*f7a0*/  SHFL.IDX PT, R14, R70, RZ, 0x1c1f ;  /* 0x001c1fff460e7589 */ /* 0x00052200000e0000 */
[----:B0-----:R-:W-:-:S02]  /*f7b0*/  IMAD.MOV.U32 R9, RZ, RZ, R5 ;  /* 0x000000ffff097224 */ /* 0x001fc400078e0005 */
[----:B-12---:R-:W-:-:S07]  /*f7c0*/  IMAD.MOV.U32 R8, RZ, RZ, R4 ;  /* 0x000000ffff087224 */ /* 0x006fce00078e0004 */
.L_x_2929:
[----:B------:R-:W-:Y:S01]  /*f7d0*/  IMAD R75, R224, R75, RZ ;  /* 0x0000004be04b7224 */ /* 0x000fe200078e02ff */
[----:B------:R-:W-:Y:S01]  /*f7e0*/  BSSY B1, `(.L_x_2662) ;  /* 0x000002e000017945 */ /* 0x000fe20003800000 */
[----:B---3--:R-:W-:Y:S01]  /*f7f0*/  IMAD.MOV.U32 R15, RZ, RZ, R7 ;  /* 0x000000ffff0f7224 */ /* 0x008fe200078e0007 */
[----:B------:R-:W-:Y:S02]  /*f800*/  CS2R R44, SRZ ;  /* 0x00000000002c7805 */ /* 0x000fe4000001ff00 */
[----:B------:R-:W-:Y:S02]  /*f810*/  CS2R R46, SRZ ;  /* 0x00000000002e7805 */ /* 0x000fe4000001ff00 */
[----:B------:R-:W-:Y:S02]  /*f820*/  ISETP.GE.AND P0, PT, R64, R75, PT ;  /* 0x0000004b4000720c */ /* 0x000fe40003f06270 */
        /* <DEDUP_REMOVED lines=17> */
[----:B------:R-:W-:-:S02]  /*f940*/  CS2R R44, SRZ ;  /* 0x00000000002c7805 */ /* 0x000fc4000001ff00 */
[----:B------:R-:W-:-:S03]  /*f950*/  CS2R R46, SRZ ;  /* 0x00000000002e7805 */ /* 0x000fc6000001ff00 */
[----:B------:R-:W-:-:S04]  /*f960*/  @!P0 IMAD.WIDE R10, R18, 0x2, R8 ;  /* 0x00000002120a8825 */ /* 0x000fc800078e0208 */
        /* <DEDUP_REMOVED lines=12> */
[--C-:B----4-:R-:W-:Y:S01]  /*fa30*/  @!P2 IMAD.WIDE R10, R25, 0x2, R14.reuse ;  /* 0x00000002190aa825 */ /* 0x110fe200078e020e */
        /* <DEDUP_REMOVED lines=8> */
.L_x_2663:
[----:B------:R-:W-:Y:S05]  /*fac0*/  BSYNC B1 ;  /* 0x0000000000017941 */ /* 0x000fea0003800000 */
.L_x_2662:
[----:B0----5:R-:W-:Y:S01]  /*fad0*/  IMAD.MOV.U32 R4, RZ, RZ, R44 ;  /* 0x000000ffff047224 */ /* 0x021fe200078e002c */
        /* <DEDUP_REMOVED lines=50> */
[----:B------:R-:W0:Y:S04]  /*fe00*/  SHFL.IDX PT, R63, R63, 0x1, 0x1c1f ;  /* 0x003c1f003f3f7f89 */ /* 0x000e2800000e0000 */
[----:B------:R-:W1:Y:S04]  /*fe10*/  SHFL.IDX PT, R62, R62, 0x1, 0x1c1f ;  /* 0x003c1f003e3e7f89 */ /* 0x000e6800000e0000 */
[----:B------:R-:W2:Y:S04]  /*fe20*/  SHFL.IDX PT, R71, R71, 0x1, 0x1c1f ;  /* 0x003c1f0047477f89 */ /* 0x000ea800000e0000 */
[----:B------:R-:W3:Y:S02]  /*fe30*/  SHFL.IDX PT, R70, R70, 0x1, 0x1c1f ;  /* 0x003c1f0046467f89 */ /* 0x000ee400000e0000 */
.L_x_2935:
[----:B------:R-:W-:Y:S01]  /*fe40*/  VIADD R64, R64, 0x40 ;  /* 0x0000004040407836 */ /* 0x000fe20000000000 */
[----:B------:R-:W-:Y:S01]  /*fe50*/  BSSY B1, `(.L_x_2665) ;  /* 0x000002c000017945 */ /* 0x000fe20003800000 */
[----:B------:R-:W-:Y:S02]  /*fe60*/  CS2R R6, SRZ ;  /* 0x0000000000067805 */ /* 0x000fe4000001ff00 */
[----:B------:R-:W-:Y:S02]  /*fe70*/  CS2R R8, SRZ ;  /* 0x0000000000087805 */ /* 0x000fe4000001ff00 */
[----:B------:R-:W-:Y:S02]  /*fe80*/  CS2R R10, SRZ ;  /* 0x00000000000a7805 */ /* 0x000fe4000001ff00 */
[----:B------:R-:W-:Y:S02]  /*fe90*/  ISETP.GE.AND P0, PT, R64, R75, PT ;  /* 0x0000004b4000720c */ /* 0x000fe40003f06270 */
[----:B------:R-:W-:-:S02]  /*fea0*/  CS2R R12, SRZ ;  /* 0x00000000000c7805 */ /* 0x000fc4000001ff00 */
[----:B----4-:R-:W-:Y:S02]  /*feb0*/  CS2R R14, SRZ ;  /* 0x00000000000e7805 */ /* 0x010fe4000001ff00 */
[----:B------:R-:W-:Y:S02]  /*fec0*/  CS2R R48, SRZ ;  /* 0x0000000000307805 */ /* 0x000fe4000001ff00 */
[----:B------:R-:W-:Y:S02]  /*fed0*/  CS2R R50, SRZ ;  /* 0x0000000000327805 */ /* 0x000fe4000001ff00 */
[----:B------:R-:W-:Y:S02]  /*fee0*/  CS2R R52, SRZ ;  /* 0x0000000000347805 */ /* 0x000fe4000001ff00 */
[----:B------:R-:W-:Y:S02]  /*fef0*/  CS2R R54, SRZ ;  /* 0x0000000000367805 */ /* 0x000fe4000001ff00 */
[----:B------:R-:W-:-:S02]  /*ff00*/  CS2R R56, SRZ ;  /* 0x0000000000387805 */ /* 0x000fc4000001ff00 */
        /* <DEDUP_REMOVED lines=9> */
[----:B------:R-:W-:Y:S02]  /*ffa0*/  CS2R R6, SRZ ;  /* 0x0000000000067805 */ /* 0x000fe4000001ff00 */
[----:B------:R-:W-:Y:S01]  /*ffb0*/  CS2R R52, SRZ ;  /* 0x0000000000347805 */ /* 0x000fe2000001ff00 */
[----:B01----:R-:W-:-:S04]  /*ffc0*/  @!P0 IMAD.WIDE R12, R18, 0x2, R62 ;  /* 0x00000002120c8825 */ /* 0x003fc800078e023e */
        /* <DEDUP_REMOVED lines=12> */
[--C-:B--23--:R-:W-:Y:S01]  /*10090*/  @!P1 IMAD.WIDE R64, R65, 0x2, R70.reuse ;  /* 0x0000000241409825 */ /* 0x10cfe200078e0246 */
[----:B------:R4:W5:Y:S03]  /*100a0*/  @!P1 LD.E.128 R52, desc[UR60][R60.64] ;  /* 0x0000003c3c349980 */ /* 0x000966000c101d00 */
[--C-:B------:R-:W-:Y:S01]  /*100b0*/  @!P2 IMAD.WIDE R66, R67, 0x2, R70.reuse ;  /* 0x000000024342a825 */ /* 0x100fe200078e0246 */
[----:B------:R4:W5:Y:S03]  /*100c0*/  @!P1 LD.E.128 R8, desc[UR60][R64.64] ;  /* 0x0000003c40089980 */ /* 0x000966000c101d00 */
[----:B------:R-:W-:Y:S01]  /*100d0*/  @!P0 IMAD.WIDE R70, R18, 0x2, R70 ;  /* 0x0000000212468825 */ /* 0x000fe200078e0246 */
[----:B------:R4:W5:Y:S04]  /*100e0*/  @!P2 LD.E.128 R56, desc[UR60][R62.64] ;  /* 0x0000003c3e38a980 */ /* 0x000968000c101d00 */
[----:B------:R4:W5:Y:S04]  /*100f0*/  @!P0 LD.E.128 R4, desc[UR60][R70.64] ;  /* 0x0000003c46048980 */ /* 0x000968000c101d00 */
[----:B------:R4:W5:Y:S02]  /*10100*/  @!P2 LD.E.128 R12, desc[UR60][R66.64] ;  /* 0x0000003c420ca980 */ /* 0x000964000c101d00 */
.L_x_2666:
[----:B------:R-:W-:Y:S05]  /*10110*/  BSYNC B1 ;  /* 0x0000000000017941 */ /* 0x000fea0003800000 */
.L_x_2665:
[----:B----4-:R-:W-:Y:S01]  /*10120*/  LEA.HI R60, R235, R235, RZ, 0x1 ;  /* 0x000000ebeb3c7211 */ /* 0x010fe200078f08ff */
[----:B-----5:R-:W-:Y:S01]  /*10130*/  IMAD.MOV.U32 R61, RZ, RZ, R4 ;  /* 0x000000ffff3d7224 */ /* 0x020fe200078e0004 */
[----:B--2---:R-:W-:Y:S01]  /*10140*/  VIADDMNMX R71, R75, -R226, 0x80, PT ;  /* 0x000000804b477446 */ /* 0x004fe200038009e2 */
[----:B-1----:R-:W-:Y:S01]  /*10150*/  IMAD.MOV.U32 R62, RZ, RZ, R5 ;  /* 0x000000ffff3e7224 */ /* 0x002fe200078e0005 */
[----:B------:R-:W-:Y:S01]  /*10160*/  LOP3.LUT R60, R60, 0xfffffffe, RZ, 0xc0, !PT ;  /* 0xfffffffe3c3c7812 */ /* 0x000fe200078ec0ff */
[----:B0-----:R-:W-:Y:S01]  /*10170*/  IMAD.MOV.U32 R63, RZ, RZ, R7 ;  /* 0x000000ffff3f7224 */ /* 0x001fe200078e0007 */
[----:B------:R-:W-:Y:S01]  /*10180*/  PRMT R100, R61, 0x7610, R100 ;  /* 0x000076103d647816 */ /* 0x000fe20000000064 */
[----:B------:R-:W-:Y:S01]  /*10190*/  IMAD.MOV.U32 R61, RZ, RZ, R6 ;  /* 0x000000ffff3d7224 */ /* 0x000fe200078e0006 */
[----:B------:R-:W-:Y:S01]  /*101a0*/  PRMT R101, R62, 0x7610, R101 ;  /* 0x000076103e657816 */ /* 0x000fe20000000065 */
[----:B------:R-:W-:Y:S01]  /*101b0*/  IMAD.IADD R60, R235, 0x1, -R60 ;  /* 0x00000001eb3c7824 */ /* 0x000fe200078e0a3c */
        /* <DEDUP_REMOVED lines=8> */
[----:B------:R-:W0:Y:S01]  /*10240*/  SYNCS.PHASECHK.TRANS64.TRYWAIT P0, [R16+URZ+0x36800], R61 ;  /* 0x0368003d100075a7 */ /* 0x000e22000800017f */
        /* <DEDUP_REMOVED lines=36> */
.L_x_2936:
[----:B------:R-:W-:Y:S05]  /*10490*/  BSYNC B1 ;  /* 0x0000000000017941 */ /* 0x000fea0003800000 */
.L_x_2667:
[----:B------:R-:W-:Y:S01]  /*104a0*/  BSSY B1, `(.L_x_2669) ;  /* 0x0000157000017945 */ /* 0x000fe20003800000 */
[----:B------:R-:W-:Y:S02]  /*104b0*/  PRMT R80, R60, 0x7610, R80 ;  /* 0x000076103c507816 */ /* 0x000fe40000000050 */
[----:B------:R-:W-:Y:S01]  /*104c0*/  PRMT R81, R62, 0x7610, R81 ;  /* 0x000076103e517816 */ /* 0x000fe20000000051 */
[----:B------:R-:W-:Y:S06]  /*104d0*/  @P1 BRA `(.L_x_2670) ;  /* 0x00000014004c1947 */ /* 0x000fec0003800000 */
[----:B------:R-:W1:Y:S01]  /*104e0*/  LDC R75, c[0x0][0x3f4] ;  /* 0x0000fd00ff4b7b82 */ /* 0x000e620000000800 */
[----:B------:R-:W-:Y:S01]  /*104f0*/  BSSY B2, `(.L_x_2671) ;  /* 0x000006f000027945 */ /* 0x000fe20003800000 */
[-C--:B-1----:R-:W-:Y:S02]  /*10500*/  ISETP.GE.AND P0, PT, R18, R75.reuse, PT ;  /* 0x0000004b1200720c */ /* 0x082fe40003f06270 */
[-C--:B------:R-:W-:Y:S02]  /*10510*/  ISETP.GE.AND P1, PT, R206, R75.reuse, PT ;  /* 0x0000004bce00720c */ /* 0x080fe40003f26270 */
[----:B------:R-:W-:-:S09]  /*10520*/  ISETP.GE.AND P2, PT, R207, R75, PT ;  /* 0x0000004bcf00720c */ /* 0x000fd20003f46270 */
[----:B------:R-:W-:Y:S05]  /*10530*/  @P0 BRA `(.L_x_2672) ;  /* 0x0000000400a80947 */ /* 0x000fea0003800000 */
[----:B------:R-:W-:Y:S02]  /*10540*/  LEA.HI R62, R75, R73, RZ, 0x1d ;  /* 0x000000494b3e7211 */ /* 0x000fe400078fe8ff */
[----:B------:R-:W-:Y:S02]  /*10550*/  LOP3.LUT R60, R218, 0x38, R18, 0xf8, !PT ;  /* 0x00000038da3c7812 */ /* 0x000fe400078ef812 */
[----:B------:R-:W-:Y:S01]  /*10560*/  SHF.R.S32.HI R65, RZ, 0x1f, R62 ;  /* 0x0000001fff417819 */ /* 0x000fe2000001143e */
[----:B------:R-:W-:Y:S01]  /*10570*/  IMAD.SHL.U32 R63, R62, 0x8, RZ ;  /* 0x000000083e3f7824 */ /* 0x000fe200078e00ff */
[-C--:B0-----:R-:W-:Y:S02]  /*10580*/  LOP3.LUT R61, R60, R219.reuse, RZ, 0x3c, !PT ;  /* 0x000000db3c3d7212 */ /* 0x081fe400078e3cff */
[----:B------:R-:W-:Y:S02]  /*10590*/  LEA.HI R65, R65, R62, RZ, 0x3 ;  /* 0x0000003e41417211 */ /* 0x000fe400078f18ff */
[----:B------:R-:W-:Y:S01]  /*105a0*/  LOP3.LUT R60, R218, 0x38, R63, 0xf8, !PT ;  /* 0x00000038da3c7812 */ /* 0x000fe200078ef83f */
[----:B------:R-:W-:Y:S01]  /*105b0*/  IMAD.IADD R61, R220, 0x1, R61 ;  /* 0x00000001dc3d7824 */ /* 0x000fe200078e023d */
[----:B------:R-:W-:Y:S01]  /*105c0*/  SHF.R.U64 R119, R44, 0x10, R45 ;  /* 0x000000102c777819 */ /* 0x000fe2000000122d */
[----:B------:R-:W-:Y:S01]  /*105d0*/  IMAD.SHL.U32 R65, R65, 0x400, RZ ;  /* 0x0000040041417824 */ /* 0x000fe200078e00ff */
[----:B------:R-:W-:Y:S01]  /*105e0*/  LOP3.LUT R60, R60, R219, RZ, 0x3c, !PT ;  /* 0x000000db3c3c7212 */ /* 0x000fe200078e3cff */
[----:B------:R-:W-:Y:S01]  /*105f0*/  IMAD R82, R61, 0x2, R16 ;  /* 0x000000023d527824 */ /* 0x000fe200078e0210 */
[----:B------:R-:W-:-:S02]  /*10600*/  SHF.R.U64 R121, R32, 0x10, R33 ;  /* 0x0000001020797819 */ /* 0x000fc40000001221 */
[----:B------:R-:W-:Y:S02]  /*10610*/  LOP3.LUT R65, R65, 0x7fffe000, RZ, 0xc0, !PT ;  /* 0x7fffe00041417812 */ /* 0x000fe400078ec0ff */
[----:B------:R-:W-:Y:S02]  /*10620*/  PRMT R118, R118, 0x5410, R119 ;  /* 0x0000541076767816 */ /* 0x000fe40000000077 */
[----:B------:R-:W-:Y:S02]  /*10630*/  IADD3 R65, R60, R65, R220 ;  /* 0x000000413c417210 */ /* 0x000fe40007ffe0dc */
[----:B------:R-:W0:Y:S01]  /*10640*/  LDS.128 R60, [R82+0x15400] ;  /* 0x01540000523c7984 */ /* 0x000e220000000c00 */
[----:B------:R-:W-:Y:S01]  /*10650*/  SHF.R.U32.HI R32, RZ, 0x10, R33 ;  /* 0x00000010ff207819 */ /* 0x000fe20000011621 */
[----:B------:R-:W-:Y:S01]  /*10660*/  IMAD.U32 R126, R118, 0x10000, RZ ;  /* 0x00010000767e7824 */ /* 0x000fe200078e00ff */
[--C-:B------:R-:W-:Y:S01]  /*10670*/  SHF.R.U64 R33, R34, 0x10, R35.reuse ;  /* 0x0000001022217819 */ /* 0x100fe20000001223 */
[----:B------:R-:W-:Y:S01]  /*10680*/  IMAD R83, R65, 0x2, R16 ;  /* 0x0000000241537824 */ /* 0x000fe200078e0210 */
[----:B------:R-:W-:-:S02]  /*10690*/  SHF.R.U32.HI R116, RZ, 0x10, R35 ;  /* 0x00000010ff747819 */ /* 0x000fc40000011623 */
[----:B------:R-:W-:Y:S02]  /*106a0*/  PRMT R34, R78, 0x5432, R121 ;  /* 0x000054324e227816 */ /* 0x000fe40000000079 */
[----:B------:R-:W1:Y:S01]  /*106b0*/  LDS.128 R64, [R83+0x15400] ;  /* 0x0154000053407984 */ /* 0x000e620000000c00 */
[----:B------:R-:W-:Y:S02]  /*106c0*/  SHF.R.U32.HI R117, RZ, 0x10, R45 ;  /* 0x00000010ff757819 */ /* 0x000fe4000001162d */
[--C-:B------:R-:W-:Y:S01]  /*106d0*/  SHF.R.U32.HI R44, RZ, 0x10, R47.reuse ;  /* 0x00000010ff2c7819 */ /* 0x100fe2000001162f */
[----:B------:R-:W-:Y:S01]  /*106e0*/  IMAD.U32 R125, R34, 0x10000, RZ ;  /* 0x00010000227d7824 */ /* 0x000fe200078e00ff */
[----:B------:R-:W-:Y:S02]  /*106f0*/  SHF.R.U64 R45, R46, 0x10, R47 ;  /* 0x000000102e2d7819 */ /* 0x000fe4000000122f */
[----:B------:R-:W-:Y:S02]  /*10700*/  PRMT R35, R81, 0x5432, R116 ;  /* 0x0000543251237816 */ /* 0x000fe40000000074 */
[----:B------:R-:W-:-:S02]  /*10710*/  PRMT R32, R79, 0x5432, R32 ;  /* 0x000054324f207816 */ /* 0x000fc40000000020 */
[----:B------:R-:W-:Y:S02]  /*10720*/  PRMT R46, R74, 0x5432, R117 ;  /* 0x000054324a2e7816 */ /* 0x000fe40000000075 */
[----:B------:R-:W-:Y:S02]  /*10730*/  PRMT R44, R77, 0x5432, R44 ;  /* 0x000054324d2c7816 */ /* 0x000fe4000000002c */
[----:B------:R-:W-:Y:S01]  /*10740*/  LOP3.LUT R34, R34, 0xffff0000, RZ, 0xc0, !PT ;  /* 0xffff000022227812 */ /* 0x000fe200078ec0ff */
[C---:B------:R-:W-:Y:S01]  /*10750*/  IMAD.U32 R127, R46.reuse, 0x10000, RZ ;  /* 0x000100002e7f7824 */ /* 0x040fe200078e00ff */
[----:B------:R-:W-:Y:S02]  /*10760*/  LOP3.LUT R46, R46, 0xffff0000, RZ, 0xc0, !PT ;  /* 0xffff00002e2e7812 */ /* 0x000fe400078ec0ff */
[----:B------:R-:W-:Y:S02]  /*10770*/  PRMT R33, R80, 0x5432, R33 ;  /* 0x0000543250217816 */ /* 0x000fe40000000021 */
[----:B------:R-:W-:Y:S01]  /*10780*/  PRMT R45, R76, 0x5432, R45 ;  /* 0x000054324c2d7816 */ /* 0x000fe2000000002d */
        /* <DEDUP_REMOVED lines=13> */
[C---:B------:R-:W-:Y:S01]  /*10860*/  IMAD.U32 R124, R67.reuse, 0x10000, RZ ;  /* 0x00010000437c7824 */ /* 0x040fe200078e00ff */
[----:B------:R-:W-:Y:S01]  /*10870*/  LOP3.LUT R66, R67, 0xffff0000, RZ, 0xc0, !PT ;  /* 0xffff000043427812 */ /* 0x000fe200078ec0ff */
[----:B------:R-:W-:Y:S01]  /*10880*/  FMUL.FTZ R130, R120, R125 ;  /* 0x0000007d78827220 */ /* 0x000fe20000410000 */
[----:B------:R-:W-:-:S02]  /*10890*/  IMAD.U32 R123, R65, 0x10000, RZ ;  /* 0x00010000417b7824 */ /* 0x000fc400078e00ff */
[C---:B------:R-:W-:Y:S01]  /*108a0*/  FFMA.FTZ R67, R119.reuse, R125, -R128 ;  /* 0x0000007d77437223 */ /* 0x040fe20000010880 */
[----:B------:R-:W-:Y:S02]  /*108b0*/  IMAD.U32 R120, R32, 0x10000, RZ ;  /* 0x0001000020787824 */ /* 0x000fe400078e00ff */
[----:B------:R-:W-:Y:S01]  /*108c0*/  FFMA.FTZ R119, R119, R126, R130 ;  /* 0x0000007e77777223 */ /* 0x000fe20000010082 */
[----:B------:R-:W-:Y:S02]  /*108d0*/  IMAD.U32 R128, R44, 0x10000, RZ ;  /* 0x000100002c807824 */ /* 0x000fe400078e00ff */
[C---:B------:R-:W-:Y:S01]  /*108e0*/  FMUL.FTZ R129, R123.reuse, R127 ;  /* 0x0000007f7b817220 */ /* 0x040fe20000410000 */
[----:B------:R-:W-:Y:S01]  /*108f0*/  FMUL.FTZ R131, R123, R120 ;  /* 0x000000787b837220 */ /* 0x000fe20000410000 */
[----:B------:R-:W-:Y:S02]  /*10900*/  IMAD.U32 R125, R35, 0x10000, RZ ;  /* 0x00010000237d7824 */ /* 0x000fe400078e00ff */
[----:B------:R-:W-:Y:S01]  /*10910*/  FMUL.FTZ R126, R124, R128 ;  /* 0x000000807c7e7220 */ /* 0x000fe20000410000 */
[----:B------:R-:W-:Y:S01]  /*10920*/  LOP3.LUT R123, R118, 0xffff0000, RZ, 0xc0, !PT ;  /* 0xffff0000767b7812 */ /* 0x000fe200078ec0ff */
[----:B------:R-:W-:Y:S01]  /*10930*/  FFMA.FTZ R120, R122, R120, -R129 ;  /* 0x000000787a787223 */ /* 0x000fe20000010881 */
[-C--:B------:R-:W-:Y:S01]  /*10940*/  FMUL.FTZ R129, R124, R125.reuse ;  /* 0x0000007d7c817220 */ /* 0x080fe20000410000 */
[----:B------:R-:W-:Y:S01]  /*10950*/  FFMA.FTZ R118, R121, R125, -R126 ;  /* 0x0000007d79767223 */ /* 0x000fe2000001087e */
[----:B------:R-:W-:Y:S01]  /*10960*/  LOP3.LUT R65, R65, 0xffff0000, RZ, 0xc0, !PT ;  /* 0xffff000041417812 */ /* 0x000fe200078ec0ff */
[C---:B------:R-:W-:Y:S01]  /*10970*/  FMUL.FTZ R125, R117.reuse, R123 ;  /* 0x0000007b757d7220 */ /* 0x040fe20000410000 */
[----:B------:R-:W-:Y:S01]  /*10980*/  LOP3.LUT R124, R32, 0xffff0000, RZ, 0xc0, !PT ;  /* 0xffff0000207c7812 */ /* 0x000fe200078ec0ff */
[----:B------:R-:W-:Y:S01]  /*10990*/  FFMA.FTZ R122, R122, R127, R131 ;  /* 0x0000007f7a7a7223 */ /* 0x000fe20000010083 */
[-C--:B------:R-:W-:Y:S01]  /*109a0*/  FMUL.FTZ R127, R117, R34.reuse ;  /* 0x00000022757f7220 */ /* 0x080fe20000410000 */
[C---:B------:R-:W-:Y:S01]  /*109b0*/  FFMA.FTZ R32, R116.reuse, R34, -R125 ;  /* 0x0000002274207223 */ /* 0x040fe2000001087d */
[----:B------:R-:W-:Y:S01]  /*109c0*/  FFMA.FTZ R121, R121, R128, R129 ;  /* 0x0000008079797223 */ /* 0x000fe20000010081 */
[C---:B------:R-:W-:Y:S01]  /*109d0*/  FMUL.FTZ R34, R65.reuse, R46 ;  /* 0x0000002e41227220 */ /* 0x040fe20000410000 */
[-C--:B------:R-:W-:Y:S01]  /*109e0*/  FMUL.FTZ R129, R65, R124.reuse ;  /* 0x0000007c41817220 */ /* 0x080fe20000410000 */
[----:B------:R-:W-:Y:S01]  /*109f0*/  IMAD.U32 R117, R33, 0x10000, RZ ;  /* 0x0001000021757824 */ /* 0x000fe200078e00ff */
[----:B------:R-:W-:Y:S01]  /*10a00*/  LOP3.LUT R35, R35, 0xffff0000, RZ, 0xc0, !PT ;  /* 0xffff000023237812 */ /* 0x000fe200078ec0ff */
[C---:B------:R-:W-:Y:S01]  /*10a10*/  FFMA.FTZ R65, R61.reuse, R124, -R34 ;  /* 0x0000007c3d417223 */ /* 0x040fe20000010822 */
[----:B------:R-:W-:Y:S01]  /*10a20*/  FFMA.FTZ R129, R61, R46, R129 ;  /* 0x0000002e3d817223 */ /* 0x000fe20000010081 */
[----:B------:R-:W-:Y:S01]  /*10a30*/  LOP3.LUT R34, R33, 0xffff0000, RZ, 0xc0, !PT ;  /* 0xffff000021227812 */ /* 0x000fe200078ec0ff */
[C---:B------:R-:W-:Y:S01]  /*10a40*/  IMAD.U32 R125, R45.reuse, 0x10000, RZ ;  /* 0x000100002d7d7824 */ /* 0x040fe200078e00ff */
[----:B------:R-:W-:Y:S01]  /*10a50*/  LOP3.LUT R46, R45, 0xffff0000, RZ, 0xc0, !PT ;  /* 0xffff00002d2e7812 */ /* 0x000fe200078ec0ff */
[----:B------:R-:W-:Y:S01]  /*10a60*/  FFMA.FTZ R116, R116, R123, R127 ;  /* 0x0000007b74747223 */ /* 0x000fe2000001007f */
[----:B------:R-:W-:Y:S01]  /*10a70*/  LOP3.LUT R33, R44, 0xffff0000, RZ, 0xc0, !PT ;  /* 0xffff00002c217812 */ /* 0x000fe200078ec0ff */
[C---:B------:R-:W-:Y:S01]  /*10a80*/  FMUL.FTZ R123, R64.reuse, R125 ;  /* 0x0000007d407b7220 */ /* 0x040fe20000410000 */
[----:B------:R-:W-:Y:S01]  /*10a90*/  FMUL.FTZ R61, R64, R117 ;  /* 0x00000075403d7220 */ /* 0x000fe20000410000 */
[C---:B------:R-:W-:Y:S01]  /*10aa0*/  FMUL.FTZ R44, R63.reuse, R46 ;  /* 0x0000002e3f2c7220 */ /* 0x040fe20000410000 */
[-C--:B------:R-:W-:Y:S01]  /*10ab0*/  FMUL.FTZ R63, R63, R34.reuse ;  /* 0x000000223f3f7220 */ /* 0x080fe20000410000 */
[C---:B------:R-:W-:Y:S01]  /*10ac0*/  FMUL.FTZ R45, R66.reuse, R33 ;  /* 0x00000021422d7220 */ /* 0x040fe20000410000 */
[----:B------:R-:W-:Y:S01]  /*10ad0*/  FMUL.FTZ R66, R66, R35 ;  /* 0x0000002342427220 */ /* 0x000fe20000410000 */
[----:B------:R-:W-:Y:S01]  /*10ae0*/  FFMA.FTZ R123, R60, R117, -R123 ;  /* 0x000000753c7b7223 */ /* 0x000fe2000001087b */
        /* <DEDUP_REMOVED lines=15> */
.L_x_2672:
[----:B------:R-:W-:Y:S05]  /*10be0*/  BSYNC B2 ;  /* 0x0000000000027941 */ /* 0x000fea0003800000 */
.L_x_2671:
[----:B------:R-:W-:Y:S04]  /*10bf0*/  BSSY B2, `(.L_x_2673) ;  /* 0x0000071000027945 */ /* 0x000fe80003800000 */
[----:B------:R-:W-:Y:S05]  /*10c00*/  @P1 BRA `(.L_x_2674) ;  /* 0x0000000400bc1947 */ /* 0x000fea0003800000 */
[----:B-1----:R-:W2:Y:S01]  /*10c10*/  LDL R32, [R1+0x4c] ;  /* 0x00004c0001207983 */ /* 0x002ea20000100800 */
[----:B------:R-:W-:Y:S02]  /*10c20*/  LEA.HI R34, R21, R206, RZ, 0x6 ;  /* 0x000000ce15227211 */ /* 0x000fe400078f30ff */
[----:B------:R-:W-:Y:S02]  /*10c30*/  LOP3.LUT R44, R218, 0x38, R69, 0xf8, !PT ;  /* 0x00000038da2c7812 */ /* 0x000fe400078ef845 */
[----:B------:R-:W-:Y:S01]  /*10c40*/  SHF.R.U64 R62, R30, 0x10, R31 ;  /* 0x000000101e3e7819 */ /* 0x000fe2000000121f */
[----:B------:R-:W-:Y:S01]  /*10c50*/  IMAD.SHL.U32 R35, R34, 0x80, RZ ;  /* 0x0000008022237824 */ /* 0x000fe200078e00ff */
[----:B------:R-:W-:Y:S02]  /*10c60*/  LOP3.LUT R44, R44, R219, RZ, 0x3c, !PT ;  /* 0x000000db2c2c7212 */ /* 0x000fe400078e3cff */
[----:B------:R-:W-:Y:S02]  /*10c70*/  SHF.R.U64 R30, R40, 0x10, R41 ;  /* 0x00000010281e7819 */ /* 0x000fe40000001229 */
[----:B------:R-:W-:-:S02]  /*10c80*/  LOP3.LUT R35, R35, 0xffffe000, RZ, 0xc0, !PT ;  /* 0xffffe00023237812 */ /* 0x000fc400078ec0ff */
[----:B------:R-:W-:Y:S02]  /*10c90*/  SHF.R.U64 R64, R28, 0x10, R29 ;  /* 0x000000101c407819 */ /* 0x000fe4000000121d */
[----:B------:R-:W-:Y:S02]  /*10ca0*/  IADD3 R35, R44, R35, R220 ;  /* 0x000000232c237210 */ /* 0x000fe40007ffe0dc */
[----:B------:R-:W-:Y:S02]  /*10cb0*/  SHF.R.U32.HI R31, RZ, 0x10, R31 ;  /* 0x00000010ff1f7819 */ /* 0x000fe4000001161f */
[----:B------:R-:W-:Y:S02]  /*10cc0*/  SHF.R.U32.HI R41, RZ, 0x10, R41 ;  /* 0x00000010ff297819 */ /* 0x000fe40000011629 */
[----:B------:R-:W-:Y:S02]  /*10cd0*/  PRMT R109, R109, 0x5410, R30 ;  /* 0x000054106d6d7816 */ /* 0x000fe4000000001e */
[----:B------:R-:W-:-:S02]  /*10ce0*/  PRMT R115, R115, 0x5410, R64 ;  /* 0x0000541073737816 */ /* 0x000fc40000000040 */
[----:B------:R-:W-:Y:S01]  /*10cf0*/  SHF.R.U32.HI R29, RZ, 0x10, R29 ;  /* 0x00000010ff1d7819 */ /* 0x000fe2000001161d */
[----:B------:R-:W-:Y:S01]  /*10d00*/  IMAD.U32 R64, R109, 0x10000, RZ ;  /* 0x000100006d407824 */ /* 0x000fe200078e00ff */
[----:B------:R-:W-:Y:S02]  /*10d10*/  SHF.R.U64 R28, R42, 0x10, R43 ;  /* 0x000000102a1c7819 */ /* 0x000fe4000000122b */
[----:B------:R-:W-:Y:S02]  /*10d20*/  PRMT R112, R112, 0x5410, R31 ;  /* 0x0000541070707816 */ /* 0x000fe4000000001f */
[----:B------:R-:W-:Y:S02]  /*10d30*/  PRMT R110, R110, 0x5410, R41 ;  /* 0x000054106e6e7816 */ /* 0x000fe40000000029 */
[----:B------:R-:W-:Y:S02]  /*10d40*/  SHF.R.U32.HI R43, RZ, 0x10, R43 ;  /* 0x00000010ff2b7819 */ /* 0x000fe4000001162b */
[----:B------:R-:W-:Y:S01]  /*10d50*/  PRMT R114, R114, 0x5410, R29 ;  /* 0x0000541072727816 */ /* 0x000fe2000000001d */
[----:B------:R-:W-:Y:S01]  /*10d60*/  IMAD.U32 R65, R110, 0x10000, RZ ;  /* 0x000100006e417824 */ /* 0x000fe200078e00ff */
[----:B------:R-:W-:-:S02]  /*10d70*/  PRMT R113, R113, 0x5410, R62 ;  /* 0x0000541071717816 */ /* 0x000fc4000000003e */
[----:B------:R-:W-:Y:S02]  /*10d80*/  PRMT R111, R111, 0x5410, R28 ;  /* 0x000054106f6f7816 */ /* 0x000fe4000000001c */
[----:B------:R-:W-:Y:S02]  /*10d90*/  PRMT R108, R108, 0x5410, R43 ;  /* 0x000054106c6c7816 */ /* 0x000fe4000000002b */
[----:B------:R-:W-:Y:S02]  /*10da0*/  LOP3.LUT R109, R109, 0xffff0000, RZ, 0xc0, !PT ;  /* 0xffff00006d6d7812 */ /* 0x000fe400078ec0ff */
[----:B------:R-:W-:Y:S01]  /*10db0*/  LOP3.LUT R110, R110, 0xffff0000, RZ, 0xc0, !PT ;  /* 0xffff00006e6e7812 */ /* 0x000fe200078ec0ff */
[----:B------:R-:W-:Y:S01]  /*10dc0*/  IMAD.U32 R66, R108, 0x10000, RZ ;  /* 0x000100006c427824 */ /* 0x000fe200078e00ff */
[----:B--2---:R-:W-:Y:S02]  /*10dd0*/  R2UR UR4, R32 ;  /* 0x00000000200472ca */ /* 0x004fe400000e0000 */
[----:B------:R-:W-:-:S04]  /*10de0*/  LEA.HI R32, R75, R72, RZ, 0x1d ;  /* 0x000000484b207211 */ /* 0x000fc800078fe8ff */
[----:B------:R-:W-:-:S04]  /*10df0*/  SHF.R.S32.HI R33, RZ, 0x1f, R32 ;  /* 0x0000001fff217819 */ /* 0x000fc80000011420 */
[----:B------:R-:W-:Y:S01]  /*10e00*/  LEA.HI R34, R33, R32, RZ, 0x3 ;  /* 0x0000002021227211 */ /* 0x000fe200078f18ff */
[----:B------:R-:W-:Y:S02]  /*10e10*/  IMAD.SHL.U32 R33, R32, 0x8, RZ ;  /* 0x0000000820217824 */ /* 0x000fe400078e00ff */
[----:B------:R-:W-:Y:S02]  /*10e20*/  LEA R60, R35, UR4, 0x1 ;  /* 0x00000004233c7c11 */ /* 0x000fe4000f8e08ff */
[----:B------:R-:W-:Y:S01]  /*10e30*/  IMAD.SHL.U32 R34, R34, 0x400, RZ ;  /* 0x0000040022227824 */ /* 0x000fe200078e00ff */
[----:B------:R-:W-:-:S04]  /*10e40*/  LOP3.LUT R32, R218, 0x38, R33, 0xf8, !PT ;  /* 0x00000038da207812 */ /* 0x000fc800078ef821 */
[----:B------:R-:W-:Y:S02]  /*10e50*/  LOP3.LUT R32, R32, R219, RZ, 0x3c, !PT ;  /* 0x000000db20207212 */ /* 0x000fe400078e3cff */
[----:B------:R-:W-:-:S04]  /*10e60*/  LOP3.LUT R33, R34, 0x7fffe000, RZ, 0xc0, !PT ;  /* 0x7fffe00022217812 */ /* 0x000fc800078ec0ff */
[----:B0-----:R-:W-:Y:S02]  /*10e70*/  IADD3 R61, R32, R33, R220 ;  /* 0x00000021203d7210 */ /* 0x001fe40007ffe0dc */
[----:B------:R-:W0:Y:S03]  /*10e80*/  LDS.128 R32, [R60] ;  /* 0x000000003c207984 */ /* 0x000e260000000c00 */
[----:B------:R-:W-:-:S05]  /*10e90*/  IMAD R61, R61, 0x2, R16 ;  /* 0x000000023d3d7824 */ /* 0x000fca00078e0210 */
[----:B------:R-:W1:Y:S01]  /*10ea0*/  LDS.128 R44, [R61+0x15400] ;  /* 0x015400003d2c7984 */ /* 0x000e620000000c00 */
[C---:B0-----:R-:W-:Y:S01]  /*10eb0*/  IMAD.U32 R40, R32.reuse, 0x10000, RZ ;  /* 0x0001000020287824 */ /* 0x041fe200078e00ff */
[----:B------:R-:W-:Y:S01]  /*10ec0*/  LOP3.LUT R41, R32, 0xffff0000, RZ, 0xc0, !PT ;  /* 0xffff000020297812 */ /* 0x000fe200078ec0ff */
[----:B------:R-:W-:Y:S01]  /*10ed0*/  IMAD.U32 R32, R115, 0x10000, RZ ;  /* 0x0001000073207824 */ /* 0x000fe200078e00ff */
[C---:B------:R-:W-:Y:S01]  /*10ee0*/  LOP3.LUT R28, R34.reuse, 0xffff0000, RZ, 0xc0, !PT ;  /* 0xffff0000221c7812 */ /* 0x040fe200078ec0ff */
[----:B------:R-:W-:Y:S01]  /*10ef0*/  IMAD.U32 R29, R34, 0x10000, RZ ;  /* 0x00010000221d7824 */ /* 0x000fe200078e00ff */
[C---:B------:R-:W-:Y:S01]  /*10f00*/  LOP3.LUT R34, R35.reuse, 0xffff0000, RZ, 0xc0, !PT ;  /* 0xffff000023227812 */ /* 0x040fe200078ec0ff */
[----:B------:R-:W-:Y:S01]  /*10f10*/  IMAD.U32 R43, R35, 0x10000, RZ ;  /* 0x00010000232b7824 */ /* 0x000fe200078e00ff */
[----:B------:R-:W-:Y:S01]  /*10f20*/  LOP3.LUT R115, R115, 0xffff0000, RZ, 0xc0, !PT ;  /* 0xffff000073737812 */ /* 0x000fe200078ec0ff */
[----:B-1----:R-:W-:Y:S01]  /*10f30*/  IMAD.U32 R31, R44, 0x10000, RZ ;  /* 0x000100002c1f7824 */ /* 0x002fe200078e00ff */
[C---:B------:R-:W-:Y:S01]  /*10f40*/  LOP3.LUT R30, R46.reuse, 0xffff0000, RZ, 0xc0, !PT ;  /* 0xffff00002e1e7812 */ /* 0x040fe200078ec0ff */
[----:B------:R-:W-:Y:S01]  /*10f50*/  IMAD.U32 R62, R46, 0x10000, RZ ;  /* 0x000100002e3e7824 */ /* 0x000fe200078e00ff */
[----:B------:R-:W-:Y:S01]  /*10f60*/  LOP3.LUT R46, R47, 0xffff0000, RZ, 0xc0, !PT ;  /* 0xffff00002f2e7812 */ /* 0x000fe200078ec0ff */
[----:B------:R-:W-:Y:S01]  /*10f70*/  FMUL.FTZ R67, R31, R64 ;  /* 0x000000401f437220 */ /* 0x000fe20000410000 */
[----:B------:R-:W-:-:S02]  /*10f80*/  IMAD.U32 R63, R47, 0x10000, RZ ;  /* 0x000100002f3f7824 */ /* 0x000fc400078e00ff */
[-C--:B------:R-:W-:Y:S01]  /*10f90*/  FMUL.FTZ R83, R31, R32.reuse ;  /* 0x000000201f537220 */ /* 0x080fe20000410000 */
[----:B------:R-:W-:Y:S02]  /*10fa0*/  IMAD.U32 R35, R45, 0x10000, RZ ;  /* 0x000100002d237824 */ /* 0x000fe400078e00ff */
[----:B------:R-:W-:Y:S01]  /*10fb0*/  FFMA.FTZ R31, R40, R32, -R67 ;  /* 0x00000020281f7223 */ /* 0x000fe20000010843 */
[----:B------:R-:W-:Y:S02]  /*10fc0*/  IMAD.U32 R47, R114, 0x10000, RZ ;  /* 0x00010000722f7824 */ /* 0x000fe400078e00ff */
[----:B------:R-:W-:Y:S01]  /*10fd0*/  FFMA.FTZ R32, R40, R64, R83 ;  /* 0x0000004028207223 */ /* 0x000fe20000010053 */
[----:B------:R-:W-:Y:S01]  /*10fe0*/  IMAD.U32 R42, R33, 0x10000, RZ ;  /* 0x00010000212a7824 */ /* 0x000fe200078e00ff */
[----:B------:R-:W-:Y:S01]  /*10ff0*/  LOP3.LUT R44, R44, 0xffff0000, RZ, 0xc0, !PT ;  /* 0xffff00002c2c7812 */ /* 0x000fe200078ec0ff */
[----:B------:R-:W-:Y:S01]  /*11000*/  FMUL.FTZ R67, R35, R65 ;  /* 0x0000004123437220 */ /* 0x000fe20000410000 */
[----:B------:R-:W-:-:S02]  /*11010*/  IMAD.U32 R40, R112, 0x10000, RZ ;  /* 0x0001000070287824 */ /* 0x000fc400078e00ff */
[-C--:B------:R-:W-:Y:S01]  /*11020*/  FMUL.FTZ R83, R35, R47.reuse ;  /* 0x0000002f23537220 */ /* 0x080fe20000410000 */
[----:B------:R-:W-:Y:S01]  /*11030*/  FMUL.FTZ R64, R63, R66 ;  /* 0x000000423f407220 */ /* 0x000fe20000410000 */
[----:B------:R-:W-:Y:S01]  /*11040*/  LOP3.LUT R45, R45, 0xffff0000, RZ, 0xc0, !PT ;  /* 0xffff00002d2d7812 */ /* 0x000fe200078ec0ff */
[C---:B------:R-:W-:Y:S01]  /*11050*/  FFMA.FTZ R35, R42.reuse, R47, -R67 ;  /* 0x0000002f2a237223 */ /* 0x040fe20000010843 */
[-C--:B------:R-:W-:Y:S01]  /*11060*/  FMUL.FTZ R63, R63, R40.reuse ;  /* 0x000000283f3f7220 */ /* 0x080fe20000410000 */
[----:B------:R-:W-:Y:S01]  /*11070*/  FFMA.FTZ R83, R42, R65, R83 ;  /* 0x000000412a537223 */ /* 0x000fe20000010053 */
[----:B------:R-:W-:Y:S01]  /*11080*/  FMUL.FTZ R42, R44, R109 ;  /* 0x0000006d2c2a7220 */ /* 0x000fe20000410000 */
[----:B------:R-:W-:Y:S01]  /*11090*/  LOP3.LUT R114, R114, 0xffff0000, RZ, 0xc0, !PT ;  /* 0xffff000072727812 */ /* 0x000fe200078ec0ff */
[C---:B------:R-:W-:Y:S01]  /*110a0*/  FFMA.FTZ R40, R43.reuse, R40, -R64 ;  /* 0x000000282b287223 */ /* 0x040fe20000010840 */
[----:B------:R-:W-:Y:S01]  /*110b0*/  FFMA.FTZ R63, R43, R66, R63 ;  /* 0x000000422b3f7223 */ /* 0x000fe2000001003f */
[-C--:B------:R-:W-:Y:S01]  /*110c0*/  FMUL.FTZ R64, R44, R115.reuse ;  /* 0x000000732c407220 */ /* 0x080fe20000410000 */
[----:B------:R-:W-:Y:S01]  /*110d0*/  LOP3.LUT R33, R33, 0xffff0000, RZ, 0xc0, !PT ;  /* 0xffff000021217812 */ /* 0x000fe200078ec0ff */
[----:B------:R-:W-:Y:S01]  /*110e0*/  FFMA.FTZ R44, R41, R115, -R42 ;  /* 0x00000073292c7223 */ /* 0x000fe2000001082a */
[----:B------:R-:W-:-:S02]  /*110f0*/  IMAD.U32 R43, R111, 0x10000, RZ ;  /* 0x000100006f2b7824 */ /* 0x000fc400078e00ff */
[----:B------:R-:W-:Y:S01]  /*11100*/  FMUL.FTZ R66, R45, R110 ;  /* 0x0000006e2d427220 */ /* 0x000fe20000410000 */
[----:B------:R-:W-:Y:S02]  /*11110*/  IMAD.U32 R42, R113, 0x10000, RZ ;  /* 0x00010000712a7824 */ /* 0x000fe400078e00ff */
[-C--:B------:R-:W-:Y:S01]  /*11120*/  FMUL.FTZ R45, R45, R114.reuse ;  /* 0x000000722d2d7220 */ /* 0x080fe20000410000 */
[----:B------:R-:W-:Y:S01]  /*11130*/  FFMA.FTZ R109, R41, R109, R64 ;  /* 0x0000006d296d7223 */ /* 0x000fe20000010040 */
[CC--:B------:R-:W-:Y:S01]  /*11140*/  FMUL.FTZ R64, R62.reuse, R43.reuse ;  /* 0x0000002b3e407220 */ /* 0x0c0fe20000410000 */
[C---:B------:R-:W-:Y:S01]  /*11150*/  FFMA.FTZ R66, R33.reuse, R114, -R66 ;  /* 0x0000007221427223 */ /* 0x040fe20000010842 */
[----:B------:R-:W-:Y:S01]  /*11160*/  FFMA.FTZ R110, R33, R110, R45 ;  /* 0x0000006e216e7223 */ /* 0x000fe2000001002d */
        /* <DEDUP_REMOVED lines=9> */
[----:B------:R-:W-:Y:S01]  /*11200*/  F2FP.BF16.F32.PACK_AB R32, R109, R32 ;  /* 0x000000206d20723e */ /* 0x000fe200000010ff */
        /* <DEDUP_REMOVED lines=13> */
[----:B------:R-:W-:-:S05]  /*112e0*/  F2FP.BF16.F32.PACK_AB R35, R46, R63 ;  /* 0x0000003f2e23723e */ /* 0x000fca00000010ff */
[----:B------:R2:W-:Y:S02]  /*112f0*/  STS.128 [R61+0x15400], R32 ;  /* 0x015400203d007388 */ /* 0x0005e40000000c00 */
.L_x_2674:
[----:B------:R-:W-:Y:S05]  /*11300*/  BSYNC B2 ;  /* 0x0000000000027941 */ /* 0x000fea0003800000 */
.L_x_2673:
[----:B------:R-:W-:Y:S05]  /*11310*/  @P2 BRA `(.L_x_2670) ;  /* 0x0000000400bc2947 */ /* 0x000fea0003800000 */
[----:B--2---:R-:W2:Y:S01]  /*11320*/  LDL R28, [R1+0x4c] ;  /* 0x00004c00011c7983 */ /* 0x004ea20000100800 */
[----:B------:R-:W-:Y:S02]  /*11330*/  LEA.HI R75, R75, R20, RZ, 0x1d ;  /* 0x000000144b4b7211 */ /* 0x000fe400078fe8ff */
[----:B------:R-:W-:Y:S02]  /*11340*/  LEA.HI R29, R0, R207, RZ, 0x6 ;  /* 0x000000cf001d7211 */ /* 0x000fe400078f30ff */
[----:B------:R-:W-:Y:S02]  /*11350*/  LOP3.LUT R30, R218, 0x38, R3, 0xf8, !PT ;  /* 0x00000038da1e7812 */ /* 0x000fe400078ef803 */
[----:B-1----:R-:W-:Y:S01]  /*11360*/  SHF.R.U64 R45, R24, 0x10, R25 ;  /* 0x00000010182d7819 */ /* 0x002fe20000001219 */
[----:B------:R-:W-:Y:S01]  /*11370*/  IMAD.SHL.U32 R31, R29, 0x80, RZ ;  /* 0x000000801d1f7824 */ /* 0x000fe200078e00ff */
[----:B------:R-:W-:Y:S02]  /*11380*/  LOP3.LUT R30, R30, R219, RZ, 0x3c, !PT ;  /* 0x000000db1e1e7212 */ /* 0x000fe400078e3cff */
[----:B------:R-:W-:-:S02]  /*11390*/  SHF.R.U64 R43, R26, 0x10, R27 ;  /* 0x000000101a2b7819 */ /* 0x000fc4000000121b */
[----:B------:R-:W-:Y:S02]  /*113a0*/  LOP3.LUT R31, R31, 0xffffe000, RZ, 0xc0, !PT ;  /* 0xffffe0001f1f7812 */ /* 0x000fe400078ec0ff */
[----:B------:R-:W-:Y:S02]  /*113b0*/  SHF.R.U32.HI R24, RZ, 0x10, R25 ;  /* 0x00000010ff187819 */ /* 0x000fe40000011619 */
[----:B------:R-:W-:Y:S02]  /*113c0*/  IADD3 R30, R30, R31, R220 ;  /* 0x0000001f1e1e7210 */ /* 0x000fe40007ffe0dc */
[----:B------:R-:W-:Y:S02]  /*113d0*/  SHF.R.U32.HI R26, RZ, 0x10, R27 ;  /* 0x00000010ff1a7819 */ /* 0x000fe4000001161b */
[----:B------:R-:W-:Y:S02]  /*113e0*/  SHF.R.U64 R27, R36, 0x10, R37 ;  /* 0x00000010241b7819 */ /* 0x000fe40000001225 */
[----:B------:R-:W-:-:S02]  /*113f0*/  SHF.R.U64 R25, R38, 0x10, R39 ;  /* 0x0000001026197819 */ /* 0x000fc40000001227 */
[----:B------:R-:W-:Y:S02]  /*11400*/  SHF.R.U32.HI R36, RZ, 0x10, R37 ;  /* 0x00000010ff247819 */ /* 0x000fe40000011625 */
[----:B------:R-:W-:Y:S02]  /*11410*/  PRMT R97, R97, 0x5410, R24 ;  /* 0x0000541061617816 */ /* 0x000fe40000000018 */
[----:B------:R-:W-:Y:S02]  /*11420*/  PRMT R92, R92, 0x5410, R27 ;  /* 0x000054105c5c7816 */ /* 0x000fe4000000001b */
[----:B------:R-:W-:Y:S02]  /*11430*/  PRMT R94, R94, 0x5410, R25 ;  /* 0x000054105e5e7816 */ /* 0x000fe40000000019 */
[----:B------:R-:W-:Y:S02]  /*11440*/  PRMT R99, R99, 0x5410, R26 ;  /* 0x0000541063637816 */ /* 0x000fe4000000001a */
[----:B------:R-:W-:-:S02]  /*11450*/  PRMT R96, R96, 0x5410, R45 ;  /* 0x0000541060607816 */ /* 0x000fc4000000002d */
[----:B------:R-:W-:Y:S02]  /*11460*/  PRMT R93, R93, 0x5410, R36 ;  /* 0x000054105d5d7816 */ /* 0x000fe40000000024 */
[----:B------:R-:W-:Y:S01]  /*11470*/  PRMT R98, R98, 0x5410, R43 ;  /* 0x0000541062627816 */ /* 0x000fe2000000002b */
[----:B------:R-:W-:Y:S01]  /*11480*/  IMAD.U32 R43, R92, 0x10000, RZ ;  /* 0x000100005c2b7824 */ /* 0x000fe200078e00ff */
[----:B------:R-:W-:Y:S01]  /*11490*/  SHF.R.U32.HI R38, RZ, 0x10, R39 ;  /* 0x00000010ff267819 */ /* 0x000fe20000011627 */
[----:B------:R-:W-:Y:S01]  /*114a0*/  IMAD.U32 R42, R96, 0x10000, RZ ;  /* 0x00010000602a7824 */ /* 0x000fe200078e00ff */
[----:B------:R-:W-:Y:S01]  /*114b0*/  LOP3.LUT R92, R92, 0xffff0000, RZ, 0xc0, !PT ;  /* 0xffff00005c5c7812 */ /* 0x000fe200078ec0ff */
[----:B------:R-:W-:Y:S01]  /*114c0*/  IMAD.U32 R44, R93, 0x10000, RZ ;  /* 0x000100005d2c7824 */ /* 0x000fe200078e00ff */
[----:B------:R-:W-:Y:S02]  /*114d0*/  PRMT R95, R95, 0x5410, R38 ;  /* 0x000054105f5f7816 */ /* 0x000fe40000000026 */
[----:B------:R-:W-:-:S02]  /*114e0*/  LOP3.LUT R96, R96, 0xffff0000, RZ, 0xc0, !PT ;  /* 0xffff000060607812 */ /* 0x000fc400078ec0ff */
[----:B------:R-:W-:Y:S02]  /*114f0*/  LOP3.LUT R93, R93, 0xffff0000, RZ, 0xc0, !PT ;  /* 0xffff00005d5d7812 */ /* 0x000fe400078ec0ff */
[----:B--2---:R-:W-:Y:S02]  /*11500*/  R2UR UR4, R28 ;  /* 0x000000001c0472ca */ /* 0x004fe400000e0000 */
[----:B------:R-:W-:-:S04]  /*11510*/  SHF.R.S32.HI R28, RZ, 0x1f, R75 ;  /* 0x0000001fff1c7819 */ /* 0x000fc8000001144b */
[----:B------:R-:W-:Y:S01]  /*11520*/  LEA.HI R29, R28, R75, RZ, 0x3 ;  /* 0x0000004b1c1d7211 */ /* 0x000fe200078f18ff */
[----:B------:R-:W-:-:S04]  /*11530*/  IMAD.SHL.U32 R75, R75, 0x8, RZ ;  /* 0x000000084b4b7824 */ /* 0x000fc800078e00ff */
[----:B------:R-:W-:Y:S01]  /*11540*/  IMAD.SHL.U32 R29, R29, 0x400, RZ ;  /* 0x000004001d1d7824 */ /* 0x000fe200078e00ff */
[----:B------:R-:W-:Y:S02]  /*11550*/  LOP3.LUT R28, R218, 0x38, R75, 0xf8, !PT ;  /* 0x00000038da1c7812 */ /* 0x000fe400078ef84b */
[----:B------:R-:W-:Y:S02]  /*11560*/  LEA R40, R30, UR4, 0x1 ;  /* 0x000000041e287c11 */ /* 0x000fe4000f8e08ff */
[----:B------:R-:W-:Y:S02]  /*11570*/  LOP3.LUT R28, R28, R219, RZ, 0x3c, !PT ;  /* 0x000000db1c1c7212 */ /* 0x000fe400078e3cff */
[----:B------:R-:W-:-:S04]  /*11580*/  LOP3.LUT R29, R29, 0x7fffe000, RZ, 0xc0, !PT ;  /* 0x7fffe0001d1d7812 */ /* 0x000fc800078ec0ff */
[----:B------:R-:W-:Y:S02]  /*11590*/  IADD3 R41, R28, R29, R220 ;  /* 0x0000001d1c297210 */ /* 0x000fe40007ffe0dc */
[----:B------:R-:W1:Y:S03]  /*115a0*/  LDS.128 R28, [R40] ;  /* 0x00000000281c7984 */ /* 0x000e660000000c00 */
[----:B------:R-:W-:-:S05]  /*115b0*/  IMAD R41, R41, 0x2, R16 ;  /* 0x0000000229297824 */ /* 0x000fca00078e0210 */
[----:B------:R-:W2:Y:S01]  /*115c0*/  LDS.128 R32, [R41+0x15400] ;  /* 0x0154000029207984 */ /* 0x000ea20000000c00 */
[C---:B-1----:R-:W-:Y:S01]  /*115d0*/  IMAD.U32 R24, R28.reuse, 0x10000, RZ ;  /* 0x000100001c187824 */ /* 0x042fe200078e00ff */
[----:B------:R-:W-:Y:S01]  /*115e0*/  LOP3.LUT R25, R28, 0xffff0000, RZ, 0xc0, !PT ;  /* 0xffff00001c197812 */ /* 0x000fe200078ec0ff */
[C---:B------:R-:W-:Y:S01]  /*115f0*/  IMAD.U32 R26, R29.reuse, 0x10000, RZ ;  /* 0x000100001d1a7824 */ /* 0x040fe200078e00ff */
[----:B------:R-:W-:Y:S01]  /*11600*/  LOP3.LUT R28, R29, 0xffff0000, RZ, 0xc0, !PT ;  /* 0xffff00001d1c7812 */ /* 0x000fe200078ec0ff */
[C---:B------:R-:W-:Y:S01]  /*11610*/  IMAD.U32 R27, R30.reuse, 0x10000, RZ ;  /* 0x000100001e1b7824 */ /* 0x040fe200078e00ff */
[----:B------:R-:W-:Y:S01]  /*11620*/  LOP3.LUT R29, R30, 0xffff0000, RZ, 0xc0, !PT ;  /* 0xffff00001e1d7812 */ /* 0x000fe200078ec0ff */
[C---:B------:R-:W-:Y:S01]  /*11630*/  IMAD.U32 R36, R31.reuse, 0x10000, RZ ;  /* 0x000100001f247824 */ /* 0x040fe200078e00ff */
[----:B------:R-:W-:Y:S01]  /*11640*/  LOP3.LUT R30, R31, 0xffff0000, RZ, 0xc0, !PT ;  /* 0xffff00001f1e7812 */ /* 0x000fe200078ec0ff */
[C---:B--2---:R-:W-:Y:S01]  /*11650*/  IMAD.U32 R31, R32.reuse, 0x10000, RZ ;  /* 0x00010000201f7824 */ /* 0x044fe200078e00ff */
[----:B------:R-:W-:Y:S01]  /*11660*/  LOP3.LUT R32, R32, 0xffff0000, RZ, 0xc0, !PT ;  /* 0xffff000020207812 */ /* 0x000fe200078ec0ff */
[C---:B------:R-:W-:Y:S01]  /*11670*/  IMAD.U32 R37, R33.reuse, 0x10000, RZ ;  /* 0x0001000021257824 */ /* 0x040fe200078e00ff */
[----:B------:R-:W-:Y:S01]  /*11680*/  LOP3.LUT R33, R33, 0xffff0000, RZ, 0xc0, !PT ;  /* 0xffff000021217812 */ /* 0x000fe200078ec0ff */
[C---:B------:R-:W-:Y:S01]  /*11690*/  FMUL.FTZ R45, R31.reuse, R43 ;  /* 0x0000002b1f2d7220 */ /* 0x040fe20000410000 */
[----:B------:R-:W-:Y:S01]  /*116a0*/  FMUL.FTZ R47, R31, R42 ;  /* 0x0000002a1f2f7220 */ /* 0x000fe20000410000 */
[----:B------:R-:W-:-:S02]  /*116b0*/  IMAD.U32 R31, R97, 0x10000, RZ ;  /* 0x00010000611f7824 */ /* 0x000fc400078e00ff */
[----:B0-----:R-:W-:Y:S01]  /*116c0*/  FMUL.FTZ R61, R37, R44 ;  /* 0x0000002c253d7220 */ /* 0x001fe20000410000 */
[C---:B------:R-:W-:Y:S01]  /*116d0*/  FFMA.FTZ R45, R24.reuse, R42, -R45 ;  /* 0x0000002a182d7223 */ /* 0x040fe2000001082d */
[----:B------:R-:W-:Y:S02]  /*116e0*/  IMAD.U32 R39, R35, 0x10000, RZ ;  /* 0x0001000023277824 */ /* 0x000fe400078e00ff */
[----:B------:R-:W-:Y:S01]  /*116f0*/  FFMA.FTZ R47, R24, R43, R47 ;  /* 0x0000002b182f7223 */ /* 0x000fe2000001002f */
[----:B------:R-:W-:Y:S02]  /*11700*/  IMAD.U32 R42, R95, 0x10000, RZ ;  /* 0x000100005f2a7824 */ /* 0x000fe400078e00ff */
[-C--:B------:R-:W-:Y:S01]  /*11710*/  FMUL.FTZ R37, R37, R31.reuse ;  /* 0x0000001f25257220 */ /* 0x080fe20000410000 */
[----:B------:R-:W-:Y:S02]  /*11720*/  IMAD.U32 R24, R99, 0x10000, RZ ;  /* 0x0001000063187824 */ /* 0x000fe400078e00ff */
[C---:B------:R-:W-:Y:S01]  /*11730*/  FFMA.FTZ R61, R26.reuse, R31, -R61 ;  /* 0x0000001f1a3d7223 */ /* 0x040fe2000001083d */
[C---:B------:R-:W-:Y:S01]  /*11740*/  FMUL.FTZ R31, R39.reuse, R42 ;  /* 0x0000002a271f7220 */ /* 0x040fe20000410000 */
[----:B------:R-:W-:Y:S01]  /*11750*/  FFMA.FTZ R37, R26, R44, R37 ;  /* 0x0000002c1a257223 */ /* 0x000fe20000010025 */
[----:B------:R-:W-:Y:S01]  /*11760*/  FMUL.FTZ R43, R39, R24 ;  /* 0x00000018272b7220 */ /* 0x000fe20000410000 */
[----:B------:R-:W-:-:S02]  /*11770*/  IMAD.U32 R38, R34, 0x10000, RZ ;  /* 0x0001000022267824 */ /* 0x000fc400078e00ff */
[----:B------:R-:W-:Y:S01]  /*11780*/  FFMA.FTZ R39, R36, R24, -R31 ;  /* 0x0000001824277223 */ /* 0x000fe2000001081f */
[C---:B------:R-:W-:Y:S01]  /*11790*/  FMUL.FTZ R24, R32.reuse, R92 ;  /* 0x0000005c20187220 */ /* 0x040fe20000410000 */
[-C--:B------:R-:W-:Y:S01]  /*117a0*/  FMUL.FTZ R32, R32, R96.reuse ;  /* 0x0000006020207220 */ /* 0x080fe20000410000 */
[----:B------:R-:W-:Y:S01]  /*117b0*/  IMAD.U32 R26, R94, 0x10000, RZ ;  /* 0x000100005e1a7824 */ /* 0x000fe200078e00ff */
[----:B------:R-:W-:Y:S01]  /*117c0*/  LOP3.LUT R34, R34, 0xffff0000, RZ, 0xc0, !PT ;  /* 0xffff000022227812 */ /* 0x000fe200078ec0ff */
[----:B------:R-:W-:Y:S01]  /*117d0*/  FFMA.FTZ R96, R25, R96, -R24 ;  /* 0x0000006019607223 */ /* 0x000fe20000010818 */
[----:B------:R-:W-:Y:S01]  /*117e0*/  IMAD.U32 R24, R98, 0x10000, RZ ;  /* 0x0001000062187824 */ /* 0x000fe200078e00ff */
[----:B------:R-:W-:Y:S01]  /*117f0*/  LOP3.LUT R97, R97, 0xffff0000, RZ, 0xc0, !PT ;  /* 0xffff000061617812 */ /* 0x000fe200078ec0ff */
[----:B------:R-:W-:Y:S01]  /*11800*/  FMUL.FTZ R44, R38, R26 ;  /* 0x0000001a262c7220 */ /* 0x000fe20000410000 */
[----:B------:R-:W-:Y:S01]  /*11810*/  LOP3.LUT R94, R94, 0xffff0000, RZ, 0xc0, !PT ;  /* 0xffff00005e5e7812 */ /* 0x000fe200078ec0ff */
[----:B------:R-:W-:Y:S01]  /*11820*/  FMUL.FTZ R38, R38, R24 ;  /* 0x0000001826267220 */ /* 0x000fe20000410000 */
[----:B------:R-:W-:Y:S01]  /*11830*/  LOP3.LUT R35, R35, 0xffff0000, RZ, 0xc0, !PT ;  /* 0xffff000023237812 */ /* 0x000fe200078ec0ff */
[----:B------:R-:W-:Y:S01]  /*11840*/  FFMA.FTZ R43, R36, R42, R43 ;  /* 0x0000002a242b7223 */ /* 0x000fe2000001002b */
[----:B------:R-:W-:Y:S01]  /*11850*/  LOP3.LUT R98, R98, 0xffff0000, RZ, 0xc0, !PT ;  /* 0xffff000062627812 */ /* 0x000fe200078ec0ff */
[----:B------:R-:W-:Y:S01]  /*11860*/  FFMA.FTZ R44, R27, R24, -R44 ;  /* 0x000000181b2c7223 */ /* 0x000fe2000001082c */
[----:B------:R-:W-:Y:S01]  /*11870*/  LOP3.LUT R95, R95, 0xffff0000, RZ, 0xc0, !PT ;  /* 0xffff00005f5f7812 */ /* 0x000fe200078ec0ff */
[----:B------:R-:W-:Y:S01]  /*11880*/  FMUL.FTZ R31, R33, R93 ;  /* 0x0000005d211f7220 */ /* 0x000fe20000410000 */
[----:B------:R-:W-:Y:S01]  /*11890*/  LOP3.LUT R99, R99, 0xffff0000, RZ, 0xc0, !PT ;  /* 0xffff000063637812 */ /* 0x000fe200078ec0ff */
[----:B------:R-:W-:Y:S01]  /*118a0*/  FMUL.FTZ R42, R33, R97 ;  /* 0x00000061212a7220 */ /* 0x000fe20000410000 */
[----:B------:R-:W-:Y:S01]  /*118b0*/  FFMA.FTZ R32, R25, R92, R32 ;  /* 0x0000005c19207223 */ /* 0x000fe20000010020 */
[C---:B------:R-:W-:Y:S01]  /*118c0*/  FMUL.FTZ R24, R34.reuse, R94 ;  /* 0x0000005e22187220 */ /* 0x040fe20000410000 */
[----:B------:R-:W-:Y:S01]  /*118d0*/  FFMA.FTZ R38, R27, R26, R38 ;  /* 0x0000001a1b267223 */ /* 0x000fe20000010026 */
[-C--:B------:R-:W-:Y:S01]  /*118e0*/  FMUL.FTZ R25, R34, R98.reuse ;  /* 0x0000006222197220 */ /* 0x080fe20000410000 */
[C---:B------:R-:W-:Y:S01]  /*118f0*/  FMUL.FTZ R33, R35.reuse, R95 ;  /* 0x0000005f23217220 */ /* 0x040fe20000410000 */
[----:B------:R-:W-:Y:S01]  /*11900*/  FMUL.FTZ R26, R35, R99 ;  /* 0x00000063231a7220 */ /* 0x000fe20000410000 */
[----:B------:R-:W-:Y:S01]  /*11910*/  FFMA.FTZ R36, R28, R97, -R31 ;  /* 0x000000611c247223 */ /* 0x000fe2000001081f */
[C---:B------:R-:W-:Y:S01]  /*11920*/  FFMA.FTZ R27, R29.reuse, R98, -R24 ;  /* 0x000000621d1b7223 */ /* 0x040fe20000010818 */
        /* <DEDUP_REMOVED lines=14> */
.L_x_2670:
[----:B------:R-:W-:Y:S05]  /*11a10*/  BSYNC B1 ;  /* 0x0000000000017941 */ /* 0x000fea0003800000 */
.L_x_2669:
[----:B------:R-:W-:-:S13]  /*11a20*/  ISETP.GE.AND P0, PT, R236, R71, PT ;  /* 0x00000047ec00720c */ /* 0x000fda0003f06270 */
[----:B------:R-:W-:Y:S05]  /*11a30*/  @P0 BRA `(.L_x_2650) ;  /* 0x00000014004c0947 */ /* 0x000fea0003800000 */
[----:B-1----:R1:W5:Y:S01]  /*11a40*/  LDL R46, [R1+0x4c] ;  /* 0x00004c00012e7983 */ /* 0x0023620000100800 */
[----:B--2---:R-:W2:Y:S01]  /*11a50*/  LDC R33, c[0x0][0x3f4] ;  /* 0x0000fd00ff217b82 */ /* 0x004ea20000000800 */
[----:B------:R-:W-:Y:S01]  /*11a60*/  BSSY B1, `(.L_x_2675) ;  /* 0x0000070000017945 */ /* 0x000fe20003800000 */
[----:B------:R-:W-:Y:S02]  /*11a70*/  SHF.R.U32.HI R44, RZ, 0x3, R217 ;  /* 0x00000003ff2c7819 */ /* 0x000fe400000116d9 */
[-C--:B--2---:R-:W-:Y:S02]  /*11a80*/  ISETP.GE.AND P0, PT, R18, R33.reuse, PT ;  /* 0x000000211200720c */ /* 0x084fe40003f06270 */
[-C--:B------:R-:W-:Y:S02]  /*11a90*/  ISETP.GE.AND P1, PT, R206, R33.reuse, PT ;  /* 0x00000021ce00720c */ /* 0x080fe40003f26270 */
[----:B------:R-:W-:-:S09]  /*11aa0*/  ISETP.GE.AND P2, PT, R207, R33, PT ;  /* 0x00000021cf00720c */ /* 0x000fd20003f46270 */
[----:B-1----:R-:W-:Y:S05]  /*11ab0*/  @P0 BRA `(.L_x_2676) ;  /* 0x0000000400a80947 */ /* 0x002fea0003800000 */
[----:B------:R-:W-:Y:S02]  /*11ac0*/  LEA.HI R73, R33, R73, RZ, 0x1d ;  /* 0x0000004921497211 */ /* 0x000fe400078fe8ff */
[----:B-----5:R-:W-:Y:S02]  /*11ad0*/  R2UR UR4, R46 ;  /* 0x000000002e0472ca */ /* 0x020fe400000e0000 */
[----:B---3--:R-:W-:Y:S01]  /*11ae0*/  SHF.R.S32.HI R26, RZ, 0x1f, R73 ;  /* 0x0000001fff1a7819 */ /* 0x008fe20000011449 */
        /* <DEDUP_REMOVED lines=11> */
[----:B------:R-:W1:Y:S01]  /*11ba0*/  LDS.128 R24, [R32] ;  /* 0x0000000020187984 */ /* 0x000e620000000c00 */
[----:B------:R-:W-:Y:S02]  /*11bb0*/  SHF.R.U32.HI R4, RZ, 0x10, R5 ;  /* 0x00000010ff047819 */ /* 0x000fe40000011605 */
[----:B------:R-:W-:Y:S01]  /*11bc0*/  IMAD R34, R29, 0x2, R16 ;  /* 0x000000021d227824 */ /* 0x000fe200078e0210 */
[--C-:B------:R-:W-:Y:S02]  /*11bd0*/  SHF.R.U64 R5, R6, 0x10, R7.reuse ;  /* 0x0000001006057819 */ /* 0x100fe40000001207 */
[----:B------:R-:W-:Y:S02]  /*11be0*/  SHF.R.U32.HI R6, RZ, 0x10, R7 ;  /* 0x00000010ff067819 */ /* 0x000fe40000011607 */
[----:B------:R-:W2:Y:S01]  /*11bf0*/  LDS.128 R28, [R34+0x15400] ;  /* 0x01540000221c7984 */ /* 0x000ea20000000c00 */
[----:B------:R-:W-:Y:S02]  /*11c00*/  SHF.R.U64 R39, R48, 0x10, R49 ;  /* 0x0000001030277819 */ /* 0x000fe40000001231 */
[----:B------:R-:W-:-:S02]  /*11c10*/  PRMT R100, R100, 0x5410, R35 ;  /* 0x0000541064647816 */ /* 0x000fc40000000023 */
[----:B------:R-:W-:Y:S02]  /*11c20*/  PRMT R101, R101, 0x5410, R4 ;  /* 0x0000541065657816 */ /* 0x000fe40000000004 */
[----:B------:R-:W-:Y:S01]  /*11c30*/  PRMT R102, R102, 0x5410, R5 ;  /* 0x0000541066667816 */ /* 0x000fe20000000005 */
[----:B------:R-:W-:Y:S01]  /*11c40*/  IMAD.U32 R40, R100, 0x10000, RZ ;  /* 0x0001000064287824 */ /* 0x000fe200078e00ff */
[----:B------:R-:W-:Y:S01]  /*11c50*/  PRMT R103, R103, 0x5410, R6 ;  /* 0x0000541067677816 */ /* 0x000fe20000000006 */
[----:B------:R-:W-:Y:S01]  /*11c60*/  IMAD.U32 R41, R101, 0x10000, RZ ;  /* 0x0001000065297824 */ /* 0x000fe200078e00ff */
[----:B------:R-:W-:Y:S02]  /*11c70*/  PRMT R104, R104, 0x5410, R39 ;  /* 0x0000541068687816 */ /* 0x000fe40000000027 */
[----:B------:R-:W-:Y:S02]  /*11c80*/  SHF.R.U32.HI R48, RZ, 0x10, R49 ;  /* 0x00000010ff307819 */ /* 0x000fe40000011631 */
[----:B------:R-:W-:Y:S01]  /*11c90*/  SHF.R.U64 R37, R50, 0x10, R51 ;  /* 0x0000001032257819 */ /* 0x000fe20000001233 */
[----:B------:R-:W-:Y:S01]  /*11ca0*/  IMAD.U32 R39, R104, 0x10000, RZ ;  /* 0x0001000068277824 */ /* 0x000fe200078e00ff */
[----:B------:R-:W-:-:S02]  /*11cb0*/  PRMT R105, R105, 0x5410, R48 ;  /* 0x0000541069697816 */ /* 0x000fc40000000030 */
[----:B------:R-:W-:Y:S02]  /*11cc0*/  SHF.R.U32.HI R50, RZ, 0x10, R51 ;  /* 0x00000010ff327819 */ /* 0x000fe40000011633 */
[----:B------:R-:W-:Y:S02]  /*11cd0*/  LOP3.LUT R100, R100, 0xffff0000, RZ, 0xc0, !PT ;  /* 0xffff000064647812 */ /* 0x000fe400078ec0ff */
[----:B------:R-:W-:Y:S02]  /*11ce0*/  PRMT R107, R107, 0x5410, R50 ;  /* 0x000054106b6b7816 */ /* 0x000fe40000000032 */
[----:B------:R-:W-:Y:S02]  /*11cf0*/  LOP3.LUT R104, R104, 0xffff0000, RZ, 0xc0, !PT ;  /* 0xffff000068687812 */ /* 0x000fe400078ec0ff */
[----:B------:R-:W-:Y:S02]  /*11d00*/  LOP3.LUT R101, R101, 0xffff0000, RZ, 0xc0, !PT ;  /* 0xffff000065657812 */ /* 0x000fe400078ec0ff */
[----:B------:R-:W-:Y:S01]  /*11d10*/  PRMT R106, R106, 0x5410, R37 ;  /* 0x000054106a6a7816 */ /* 0x000fe20000000025 */
        /* <DEDUP_REMOVED lines=68> */
.L_x_2676:
[----:B------:R-:W-:Y:S05]  /*12160*/  BSYNC B1 ;  /* 0x0000000000017941 */ /* 0x000fea0003800000 */
.L_x_2675:
[----:B------:R-:W-:Y:S04]  /*12170*/  BSSY B1, `(.L_x_2677) ;  /* 0x0000070000017945 */ /* 0x000fe80003800000 */
[----:B------:R-:W-:Y:S05]  /*12180*/  @P1 BRA `(.L_x_2678) ;  /* 0x0000000400b81947 */ /* 0x000fea0003800000 */
[----:B------:R-:W-:Y:S02]  /*12190*/  LEA.HI R72, R33, R72, RZ, 0x1d ;  /* 0x0000004821487211 */ /* 0x000fe400078fe8ff */
[----:B------:R-:W-:Y:S02]  /*121a0*/  LEA.HI R21, R21, R206, RZ, 0x6 ;  /* 0x000000ce15157211 */ /* 0x000fe400078f30ff */
[----:B-1----:R-:W-:Y:S01]  /*121b0*/  SHF.R.S32.HI R5, RZ, 0x1f, R72 ;  /* 0x0000001fff057819 */ /* 0x002fe20000011448 */
[----:B------:R-:W-:Y:S01]  /*121c0*/  IMAD.SHL.U32 R4, R72, 0x8, RZ ;  /* 0x0000000848047824 */ /* 0x000fe200078e00ff */
[----:B-----5:R-:W-:Y:S01]  /*121d0*/  R2UR UR4, R46 ;  /* 0x000000002e0472ca */ /* 0x020fe200000e0000 */
        /* <DEDUP_REMOVED lines=9> */
[----:B---3--:R-:W-:-:S02]  /*12270*/  IADD3 R25, R4, R5, R221 ;  /* 0x0000000504197210 */ /* 0x008fc40007ffe0dd */
[----:B------:R-:W-:Y:S02]  /*12280*/  IADD3 R6, R69, R6, R221 ;  /* 0x0000000645067210 */ /* 0x000fe40007ffe0dd */
[----:B------:R-:W-:Y:S01]  /*12290*/  SHF.R.U64 R35, R52, 0x10, R53 ;  /* 0x0000001034237819 */ /* 0x000fe20000001235 */
[----:B------:R-:W-:Y:S01]  /*122a0*/  IMAD R28, R25, 0x2, R16 ;  /* 0x00000002191c7824 */ /* 0x000fe200078e0210 */
[----:B------:R-:W-:Y:S02]  /*122b0*/  LEA R21, R6, UR4, 0x1 ;  /* 0x0000000406157c11 */ /* 0x000fe4000f8e08ff */
[--C-:B------:R-:W-:Y:S02]  /*122c0*/  SHF.R.U64 R29, R8, 0x10, R9.reuse ;  /* 0x00000010081d7819 */ /* 0x100fe40000001209 */
[----:B------:R-:W1:Y:S01]  /*122d0*/  LDS.128 R24, [R28+0x15400] ;  /* 0x015400001c187984 */ /* 0x000e620000000c00 */
[----:B------:R-:W-:Y:S02]  /*122e0*/  SHF.R.U32.HI R8, RZ, 0x10, R9 ;  /* 0x00000010ff087819 */ /* 0x000fe40000011609 */
[----:B------:R-:W-:Y:S01]  /*122f0*/  PRMT R88, R88, 0x5410, R35 ;  /* 0x0000541058587816 */ /* 0x000fe20000000023 */
[----:B------:R-:W2:Y:S01]  /*12300*/  LDS.128 R4, [R21] ;  /* 0x0000000015047984 */ /* 0x000ea20000000c00 */
[----:B------:R-:W-:-:S02]  /*12310*/  PRMT R84, R84, 0x5410, R29 ;  /* 0x0000541054547816 */ /* 0x000fc4000000001d */
[----:B------:R-:W-:Y:S01]  /*12320*/  SHF.R.U32.HI R52, RZ, 0x10, R53 ;  /* 0x00000010ff347819 */ /* 0x000fe20000011635 */
[----:B------:R-:W-:Y:S01]  /*12330*/  IMAD.U32 R34, R88, 0x10000, RZ ;  /* 0x0001000058227824 */ /* 0x000fe200078e00ff */
[----:B------:R-:W-:Y:S01]  /*12340*/  SHF.R.U64 R31, R54, 0x10, R55 ;  /* 0x00000010361f7819 */ /* 0x000fe20000001237 */
[----:B------:R-:W-:Y:S01]  /*12350*/  IMAD.U32 R35, R84, 0x10000, RZ ;  /* 0x0001000054237824 */ /* 0x000fe200078e00ff */
[----:B------:R-:W-:Y:S02]  /*12360*/  SHF.R.U64 R9, R10, 0x10, R11 ;  /* 0x000000100a097819 */ /* 0x000fe4000000120b */
[----:B------:R-:W-:Y:S02]  /*12370*/  PRMT R85, R85, 0x5410, R8 ;  /* 0x0000541055557816 */ /* 0x000fe40000000008 */
[----:B------:R-:W-:Y:S02]  /*12380*/  SHF.R.U32.HI R54, RZ, 0x10, R55 ;  /* 0x00000010ff367819 */ /* 0x000fe40000011637 */
[----:B------:R-:W-:Y:S01]  /*12390*/  SHF.R.U32.HI R10, RZ, 0x10, R11 ;  /* 0x00000010ff0a7819 */ /* 0x000fe2000001160b */
[----:B------:R-:W-:Y:S01]  /*123a0*/  IMAD.U32 R36, R85, 0x10000, RZ ;  /* 0x0001000055247824 */ /* 0x000fe200078e00ff */
[----:B------:R-:W-:-:S02]  /*123b0*/  PRMT R89, R89, 0x5410, R52 ;  /* 0x0000541059597816 */ /* 0x000fc40000000034 */
[----:B------:R-:W-:Y:S02]  /*123c0*/  PRMT R91, R91, 0x5410, R54 ;  /* 0x000054105b5b7816 */ /* 0x000fe40000000036 */
[----:B------:R-:W-:Y:S02]  /*123d0*/  PRMT R87, R87, 0x5410, R10 ;  /* 0x0000541057577816 */ /* 0x000fe4000000000a */
[----:B------:R-:W-:Y:S02]  /*123e0*/  PRMT R86, R86, 0x5410, R9 ;  /* 0x0000541056567816 */ /* 0x000fe40000000009 */
[----:B------:R-:W-:Y:S01]  /*123f0*/  PRMT R90, R90, 0x5410, R31 ;  /* 0x000054105a5a7816 */ /* 0x000fe2000000001f */
[C---:B-1----:R-:W-:Y:S01]  /*12400*/  IMAD.U32 R29, R24.reuse, 0x10000, RZ ;  /* 0x00010000181d7824 */ /* 0x042fe200078e00ff */
[----:B------:R-:W-:Y:S01]  /*12410*/  LOP3.LUT R24, R24, 0xffff0000, RZ, 0xc0, !PT ;  /* 0xffff000018187812 */ /* 0x000fe200078ec0ff */
[C---:B------:R-:W-:Y:S01]  /*12420*/  IMAD.U32 R30, R25.reuse, 0x10000, RZ ;  /* 0x00010000191e7824 */ /* 0x040fe200078e00ff */
[----:B------:R-:W-:Y:S01]  /*12430*/  LOP3.LUT R25, R25, 0xffff0000, RZ, 0xc0, !PT ;  /* 0xffff000019197812 */ /* 0x000fe200078ec0ff */
[----:B--2---:R-:W-:-:S02]  /*12440*/  IMAD.U32 R8, R4, 0x10000, RZ ;  /* 0x0001000004087824 */ /* 0x004fc400078e00ff */
[CC--:B------:R-:W-:Y:S01]  /*12450*/  FMUL.FTZ R37, R29.reuse, R35.reuse ;  /* 0x000000231d257220 */ /* 0x0c0fe20000410000 */
[----:B------:R-:W-:Y:S01]  /*12460*/  FMUL.FTZ R39, R29, R34 ;  /* 0x000000221d277220 */ /* 0x000fe20000410000 */
[----:B------:R-:W-:Y:S02]  /*12470*/  IMAD.U32 R29, R89, 0x10000, RZ ;  /* 0x00010000591d7824 */ /* 0x000fe400078e00ff */
[----:B------:R-:W-:Y:S01]  /*12480*/  FMUL.FTZ R38, R30, R36 ;  /* 0x000000241e267220 */ /* 0x000fe20000410000 */
[----:B------:R-:W-:Y:S02]  /*12490*/  IMAD.U32 R9, R5, 0x10000, RZ ;  /* 0x0001000005097824 */ /* 0x000fe400078e00ff */
[C---:B------:R-:W-:Y:S01]  /*124a0*/  FFMA.FTZ R37, R8.reuse, R34, -R37 ;  /* 0x0000002208257223 */ /* 0x040fe20000010825 */
[----:B------:R-:W-:Y:S01]  /*124b0*/  FFMA.FTZ R39, R8, R35, R39 ;  /* 0x0000002308277223 */ /* 0x000fe20000010027 */
[----:B------:R-:W-:Y:S02]  /*124c0*/  IMAD.U32 R32, R27, 0x10000, RZ ;  /* 0x000100001b207824 */ /* 0x000fe400078e00ff */
[----:B------:R-:W-:Y:S01]  /*124d0*/  FMUL.FTZ R30, R30, R29 ;  /* 0x0000001d1e1e7220 */ /* 0x000fe20000410000 */
[----:B------:R-:W-:-:S02]  /*124e0*/  IMAD.U32 R34, R87, 0x10000, RZ ;  /* 0x0001000057227824 */ /* 0x000fc400078e00ff */
[----:B------:R-:W-:Y:S01]  /*124f0*/  FFMA.FTZ R38, R9, R29, -R38 ;  /* 0x0000001d09267223 */ /* 0x000fe20000010826 */
[----:B------:R-:W-:Y:S01]  /*12500*/  IMAD.U32 R8, R91, 0x10000, RZ ;  /* 0x000100005b087824 */ /* 0x000fe200078e00ff */
[----:B------:R-:W-:Y:S01]  /*12510*/  LOP3.LUT R29, R84, 0xffff0000, RZ, 0xc0, !PT ;  /* 0xffff0000541d7812 */ /* 0x000fe200078ec0ff */
[----:B------:R-:W-:Y:S02]  /*12520*/  IMAD.U32 R11, R7, 0x10000, RZ ;  /* 0x00010000070b7824 */ /* 0x000fe400078e00ff */
[C---:B------:R-:W-:Y:S01]  /*12530*/  FMUL.FTZ R40, R32.reuse, R34 ;  /* 0x0000002220287220 */ /* 0x040fe20000410000 */
[----:B------:R-:W-:Y:S01]  /*12540*/  FMUL.FTZ R35, R32, R8 ;  /* 0x0000000820237220 */ /* 0x000fe20000410000 */
        /* <DEDUP_REMOVED lines=50> */
.L_x_2678:
[----:B------:R-:W-:Y:S05]  /*12870*/  BSYNC B1 ;  /* 0x0000000000017941 */ /* 0x000fea0003800000 */
.L_x_2677:
[----:B------:R-:W-:Y:S05]  /*12880*/  @P2 BRA `(.L_x_2650) ;  /* 0x0000000400b82947 */ /* 0x000fea0003800000 */
[----:B------:R-:W-:Y:S02]  /*12890*/  LEA.HI R20, R33, R20, RZ, 0x1d ;  /* 0x0000001421147211 */ /* 0x000fe400078fe8ff */
[----:B------:R-:W-:Y:S02]  /*128a0*/  LEA.HI R0, R0, R207, RZ, 0x6 ;  /* 0x000000cf00007211 */ /* 0x000fe400078f30ff */
[----:B-12---:R-:W-:Y:S02]  /*128b0*/  LOP3.LUT R5, R217, 0x38, R3, 0xf8, !PT ;  /* 0x00000038d9057812 */ /* 0x006fe400078ef803 */
[----:B------:R-:W-:Y:S01]  /*128c0*/  SHF.R.S32.HI R3, RZ, 0x1f, R20 ;  /* 0x0000001fff037819 */ /* 0x000fe20000011414 */
[----:B------:R-:W-:Y:S01]  /*128d0*/  IMAD.SHL.U32 R4, R0, 0x80, RZ ;  /* 0x0000008000047824 */ /* 0x000fe200078e00ff */
[----:B-----5:R-:W-:Y:S01]  /*128e0*/  R2UR UR4, R46 ;  /* 0x000000002e0472ca */ /* 0x020fe200000e0000 */
[----:B------:R-:W-:Y:S01]  /*128f0*/  IMAD.SHL.U32 R0, R20, 0x8, RZ ;  /* 0x0000000814007824 */ /* 0x000fe200078e00ff */
[----:B------:R-:W-:-:S02]  /*12900*/  LEA.HI R3, R3, R20, RZ, 0x3 ;  /* 0x0000001403037211 */ /* 0x000fc400078f18ff */
[-C--:B------:R-:W-:Y:S02]  /*12910*/  LOP3.LUT R5, R5, R44.reuse, RZ, 0x3c, !PT ;  /* 0x0000002c05057212 */ /* 0x080fe400078e3cff */
[----:B------:R-:W-:Y:S01]  /*12920*/  LOP3.LUT R0, R217, 0x38, R0, 0xf8, !PT ;  /* 0x00000038d9007812 */ /* 0x000fe200078ef800 */
[----:B------:R-:W-:Y:S01]  /*12930*/  IMAD.SHL.U32 R3, R3, 0x400, RZ ;  /* 0x0000040003037824 */ /* 0x000fe200078e00ff */
[----:B------:R-:W-:Y:S02]  /*12940*/  LOP3.LUT R4, R4, 0xffffe000, RZ, 0xc0, !PT ;  /* 0xffffe00004047812 */ /* 0x000fe400078ec0ff */
[----:B------:R-:W-:Y:S02]  /*12950*/  LOP3.LUT R0, R0, R44, RZ, 0x3c, !PT ;  /* 0x0000002c00007212 */ /* 0x000fe400078e3cff */
[----:B------:R-:W-:Y:S02]  /*12960*/  LOP3.LUT R3, R3, 0x7fffe000, RZ, 0xc0, !PT ;  /* 0x7fffe00003037812 */ /* 0x000fe400078ec0ff */
[----:B------:R-:W-:-:S02]  /*12970*/  IADD3 R4, R5, R4, R221 ;  /* 0x0000000405047210 */ /* 0x000fc40007ffe0dd */
[----:B------:R-:W-:Y:S02]  /*12980*/  IADD3 R3, R0, R3, R221 ;  /* 0x0000000300037210 */ /* 0x000fe40007ffe0dd */
[----:B---3--:R-:W-:Y:S02]  /*12990*/  LEA R30, R4, UR4, 0x1 ;  /* 0x00000004041e7c11 */ /* 0x008fe4000f8e08ff */
[----:B------:R-:W-:Y:S01]  /*129a0*/  SHF.R.U64 R25, R12, 0x10, R13 ;  /* 0x000000100c197819 */ /* 0x000fe2000000120d */
[----:B------:R-:W-:Y:S01]  /*129b0*/  IMAD R3, R3, 0x2, R16 ;  /* 0x0000000203037824 */ /* 0x000fe200078e0210 */
[----:B------:R-:W-:Y:S01]  /*129c0*/  SHF.R.U64 R29, R56, 0x10, R57 ;  /* 0x00000010381d7819 */ /* 0x000fe20000001239 */
[----:B------:R-:W1:Y:S01]  /*129d0*/  LDS.128 R4, [R30] ;  /* 0x000000001e047984 */ /* 0x000e620000000c00 */
[----:B------:R-:W-:Y:S02]  /*129e0*/  PRMT R70, R70, 0x5410, R25 ;  /* 0x0000541046467816 */ /* 0x000fe40000000019 */
[----:B------:R-:W-:Y:S01]  /*129f0*/  SHF.R.U32.HI R21, RZ, 0x10, R13 ;  /* 0x00000010ff157819 */ /* 0x000fe2000001160d */
[----:B------:R-:W2:Y:S01]  /*12a00*/  LDS.128 R8, [R3+0x15400] ;  /* 0x0154000003087984 */ /* 0x000ea20000000c00 */
[----:B------:R-:W-:Y:S01]  /*12a10*/  SHF.R.U64 R13, R14, 0x10, R15 ;  /* 0x000000100e0d7819 */ /* 0x000fe2000000120f */
[----:B------:R-:W-:Y:S01]  /*12a20*/  IMAD.U32 R26, R70, 0x10000, RZ ;  /* 0x00010000461a7824 */ /* 0x000fe200078e00ff */
[----:B------:R-:W-:-:S02]  /*12a30*/  PRMT R78, R78, 0x5410, R29 ;  /* 0x000054104e4e7816 */ /* 0x000fc4000000001d */
[----:B------:R-:W-:Y:S02]  /*12a40*/  SHF.R.U32.HI R56, RZ, 0x10, R57 ;  /* 0x00000010ff387819 */ /* 0x000fe40000011639 */
[----:B------:R-:W-:Y:S01]  /*12a50*/  SHF.R.U64 R27, R58, 0x10, R59 ;  /* 0x000000103a1b7819 */ /* 0x000fe2000000123b */
[----:B------:R-:W-:Y:S01]  /*12a60*/  IMAD.U32 R25, R78, 0x10000, RZ ;  /* 0x000100004e197824 */ /* 0x000fe200078e00ff */
[----:B------:R-:W-:Y:S02]  /*12a70*/  SHF.R.U32.HI R14, RZ, 0x10, R15 ;  /* 0x00000010ff0e7819 */ /* 0x000fe4000001160f */
[----:B------:R-:W-:Y:S02]  /*12a80*/  PRMT R74, R74, 0x5410, R21 ;  /* 0x000054104a4a7816 */ /* 0x000fe40000000015 */
[----:B------:R-:W-:Y:S02]  /*12a90*/  PRMT R79, R79, 0x5410, R56 ;  /* 0x000054104f4f7816 */ /* 0x000fe40000000038 */
[----:B------:R-:W-:Y:S01]  /*12aa0*/  PRMT R80, R80, 0x5410, R27 ;  /* 0x0000541050507816 */ /* 0x000fe2000000001b */
[----:B------:R-:W-:Y:S01]  /*12ab0*/  IMAD.U32 R29, R74, 0x10000, RZ ;  /* 0x000100004a1d7824 */ /* 0x000fe200078e00ff */
[----:B------:R-:W-:-:S02]  /*12ac0*/  SHF.R.U32.HI R58, RZ, 0x10, R59 ;  /* 0x00000010ff3a7819 */ /* 0x000fc4000001163b */
[----:B------:R-:W-:Y:S02]  /*12ad0*/  PRMT R77, R77, 0x5410, R14 ;  /* 0x000054104d4d7816 */ /* 0x000fe4000000000e */
[----:B------:R-:W-:Y:S02]  /*12ae0*/  PRMT R81, R81, 0x5410, R58 ;  /* 0x0000541051517816 */ /* 0x000fe4000000003a */
[----:B------:R-:W-:Y:S01]  /*12af0*/  PRMT R76, R76, 0x5410, R13 ;  /* 0x000054104c4c7816 */ /* 0x000fe2000000000d */
[----:B------:R-:W-:Y:S01]  /*12b00*/  IMAD.U32 R31, R77, 0x10000, RZ ;  /* 0x000100004d1f7824 */ /* 0x000fe200078e00ff */
[----:B------:R-:W-:Y:S01]  /*12b10*/  LOP3.LUT R74, R74, 0xffff0000, RZ, 0xc0, !PT ;  /* 0xffff00004a4a7812 */ /* 0x000fe200078ec0ff */
[C---:B-1----:R-:W-:Y:S01]  /*12b20*/  IMAD.U32 R0, R4.reuse, 0x10000, RZ ;  /* 0x0001000004007824 */ /* 0x042fe200078e00ff */
        /* <DEDUP_REMOVED lines=10> */
[----:B------:R-:W-:Y:S01]  /*12bd0*/  FFMA.FTZ R28, R0, R25, -R27 ;  /* 0x00000019001c7223 */ /* 0x000fe2000001081b */
[C---:B------:R-:W-:Y:S01]  /*12be0*/  FMUL.FTZ R27, R20.reuse, R29 ;  /* 0x0000001d141b7220 */ /* 0x040fe20000410000 */
[----:B------:R-:W-:Y:S02]  /*12bf0*/  IMAD.U32 R24, R11, 0x10000, RZ ;  /* 0x000100000b187824 */ /* 0x000fe400078e00ff */
[-C--:B------:R-:W-:Y:S01]  /*12c00*/  FMUL.FTZ R35, R20, R15.reuse ;  /* 0x0000000f14237220 */ /* 0x080fe20000410000 */
[----:B------:R-:W-:Y:S02]  /*12c10*/  IMAD.U32 R14, R7, 0x10000, RZ ;  /* 0x00010000070e7824 */ /* 0x000fe400078e00ff */
[----:B------:R-:W-:Y:S01]  /*12c20*/  FFMA.FTZ R20, R12, R15, -R27 ;  /* 0x0000000f0c147223 */ /* 0x000fe2000001081b */
[----:B------:R-:W-:Y:S02]  /*12c30*/  IMAD.U32 R25, R81, 0x10000, RZ ;  /* 0x0001000051197824 */ /* 0x000fe400078e00ff */
[----:B------:R-:W-:Y:S01]  /*12c40*/  FMUL.FTZ R15, R24, R31 ;  /* 0x0000001f180f7220 */ /* 0x000fe20000410000 */
[----:B------:R-:W-:Y:S01]  /*12c50*/  FFMA.FTZ R33, R0, R26, R33 ;  /* 0x0000001a00217223 */ /* 0x000fe20000010021 */
[----:B------:R-:W-:Y:S01]  /*12c60*/  LOP3.LUT R27, R70, 0xffff0000, RZ, 0xc0, !PT ;  /* 0xffff0000461b7812 */ /* 0x000fe200078ec0ff */
[-C--:B------:R-:W-:Y:S01]  /*12c70*/  FMUL.FTZ R24, R24, R25.reuse ;  /* 0x0000001918187220 */ /* 0x080fe20000410000 */
[----:B------:R-:W-:Y:S01]  /*12c80*/  FFMA.FTZ R26, R14, R25, -R15 ;  /* 0x000000190e1a7223 */ /* 0x000fe2000001080f */
[----:B------:R-:W-:Y:S01]  /*12c90*/  LOP3.LUT R15, R78, 0xffff0000, RZ, 0xc0, !PT ;  /* 0xffff00004e0f7812 */ /* 0x000fe200078ec0ff */
[----:B------:R-:W-:Y:S01]  /*12ca0*/  FFMA.FTZ R35, R12, R29, R35 ;  /* 0x0000001d0c237223 */ /* 0x000fe20000010023 */
[----:B------:R-:W-:Y:S01]  /*12cb0*/  LOP3.LUT R0, R79, 0xffff0000, RZ, 0xc0, !PT ;  /* 0xffff00004f007812 */ /* 0x000fe200078ec0ff */
[----:B------:R-:W-:Y:S01]  /*12cc0*/  FMUL.FTZ R25, R8, R27 ;  /* 0x0000001b08197220 */ /* 0x000fe20000410000 */
[----:B------:R-:W-:-:S02]  /*12cd0*/  IMAD.U32 R21, R10, 0x10000, RZ ;  /* 0x000100000a157824 */ /* 0x000fc400078e00ff */
[----:B------:R-:W-:Y:S01]  /*12ce0*/  FMUL.FTZ R29, R8, R15 ;  /* 0x0000000f081d7220 */ /* 0x000fe20000410000 */
[----:B------:R-:W-:Y:S02]  /*12cf0*/  IMAD.U32 R12, R76, 0x10000, RZ ;  /* 0x000100004c0c7824 */ /* 0x000fe400078e00ff */
[----:B------:R-:W-:Y:S01]  /*12d00*/  FFMA.FTZ R31, R14, R31, R24 ;  /* 0x0000001f0e1f7223 */ /* 0x000fe20000010018 */
[C---:B------:R-:W-:Y:S01]  /*12d10*/  FMUL.FTZ R24, R9.reuse, R74 ;  /* 0x0000004a09187220 */ /* 0x040fe20000410000 */
[----:B------:R-:W-:Y:S01]  /*12d20*/  FFMA.FTZ R25, R4, R15, -R25 ;  /* 0x0000000f04197223 */ /* 0x000fe20000010819 */
[----:B------:R-:W-:Y:S02]  /*12d30*/  IMAD.U32 R8, R80, 0x10000, RZ ;  /* 0x0001000050087824 */ /* 0x000fe400078e00ff */
[----:B------:R-:W-:Y:S01]  /*12d40*/  FMUL.FTZ R9, R9, R0 ;  /* 0x0000000009097220 */ /* 0x000fe20000410000 */
[----:B------:R-:W-:Y:S01]  /*12d50*/  FFMA.FTZ R14, R4, R27, R29 ;  /* 0x0000001b040e7223 */ /* 0x000fe2000001001d */
[----:B------:R-:W-:-:S02]  /*12d60*/  IMAD.U32 R13, R6, 0x10000, RZ ;  /* 0x00010000060d7824 */ /* 0x000fc400078e00ff */
[----:B------:R-:W-:Y:S01]  /*12d70*/  FMUL.FTZ R4, R21, R12 ;  /* 0x0000000c15047220 */ /* 0x000fe20000410000 */
[C---:B------:R-:W-:Y:S01]  /*12d80*/  FFMA.FTZ R15, R5.reuse, R0, -R24 ;  /* 0x00000000050f7223 */ /* 0x040fe20000010818 */
[----:B------:R-:W-:Y:S01]  /*12d90*/  FFMA.FTZ R74, R5, R74, R9 ;  /* 0x0000004a054a7223 */ /* 0x000fe20000010009 */
[-C--:B------:R-:W-:Y:S01]  /*12da0*/  FMUL.FTZ R24, R21, R8.reuse ;  /* 0x0000000815187220 */ /* 0x080fe20000410000 */
[----:B------:R-:W-:Y:S01]  /*12db0*/  LOP3.LUT R10, R10, 0xffff0000, RZ, 0xc0, !PT ;  /* 0xffff00000a0a7812 */ /* 0x000fe200078ec0ff */
[C---:B------:R-:W-:Y:S01]  /*12dc0*/  FFMA.FTZ R21, R13.reuse, R8, -R4 ;  /* 0x000000080d157223 */ /* 0x040fe20000010804 */
[----:B------:R-:W-:Y:S01]  /*12dd0*/  LOP3.LUT R9, R76, 0xffff0000, RZ, 0xc0, !PT ;  /* 0xffff00004c097812 */ /* 0x000fe200078ec0ff */
[----:B------:R-:W-:Y:S01]  /*12de0*/  FFMA.FTZ R24, R13, R12, R24 ;  /* 0x0000000c0d187223 */ /* 0x000fe20000010018 */
[----:B------:R-:W-:Y:S02]  /*12df0*/  LOP3.LUT R11, R11, 0xffff0000, RZ, 0xc0, !PT ;  /* 0xffff00000b0b7812 */ /* 0x000fe400078ec0ff */
[----:B------:R-:W-:Y:S01]  /*12e00*/  LOP3.LUT R5, R80, 0xffff0000, RZ, 0xc0, !PT ;  /* 0xffff000050057812 */ /* 0x000fe200078ec0ff */
[----:B------:R-:W-:Y:S01]  /*12e10*/  FMUL.FTZ R13, R10, R9 ;  /* 0x000000090a0d7220 */ /* 0x000fe20000410000 */
[----:B------:R-:W-:-:S02]  /*12e20*/  LOP3.LUT R4, R77, 0xffff0000, RZ, 0xc0, !PT ;  /* 0xffff00004d047812 */ /* 0x000fc400078ec0ff */
        /* <DEDUP_REMOVED lines=20> */
.L_x_2650:
[----:B------:R-:W-:Y:S05]  /*12f70*/  BSYNC B0 ;  /* 0x0000000000007941 */ /* 0x000fea0003800000 */
.L_x_2628:
[----:B------:R-:W-:Y:S01]  /*12f80*/  @!PT LDS RZ, [RZ] ;  /* 0x00000000fffff984 */ /* 0x000fe20000000800 */
[----:B------:R-:W-:Y:S01]  /*12f90*/  @!PT LDS RZ, [RZ] ;  /* 0x00000000fffff984 */ /* 0x000fe20000000800 */
[----:B------:R-:W-:Y:S01]  /*12fa0*/  @!PT LDS RZ, [RZ] ;  /* 0x00000000fffff984 */ /* 0x000fe20000000800 */
[----:B------:R-:W-:Y:S01]  /*12fb0*/  @!PT LDS RZ, [RZ] ;  /* 0x00000000fffff984 */ /* 0x000fe20000000800 */
[----:B------:R1:W-:Y:S06]  /*12fc0*/  MEMBAR.ALL.CTA ;  /* 0x0000000000007992 */ /* 0x0003ec0000008000 */
[----:B-1----:R-:W1:Y:S01]  /*12fd0*/  FENCE.VIEW.ASYNC.S ;  /* 0x00000000000073c6 */ /* 0x002e620000000000 */
[----:B------:R-:W-:Y:S05]  /*12fe0*/  WARPSYNC.ALL ;  /* 0x0000000000007948 */ /* 0x000fea0003800000 */
[----:B-1----:R-:W-:Y:S06]  /*12ff0*/  BAR.SYNC.DEFER_BLOCKING 0xd, 0x100 ;  /* 0x0344000000007b1d */ /* 0x002fec0000010000 */
.L_x_2626:
[----:B0--3--:R-:W3:Y:S02]  /*13000*/  LDL R0, [R1+0x44] ;  /* 0x0000440001007983 */ /* 0x009ee40000100800 */
[----:B---3--:R-:W-:-:S13]  /*13010*/  R2UR UR4, R0 ;  /* 0x00000000000472ca */ /* 0x008fda00000e0000 */
[----:B------:R-:W-:-:S05]  /*13020*/  IMAD.U32 R0, RZ, RZ, UR4 ;  /* 0x00000004ff007e24 */ /* 0x000fca000f8e00ff */
[----:B------:R-:W-:-:S13]  /*13030*/  ISETP.NE.AND P0, PT, R0, 0x3, PT ;  /* 0x000000030000780c */ /* 0x000fda0003f05270 */
[----:B------:R-:W-:Y:S05]  /*13040*/  @!P0 BRA `(.L_x_2679) ;  /* 0x0000000000048947 */ /* 0x000fea0003800000 */
[----:B------:R-:W-:Y:S01]  /*13050*/  BPT.TRAP 0x1 ;  /* 0x000000040000795c */ /* 0x000fe20000300000 */
.L_x_2679:
[----:B------:R-:W-:Y:S01]  /*13060*/  IMAD R0, R205, 0x8, R16 ;  /* 0x00000008cd007824 */ /* 0x000fe200078e0210 */
[----:B-12-4-:R-:W-:-:S04]  /*13070*/  SHF.L.U32 R3, R208, 0x1f, RZ ;  /* 0x0000001fd0037819 */ /* 0x016fc800000006ff */
[----:B------:R0:W1:Y:S01]  /*13080*/  SYNCS.PHASECHK.TRANS64.TRYWAIT P2, [R0+URZ+0x36830], R3 ;  /* 0x03683003000075a7 */ /* 0x000062000804017f */
[----:B------:R-:W-:Y:S05]  /*13090*/  @!P0 BRA `(.L_x_2680) ;  /* 0x0000000000048947 */ /* 0x000fea0003800000 */
[----:B------:R-:W-:Y:S01]  /*130a0*/  BPT.TRAP 0x1 ;  /* 0x000000040000795c */ /* 0x000fe20000300000 */
.L_x_2680:
[----:B------:R-:W2:Y:S02]  /*130b0*/  S2R R4, SR_TID.X ;  /* 0x0000000000047919 */ /* 0x000ea40000002100 */
[----:B--2---:R-:W-:-:S04]  /*130c0*/  LOP3.LUT R4, R4, 0x7f, RZ, 0xc0, !PT ;  /* 0x0000007f04047812 */ /* 0x004fc800078ec0ff */
[----:B------:R-:W-:Y:S01]  /*130d0*/  ISETP.NE.AND P1, PT, R4, RZ, PT ;  /* 0x000000ff0400720c */ /* 0x000fe20003f25270 */
[----:B-1----:R-:W-:-:S12]  /*130e0*/  @P2 BRA `(.L_x_2681) ;  /* 0x0000000000082947 */ /* 0x002fd80003800000 */
[----:B------:R-:W1:Y:S02]  /*130f0*/  SYNCS.PHASECHK.TRANS64.TRYWAIT P2, [R0+URZ+0x36830], R3 ;  /* 0x03683003000075a7 */ /* 0x000e64000804017f */
[----:B-1----:R-:W-:Y:S05]  /*13100*/  @!P2 BRA `(.L_x_2682) ;  /* 0x000001f0004ca947 */ /* 0x002fea0003800000 */
.L_x_2681:
[----:B------:R-:W-:Y:S05]  /*13110*/  WARPSYNC.ALL ;  /* 0x0000000000007948 */ /* 0x000fea0003800000 */
[----:B01----:R-:W-:Y:S01]  /*13120*/  VIADD R3, R16, 0x21400 ;  /* 0x0002140010037836 */ /* 0x003fe20000000000 */
        /* <DEDUP_REMOVED lines=9> */
[----:B------:R-:W-:Y:S01]  /*131c0*/  UMOV UR17, UR27 ;  /* 0x0000001b00117c82 */ /* 0x000fe20008000000 */
[----:B------:R-:W-:Y:S01]  /*131d0*/  R2UR UR19, R7 ;  /* 0x00000000071372ca */ /* 0x000fe200000e0000 */
        /* <DEDUP_REMOVED lines=8> */
[----:B------:R-:W-:Y:S01]  /*13260*/  IMAD.U32 R13, RZ, RZ, UR5 ;  /* 0x00000005ff0d7e24 */ /* 0x000fe2000f8e00ff */
[----:B------:R-:W-:Y:S01]  /*13270*/  UMOV UR4, UR24 ;  /* 0x0000001800047c82 */ /* 0x000fe20008000000 */
[C---:B------:R-:W-:Y:S01]  /*13280*/  VIADD R6, R4.reuse, 0x80 ;  /* 0x0000008004067836 */ /* 0x040fe20000000000 */
[C---:B------:R-:W-:Y:S01]  /*13290*/  R2UR UR6, R4.reuse ;  /* 0x00000000040672ca */ /* 0x040fe200000e0000 */
[----:B------:R-:W-:Y:S01]  /*132a0*/  UMOV UR26, UR4 ;  /* 0x00000004001a7c82 */ /* 0x000fe20008000000 */
[----:B------:R-:W-:Y:S01]  /*132b0*/  VIADD R8, R4, 0x100 ;  /* 0x0000010004087836 */ /* 0x000fe20000000000 */
[----:B------:R-:W-:Y:S01]  /*132c0*/  UMOV UR16, UR26 ;  /* 0x0000001a00107c82 */ /* 0x000fe20008000000 */
[----:B------:R-:W-:Y:S01]  /*132d0*/  R2UR UR18, R6 ;  /* 0x00000000061272ca */ /* 0x000fe200000e0000 */
[----:B------:R-:W-:Y:S01]  /*132e0*/  UMOV UR20, UR26 ;  /* 0x0000001a00147c82 */ /* 0x000fe20008000000 */
[----:B------:R-:W-:Y:S01]  /*132f0*/  VIADD R6, R4, 0x180 ;  /* 0x0000018004067836 */ /* 0x000fe20000000000 */
[----:B------:R-:W-:Y:S01]  /*13300*/  R2UR UR22, R8 ;  /* 0x00000000081672ca */ /* 0x000fe200000e0000 */
[----:B------:R-:W-:Y:S01]  /*13310*/  IMAD.U32 R12, RZ, RZ, UR4 ;  /* 0x00000004ff0c7e24 */ /* 0x000fe2000f8e00ff */
[----:B------:R-:W-:Y:S01]  /*13320*/  UMOV UR8, UR26 ;  /* 0x0000001a00087c82 */ /* 0x000fe20008000000 */
[----:B------:R-:W-:Y:S01]  /*13330*/  VIADD R10, R4, 0x200 ;  /* 0x00000200040a7836 */ /* 0x000fe20000000000 */
[----:B------:R-:W-:Y:S01]  /*13340*/  UMOV UR12, UR26 ;  /* 0x0000001a000c7c82 */ /* 0x000fe20008000000 */
[----:B------:R-:W-:Y:S01]  /*13350*/  IMAD.MOV.U32 R11, RZ, RZ, 0x40000040 ;  /* 0x40000040ff0b7424 */ /* 0x000fe200078e00ff */
[----:B------:R-:W-:Y:S01]  /*13360*/  HGMMA.64x16x16.F32.BF16 R72, gdesc[UR4], RZ, !UPT, gsb0 ;  /* 0x00200000044879f0 */ /* 0x000fe2000c0018ff */
[----:B------:R-:W-:Y:S01]  /*13370*/  R2UR UR6, R6 ;  /* 0x00000000060672ca */ /* 0x000fe200000e0000 */
[----:B------:R-:W-:Y:S01]  /*13380*/  UMOV UR4, UR26 ;  /* 0x0000001a00047c82 */ /* 0x000fe20008000000 */
[----:B------:R-:W-:Y:S01]  /*13390*/  R2UR UR7, R7 ;  /* 0x00000000070772ca */ /* 0x000fe200000e0000 */
[----:B------:R-:W-:Y:S01]  /*133a0*/  UMOV UR5, UR27 ;  /* 0x0000001b00057c82 */ /* 0x000fe20008000000 */
[----:B------:R-:W-:Y:S01]  /*133b0*/  R2UR UR10, R10 ;  /* 0x000000000a0a72ca */ /* 0x000fe200000e0000 */
[C---:B------:R-:W-:Y:S01]  /*133c0*/  VIADD R8, R4.reuse, 0x280 ;  /* 0x0000028004087836 */ /* 0x040fe20000000000 */
[----:B------:R-:W-:Y:S01]  /*133d0*/  R2UR UR11, R11 ;  /* 0x000000000b0b72ca */ /* 0x000fe200000e0000 */
[----:B------:R-:W-:Y:S01]  /*133e0*/  IMAD.MOV.U32 R9, RZ, RZ, 0x40000040 ;  /* 0x40000040ff097424 */ /* 0x000fe200078e00ff */
[----:B------:R-:W-:Y:S01]  /*133f0*/  UMOV UR13, UR27 ;  /* 0x0000001b000d7c82 */ /* 0x000fe20008000000 */
[----:B------:R-:W-:Y:S01]  /*13400*/  VIADD R6, R4, 0x300 ;  /* 0x0000030004067836 */ /* 0x000fe20000000000 */
[----:B------:R-:W-:Y:S01]  /*13410*/  R2UR UR14, R8 ;  /* 0x00000000080e72ca */ /* 0x000fe200000e0000 */
[----:B------:R-:W-:Y:S01]  /*13420*/  IMAD.MOV.U32 R7, RZ, RZ, 0x40000040 ;  /* 0x40000040ff077424 */ /* 0x000fe200078e00ff */
[----:B------:R-:W-:Y:S01]  /*13430*/  R2UR UR15, R9 ;  /* 0x00000000090f72ca */ /* 0x000fe200000e0000 */
[C---:B------:R-:W-:Y:S01]  /*13440*/  VIADD R8, R4.reuse, 0x2 ;  /* 0x0000000204087836 */ /* 0x040fe20000000000 */
[----:B------:R-:W-:Y:S01]  /*13450*/  UMOV UR29, 0x40000040 ;  /* 0x40000040001d7882 */ /* 0x000fe20000000000 */
[----:B------:R-:W-:Y:S01]  /*13460*/  IMAD.MOV.U32 R9, RZ, RZ, 0x40000040 ;  /* 0x40000040ff097424 */ /* 0x000fe200078e00ff */
[----:B------:R0:W-:Y:S01]  /*13470*/  STL.64 [R1+0x30], R12 ;  /* 0x0000300c01007387 */ /* 0x0001e20000100a00 */
[----:B------:R-:W-:Y:S01]  /*13480*/  VIADD R10, R4, 0x102 ;  /* 0x00000102040a7836 */ /* 0x000fe20000000000 */
[----:B------:R-:W-:Y:S01]  /*13490*/  R2UR UR30, R8 ;  /* 0x00000000081e72ca */ /* 0x000fe200000e0000 */
[----:B------:R-:W-:Y:S01]  /*134a0*/  IMAD.MOV.U32 R11, RZ, RZ, 0x40000040 ;  /* 0x40000040ff0b7424 */ /* 0x000fe200078e00ff */
[----:B------:R-:W-:Y:S01]  /*134b0*/  R2UR UR31, R9 ;  /* 0x00000000091f72ca */ /* 0x000fe200000e0000 */
[----:B------:R-:W-:Y:S01]  /*134c0*/  VIADD R8, R4, 0x182 ;  /* 0x0000018204087836 */ /* 0x000fe20000000000 */
[----:B------:R-:W-:Y:S01]  /*134d0*/  UIADD3 UR56, UR24, 0x404, URZ ;  /* 0x0000040418387890 */ /* 0x000fe2000fffe03f */
[----:B------:R-:W-:Y:S01]  /*134e0*/  IMAD.MOV.U32 R9, RZ, RZ, 0x40000040 ;  /* 0x40000040ff097424 */ /* 0x000fe200078e00ff */
[----:B------:R-:W-:Y:S01]  /*134f0*/  UMOV UR57, 0x40000040 ;  /* 0x4000004000397882 */ /* 0x000fe20000000000 */
[----:B------:R-:W-:Y:S01]  /*13500*/  UIADD3 UR52, UR24, 0x406, URZ ;  /* 0x0000040618347890 */ /* 0x000fe2000fffe03f */
[----:B------:R-:W1:Y:S01]  /*13510*/  LDC R3, c[0x0][0x448] ;  /* 0x00011200ff037b82 */ /* 0x000e620000000800 */
[----:B------:R-:W-:Y:S01]  /*13520*/  UMOV UR53, 0x40000040 ;  /* 0x4000004000357882 */ /* 0x000fe20000000000 */
[----:B0-----:R-:W-:Y:S01]  /*13530*/  IMAD.U32 R13, RZ, RZ, UR29 ;  /* 0x0000001dff0d7e24 */ /* 0x001fe2000f8e00ff */
[----:B------:R-:W-:Y:S01]  /*13540*/  UIADD3 UR48, UR24, 0x800, URZ ;  /* 0x0000080018307890 */ /* 0x000fe2000fffe03f */
[----:B------:R-:W-:Y:S01]  /*13550*/  IMAD.MOV.U32 R5, RZ, RZ, 0x40000040 ;  /* 0x40000040ff057424 */ /* 0x000fe200078e00ff */
[----:B------:R-:W-:Y:S01]  /*13560*/  UMOV UR49, 0x40000040 ;  /* 0x4000004000317882 */ /* 0x000fe20000000000 */
[----:B------:R-:W-:Y:S01]  /*13570*/  UIADD3 UR44, UR24, 0x802, URZ ;  /* 0x00000802182c7890 */ /* 0x000fe2000fffe03f */
[----:B------:R-:W-:Y:S01]  /*13580*/  @!P1 VIADD R0, R0, 0x36840 ;  /* 0x0003684000009836 */ /* 0x000fe20000000000 */
[----:B------:R-:W-:Y:S01]  /*13590*/  UMOV UR45, 0x40000040 ;  /* 0x40000040002d7882 */ /* 0x000fe20000000000 */
[----:B------:R-:W-:Y:S01]  /*135a0*/  UIADD3 UR40, UR24, 0x804, URZ ;  /* 0x0000080418287890 */ /* 0x000fe2000fffe03f */
[----:B------:R-:W-:Y:S01]  /*135b0*/  BSSY B0, `(.L_x_2683) ;  /* 0x0000ae7000007945 */ /* 0x000fe20003800000 */
[----:B------:R-:W-:Y:S01]  /*135c0*/  UMOV UR41, 0x40000040 ;  /* 0x4000004000297882 */ /* 0x000fe20000000000 */
[----:B------:R-:W-:Y:S01]  /*135d0*/  UIADD3 UR36, UR24, 0x806, URZ ;  /* 0x0000080618247890 */ /* 0x000fe2000fffe03f */
[----:B------:R-:W-:Y:S01]  /*135e0*/  @!P1 PRMT R0, RZ, 0x654, R0 ;  /* 0x00000654ff009816 */ /* 0x000fe20000000000 */
[----:B------:R-:W-:Y:S01]  /*135f0*/  UMOV UR37, 0x40000040 ;  /* 0x4000004000257882 */ /* 0x000fe20000000000 */
[----:B------:R-:W-:-:S02]  /*13600*/  CS2R R118, SRZ ;  /* 0x0000000000767805 */ /* 0x000fc4000001ff00 */
[----:B------:R-:W-:Y:S02]  /*13610*/  CS2R R116, SRZ ;  /* 0x0000000000747805 */ /* 0x000fe4000001ff00 */
[----:B------:R-:W-:Y:S02]  /*13620*/  CS2R R114, SRZ ;  /* 0x0000000000727805 */ /* 0x000fe4000001ff00 */
[----:B------:R-:W-:Y:S02]  /*13630*/  CS2R R112, SRZ ;  /* 0x0000000000707805 */ /* 0x000fe4000001ff00 */
[----:B------:R-:W-:Y:S02]  /*13640*/  CS2R R110, SRZ ;  /* 0x00000000006e7805 */ /* 0x000fe4000001ff00 */
[----:B------:R-:W-:Y:S02]  /*13650*/  CS2R R108, SRZ ;  /* 0x00000000006c7805 */ /* 0x000fe4000001ff00 */
[----:B------:R-:W-:-:S02]  /*13660*/  CS2R R106, SRZ ;  /* 0x00000000006a7805 */ /* 0x000fc4000001ff00 */
[----:B-1----:R-:W-:Y:S01]  /*13670*/  ISETP.NE.AND P2, PT, R3, 0x1, PT ;  /* 0x000000010300780c */ /* 0x002fe20003f45270 */
[----:B------:R-:W-:Y:S02]  /*13680*/  WARPGROUP.DEPBAR.LE gsb0, 0x0 ;  /* 0x00008000000079c5 */ /* 0x000fe40000010000 */
[----:B------:R-:W-:-:S06]  /*13690*/  WARPGROUP.ARRIVE ;  /* 0x00000000000079c5 */ /* 0x000fcc0000000000 */
[----:B------:R-:W-:Y:S01]  /*136a0*/  HGMMA.64x16x16.F32.BF16 R64, gdesc[UR16], RZ, !UPT, gsb0 ;  /* 0x00200000104079f0 */ /* 0x000fe2000c0018ff */
        /* <DEDUP_REMOVED lines=9> */
[----:B------:R-:W-:Y:S01]  /*13740*/  HGMMA.64x16x16.F32.BF16 R56, gdesc[UR20], RZ, !UPT, gsb0 ;  /* 0x00200000143879f0 */ /* 0x000fe2000c0018ff */
[----:B------:R-:W-:Y:S01]  /*13750*/  R2UR UR22, R10 ;  /* 0x000000000a1672ca */ /* 0x000fe200000e0000 */
[----:B------:R-:W-:Y:S01]  /*13760*/  UMOV UR21, UR27 ;  /* 0x0000001b00157c82 */ /* 0x000fe20008000000 */
[----:B------:R-:W-:Y:S01]  /*13770*/  R2UR UR23, R11 ;  /* 0x000000000b1772ca */ /* 0x000fe200000e0000 */
[----:B------:R-:W-:Y:S02]  /*13780*/  VIADD R10, R4, 0x282 ;  /* 0x00000282040a7836 */ /* 0x000fe40000000000 */
[----:B------:R-:W-:Y:S01]  /*13790*/  IMAD.MOV.U32 R11, RZ, RZ, 0x40000040 ;  /* 0x40000040ff0b7424 */ /* 0x000fe200078e00ff */
        /* <DEDUP_REMOVED lines=16> */
[----:B-----5:R-:W-:-:S06]  /*138a0*/  WARPGROUP.ARRIVE ;  /* 0x00000000000079c5 */ /* 0x020fcc0000000000 */
        /* <DEDUP_REMOVED lines=270> */
[----:B------:R-:W-:Y:S01]  /*14990*/  R2UR UR58, R8 ;  /* 0x00000000083a72ca */ /* 0x000fe200000e0000 */
[----:B------:R-:W-:Y:S01]  /*149a0*/  UMOV UR20, UR26 ;  /* 0x0000001a00147c82 */ /* 0x000fe20008000000 */
[----:B------:R-:W-:Y:S01]  /*149b0*/  UMOV UR4, UR26 ;  /* 0x0000001a00047c82 */ /* 0x000fe20008000000 */
[----:B------:R-:W-:Y:S01]  /*149c0*/  R2UR UR59, R9 ;  /* 0x00000000093b72ca */ /* 0x000fe200000e0000 */
[----:B------:R-:W-:-:S02]  /*149d0*/  VIADD R8, R4, 0x504 ;  /* 0x0000050404087836 */ /* 0x000fc40000000000 */
[----:B------:R-:W-:Y:S02]  /*149e0*/  IMAD.MOV.U32 R9, RZ, RZ, 0x40000040 ;  /* 0x40000040ff097424 */ /* 0x000fe400078e00ff */
[----:B------:R-:W-:-:S05]  /*149f0*/  IMAD.U32 R12, RZ, RZ, UR28 ;  /* 0x0000001cff0c7e24 */ /* 0x000fca000f8e00ff */
        /* <DEDUP_REMOVED lines=332> */
[----:B------:R-:W-:Y:S01]  /*15ec0*/  ULDC UR42, c[0x0][0x9d8] ;  /* 0x00027600002a7ab9 */ /* 0x000fe20000000800 */
[----:B------:R-:W-:Y:S01]  /*15ed0*/  ULDC UR43, c[0x0][0x9d8] ;  /* 0x00027600002b7ab9 */ /* 0x000fe20000000800 */
        /* <DEDUP_REMOVED lines=47> */
[----:B------:R-:W1:Y:S01]  /*161d0*/  MUFU.TANH R94, R94 ;  /* 0x0000005e005e7308 */ /* 0x000e620000002400 */
[----:B------:R-:W-:-:S02]  /*161e0*/  IMAD.MOV.U32 R7, RZ, RZ, 0x40000040 ;  /* 0x40000040ff077424 */ /* 0x000fc400078e00ff */
[----:B------:R-:W-:Y:S01]  /*161f0*/  FMUL.FTZ R8, R72, UR8 ;  /* 0x0000000848087c20 */ /* 0x000fe20008410000 */
[----:B------:R-:W-:Y:S01]  /*16200*/  FMUL.FTZ R9, R73, UR8 ;  /* 0x0000000849097c20 */ /* 0x000fe20008410000 */
[----:B------:R-:W-:-:S03]  /*16210*/  FMUL.FTZ R11, R77, UR8 ;  /* 0x000000084d0b7c20 */ /* 0x000fc60008410000 */
[----:B------:R-:W2:Y:S08]  /*16220*/  MUFU.TANH R92, R92 ;  /* 0x0000005c005c7308 */ /* 0x000eb00000002400 */
[----:B------:R-:W3:Y:S08]  /*16230*/  MUFU.TANH R78, R78 ;  /* 0x0000004e004e7308 */ /* 0x000ef00000002400 */
[----:B------:R-:W4:Y:S08]  /*16240*/  MUFU.TANH R79, R79 ;  /* 0x0000004f004f7308 */ /* 0x000f300000002400 */
[----:B------:R-:W-:Y:S08]  /*16250*/  MUFU.TANH R8, R8 ;  /* 0x0000000800087308 */ /* 0x000ff00000002400 */
[----:B------:R-:W-:Y:S01]  /*16260*/  MUFU.TANH R9, R9 ;  /* 0x0000000900097308 */ /* 0x000fe20000002400 */
[----:B------:R-:W-:-:S02]  /*16270*/  WARPGROUP.DEPBAR.LE gsb0, 0x0 ;  /* 0x00008000000079c5 */ /* 0x000fc40000010000 */
[----:B------:R-:W-:Y:S01]  /*16280*/  WARPGROUP.ARRIVE ;  /* 0x00000000000079c5 */ /* 0x000fe20000000000 */
[----:B0-----:R-:W-:Y:S01]  /*16290*/  FMUL.FTZ R12, R64, UR8 ;  /* 0x00000008400c7c20 */ /* 0x001fe20008410000 */
[----:B------:R-:W-:Y:S01]  /*162a0*/  FMUL.FTZ R66, R66, UR8 ;  /* 0x0000000842427c20 */ /* 0x000fe20008410000 */
[----:B------:R-:W0:Y:S01]  /*162b0*/  @P2 LDC R64, c[0x0][0x44c] ;  /* 0x00011300ff402b82 */ /* 0x000e220000000800 */
        /* <DEDUP_REMOVED lines=8> */
[----:B------:R-:W4:Y:S01]  /*16340*/  MUFU.TANH R66, R66 ;  /* 0x0000004200427308 */ /* 0x000f220000002400 */
[----:B------:R-:W-:-:S02]  /*16350*/  IMAD.MOV.U32 R7, RZ, RZ, 0x40000040 ;  /* 0x40000040ff077424 */ /* 0x000fc400078e00ff */
[----:B------:R-:W-:Y:S01]  /*16360*/  FMUL.FTZ R71, R71, UR8 ;  /* 0x0000000847477c20 */ /* 0x000fe20008410000 */
[----:B------:R-:W-:Y:S01]  /*16370*/  FMUL.FTZ R14, R68, UR8 ;  /* 0x00000008440e7c20 */ /* 0x000fe20008410000 */
[----:B------:R-:W-:Y:S01]  /*16380*/  FMUL.FTZ R13, R65, UR8 ;  /* 0x00000008410d7c20 */ /* 0x000fe20008410000 */
[----:B------:R-:W-:Y:S02]  /*16390*/  FMUL.FTZ R15, R69, UR8 ;  /* 0x00000008450f7c20 */ /* 0x000fe40008410000 */
[----:B------:R-:W4:Y:S08]  /*163a0*/  MUFU.TANH R67, R67 ;  /* 0x0000004300437308 */ /* 0x000f300000002400 */
[----:B------:R-:W4:Y:S08]  /*163b0*/  MUFU.TANH R70, R70 ;  /* 0x0000004600467308 */ /* 0x000f300000002400 */
[----:B------:R-:W4:Y:S08]  /*163c0*/  MUFU.TANH R71, R71 ;  /* 0x0000004700477308 */ /* 0x000f300000002400 */
[----:B------:R-:W-:Y:S08]  /*163d0*/  MUFU.TANH R10, R10 ;  /* 0x0000000a000a7308 */ /* 0x000ff00000002400 */
[----:B------:R-:W-:Y:S01]  /*163e0*/  MUFU.TANH R11, R11 ;  /* 0x0000000b000b7308 */ /* 0x000fe20000002400 */
[----:B------:R-:W-:-:S02]  /*163f0*/  WARPGROUP.DEPBAR.LE gsb0, 0x0 ;  /* 0x00008000000079c5 */ /* 0x000fc40000010000 */
[----:B------:R-:W-:Y:S01]  /*16400*/  WARPGROUP.ARRIVE ;  /* 0x00000000000079c5 */ /* 0x000fe20000000000 */
[----:B------:R-:W-:Y:S01]  /*16410*/  FMUL.FTZ R20, R56, UR8 ;  /* 0x0000000838147c20 */ /* 0x000fe20008410000 */
[----:B------:R-:W-:Y:S01]  /*16420*/  FMUL.FTZ R56, R60, UR8 ;  /* 0x000000083c387c20 */ /* 0x000fe20008410000 */
[----:B------:R-:W-:Y:S01]  /*16430*/  FMUL.FTZ R59, R59, UR8 ;  /* 0x000000083b3b7c20 */ /* 0x000fe20008410000 */
[----:B------:R-:W1:Y:S01]  /*16440*/  @P2 LDC R60, c[0x0][0x450] ;  /* 0x00011400ff3c2b82 */ /* 0x000e620000000800 */
[----:B------:R-:W-:Y:S01]  /*16450*/  FMUL.FTZ R58, R58, UR8 ;  /* 0x000000083a3a7c20 */ /* 0x000fe20008410000 */
[----:B------:R-:W-:Y:S01]  /*16460*/  HGMMA.64x16x16.F32.BF16 R48, gdesc[UR4], R48, gsb0 ;  /* 0x00200000043079f0 */ /* 0x000fe20008001830 */
[----:B------:R-:W-:Y:S01]  /*16470*/  R2UR UR6, R6 ;  /* 0x00000000060672ca */ /* 0x000fe200000e0000 */
[----:B------:R-:W-:Y:S01]  /*16480*/  UMOV UR4, UR36 ;  /* 0x0000002400047c82 */ /* 0x000fe20008000000 */
[----:B------:R-:W-:Y:S01]  /*16490*/  R2UR UR7, R7 ;  /* 0x00000000070772ca */ /* 0x000fe200000e0000 */
[----:B------:R-:W-:Y:S01]  /*164a0*/  UMOV UR5, UR37 ;  /* 0x0000002500057c82 */ /* 0x000fe20008000000 */
[----:B------:R-:W-:Y:S01]  /*164b0*/  VIADD R6, R4, 0x986 ;  /* 0x0000098604067836 */ /* 0x000fe20000000000 */
[----:B------:R2:W-:Y:S01]  /*164c0*/  MUFU.TANH R74, R59 ;  /* 0x0000003b004a7308 */ /* 0x0005e20000002400 */
[----:B------:R-:W-:-:S02]  /*164d0*/  IMAD.MOV.U32 R7, RZ, RZ, 0x40000040 ;  /* 0x40000040ff077424 */ /* 0x000fc400078e00ff */
[----:B------:R-:W-:Y:S01]  /*164e0*/  FMUL.FTZ R62, R62, UR8 ;  /* 0x000000083e3e7c20 */ /* 0x000fe20008410000 */
[----:B------:R-:W-:Y:S02]  /*164f0*/  VIADD R4, R4, 0xa06 ;  /* 0x00000a0604047836 */ /* 0x000fe40000000000 */
[----:B------:R-:W-:Y:S01]  /*16500*/  FMUL.FTZ R63, R63, UR8 ;  /* 0x000000083f3f7c20 */ /* 0x000fe20008410000 */
[----:B------:R-:W-:Y:S01]  /*16510*/  FMUL.FTZ R21, R57, UR8 ;  /* 0x0000000839157c20 */ /* 0x000fe20008410000 */
[----:B------:R-:W-:Y:S01]  /*16520*/  FMUL.FTZ R57, R61, UR8 ;  /* 0x000000083d397c20 */ /* 0x000fe20008410000 */
[----:B------:R3:W4:Y:S01]  /*16530*/  MUFU.TANH R76, R58 ;  /* 0x0000003a004c7308 */ /* 0x0007220000002400 */
[----:B--2---:R-:W-:-:S04]  /*16540*/  IMAD.IADD R59, R229, 0x1, R226 ;  /* 0x00000001e53b7824 */ /* 0x004fc800078e02e2 */
[----:B0-----:R-:W-:-:S03]  /*16550*/  @P2 IMAD.HI.U32 R3, R59, R64, RZ ;  /* 0x000000403b032227 */ /* 0x001fc600078e00ff */
[----:B------:R-:W0:Y:S01]  /*16560*/  MUFU.TANH R62, R62 ;  /* 0x0000003e003e7308 */ /* 0x000e220000002400 */
[----:B---3--:R-:W-:Y:S01]  /*16570*/  IMAD R58, R2, -0x70, R228 ;  /* 0xffffff90023a7824 */ /* 0x008fe200078e02e4 */
[----:B-1----:R-:W-:-:S05]  /*16580*/  @P2 SHF.R.U32.HI R59, RZ, R60, R3 ;  /* 0x0000003cff3b2219 */ /* 0x002fca0000011603 */
[----:B------:R-:W1:Y:S01]  /*16590*/  SHFL.IDX PT, R60, R59, 0x1, 0x1c1f ;  /* 0x003c1f003b3c7f89 */ /* 0x000e6200000e0000 */
[----:B------:R-:W2:Y:S03]  /*165a0*/  MUFU.TANH R63, R63 ;  /* 0x0000003f003f7308 */ /* 0x000ea60000002400 */
[----:B------:R-:W3:Y:S05]  /*165b0*/  SHFL.IDX PT, R59, R59, RZ, 0x1c1f ;  /* 0x001c1fff3b3b7589 */ /* 0x000eea00000e0000 */
        /* <DEDUP_REMOVED lines=14> */
[----:B------:R-:W-:Y:S01]  /*166a0*/  IMAD R6, R2, -0x70, RZ ;  /* 0xffffff9002067824 */ /* 0x000fe200078e02ff */
[----:B------:R4:W-:Y:S01]  /*166b0*/  MUFU.TANH R7, R49 ;  /* 0x0000003100077308 */ /* 0x0009e20000002400 */
[----:B------:R-:W-:-:S03]  /*166c0*/  FMUL.FTZ R48, R48, UR8 ;  /* 0x0000000830307c20 */ /* 0x000fc60008410000 */
[----:B------:R-:W-:-:S04]  /*166d0*/  IADD3 R3, -R227, 0x71, R6 ;  /* 0x00000071e3037810 */ /* 0x000fc80007ffe106 */
[----:B------:R-:W-:Y:S01]  /*166e0*/  IADD3 R90, -R224, R3, R228 ;  /* 0x00000003e05a7210 */ /* 0x000fe20007ffe1e4 */
[----:B------:R-:W2:Y:S01]  /*166f0*/  MUFU.TANH R50, R50 ;  /* 0x0000003200327308 */ /* 0x000ea20000002400 */
[----:B----4-:R-:W-:-:S04]  /*16700*/  IADD3 R49, -R227, 0x70, R58 ;  /* 0x00000070e3317810 */ /* 0x010fc80007ffe13a */
[-CC-:B-1----:R-:W-:Y:S02]  /*16710*/  VIADDMNMX R3, R60, R90.reuse, R49.reuse, PT ;  /* 0x0000005a3c037246 */ /* 0x182fe40003800131 */
[----:B---3--:R-:W-:Y:S01]  /*16720*/  VIADDMNMX R49, R59, R90, R49, PT ;  /* 0x0000005a3b317246 */ /* 0x008fe20003800131 */
[----:B------:R-:W1:Y:S01]  /*16730*/  MUFU.TANH R51, R51 ;  /* 0x0000003300337308 */ /* 0x000e620000002400 */
[C---:B------:R-:W-:Y:S02]  /*16740*/  ISETP.GT.AND P5, PT, R3.reuse, RZ, PT ;  /* 0x000000ff0300720c */ /* 0x040fe40003fa4270 */
[C---:B------:R-:W-:Y:S02]  /*16750*/  ISETP.GT.AND P6, PT, R3.reuse, 0x1, PT ;  /* 0x000000010300780c */ /* 0x040fe40003fc4270 */
[----:B------:R-:W-:Y:S02]  /*16760*/  ISETP.GT.AND P4, PT, R3, 0x8, PT ;  /* 0x000000080300780c */ /* 0x000fe40003f84270 */
[----:B------:R-:W-:Y:S01]  /*16770*/  FSEL R94, R94, -INF , P5 ;  /* 0xff8000005e5e7808 */ /* 0x000fe20002800000 */
[----:B------:R-:W3:Y:S01]  /*16780*/  MUFU.TANH R54, R54 ;  /* 0x0000003600367308 */ /* 0x000ee20000002400 */
[----:B------:R-:W-:-:S02]  /*16790*/  FSEL R92, R92, -INF , P6 ;  /* 0xff8000005c5c7808 */ /* 0x000fc40003000000 */
[C---:B------:R-:W-:Y:S02]  /*167a0*/  ISETP.GT.AND P3, PT, R3.reuse, 0x9, PT ;  /* 0x000000090300780c */ /* 0x040fe40003f64270 */
[----:B------:R-:W-:Y:S02]  /*167b0*/  FSEL R88, R78, -INF , P4 ;  /* 0xff8000004e587808 */ /* 0x000fe40002000000 */
[----:B------:R-:W-:Y:S01]  /*167c0*/  ISETP.GT.AND P5, PT, R3, 0x10, PT ;  /* 0x000000100300780c */ /* 0x000fe20003fa4270 */
[----:B------:R-:W4:Y:S01]  /*167d0*/  MUFU.TANH R55, R55 ;  /* 0x0000003700377308 */ /* 0x000f220000002400 */
[----:B------:R-:W-:Y:S02]  /*167e0*/  FSEL R86, R79, -INF , P3 ;  /* 0xff8000004f567808 */ /* 0x000fe40001800000 */
[----:B------:R-:W-:Y:S02]  /*167f0*/  ISETP.GT.AND P3, PT, R3, 0x11, PT ;  /* 0x000000110300780c */ /* 0x000fe40003f64270 */
[----:B------:R-:W-:-:S02]  /*16800*/  FSEL R84, R66, -INF , P5 ;  /* 0xff80000042547808 */ /* 0x000fc40002800000 */
[----:B------:R-:W-:Y:S01]  /*16810*/  ISETP.GT.AND P4, PT, R3, 0x18, PT ;  /* 0x000000180300780c */ /* 0x000fe20003f84270 */
[----:B------:R-:W-:Y:S01]  /*16820*/  MUFU.TANH R14, R14 ;  /* 0x0000000e000e7308 */ /* 0x000fe20000002400 */
[----:B------:R-:W-:Y:S02]  /*16830*/  FSEL R82, R67, -INF , P3 ;  /* 0xff80000043527808 */ /* 0x000fe40001800000 */
[C---:B------:R-:W-:Y:S01]  /*16840*/  ISETP.GT.AND P3, PT, R3.reuse, 0x19, PT ;  /* 0x000000190300780c */ /* 0x040fe20003f64270 */
[----:B------:R-:W-:Y:S02]  /*16850*/  WARPGROUP.DEPBAR.LE gsb0, 0x0 ;  /* 0x00008000000079c5 */ /* 0x000fe40000010000 */
[----:B------:R-:W-:Y:S01]  /*16860*/  WARPGROUP.ARRIVE ;  /* 0x00000000000079c5 */ /* 0x000fe20000000000 */
[----:B------:R-:W-:Y:S01]  /*16870*/  FSEL R80, R70, -INF , P4 ;  /* 0xff80000046507808 */ /* 0x000fe20002000000 */
[----:B------:R-:W-:Y:S01]  /*16880*/  FMUL.FTZ R42, R42, UR8 ;  /* 0x000000082a2a7c20 */ /* 0x000fe20008410000 */
[----:B------:R-:W-:Y:S01]  /*16890*/  ISETP.GT.AND P4, PT, R3, 0x20, PT ;  /* 0x000000200300780c */ /* 0x000fe20003f84270 */
[----:B------:R-:W-:Y:S01]  /*168a0*/  FMUL.FTZ R43, R43, UR8 ;  /* 0x000000082b2b7c20 */ /* 0x000fe20008410000 */
[----:B------:R-:W-:Y:S01]  /*168b0*/  FSEL R78, R71, -INF , P3 ;  /* 0xff800000474e7808 */ /* 0x000fe20001800000 */
[----:B------:R-:W-:Y:S01]  /*168c0*/  HGMMA.64x16x16.F32.BF16 R32, gdesc[UR4], R32, gsb0 ;  /* 0x00200000042079f0 */ /* 0x000fe20008001820 */
[----:B------:R-:W-:Y:S01]  /*168d0*/  R2UR UR6, R4 ;  /* 0x00000000040672ca */ /* 0x000fe200000e0000 */
[----:B------:R-:W-:Y:S01]  /*168e0*/  UMOV UR4, UR36 ;  /* 0x0000002400047c82 */ /* 0x000fe20008000000 */
[----:B------:R-:W-:Y:S01]  /*168f0*/  R2UR UR7, R5 ;  /* 0x00000000050772ca */ /* 0x000fe200000e0000 */
[----:B------:R-:W-:Y:S01]  /*16900*/  UMOV UR5, UR37 ;  /* 0x0000002500057c82 */ /* 0x000fe20008000000 */
[----:B------:R-:W-:Y:S01]  /*16910*/  FMNMX.FTZ R5, R94, R92, !PT ;  /* 0x0000005c5e057209 */ /* 0x000fe20007810000 */
[----:B------:R-:W4:Y:S01]  /*16920*/  MUFU.TANH R42, R42 ;  /* 0x0000002a002a7308 */ /* 0x000f220000002400 */
[----:B------:R-:W-:Y:S01]  /*16930*/  ISETP.GT.AND P3, PT, R3, 0x21, PT ;  /* 0x000000210300780c */ /* 0x000fe20003f64270 */
[----:B------:R-:W-:Y:S01]  /*16940*/  FMUL.FTZ R46, R46, UR8 ;  /* 0x000000082e2e7c20 */ /* 0x000fe20008410000 */
[----:B------:R-:W-:Y:S01]  /*16950*/  FMNMX.FTZ R5, R88, R5, !PT ;  /* 0x0000000558057209 */ /* 0x000fe20007810000 */
[----:B------:R-:W-:Y:S01]  /*16960*/  FMUL.FTZ R47, R47, UR8 ;  /* 0x000000082f2f7c20 */ /* 0x000fe20008410000 */
[----:B------:R-:W-:-:S02]  /*16970*/  FSEL R76, R76, -INF , P4 ;  /* 0xff8000004c4c7808 */ /* 0x000fc40002000000 */
[----:B------:R-:W-:Y:S01]  /*16980*/  FMNMX.FTZ R5, R86, R5, !PT ;  /* 0x0000000556057209 */ /* 0x000fe20007810000 */
[----:B------:R-:W4:Y:S01]  /*16990*/  MUFU.TANH R43, R43 ;  /* 0x0000002b002b7308 */ /* 0x000f220000002400 */
[C---:B------:R-:W-:Y:S02]  /*169a0*/  ISETP.GT.AND P4, PT, R3.reuse, 0x28, PT ;  /* 0x000000280300780c */ /* 0x040fe40003f84270 */
[----:B------:R-:W-:Y:S02]  /*169b0*/  FMNMX.FTZ R5, R84, R5, !PT ;  /* 0x0000000554057209 */ /* 0x000fe40007810000 */
[----:B------:R-:W-:Y:S02]  /*169c0*/  FSEL R74, R74, -INF , P3 ;  /* 0xff8000004a4a7808 */ /* 0x000fe40001800000 */
[----:B------:R-:W-:Y:S01]  /*169d0*/  FMNMX.FTZ R5, R82, R5, !PT ;  /* 0x0000000552057209 */ /* 0x000fe20007810000 */
[----:B------:R-:W4:Y:S01]  /*169e0*/  MUFU.TANH R46, R46 ;  /* 0x0000002e002e7308 */ /* 0x000f220000002400 */
[----:B------:R-:W-:-:S02]  /*169f0*/  ISETP.GT.AND P3, PT, R3, 0x29, PT ;  /* 0x000000290300780c */ /* 0x000fc40003f64270 */
[----:B------:R-:W-:Y:S02]  /*16a00*/  FMNMX.FTZ R5, R80, R5, !PT ;  /* 0x0000000550057209 */ /* 0x000fe40007810000 */
[----:B0-----:R-:W-:Y:S02]  /*16a10*/  FSEL R72, R62, -INF , P4 ;  /* 0xff8000003e487808 */ /* 0x001fe40002000000 */
[----:B------:R-:W-:Y:S01]  /*16a20*/  FMNMX.FTZ R5, R78, R5, !PT ;  /* 0x000000054e057209 */ /* 0x000fe20007810000 */
[----:B------:R-:W0:Y:S01]  /*16a30*/  MUFU.TANH R47, R47 ;  /* 0x0000002f002f7308 */ /* 0x000e220000002400 */
[----:B------:R-:W-:Y:S02]  /*16a40*/  ISETP.GT.AND P4, PT, R3, 0x30, PT ;  /* 0x000000300300780c */ /* 0x000fe40003f84270 */
[----:B------:R-:W-:Y:S02]  /*16a50*/  FMNMX.FTZ R5, R76, R5, !PT ;  /* 0x000000054c057209 */ /* 0x000fe40007810000 */
[----:B--2---:R-:W-:-:S02]  /*16a60*/  FSEL R70, R63, -INF , P3 ;  /* 0xff8000003f467808 */ /* 0x004fc40001800000 */
[----:B------:R-:W-:Y:S01]  /*16a70*/  FMNMX.FTZ R5, R74, R5, !PT ;  /* 0x000000054a057209 */ /* 0x000fe20007810000 */
[----:B------:R-:W-:Y:S01]  /*16a80*/  MUFU.TANH R15, R15 ;  /* 0x0000000f000f7308 */ /* 0x000fe20000002400 */
[C---:B------:R-:W-:Y:S02]  /*16a90*/  ISETP.GT.AND P3, PT, R3.reuse, 0x31, PT ;  /* 0x000000310300780c */ /* 0x040fe40003f64270 */
[----:B------:R-:W-:Y:S02]  /*16aa0*/  FMNMX.FTZ R5, R72, R5, !PT ;  /* 0x0000000548057209 */ /* 0x000fe40007810000 */
[----:B------:R-:W-:Y:S02]  /*16ab0*/  FSEL R68, R50, -INF , P4 ;  /* 0xff80000032447808 */ /* 0x000fe40002000000 */
[----:B------:R-:W-:Y:S01]  /*16ac0*/  FMNMX.FTZ R5, R70, R5, !PT ;  /* 0x0000000546057209 */ /* 0x000fe20007810000 */
[----:B------:R-:W-:Y:S01]  /*16ad0*/  MUFU.TANH R20, R20 ;  /* 0x0000001400147308 */ /* 0x000fe20000002400 */
[----:B------:R-:W-:-:S02]  /*16ae0*/  ISETP.GT.AND P4, PT, R3, 0x38, PT ;  /* 0x000000380300780c */ /* 0x000fc40003f84270 */
[----:B-1----:R-:W-:Y:S02]  /*16af0*/  FSEL R66, R51, -INF , P3 ;  /* 0xff80000033427808 */ /* 0x002fe40001800000 */
[----:B------:R-:W-:Y:S01]  /*16b00*/  FMNMX.FTZ R5, R68, R5, !PT ;  /* 0x0000000544057209 */ /* 0x000fe20007810000 */
[----:B------:R-:W-:Y:S02]  /*16b10*/  WARPGROUP.DEPBAR.LE gsb0, 0x0 ;  /* 0x00008000000079c5 */ /* 0x000fe40000010000 */
[----:B------:R-:W-:Y:S01]  /*16b20*/  WARPGROUP.ARRIVE ;  /* 0x00000000000079c5 */ /* 0x000fe20000000000 */
[----:B------:R-:W-:Y:S01]  /*16b30*/  ISETP.GT.AND P3, PT, R3, 0x39, PT ;  /* 0x000000390300780c */ /* 0x000fe20003f64270 */
[----:B------:R-:W-:Y:S01]  /*16b40*/  FMUL.FTZ R34, R34, UR8 ;  /* 0x0000000822227c20 */ /* 0x000fe20008410000 */
[----:B---3--:R-:W-:Y:S01]  /*16b50*/  FSEL R60, R54, -INF , P4 ;  /* 0xff800000363c7808 */ /* 0x008fe20002000000 */
[----:B------:R-:W-:Y:S01]  /*16b60*/  FMUL.FTZ R35, R35, UR8 ;  /* 0x0000000823237c20 */ /* 0x000fe20008410000 */
[----:B------:R-:W-:Y:S01]  /*16b70*/  FMNMX.FTZ R5, R66, R5, !PT ;  /* 0x0000000542057209 */ /* 0x000fe20007810000 */
[----:B------:R-:W-:Y:S01]  /*16b80*/  HGMMA.64x16x16.F32.BF16 R24, gdesc[UR4], R24, gsb0 ;  /* 0x00200000041879f0 */ /* 0x000fe20008001818 */
[----:B------:R-:W-:Y:S01]  /*16b90*/  ISETP.GT.AND P4, PT, R3, 0x40, PT ;  /* 0x000000400300780c */ /* 0x000fe20003f84270 */
[----:B------:R-:W1:Y:S01]  /*16ba0*/  MUFU.TANH R34, R34 ;  /* 0x0000002200227308 */ /* 0x000e620000002400 */
[----:B----4-:R-:W-:Y:S01]  /*16bb0*/  FSEL R64, R55, -INF , P3 ;  /* 0xff80000037407808 */ /* 0x010fe20001800000 */
[----:B------:R-:W-:Y:S01]  /*16bc0*/  FMUL.FTZ R38, R38, UR8 ;  /* 0x0000000826267c20 */ /* 0x000fe20008410000 */
[----:B------:R-:W-:Y:S01]  /*16bd0*/  FMNMX.FTZ R5, R60, R5, !PT ;  /* 0x000000053c057209 */ /* 0x000fe20007810000 */
[----:B------:R-:W-:Y:S01]  /*16be0*/  FMUL.FTZ R39, R39, UR8 ;  /* 0x0000000827277c20 */ /* 0x000fe20008410000 */
[----:B------:R-:W-:Y:S01]  /*16bf0*/  ISETP.GT.AND P3, PT, R3, 0x41, PT ;  /* 0x000000410300780c */ /* 0x000fe20003f64270 */
[----:B------:R-:W-:Y:S01]  /*16c00*/  ULDC UR4, c[0x0][0x988] ;  /* 0x0002620000047ab9 */ /* 0x000fe20000000800 */
[----:B------:R-:W-:Y:S01]  /*16c10*/  FSEL R62, R42, -INF , P4 ;  /* 0xff8000002a3e7808 */ /* 0x000fe20002000000 */
[----:B------:R-:W2:Y:S01]  /*16c20*/  MUFU.TANH R35, R35 ;  /* 0x0000002300237308 */ /* 0x000ea20000002400 */
[----:B------:R-:W-:Y:S01]  /*16c30*/  FMNMX.FTZ R5, R64, R5, !PT ;  /* 0x0000000540057209 */ /* 0x000fe20007810000 */
[----:B------:R-:W-:Y:S01]  /*16c40*/  FMUL.FTZ R98, R37, UR8 ;  /* 0x0000000825627c20 */ /* 0x000fe20008410000 */
[----:B------:R-:W-:Y:S01]  /*16c50*/  ISETP.GT.AND P4, PT, R3, 0x48, PT ;  /* 0x000000480300780c */ /* 0x000fe20003f84270 */
[----:B------:R-:W-:Y:S01]  /*16c60*/  FMUL.FTZ R96, R36, UR8 ;  /* 0x0000000824607c20 */ /* 0x000fe20008410000 */
[----:B------:R-:W-:-:S02]  /*16c70*/  FSEL R58, R43, -INF , P3 ;  /* 0xff8000002b3a7808 */ /* 0x000fc40001800000 */
[----:B------:R-:W-:Y:S01]  /*16c80*/  FMNMX.FTZ R5, R62, R5, !PT ;  /* 0x000000053e057209 */ /* 0x000fe20007810000 */
[----:B------:R2:W3:Y:S01]  /*16c90*/  MUFU.TANH R4, R38 ;  /* 0x0000002600047308 */ /* 0x0004e20000002400 */
[C---:B------:R-:W-:Y:S02]  /*16ca0*/  ISETP.GT.AND P3, PT, R3.reuse, 0x49, PT ;  /* 0x000000490300780c */ /* 0x040fe40003f64270 */
[----:B------:R-:W-:Y:S02]  /*16cb0*/  FSEL R54, R46, -INF , P4 ;  /* 0xff8000002e367808 */ /* 0x000fe40002000000 */
[----:B------:R-:W-:Y:S02]  /*16cc0*/  FMNMX.FTZ R5, R58, R5, !PT ;  /* 0x000000053a057209 */ /* 0x000fe40007810000 */
[----:B------:R-:W-:Y:S01]  /*16cd0*/  ISETP.GT.AND P4, PT, R3, 0x50, PT ;  /* 0x000000500300780c */ /* 0x000fe20003f84270 */
[----:B------:R-:W4:Y:S01]  /*16ce0*/  MUFU.TANH R39, R39 ;  /* 0x0000002700277308 */ /* 0x000f220000002400 */
[----:B0-----:R-:W-:Y:S01]  /*16cf0*/  FSEL R50, R47, -INF , P3 ;  /* 0xff8000002f327808 */ /* 0x001fe20001800000 */
        /* <DEDUP_REMOVED lines=8> */
[----:B--2---:R-:W-:Y:S01]  /*16d80*/  FSEL R38, R35, -INF , P3 ;  /* 0xff80000023267808 */ /* 0x004fe20001800000 */
[----:B------:R-:W-:Y:S01]  /*16d90*/  FMUL.FTZ R35, R53, UR8 ;  /* 0x0000000835237c20 */ /* 0x000fe20008410000 */
[----:B------:R-:W-:Y:S01]  /*16da0*/  FMNMX.FTZ R5, R46, R5, !PT ;  /* 0x000000052e057209 */ /* 0x000fe20007810000 */
[----:B------:R-:W-:Y:S01]  /*16db0*/  MUFU.TANH R56, R56 ;  /* 0x0000003800387308 */ /* 0x000fe20000002400 */
[----:B------:R-:W-:-:S02]  /*16dc0*/  ISETP.GT.AND P3, PT, R3, 0x59, PT ;  /* 0x000000590300780c */ /* 0x000fc40003f64270 */
[----:B---3--:R-:W-:Y:S02]  /*16dd0*/  FSEL R42, R4, -INF , P4 ;  /* 0xff800000042a7808 */ /* 0x008fe40002000000 */
[----:B------:R-:W-:Y:S02]  /*16de0*/  FMNMX.FTZ R5, R38, R5, !PT ;  /* 0x0000000526057209 */ /* 0x000fe40007810000 */
[----:B------:R-:W-:Y:S01]  /*16df0*/  ISETP.GT.AND P4, PT, R3, 0x60, PT ;  /* 0x000000600300780c */ /* 0x000fe20003f84270 */
[----:B------:R-:W-:Y:S01]  /*16e00*/  MUFU.TANH R57, R57 ;  /* 0x0000003900397308 */ /* 0x000fe20000002400 */
[----:B----4-:R-:W-:Y:S01]  /*16e10*/  FSEL R34, R39, -INF , P3 ;  /* 0xff80000027227808 */ /* 0x010fe20001800000 */
[----:B------:R-:W-:Y:S02]  /*16e20*/  WARPGROUP.DEPBAR.LE gsb0, 0x0 ;  /* 0x00008000000079c5 */ /* 0x000fe40000010000 */
[----:B------:R-:W-:Y:S01]  /*16e30*/  FMUL.FTZ R26, R26, UR8 ;  /* 0x000000081a1a7c20 */ /* 0x000fe20008410000 */
[----:B------:R-:W-:Y:S01]  /*16e40*/  FMUL.FTZ R27, R27, UR8 ;  /* 0x000000081b1b7c20 */ /* 0x000fe20008410000 */
[----:B------:R-:W-:Y:S01]  /*16e50*/  FMUL.FTZ R30, R30, UR8 ;  /* 0x000000081e1e7c20 */ /* 0x000fe20008410000 */
[----:B------:R-:W-:Y:S01]  /*16e60*/  FMUL.FTZ R31, R31, UR8 ;  /* 0x000000081f1f7c20 */ /* 0x000fe20008410000 */
[----:B------:R-:W-:Y:S01]  /*16e70*/  FMNMX.FTZ R5, R42, R5, !PT ;  /* 0x000000052a057209 */ /* 0x000fe20007810000 */
[----:B------:R0:W-:Y:S01]  /*16e80*/  MUFU.TANH R6, R27 ;  /* 0x0000001b00067308 */ /* 0x0001e20000002400 */
[----:B------:R-:W-:Y:S01]  /*16e90*/  ISETP.GT.AND P3, PT, R3, 0x61, PT ;  /* 0x000000610300780c */ /* 0x000fe20003f64270 */
[----:B------:R-:W-:Y:S01]  /*16ea0*/  FMUL.FTZ R39, R45, UR8 ;  /* 0x000000082d277c20 */ /* 0x000fe20008410000 */
[----:B------:R-:W-:Y:S01]  /*16eb0*/  FMNMX.FTZ R5, R34, R5, !PT ;  /* 0x0000000522057209 */ /* 0x000fe20007810000 */
[----:B------:R-:W-:Y:S01]  /*16ec0*/  FMUL.FTZ R45, R33, UR8 ;  /* 0x00000008212d7c20 */ /* 0x000fe20008410000 */
[----:B------:R-:W-:Y:S01]  /*16ed0*/  FMUL.FTZ R33, R25, UR8 ;  /* 0x0000000819217c20 */ /* 0x000fe20008410000 */
[----:B------:R-:W-:Y:S01]  /*16ee0*/  ISETP.GT.AND P5, PT, R49, 0x8, PT ;  /* 0x000000083100780c */ /* 0x000fe20003fa4270 */
[----:B------:R-:W-:Y:S01]  /*16ef0*/  FMUL.FTZ R100, R24, UR8 ;  /* 0x0000000818647c20 */ /* 0x000fe20008410000 */
[----:B------:R-:W1:Y:S01]  /*16f00*/  MUFU.TANH R26, R26 ;  /* 0x0000001a001a7308 */ /* 0x000e620000002400 */
[----:B------:R-:W-:Y:S01]  /*16f10*/  FMUL.FTZ R102, R28, UR8 ;  /* 0x000000081c667c20 */ /* 0x000fe20008410000 */
[----:B------:R-:W-:Y:S01]  /*16f20*/  FSEL R24, R10, -INF , P5 ;  /* 0xff8000000a187808 */ /* 0x000fe20002800000 */
[----:B0-----:R-:W-:Y:S01]  /*16f30*/  FMUL.FTZ R27, R52, UR8 ;  /* 0x00000008341b7c20 */ /* 0x001fe20008410000 */
[----:B------:R-:W-:Y:S01]  /*16f40*/  FMUL.FTZ R29, R29, UR8 ;  /* 0x000000081d1d7c20 */ /* 0x000fe20008410000 */
[----:B------:R0:W-:Y:S03]  /*16f50*/  @!P1 SYNCS.ARRIVE.TRANS64.RED.A1T0 RZ, [R0+URZ], RZ ;  /* 0x000000ff00ff99a7 */ /* 0x0001e6000810043f */
[----:B------:R2:W3:Y:S08]  /*16f60*/  MUFU.TANH R43, R30 ;  /* 0x0000001e002b7308 */ /* 0x0004f00000002400 */
[----:B------:R-:W4:Y:S01]  /*16f70*/  MUFU.TANH R31, R31 ;  /* 0x0000001f001f7308 */ /* 0x000f220000002400 */
[----:B-1----:R-:W-:-:S02]  /*16f80*/  FSEL R4, R26, -INF , P4 ;  /* 0xff8000001a047808 */ /* 0x002fc40002000000 */
[C---:B------:R-:W-:Y:S02]  /*16f90*/  ISETP.GT.AND P4, PT, R3.reuse, 0x68, PT ;  /* 0x000000680300780c */ /* 0x040fe40003f84270 */
[----:B--2---:R-:W-:Y:S02]  /*16fa0*/  FSEL R30, R6, -INF , P3 ;  /* 0xff800000061e7808 */ /* 0x004fe40001800000 */
[----:B------:R-:W-:Y:S01]  /*16fb0*/  FMNMX.FTZ R5, R4, R5, !PT ;  /* 0x0000000504057209 */ /* 0x000fe20007810000 */
[----:B------:R-:W1:Y:S01]  /*16fc0*/  MUFU.TANH R48, R48 ;  /* 0x0000003000307308 */ /* 0x000e620000002400 */
[----:B------:R-:W-:Y:S01]  /*16fd0*/  ISETP.GT.AND P3, PT, R3, 0x69, PT ;  /* 0x000000690300780c */ /* 0x000fe20003f64270 */
[----:B------:R-:W-:Y:S01]  /*16fe0*/  IMAD.U32 R3, RZ, RZ, UR4 ;  /* 0x00000004ff037e24 */ /* 0x000fe2000f8e00ff */
[----:B---3--:R-:W-:Y:S01]  /*16ff0*/  FSEL R26, R43, -INF , P4 ;  /* 0xff8000002b1a7808 */ /* 0x008fe20002000000 */
[----:B------:R-:W-:Y:S01]  /*17000*/  FMUL.FTZ R43, R40, UR8 ;  /* 0x00000008282b7c20 */ /* 0x000fe20008410000 */
[----:B------:R-:W-:-:S02]  /*17010*/  FMNMX.FTZ R5, R30, R5, !PT ;  /* 0x000000051e057209 */ /* 0x000fc40007810000 */
[----:B------:R-:W-:Y:S01]  /*17020*/  ISETP.GT.AND P4, PT, R49, 0x1, PT ;  /* 0x000000013100780c */ /* 0x000fe20003f84270 */
[----:B------:R-:W2:Y:S01]  /*17030*/  MUFU.TANH R27, R27 ;  /* 0x0000001b001b7308 */ /* 0x000ea20000002400 */
[----:B----4-:R-:W-:Y:S01]  /*17040*/  FSEL R6, R31, -INF , P3 ;  /* 0xff8000001f067808 */ /* 0x010fe20001800000 */
[----:B------:R-:W-:Y:S01]  /*17050*/  FMUL.FTZ R31, R32, UR8 ;  /* 0x00000008201f7c20 */ /* 0x000fe20008410000 */
[----:B------:R-:W-:Y:S02]  /*17060*/  FMNMX.FTZ R5, R26, R5, !PT ;  /* 0x000000051a057209 */ /* 0x000fe40007810000 */
[----:B------:R-:W-:Y:S02]  /*17070*/  FSEL R9, R9, -INF , P4 ;  /* 0xff80000009097808 */ /* 0x000fe40002000000 */
[----:B------:R-:W-:Y:S01]  /*17080*/  FMNMX.FTZ R5, R6, R5, !PT ;  /* 0x0000000506057209 */ /* 0x000fe20007810000 */
[----:B------:R-:W3:Y:S01]  /*17090*/  MUFU.TANH R35, R35 ;  /* 0x0000002300237308 */ /* 0x000ee20000002400 */
[----:B------:R-:W-:-:S03]  /*170a0*/  ISETP.GT.AND P4, PT, R49, 0x10, PT ;  /* 0x000000103100780c */ /* 0x000fc60003f84270 */
[----:B------:R-:W4:Y:S01]  /*170b0*/  SHFL.BFLY PT, R40, R5, 0x2, 0x1f ;  /* 0x0c401f0005287f89 */ /* 0x000f2200000e0000 */
[----:B------:R-:W-:Y:S02]  /*170c0*/  FSEL R32, R12, -INF , P4 ;  /* 0xff8000000c207808 */ /* 0x000fe40002000000 */
[----:B------:R-:W-:Y:S01]  /*170d0*/  ISETP.GT.AND P4, PT, R49, 0x18, PT ;  /* 0x000000183100780c */ /* 0x000fe20003f84270 */
[----:B------:R-:W0:Y:S08]  /*170e0*/  MUFU.TANH R43, R43 ;  /* 0x0000002b002b7308 */ /* 0x000e300000002400 */
[----:B------:R-:W-:Y:S08]  /*170f0*/  MUFU.TANH R47, R47 ;  /* 0x0000002f002f7308 */ /* 0x000ff00000002400 */
[----:B------:R-:W-:Y:S01]  /*17100*/  MUFU.TANH R41, R41 ;  /* 0x0000002900297308 */ /* 0x000fe20000002400 */
[----:B----4-:R-:W-:-:S07]  /*17110*/  FMNMX.FTZ R40, R5, R40, !PT ;  /* 0x0000002805287209 */ /* 0x010fce0007810000 */
[----:B------:R-:W-:Y:S01]  /*17120*/  MUFU.TANH R39, R39 ;  /* 0x0000002700277308 */ /* 0x000fe20000002400 */
[----:B------:R-:W4:Y:S07]  /*17130*/  SHFL.BFLY PT, R5, R40, 0x1, 0x1f ;  /* 0x0c201f0028057f89 */ /* 0x000f2e00000e0000 */
[----:B------:R-:W-:Y:S08]  /*17140*/  MUFU.TANH R31, R31 ;  /* 0x0000001f001f7308 */ /* 0x000ff00000002400 */
[----:B------:R-:W-:Y:S08]  /*17150*/  MUFU.TANH R45, R45 ;  /* 0x0000002d002d7308 */ /* 0x000ff00000002400 */
[----:B------:R-:W-:Y:S01]  /*17160*/  MUFU.TANH R96, R96 ;  /* 0x0000006000607308 */ /* 0x000fe20000002400 */
[----:B----4-:R-:W-:-:S02]  /*17170*/  FMNMX.FTZ R5, R40, R5, !PT ;  /* 0x0000000528057209 */ /* 0x010fc40007810000 */
[----:B------:R-:W-:Y:S02]  /*17180*/  FSEL R40, R14, -INF , P4 ;  /* 0xff8000000e287808 */ /* 0x000fe40002000000 */
[C---:B------:R-:W-:Y:S01]  /*17190*/  FSETP.NEU.FTZ.AND P3, PT, R5.reuse, -INF , PT ;  /* 0xff8000000500780b */ /* 0x040fe20003f7d000 */
[----:B------:R-:W-:Y:S01]  /*171a0*/  FMUL.FTZ R25, R5, R3 ;  /* 0x0000000305197220 */ /* 0x000fe20000410000 */
[----:B------:R-:W-:Y:S01]  /*171b0*/  ISETP.GT.AND P4, PT, R49, 0x20, PT ;  /* 0x000000203100780c */ /* 0x000fe20003f84270 */
[----:B------:R-:W-:Y:S03]  /*171c0*/  MUFU.TANH R98, R98 ;  /* 0x0000006200627308 */ /* 0x000fe60000002400 */
[----:B------:R-:W-:Y:S02]  /*171d0*/  FSEL R25, R25, RZ, P3 ;  /* 0x000000ff19197208 */ /* 0x000fe40001800000 */
[----:B------:R-:W-:-:S02]  /*171e0*/  ISETP.GT.AND P3, PT, R49, RZ, PT ;  /* 0x000000ff3100720c */ /* 0x000fc40003f64270 */
[----:B------:R-:W-:Y:S01]  /*171f0*/  FSEL R52, R20, -INF , P4 ;  /* 0xff80000014347808 */ /* 0x000fe20002000000 */
[-CC-:B------:R-:W-:Y:S01]  /*17200*/  FFMA.FTZ R197, R84, R3.reuse, -R25.reuse ;  /* 0x0000000354c57223 */ /* 0x180fe20000010819 */
[----:B------:R-:W-:Y:S01]  /*17210*/  FSEL R8, R8, -INF , P3 ;  /* 0xff80000008087808 */ /* 0x000fe20001800000 */
[-CC-:B------:R-:W-:Y:S01]  /*17220*/  FFMA.FTZ R14, R82, R3.reuse, -R25.reuse ;  /* 0x00000003520e7223 */ /* 0x180fe20000010819 */
[----:B------:R-:W-:Y:S01]  /*17230*/  ISETP.GT.AND P3, PT, R49, 0x9, PT ;  /* 0x000000093100780c */ /* 0x000fe20003f64270 */
[--C-:B------:R-:W-:Y:S01]  /*17240*/  FFMA.FTZ R199, R80, R3, -R25.reuse ;  /* 0x0000000350c77223 */ /* 0x100fe20000010819 */
[----:B------:R-:W-:Y:S01]  /*17250*/  FMNMX.FTZ R37, R8, R9, !PT ;  /* 0x0000000908257209 */ /* 0x000fe20007810000 */
[-CC-:B------:R-:W-:Y:S01]  /*17260*/  FFMA.FTZ R12, R86, R3.reuse, -R25.reuse ;  /* 0x00000003560c7223 */ /* 0x180fe20000010819 */
[----:B------:R-:W-:Y:S01]  /*17270*/  FSEL R28, R11, -INF , P3 ;  /* 0xff8000000b1c7808 */ /* 0x000fe20001800000 */
[--C-:B------:R-:W-:Y:S01]  /*17280*/  FFMA.FTZ R20, R78, R3, -R25.reuse ;  /* 0x000000034e147223 */ /* 0x100fe20000010819 */
[----:B------:R-:W-:Y:S01]  /*17290*/  FMNMX.FTZ R37, R24, R37, !PT ;  /* 0x0000002518257209 */ /* 0x000fe20007810000 */
[-CC-:B------:R-:W-:Y:S01]  /*172a0*/  FFMA.FTZ R203, R88, R3.reuse, -R25.reuse ;  /* 0x0000000358cb7223 */ /* 0x180fe20000010819 */
[----:B------:R-:W-:Y:S01]  /*172b0*/  ISETP.GT.AND P3, PT, R49, 0x11, PT ;  /* 0x000000113100780c */ /* 0x000fe20003f64270 */
[--C-:B------:R-:W-:Y:S01]  /*172c0*/  FFMA.FTZ R10, R92, R3, -R25.reuse ;  /* 0x000000035c0a7223 */ /* 0x100fe20000010819 */
[----:B------:R-:W-:Y:S01]  /*172d0*/  FMNMX.FTZ R37, R28, R37, !PT ;  /* 0x000000251c257209 */ /* 0x000fe20007810000 */
[--C-:B------:R-:W-:Y:S01]  /*172e0*/  FFMA.FTZ R193, R76, R3, -R25.reuse ;  /* 0x000000034cc17223 */ /* 0x100fe20000010819 */
[----:B------:R-:W-:Y:S01]  /*172f0*/  FSEL R36, R13, -INF , P3 ;  /* 0xff8000000d247808 */ /* 0x000fe20001800000 */
[----:B------:R-:W-:Y:S01]  /*17300*/  MUFU.TANH R100, R100 ;  /* 0x0000006400647308 */ /* 0x000fe20000002400 */
        /* <DEDUP_REMOVED lines=10> */
[C---:B------:R-:W-:Y:S01]  /*173b0*/  ISETP.GT.AND P3, PT, R49.reuse, 0x21, PT ;  /* 0x000000213100780c */ /* 0x040fe20003f64270 */
[--C-:B------:R-:W-:Y:S01]  /*173c0*/  FFMA.FTZ R60, R64, R3, -R25.reuse ;  /* 0x00000003403c7223 */ /* 0x100fe20000010819 */
[----:B------:R-:W-:Y:S01]  /*173d0*/  FMNMX.FTZ R37, R44, R37, !PT ;  /* 0x000000252c257209 */ /* 0x000fe20007810000 */
[-CC-:B------:R-:W-:Y:S01]  /*173e0*/  FFMA.FTZ R177, R4, R3.reuse, -R25.reuse ;  /* 0x0000000304b17223 */ /* 0x180fe20000010819 */
[----:B------:R-:W-:Y:S01]  /*173f0*/  ISETP.GT.AND P4, PT, R49, 0x28, PT ;  /* 0x000000283100780c */ /* 0x000fe20003f84270 */
[----:B------:R-:W-:Y:S01]  /*17400*/  MUFU.TANH R102, R102 ;  /* 0x0000006600667308 */ /* 0x000fe20000002400 */
[----:B------:R-:W-:Y:S01]  /*17410*/  FSEL R84, R21, -INF , P3 ;  /* 0xff80000015547808 */ /* 0x000fe20001800000 */
[--C-:B------:R-:W-:Y:S01]  /*17420*/  FFMA.FTZ R179, R26, R3, -R25.reuse ;  /* 0x000000031ab37223 */ /* 0x100fe20000010819 */
[----:B------:R-:W-:Y:S01]  /*17430*/  FMNMX.FTZ R37, R52, R37, !PT ;  /* 0x0000002534257209 */ /* 0x000fe20007810000 */
[-CC-:B------:R-:W-:Y:S01]  /*17440*/  FFMA.FTZ R26, R6, R3.reuse, -R25.reuse ;  /* 0x00000003061a7223 */ /* 0x180fe20000010819 */
[C---:B------:R-:W-:Y:S01]  /*17450*/  ISETP.GT.AND P3, PT, R49.reuse, 0x29, PT ;  /* 0x000000293100780c */ /* 0x040fe20003f64270 */
[--C-:B------:R-:W-:Y:S01]  /*17460*/  FFMA.FTZ R74, R74, R3, -R25.reuse ;  /* 0x000000034a4a7223 */ /* 0x100fe20000010819 */
[----:B------:R-:W-:Y:S01]  /*17470*/  FSEL R56, R56, -INF , P4 ;  /* 0xff80000038387808 */ /* 0x000fe20002000000 */
        /* <DEDUP_REMOVED lines=11> */
[----:B-1----:R-:W-:Y:S01]  /*17530*/  FSEL R48, R48, -INF , P4 ;  /* 0xff80000030307808 */ /* 0x002fe20002000000 */
[--C-:B------:R-:W-:Y:S01]  /*17540*/  FFMA.FTZ R187, R54, R3, -R25.reuse ;  /* 0x0000000336bb7223 */ /* 0x100fe20000010819 */
[----:B------:R-:W-:Y:S01]  /*17550*/  FMNMX.FTZ R37, R82, R37, !PT ;  /* 0x0000002552257209 */ /* 0x000fe20007810000 */
[-CC-:B------:R-:W-:Y:S01]  /*17560*/  FFMA.FTZ R50, R50, R3.reuse, -R25.reuse ;  /* 0x0000000332327223 */ /* 0x180fe20000010819 */
[----:B------:R-:W-:Y:S01]  /*17570*/  ISETP.GT.AND P4, PT, R49, 0x38, PT ;  /* 0x000000383100780c */ /* 0x000fe20003f84270 */
[----:B------:R-:W1:Y:S01]  /*17580*/  MUFU.EX2 R10, R10 ;  /* 0x0000000a000a7308 */ /* 0x000e620000000800 */
[----:B------:R-:W-:Y:S01]  /*17590*/  FSEL R80, R7, -INF , P3 ;  /* 0xff80000007507808 */ /* 0x000fe20001800000 */
[--C-:B------:R-:W-:Y:S01]  /*175a0*/  FFMA.FTZ R181, R46, R3, -R25.reuse ;  /* 0x000000032eb57223 */ /* 0x100fe20000010819 */
[----:B------:R-:W-:Y:S01]  /*175b0*/  FMNMX.FTZ R37, R48, R37, !PT ;  /* 0x0000002530257209 */ /* 0x000fe20007810000 */
[-CC-:B------:R-:W-:Y:S01]  /*175c0*/  FFMA.FTZ R38, R38, R3.reuse, -R25.reuse ;  /* 0x0000000326267223 */ /* 0x180fe20000010819 */
[----:B------:R-:W-:Y:S01]  /*175d0*/  ISETP.GT.AND P3, PT, R49, 0x39, PT ;  /* 0x000000393100780c */ /* 0x000fe20003f64270 */
[--C-:B------:R-:W-:Y:S01]  /*175e0*/  FFMA.FTZ R183, R42, R3, -R25.reuse ;  /* 0x000000032ab77223 */ /* 0x100fe20000010819 */
[----:B--2---:R-:W-:Y:S01]  /*175f0*/  FSEL R86, R27, -INF , P4 ;  /* 0xff8000001b567808 */ /* 0x004fe20002000000 */
[----:B------:R-:W2:Y:S01]  /*17600*/  MUFU.EX2 R203, R203 ;  /* 0x000000cb00cb7308 */ /* 0x000ea20000000800 */
[----:B------:R-:W-:Y:S01]  /*17610*/  FMNMX.FTZ R37, R80, R37, !PT ;  /* 0x0000002550257209 */ /* 0x000fe20007810000 */
[-CC-:B------:R-:W-:Y:S01]  /*17620*/  FFMA.FTZ R34, R34, R3.reuse, -R25.reuse ;  /* 0x0000000322227223 */ /* 0x180fe20000010819 */
[----:B------:R-:W-:Y:S01]  /*17630*/  ISETP.GT.AND P4, PT, R49, 0x40, PT ;  /* 0x000000403100780c */ /* 0x000fe20003f84270 */
[----:B------:R-:W-:Y:S01]  /*17640*/  FFMA.FTZ R30, R30, R3, -R25 ;  /* 0x000000031e1e7223 */ /* 0x000fe20000010819 */
[----:B---3--:R-:W-:-:S02]  /*17650*/  FSEL R78, R35, -INF , P3 ;  /* 0xff800000234e7808 */ /* 0x008fc40001800000 */
[----:B------:R-:W-:Y:S02]  /*17660*/  CS2R R62, SRZ ;  /* 0x00000000003e7805 */ /* 0x000fe4000001ff00 */
[----:B------:R-:W-:Y:S01]  /*17670*/  FMNMX.FTZ R37, R86, R37, !PT ;  /* 0x0000002556257209 */ /* 0x000fe20007810000 */
[----:B------:R-:W3:Y:S01]  /*17680*/  MUFU.EX2 R12, R12 ;  /* 0x0000000c000c7308 */ /* 0x000ee20000000800 */
[----:B------:R-:W-:Y:S01]  /*17690*/  ISETP.GT.AND P3, PT, R49, 0x41, PT ;  /* 0x000000413100780c */ /* 0x000fe20003f64270 */
[----:B------:R-:W4:Y:S01]  /*176a0*/  @P2 LDC R35, c[0x0][0x450] ;  /* 0x00011400ff232b82 */ /* 0x000f220000000800 */
[----:B0-----:R-:W-:Y:S01]  /*176b0*/  FSEL R88, R43, -INF , P4 ;  /* 0xff8000002b587808 */ /* 0x001fe20002000000 */
[----:B-1----:R-:W-:Y:S01]  /*176c0*/  FADD.FTZ R6, R201, R10 ;  /* 0x0000000ac9067221 */ /* 0x002fe20000010000 */
[----:B------:R-:W-:Y:S02]  /*176d0*/  FMNMX.FTZ R37, R78, R37, !PT ;  /* 0x000000254e257209 */ /* 0x000fe40007810000 */
[----:B------:R-:W-:-:S02]  /*176e0*/  CS2R R54, SRZ ;  /* 0x0000000000367805 */ /* 0x000fc4000001ff00 */
[----:B------:R-:W-:Y:S01]  /*176f0*/  ISETP.GT.AND P4, PT, R49, 0x48, PT ;  /* 0x000000483100780c */ /* 0x000fe20003f84270 */
[----:B------:R-:W0:Y:S01]  /*17700*/  MUFU.EX2 R197, R197 ;  /* 0x000000c500c57308 */ /* 0x000e220000000800 */
[----:B------:R-:W-:Y:S02]  /*17710*/  FSEL R92, R47, -INF , P3 ;  /* 0xff8000002f5c7808 */ /* 0x000fe40001800000 */
[----:B------:R-:W-:Y:S02]  /*17720*/  CS2R R46, SRZ ;  /* 0x00000000002e7805 */ /* 0x000fe4000001ff00 */
[----:B------:R-:W-:Y:S02]  /*17730*/  FMNMX.FTZ R37, R88, R37, !PT ;  /* 0x0000002558257209 */ /* 0x000fe40007810000 */
[----:B------:R-:W-:Y:S02]  /*17740*/  CS2R R42, SRZ ;  /* 0x00000000002a7805 */ /* 0x000fe4000001ff00 */
[----:B------:R-:W-:-:S02]  /*17750*/  ISETP.GT.AND P3, PT, R49, 0x49, PT ;  /* 0x000000493100780c */ /* 0x000fc40003f64270 */
[----:B------:R-:W-:Y:S01]  /*17760*/  FSEL R76, R41, -INF , P4 ;  /* 0xff800000294c7808 */ /* 0x000fe20002000000 */
[----:B------:R-:W1:Y:S01]  /*17770*/  MUFU.EX2 R14, R14 ;  /* 0x0000000e000e7308 */ /* 0x000e620000000800 */
[----:B------:R-:W-:Y:S02]  /*17780*/  FMNMX.FTZ R37, R92, R37, !PT ;  /* 0x000000255c257209 */ /* 0x000fe40007810000 */
[----:B------:R-:W-:Y:S02]  /*17790*/  ISETP.GT.AND P4, PT, R49, 0x50, PT ;  /* 0x000000503100780c */ /* 0x000fe40003f84270 */
[----:B------:R-:W-:Y:S01]  /*177a0*/  FSEL R90, R39, -INF , P3 ;  /* 0xff800000275a7808 */ /* 0x000fe20001800000 */
[----:B------:R-:W-:Y:S01]  /*177b0*/  IMAD.MOV.U32 R39, RZ, RZ, R226 ;  /* 0x000000ffff277224 */ /* 0x000fe200078e00e2 */
[----:B------:R-:W-:Y:S01]  /*177c0*/  FMNMX.FTZ R37, R76, R37, !PT ;  /* 0x000000254c257209 */ /* 0x000fe20007810000 */
[----:B------:R-:W4:Y:S01]  /*177d0*/  MUFU.EX2 R199, R199 ;  /* 0x000000c700c77308 */ /* 0x000f220000000800 */
[----:B------:R-:W-:-:S02]  /*177e0*/  ISETP.GT.AND P3, PT, R49, 0x51, PT ;  /* 0x000000513100780c */ /* 0x000fc40003f64270 */
[----:B------:R-:W-:Y:S02]  /*177f0*/  FSEL R94, R31, -INF , P4 ;  /* 0xff8000001f5e7808 */ /* 0x000fe40002000000 */
[----:B------:R-:W-:Y:S02]  /*17800*/  FMNMX.FTZ R37, R90, R37, !PT ;  /* 0x000000255a257209 */ /* 0x000fe40007810000 */
[----:B------:R-:W-:Y:S01]  /*17810*/  ISETP.GT.AND P4, PT, R49, 0x58, PT ;  /* 0x000000583100780c */ /* 0x000fe20003f84270 */
[----:B------:R-:W4:Y:S01]  /*17820*/  MUFU.EX2 R20, R20 ;  /* 0x0000001400147308 */ /* 0x000f220000000800 */
[----:B------:R-:W-:Y:S02]  /*17830*/  FSEL R72, R45, -INF , P3 ;  /* 0xff8000002d487808 */ /* 0x000fe40001800000 */
[----:B------:R-:W-:Y:S02]  /*17840*/  FMNMX.FTZ R37, R94, R37, !PT ;  /* 0x000000255e257209 */ /* 0x000fe40007810000 */
[----:B------:R-:W-:-:S02]  /*17850*/  ISETP.GT.AND P3, PT, R49, 0x59, PT ;  /* 0x000000593100780c */ /* 0x000fc40003f64270 */
[----:B------:R-:W-:Y:S01]  /*17860*/  FSEL R96, R96, -INF , P4 ;  /* 0xff80000060607808 */ /* 0x000fe20002000000 */
[----:B------:R-:W4:Y:S01]  /*17870*/  MUFU.EX2 R193, R193 ;  /* 0x000000c100c17308 */ /* 0x000f220000000800 */
[----:B------:R-:W-:Y:S02]  /*17880*/  FMNMX.FTZ R37, R72, R37, !PT ;  /* 0x0000002548257209 */ /* 0x000fe40007810000 */
[C---:B------:R-:W-:Y:S02]  /*17890*/  ISETP.GT.AND P4, PT, R49.reuse, 0x60, PT ;  /* 0x000000603100780c */ /* 0x040fe40003f84270 */
[----:B------:R-:W-:Y:S02]  /*178a0*/  FSEL R98, R98, -INF , P3 ;  /* 0xff80000062627808 */ /* 0x000fe40001800000 */
[----:B------:R-:W-:Y:S01]  /*178b0*/  FMNMX.FTZ R37, R96, R37, !PT ;  /* 0x0000002560257209 */ /* 0x000fe20007810000 */
[----:B------:R-:W4:Y:S01]  /*178c0*/  MUFU.EX2 R74, R74 ;  /* 0x0000004a004a7308 */ /* 0x000f220000000800 */
[----:B------:R-:W-:-:S02]  /*178d0*/  ISETP.GT.AND P3, PT, R49, 0x61, PT ;  /* 0x000000613100780c */ /* 0x000fc40003f64270 */
[----:B------:R-:W-:Y:S02]  /*178e0*/  FSEL R100, R100, -INF , P4 ;  /* 0xff80000064647808 */ /* 0x000fe40002000000 */
[----:B------:R-:W-:Y:S02]  /*178f0*/  FMNMX.FTZ R37, R98, R37, !PT ;  /* 0x0000002562257209 */ /* 0x000fe40007810000 */
[----:B------:R-:W-:Y:S01]  /*17900*/  ISETP.GT.AND P4, PT, R49, 0x68, PT ;  /* 0x000000683100780c */ /* 0x000fe20003f84270 */
[----:B------:R-:W-:Y:S01]  /*17910*/  MUFU.EX2 R195, R195 ;  /* 0x000000c300c37308 */ /* 0x000fe20000000800 */
[----:B------:R-:W-:Y:S02]  /*17920*/  FSEL R68, R33, -INF , P3 ;  /* 0xff80000021447808 */ /* 0x000fe40001800000 */
[----:B------:R-:W-:Y:S01]  /*17930*/  FMNMX.FTZ R37, R100, R37, !PT ;  /* 0x0000002564257209 */ /* 0x000fe20007810000 */
[----:B------:R-:W4:Y:S01]  /*17940*/  @P2 LDC R33, c[0x0][0x44c] ;  /* 0x00011300ff212b82 */ /* 0x000f220000000800 */
[----:B------:R-:W-:-:S02]  /*17950*/  ISETP.GT.AND P3, PT, R49, 0x69, PT ;  /* 0x000000693100780c */ /* 0x000fc40003f64270 */
[----:B------:R-:W-:Y:S01]  /*17960*/  FSEL R102, R102, -INF , P4 ;  /* 0xff80000066667808 */ /* 0x000fe20002000000 */
[----:B------:R-:W-:Y:S01]  /*17970*/  MUFU.EX2 R70, R70 ;  /* 0x0000004600467308 */ /* 0x000fe20000000800 */
[----:B------:R-:W-:Y:S02]  /*17980*/  FMNMX.FTZ R37, R68, R37, !PT ;  /* 0x0000002544257209 */ /* 0x000fe40007810000 */
[----:B------:R-:W-:Y:S02]  /*17990*/  FSEL R104, R29, -INF , P3 ;  /* 0xff8000001d687808 */ /* 0x000fe40001800000 */
[----:B------:R-:W-:Y:S02]  /*179a0*/  FMNMX.FTZ R37, R102, R37, !PT ;  /* 0x0000002566257209 */ /* 0x000fe40007810000 */
[----:B------:R-:W-:Y:S01]  /*179b0*/  F2FP.BF16.F32.PACK_AB R201, R10, R201 ;  /* 0x000000c90ac9723e */ /* 0x000fe200000010ff */
[----:B------:R-:W-:Y:S01]  /*179c0*/  MUFU.EX2 R189, R189 ;  /* 0x000000bd00bd7308 */ /* 0x000fe20000000800 */
[----:B------:R-:W-:Y:S01]  /*179d0*/  FMNMX.FTZ R37, R104, R37, !PT ;  /* 0x0000002568257209 */ /* 0x000fe20007810000 */
[----:B------:R-:W-:-:S02]  /*179e0*/  VIADD R10, R2, 0xfffffffe ;  /* 0xfffffffe020a7836 */ /* 0x000fc40000000000 */
[----:B------:R-:W-:Y:S02]  /*179f0*/  IMAD.MOV.U32 R2, RZ, RZ, 0x3f800000 ;  /* 0x3f800000ff027424 */ /* 0x000fe400078e00ff */
[----:B------:R-:W2:Y:S02]  /*17a00*/  SHFL.BFLY PT, R64, R37, 0x2, 0x1f ;  /* 0x0c401f0025407f89 */ /* 0x000ea400000e0000 */
[----:B------:R-:W-:Y:S08]  /*17a10*/  MUFU.EX2 R66, R66 ;  /* 0x0000004200427308 */ /* 0x000ff00000000800 */
[----:B------:R-:W-:Y:S08]  /*17a20*/  MUFU.EX2 R191, R191 ;  /* 0x000000bf00bf7308 */ /* 0x000ff00000000800 */
[----:B------:R-:W-:Y:S01]  /*17a30*/  MUFU.EX2 R60, R60 ;  /* 0x0000003c003c7308 */ /* 0x000fe20000000800 */
[----:B--2---:R-:W-:-:S07]  /*17a40*/  FMNMX.FTZ R64, R37, R64, !PT ;  /* 0x0000004025407209 */ /* 0x004fce0007810000 */
[----:B------:R-:W-:Y:S01]  /*17a50*/  MUFU.EX2 R185, R185 ;  /* 0x000000b900b97308 */ /* 0x000fe20000000800 */
[----:B------:R-:W2:Y:S07]  /*17a60*/  SHFL.BFLY PT, R7, R64, 0x1, 0x1f ;  /* 0x0c201f0040077f89 */ /* 0x000eae00000e0000 */
[----:B------:R-:W-:Y:S08]  /*17a70*/  MUFU.EX2 R58, R58 ;  /* 0x0000003a003a7308 */ /* 0x000ff00000000800 */
[----:B------:R-:W-:Y:S08]  /*17a80*/  MUFU.EX2 R187, R187 ;  /* 0x000000bb00bb7308 */ /* 0x000ff00000000800 */
[----:B------:R-:W-:Y:S01]  /*17a90*/  MUFU.EX2 R50, R50 ;  /* 0x0000003200327308 */ /* 0x000fe20000000800 */
[----:B--2---:R-:W-:Y:S01]  /*17aa0*/  FMNMX.FTZ R4, R64, R7, !PT ;  /* 0x0000000740047209 */ /* 0x004fe20007810000 */
[----:B------:R-:W-:Y:S01]  /*17ab0*/  FADD.FTZ R7, R203, R6 ;  /* 0x00000006cb077221 */ /* 0x000fe20000010000 */
[----:B---3--:R-:W-:-:S02]  /*17ac0*/  F2FP.BF16.F32.PACK_AB R203, R12, R203 ;  /* 0x000000cb0ccb723e */ /* 0x008fc400000010ff */
[----:B------:R-:W-:Y:S02]  /*17ad0*/  CS2R R64, SRZ ;  /* 0x0000000000407805 */ /* 0x000fe4000001ff00 */
[C---:B------:R-:W-:Y:S01]  /*17ae0*/  FSETP.NEU.FTZ.AND P3, PT, R4.reuse, -INF , PT ;  /* 0xff8000000400780b */ /* 0x040fe20003f7d000 */
[----:B------:R-:W-:Y:S01]  /*17af0*/  FMUL.FTZ R27, R4, R3 ;  /* 0x00000003041b7220 */ /* 0x000fe20000410000 */
[----:B------:R-:W-:Y:S01]  /*17b00*/  FADD.FTZ R6, R12, R7 ;  /* 0x000000070c067221 */ /* 0x000fe20000010000 */
[----:B------:R-:W-:Y:S03]  /*17b10*/  MUFU.EX2 R181, R181 ;  /* 0x000000b500b57308 */ /* 0x000fe60000000800 */
[----:B------:R-:W-:Y:S01]  /*17b20*/  FSEL R27, R27, RZ, P3 ;  /* 0x000000ff1b1b7208 */ /* 0x000fe20001800000 */
[----:B0-----:R-:W-:Y:S01]  /*17b30*/  FADD.FTZ R7, R197, R6 ;  /* 0x00000006c5077221 */ /* 0x001fe20000010000 */
[----:B-1----:R-:W-:-:S03]  /*17b40*/  F2FP.BF16.F32.PACK_AB R197, R14, R197 ;  /* 0x000000c50ec5723e */ /* 0x002fc600000010ff */
        /* <DEDUP_REMOVED lines=8> */
[----:B----4-:R-:W-:-:S04]  /*17bd0*/  @P2 IMAD.HI.U32 R8, R226, R33, RZ ;  /* 0x00000021e2082227 */ /* 0x010fc800078e00ff */
[----:B------:R-:W-:Y:S01]  /*17be0*/  FADD.FTZ R6, R14, R7 ;  /* 0x000000070e067221 */ /* 0x000fe20000010000 */
[-CC-:B------:R-:W-:Y:S01]  /*17bf0*/  FFMA.FTZ R15, R44, R3.reuse, -R27.reuse ;  /* 0x000000032c0f7223 */ /* 0x180fe2000001081b */
[-CC-:B------:R-:W-:Y:S01]  /*17c00*/  FFMA.FTZ R192, R52, R3.reuse, -R27.reuse ;  /* 0x0000000334c07223 */ /* 0x180fe2000001081b */
[--C-:B------:R-:W-:Y:S01]  /*17c10*/  FFMA.FTZ R21, R84, R3, -R27.reuse ;  /* 0x0000000354157223 */ /* 0x100fe2000001081b */
[----:B------:R-:W-:Y:S01]  /*17c20*/  @P2 SHF.R.U32.HI R39, RZ, R35, R8 ;  /* 0x00000023ff272219 */ /* 0x000fe20000011608 */
[----:B------:R-:W0:Y:S01]  /*17c30*/  MUFU.EX2 R9, R9 ;  /* 0x0000000900097308 */ /* 0x000e220000000800 */
[----:B------:R-:W-:Y:S01]  /*17c40*/  FADD.FTZ R35, R199, R6 ;  /* 0x00000006c7237221 */ /* 0x000fe20000010000 */
[-CC-:B------:R-:W-:Y:S01]  /*17c50*/  FFMA.FTZ R194, R56, R3.reuse, -R27.reuse ;  /* 0x0000000338c27223 */ /* 0x180fe2000001081b */
[-CC-:B------:R-:W-:Y:S01]  /*17c60*/  FFMA.FTZ R25, R82, R3.reuse, -R27.reuse ;  /* 0x0000000352197223 */ /* 0x180fe2000001081b */
[-C--:B------:R-:W-:Y:S01]  /*17c70*/  FFMA.FTZ R188, R48, R3.reuse, -R27 ;  /* 0x0000000330bc7223 */ /* 0x080fe2000001081b */
[----:B------:R-:W-:Y:S01]  /*17c80*/  FADD.FTZ R8, R20, R35 ;  /* 0x0000002314087221 */ /* 0x000fe20000010000 */
[-CC-:B------:R-:W-:Y:S01]  /*17c90*/  FFMA.FTZ R29, R80, R3.reuse, -R27.reuse ;  /* 0x00000003501d7223 */ /* 0x180fe2000001081b */
[-CC-:B------:R-:W-:Y:S01]  /*17ca0*/  FFMA.FTZ R190, R86, R3.reuse, -R27.reuse ;  /* 0x0000000356be7223 */ /* 0x180fe2000001081b */
[----:B------:R-:W1:Y:S01]  /*17cb0*/  MUFU.EX2 R202, R202 ;  /* 0x000000ca00ca7308 */ /* 0x000e620000000800 */
[----:B------:R-:W-:Y:S01]  /*17cc0*/  FADD.FTZ R37, R193, R8 ;  /* 0x00000008c1257221 */ /* 0x000fe20000010000 */
[-CC-:B------:R-:W-:Y:S01]  /*17cd0*/  FFMA.FTZ R31, R78, R3.reuse, -R27.reuse ;  /* 0x000000034e1f7223 */ /* 0x180fe2000001081b */
[-CC-:B------:R-:W-:Y:S01]  /*17ce0*/  FFMA.FTZ R184, R88, R3.reuse, -R27.reuse ;  /* 0x0000000358b87223 */ /* 0x180fe2000001081b */
[-C--:B------:R-:W-:Y:S01]  /*17cf0*/  FFMA.FTZ R33, R92, R3.reuse, -R27 ;  /* 0x000000035c217223 */ /* 0x080fe2000001081b */
[----:B------:R-:W-:Y:S01]  /*17d00*/  FADD.FTZ R8, R74, R37 ;  /* 0x000000254a087221 */ /* 0x000fe20000010000 */
[-CC-:B------:R-:W-:Y:S01]  /*17d10*/  FFMA.FTZ R186, R76, R3.reuse, -R27.reuse ;  /* 0x000000034cba7223 */ /* 0x180fe2000001081b */
[-C--:B------:R-:W-:Y:S01]  /*17d20*/  FFMA.FTZ R90, R90, R3.reuse, -R27 ;  /* 0x000000035a5a7223 */ /* 0x080fe2000001081b */
[----:B------:R-:W2:Y:S01]  /*17d30*/  MUFU.EX2 R11, R11 ;  /* 0x0000000b000b7308 */ /* 0x000ea20000000800 */
[----:B0-----:R-:W-:Y:S01]  /*17d40*/  FADD.FTZ R7, R200, R9 ;  /* 0x00000009c8077221 */ /* 0x001fe20000010000 */
[----:B------:R-:W-:Y:S01]  /*17d50*/  FADD.FTZ R37, R195, R8 ;  /* 0x00000008c3257221 */ /* 0x000fe20000010000 */
[-CC-:B------:R-:W-:Y:S01]  /*17d60*/  FFMA.FTZ R94, R94, R3.reuse, -R27.reuse ;  /* 0x000000035e5e7223 */ /* 0x180fe2000001081b */
[-CC-:B------:R-:W-:Y:S01]  /*17d70*/  FFMA.FTZ R72, R72, R3.reuse, -R27.reuse ;  /* 0x0000000348487223 */ /* 0x180fe2000001081b */
[-C--:B------:R-:W-:Y:S01]  /*17d80*/  FFMA.FTZ R96, R96, R3.reuse, -R27 ;  /* 0x0000000360607223 */ /* 0x080fe2000001081b */
[----:B------:R-:W-:Y:S01]  /*17d90*/  FADD.FTZ R8, R70, R37 ;  /* 0x0000002546087221 */ /* 0x000fe20000010000 */
[-C--:B------:R-:W-:Y:S01]  /*17da0*/  FFMA.FTZ R98, R98, R3.reuse, -R27 ;  /* 0x0000000362627223 */ /* 0x080fe2000001081b */
[----:B------:R-:W0:Y:S01]  /*17db0*/  MUFU.EX2 R196, R196 ;  /* 0x000000c400c47308 */ /* 0x000e220000000800 */
[----:B-1----:R-:W-:Y:S01]  /*17dc0*/  FADD.FTZ R6, R202, R7 ;  /* 0x00000007ca067221 */ /* 0x002fe20000010000 */
[----:B------:R-:W-:Y:S01]  /*17dd0*/  IADD3 R7, R39, R228, -R224 ;  /* 0x000000e427077210 */ /* 0x000fe20007ffe8e0 */
[----:B------:R-:W-:Y:S01]  /*17de0*/  FADD.FTZ R37, R189, R8 ;  /* 0x00000008bd257221 */ /* 0x000fe20000010000 */
[-CC-:B------:R-:W-:Y:S01]  /*17df0*/  FFMA.FTZ R100, R100, R3.reuse, -R27.reuse ;  /* 0x0000000364647223 */ /* 0x180fe2000001081b */
[-CC-:B------:R-:W-:Y:S01]  /*17e00*/  FFMA.FTZ R68, R68, R3.reuse, -R27.reuse ;  /* 0x0000000344447223 */ /* 0x180fe2000001081b */
[-CC-:B------:R-:W-:Y:S01]  /*17e10*/  FFMA.FTZ R102, R102, R3.reuse, -R27.reuse ;  /* 0x0000000366667223 */ /* 0x180fe2000001081b */
[----:B------:R-:W-:Y:S01]  /*17e20*/  FFMA.FTZ R104, R104, R3, -R27 ;  /* 0x0000000368687223 */ /* 0x000fe2000001081b */
[----:B------:R-:W1:Y:S01]  /*17e30*/  MUFU.EX2 R13, R13 ;  /* 0x0000000d000d7308 */ /* 0x000e620000000800 */
[----:B--2---:R-:W-:Y:S01]  /*17e40*/  FADD.FTZ R35, R11, R6 ;  /* 0x000000060b237221 */ /* 0x004fe20000010000 */
[----:B------:R-:W-:-:S02]  /*17e50*/  F2FP.BF16.F32.PACK_AB R200, R9, R200 ;  /* 0x000000c809c8723e */ /* 0x000fc400000010ff */
[----:B------:R-:W-:Y:S02]  /*17e60*/  CS2R R92, SRZ ;  /* 0x00000000005c7805 */ /* 0x000fe4000001ff00 */
[----:B------:R-:W-:Y:S02]  /*17e70*/  F2FP.BF16.F32.PACK_AB R202, R11, R202 ;  /* 0x000000ca0bca723e */ /* 0x000fe400000010ff */
[----:B------:R-:W-:Y:S02]  /*17e80*/  CS2R R88, SRZ ;  /* 0x0000000000587805 */ /* 0x000fe4000001ff00 */
[----:B------:R-:W-:Y:S02]  /*17e90*/  F2FP.BF16.F32.PACK_AB R193, R74, R193 ;  /* 0x000000c14ac1723e */ /* 0x000fe400000010ff */
[----:B------:R-:W-:Y:S01]  /*17ea0*/  CS2R R86, SRZ ;  /* 0x0000000000567805 */ /* 0x000fe2000001ff00 */
[----:B------:R-:W2:Y:S01]  /*17eb0*/  MUFU.EX2 R198, R198 ;  /* 0x000000c600c67308 */ /* 0x000ea20000000800 */
[----:B0-----:R-:W-:Y:S01]  /*17ec0*/  FADD.FTZ R6, R196, R35 ;  /* 0x00000023c4067221 */ /* 0x001fe20000010000 */
[----:B------:R-:W-:-:S02]  /*17ed0*/  F2FP.BF16.F32.PACK_AB R195, R70, R195 ;  /* 0x000000c346c3723e */ /* 0x000fc400000010ff */
[----:B------:R-:W-:Y:S02]  /*17ee0*/  CS2R R84, SRZ ;  /* 0x0000000000547805 */ /* 0x000fe4000001ff00 */
[----:B------:R-:W-:Y:S02]  /*17ef0*/  F2FP.BF16.F32.PACK_AB R189, R66, R189 ;  /* 0x000000bd42bd723e */ /* 0x000fe400000010ff */
[----:B------:R-:W-:Y:S02]  /*17f00*/  CS2R R82, SRZ ;  /* 0x0000000000527805 */ /* 0x000fe4000001ff00 */
[----:B------:R-:W-:Y:S02]  /*17f10*/  F2FP.BF16.F32.PACK_AB R199, R20, R199 ;  /* 0x000000c714c7723e */ /* 0x000fe400000010ff */
[----:B------:R-:W-:Y:S01]  /*17f20*/  CS2R R80, SRZ ;  /* 0x0000000000507805 */ /* 0x000fe2000001ff00 */
[----:B------:R-:W0:Y:S01]  /*17f30*/  MUFU.EX2 R15, R15 ;  /* 0x0000000f000f7308 */ /* 0x000e220000000800 */
[C---:B-1----:R-:W-:Y:S01]  /*17f40*/  FADD.FTZ R35, R13.reuse, R6 ;  /* 0x000000060d237221 */ /* 0x042fe20000010000 */
[----:B------:R-:W-:Y:S01]  /*17f50*/  IMAD.MOV.U32 R6, RZ, RZ, RZ ;  /* 0x000000ffff067224 */ /* 0x000fe200078e00ff */
[----:B------:R-:W-:-:S02]  /*17f60*/  F2FP.BF16.F32.PACK_AB R196, R13, R196 ;  /* 0x000000c40dc4723e */ /* 0x000fc400000010ff */
[----:B------:R-:W-:Y:S02]  /*17f70*/  CS2R R78, SRZ ;  /* 0x00000000004e7805 */ /* 0x000fe4000001ff00 */
[----:B------:R-:W-:Y:S01]  /*17f80*/  CS2R R76, SRZ ;  /* 0x00000000004c7805 */ /* 0x000fe2000001ff00 */
[----:B------:R-:W-:-:S04]  /*17f90*/  IMAD.HI R24, R7, -0x6db6db6d, R6 ;  /* 0x9249249307187827 */ /* 0x000fc800078e0206 */
[----:B------:R-:W-:Y:S01]  /*17fa0*/  FADD.FTZ R6, R66, R37 ;  /* 0x0000002542067221 */ /* 0x000fe20000010000 */
[----:B------:R-:W1:Y:S01]  /*17fb0*/  MUFU.EX2 R192, R192 ;  /* 0x000000c000c07308 */ /* 0x000e620000000800 */
[----:B--2---:R-:W-:Y:S01]  /*17fc0*/  FADD.FTZ R0, R198, R35 ;  /* 0x00000023c6007221 */ /* 0x004fe20000010000 */
[----:B------:R-:W-:Y:S01]  /*17fd0*/  CS2R R74, SRZ ;  /* 0x00000000004a7805 */ /* 0x000fe2000001ff00 */
[----:B------:R-:W-:Y:S01]  /*17fe0*/  FADD.FTZ R37, R191, R6 ;  /* 0x00000006bf257221 */ /* 0x000fe20000010000 */
[C---:B------:R-:W-:Y:S02]  /*17ff0*/  F2FP.BF16.F32.PACK_AB R191, R60.reuse, R191 ;  /* 0x000000bf3cbf723e */ /* 0x040fe400000010ff */
[----:B------:R-:W-:Y:S02]  /*18000*/  CS2R R70, SRZ ;  /* 0x0000000000467805 */ /* 0x000fe4000001ff00 */
[----:B------:R-:W-:Y:S01]  /*18010*/  CS2R R66, SRZ ;  /* 0x0000000000427805 */ /* 0x000fe2000001ff00 */
[----:B------:R-:W-:Y:S01]  /*18020*/  FADD.FTZ R6, R60, R37 ;  /* 0x000000253c067221 */ /* 0x000fe20000010000 */
[----:B------:R-:W2:Y:S01]  /*18030*/  MUFU.EX2 R21, R21 ;  /* 0x0000001500157308 */ /* 0x000ea20000000800 */
[C---:B0-----:R-:W-:Y:S01]  /*18040*/  FADD.FTZ R35, R15.reuse, R0 ;  /* 0x000000000f237221 */ /* 0x041fe20000010000 */
[----:B------:R-:W-:Y:S01]  /*18050*/  F2FP.BF16.F32.PACK_AB R198, R15, R198 ;  /* 0x000000c60fc6723e */ /* 0x000fe200000010ff */
[----:B------:R-:W-:Y:S01]  /*18060*/  FADD.FTZ R39, R185, R6 ;  /* 0x00000006b9277221 */ /* 0x000fe20000010000 */
[----:B------:R-:W-:-:S02]  /*18070*/  F2FP.BF16.F32.PACK_AB R185, R58, R185 ;  /* 0x000000b93ab9723e */ /* 0x000fc400000010ff */
[----:B------:R-:W-:Y:S02]  /*18080*/  CS2R R60, SRZ ;  /* 0x00000000003c7805 */ /* 0x000fe4000001ff00 */
[----:B------:R-:W-:Y:S01]  /*18090*/  CS2R R56, SRZ ;  /* 0x0000000000387805 */ /* 0x000fe2000001ff00 */
[----:B------:R-:W-:Y:S01]  /*180a0*/  FADD.FTZ R6, R58, R39 ;  /* 0x000000273a067221 */ /* 0x000fe20000010000 */
[----:B------:R-:W0:Y:S01]  /*180b0*/  MUFU.EX2 R194, R194 ;  /* 0x000000c200c27308 */ /* 0x000e220000000800 */
[----:B-1----:R-:W-:Y:S01]  /*180c0*/  FADD.FTZ R0, R192, R35 ;  /* 0x00000023c0007221 */ /* 0x002fe20000010000 */
[----:B------:R-:W-:Y:S02]  /*180d0*/  SHF.R.U32.HI R39, RZ, 0x1f, R24 ;  /* 0x0000001fff277819 */ /* 0x000fe40000011618 */
[----:B------:R-:W-:Y:S02]  /*180e0*/  CS2R R58, SRZ ;  /* 0x00000000003a7805 */ /* 0x000fe4000001ff00 */
[----:B------:R-:W-:-:S02]  /*180f0*/  CS2R R52, SRZ ;  /* 0x0000000000347805 */ /* 0x000fc4000001ff00 */
[----:B------:R-:W-:Y:S02]  /*18100*/  CS2R R48, SRZ ;  /* 0x0000000000307805 */ /* 0x000fe4000001ff00 */
[----:B------:R-:W-:Y:S02]  /*18110*/  LEA.HI.SX32 R8, R24, R39, 0x1a ;  /* 0x0000002718087211 */ /* 0x000fe400078fd2ff */
[----:B------:R-:W-:Y:S01]  /*18120*/  CS2R R44, SRZ ;  /* 0x00000000002c7805 */ /* 0x000fe2000001ff00 */
[----:B------:R-:W1:Y:S01]  /*18130*/  MUFU.EX2 R25, R25 ;  /* 0x0000001900197308 */ /* 0x000e620000000800 */
[----:B--2---:R-:W-:Y:S01]  /*18140*/  FADD.FTZ R35, R21, R0 ;  /* 0x0000000015237221 */ /* 0x004fe20000010000 */
[----:B------:R-:W-:Y:S02]  /*18150*/  VIMNMX R223, R225, R8, !PT ;  /* 0x00000008e1df7248 */ /* 0x000fe40007fe0100 */
[----:B------:R-:W-:Y:S02]  /*18160*/  F2FP.BF16.F32.PACK_AB R192, R21, R192 ;  /* 0x000000c015c0723e */ /* 0x000fe400000010ff */
[----:B------:R-:W-:-:S02]  /*18170*/  ISETP.GE.AND P3, PT, R10, R223, PT ;  /* 0x000000df0a00720c */ /* 0x000fc40003f66270 */
[----:B------:R-:W2:Y:S01]  /*18180*/  MUFU.EX2 R188, R188 ;  /* 0x000000bc00bc7308 */ /* 0x000ea20000000800 */
[----:B0-----:R-:W-:-:S07]  /*18190*/  FADD.FTZ R0, R194, R35 ;  /* 0x00000023c2007221 */ /* 0x001fce0000010000 */
[----:B------:R-:W0:Y:S01]  /*181a0*/  MUFU.EX2 R29, R29 ;  /* 0x0000001d001d7308 */ /* 0x000e220000000800 */
[C---:B-1----:R-:W-:Y:S01]  /*181b0*/  FADD.FTZ R37, R25.reuse, R0 ;  /* 0x0000000019257221 */ /* 0x042fe20000010000 */
[----:B------:R-:W-:Y:S02]  /*181c0*/  F2FP.BF16.F32.PACK_AB R194, R25, R194 ;  /* 0x000000c219c2723e */ /* 0x000fe400000010ff */
[----:B------:R-:W-:-:S04]  /*181d0*/  CS2R R24, SRZ ;  /* 0x0000000000187805 */ /* 0x000fc8000001ff00 */
[----:B------:R-:W1:Y:S01]  /*181e0*/  MUFU.EX2 R190, R190 ;  /* 0x000000be00be7308 */ /* 0x000e620000000800 */
[----:B--2---:R-:W-:Y:S01]  /*181f0*/  FADD.FTZ R0, R188, R37 ;  /* 0x00000025bc007221 */ /* 0x004fe20000010000 */
[----:B------:R-:W-:Y:S01]  /*18200*/  FADD.FTZ R37, R187, R6 ;  /* 0x00000006bb257221 */ /* 0x000fe20000010000 */
[----:B------:R-:W-:-:S03]  /*18210*/  F2FP.BF16.F32.PACK_AB R187, R50, R187 ;  /* 0x000000bb32bb723e */ /* 0x000fc600000010ff */
[----:B------:R-:W-:Y:S01]  /*18220*/  FADD.FTZ R6, R50, R37 ;  /* 0x0000002532067221 */ /* 0x000fe20000010000 */
[----:B------:R-:W-:Y:S01]  /*18230*/  CS2R R50, SRZ ;  /* 0x0000000000327805 */ /* 0x000fe2000001ff00 */
[----:B------:R-:W2:Y:S01]  /*18240*/  MUFU.EX2 R31, R31 ;  /* 0x0000001f001f7308 */ /* 0x000ea20000000800 */
[----:B0-----:R-:W-:Y:S01]  /*18250*/  FADD.FTZ R27, R29, R0 ;  /* 0x000000001d1b7221 */ /* 0x001fe20000010000 */
[----:B------:R-:W-:Y:S01]  /*18260*/  FADD.FTZ R39, R181, R6 ;  /* 0x00000006b5277221 */ /* 0x000fe20000010000 */
[----:B------:R-:W-:Y:S02]  /*18270*/  F2FP.BF16.F32.PACK_AB R188, R29, R188 ;  /* 0x000000bc1dbc723e */ /* 0x000fe400000010ff */
[----:B------:R-:W-:-:S03]  /*18280*/  CS2R R28, SRZ ;  /* 0x00000000001c7805 */ /* 0x000fc6000001ff00 */
[----:B------:R-:W0:Y:S01]  /*18290*/  MUFU.EX2 R184, R184 ;  /* 0x000000b800b87308 */ /* 0x000e220000000800 */
[----:B-1----:R-:W-:-:S07]  /*182a0*/  FADD.FTZ R0, R190, R27 ;  /* 0x0000001bbe007221 */ /* 0x002fce0000010000 */
[----:B------:R-:W1:Y:S01]  /*182b0*/  MUFU.EX2 R38, R38 ;  /* 0x0000002600267308 */ /* 0x000e620000000800 */
[C---:B--2---:R-:W-:Y:S01]  /*182c0*/  FADD.FTZ R37, R31.reuse, R0 ;  /* 0x000000001f257221 */ /* 0x044fe20000010000 */
[----:B------:R-:W-:-:S06]  /*182d0*/  F2FP.BF16.F32.PACK_AB R190, R31, R190 ;  /* 0x000000be1fbe723e */ /* 0x000fcc00000010ff */
[----:B------:R-:W2:Y:S01]  /*182e0*/  MUFU.EX2 R33, R33 ;  /* 0x0000002100217308 */ /* 0x000ea20000000800 */
[----:B0-----:R-:W-:-:S07]  /*182f0*/  FADD.FTZ R0, R184, R37 ;  /* 0x00000025b8007221 */ /* 0x001fce0000010000 */
[----:B------:R-:W0:Y:S01]  /*18300*/  MUFU.EX2 R183, R183 ;  /* 0x000000b700b77308 */ /* 0x000e220000000800 */
[C---:B-1----:R-:W-:Y:S01]  /*18310*/  FADD.FTZ R6, R38.reuse, R39 ;  /* 0x0000002726067221 */ /* 0x042fe20000010000 */
[----:B------:R-:W-:-:S06]  /*18320*/  F2FP.BF16.F32.PACK_AB R181, R38, R181 ;  /* 0x000000b526b5723e */ /* 0x000fcc00000010ff */
[----:B------:R-:W1:Y:S01]  /*18330*/  MUFU.EX2 R186, R186 ;  /* 0x000000ba00ba7308 */ /* 0x000e620000000800 */
[C---:B--2---:R-:W-:Y:S01]  /*18340*/  FADD.FTZ R37, R33.reuse, R0 ;  /* 0x0000000021257221 */ /* 0x044fe20000010000 */
[----:B------:R-:W-:Y:S02]  /*18350*/  F2FP.BF16.F32.PACK_AB R184, R33, R184 ;  /* 0x000000b821b8723e */ /* 0x000fe400000010ff */
[----:B------:R-:W-:-:S04]  /*18360*/  CS2R R32, SRZ ;  /* 0x0000000000207805 */ /* 0x000fc8000001ff00 */
[----:B------:R-:W2:Y:S01]  /*18370*/  MUFU.EX2 R34, R34 ;  /* 0x0000002200227308 */ /* 0x000ea20000000800 */
[----:B0-----:R-:W-:-:S07]  /*18380*/  FADD.FTZ R39, R183, R6 ;  /* 0x00000006b7277221 */ /* 0x001fce0000010000 */
[----:B------:R0:W3:Y:S01]  /*18390*/  MUFU.EX2 R7, R90 ;  /* 0x0000005a00077308 */ /* 0x0000e20000000800 */
[----:B-1----:R-:W-:-:S07]  /*183a0*/  FADD.FTZ R0, R186, R37 ;  /* 0x00000025ba007221 */ /* 0x002fce0000010000 */
[----:B------:R-:W1:Y:S01]  /*183b0*/  MUFU.EX2 R94, R94 ;  /* 0x0000005e005e7308 */ /* 0x000e620000000800 */
[C---:B--2---:R-:W-:Y:S01]  /*183c0*/  FADD.FTZ R6, R34.reuse, R39 ;  /* 0x0000002722067221 */ /* 0x044fe20000010000 */
[----:B------:R-:W-:Y:S02]  /*183d0*/  F2FP.BF16.F32.PACK_AB R183, R34, R183 ;  /* 0x000000b722b7723e */ /* 0x000fe400000010ff */
[----:B0-----:R-:W-:-:S04]  /*183e0*/  CS2R R90, SRZ ;  /* 0x00000000005a7805 */ /* 0x001fc8000001ff00 */
[----:B------:R0:W2:Y:S01]  /*183f0*/  MUFU.EX2 R35, R72 ;  /* 0x0000004800237308 */ /* 0x0000a20000000800 */
[C---:B---3--:R-:W-:Y:S01]  /*18400*/  FADD.FTZ R39, R7.reuse, R0 ;  /* 0x0000000007277221 */ /* 0x048fe20000010000 */
[----:B------:R-:W-:-:S06]  /*18410*/  F2FP.BF16.F32.PACK_AB R186, R7, R186 ;  /* 0x000000ba07ba723e */ /* 0x000fcc00000010ff */
[----:B------:R-:W3:Y:S01]  /*18420*/  MUFU.EX2 R96, R96 ;  /* 0x0000006000607308 */ /* 0x000ee20000000800 */
[----:B-1----:R-:W-:Y:S01]  /*18430*/  FADD.FTZ R0, R94, R39 ;  /* 0x000000275e007221 */ /* 0x002fe20000010000 */
[----:B0-----:R-:W-:-:S06]  /*18440*/  CS2R R72, SRZ ;  /* 0x0000000000487805 */ /* 0x001fcc000001ff00 */
[----:B------:R0:W1:Y:S01]  /*18450*/  MUFU.EX2 R27, R98 ;  /* 0x00000062001b7308 */ /* 0x0000620000000800 */
[C---:B--2---:R-:W-:Y:S01]  /*18460*/  FADD.FTZ R39, R35.reuse, R0 ;  /* 0x0000000023277221 */ /* 0x044fe20000010000 */
[----:B------:R-:W-:Y:S02]  /*18470*/  F2FP.BF16.F32.PACK_AB R180, R35, R94 ;  /* 0x0000005e23b4723e */ /* 0x000fe400000010ff */
[----:B------:R-:W-:Y:S02]  /*18480*/  CS2R R94, SRZ ;  /* 0x00000000005e7805 */ /* 0x000fe4000001ff00 */
[----:B------:R-:W-:Y:S02]  /*18490*/  CS2R R34, SRZ ;  /* 0x0000000000227805 */ /* 0x000fe4000001ff00 */
[----:B------:R-:W2:Y:S01]  /*184a0*/  MUFU.EX2 R177, R177 ;  /* 0x000000b100b17308 */ /* 0x000ea20000000800 */
[----:B---3--:R-:W-:Y:S01]  /*184b0*/  FADD.FTZ R0, R96, R39 ;  /* 0x0000002760007221 */ /* 0x008fe20000010000 */
[----:B0-----:R-:W-:-:S06]  /*184c0*/  CS2R R98, SRZ ;  /* 0x0000000000627805 */ /* 0x001fcc000001ff00 */
[----:B------:R-:W0:Y:S01]  /*184d0*/  MUFU.EX2 R100, R100 ;  /* 0x0000006400647308 */ /* 0x000e220000000800 */
[C---:B-1----:R-:W-:Y:S01]  /*184e0*/  FADD.FTZ R39, R27.reuse, R0 ;  /* 0x000000001b277221 */ /* 0x042fe20000010000 */
[----:B------:R-:W-:Y:S02]  /*184f0*/  F2FP.BF16.F32.PACK_AB R182, R27, R96 ;  /* 0x000000601bb6723e */ /* 0x000fe400000010ff */
[----:B------:R-:W-:-:S04]  /*18500*/  CS2R R96, SRZ ;  /* 0x0000000000607805 */ /* 0x000fc8000001ff00 */
[----:B------:R-:W1:Y:S01]  /*18510*/  MUFU.EX2 R30, R30 ;  /* 0x0000001e001e7308 */ /* 0x000e620000000800 */
[----:B--2---:R-:W-:-:S07]  /*18520*/  FADD.FTZ R41, R177, R6 ;  /* 0x00000006b1297221 */ /* 0x004fce0000010000 */
[----:B------:R2:W3:Y:S01]  /*18530*/  MUFU.EX2 R37, R68 ;  /* 0x0000004400257308 */ /* 0x0004e20000000800 */
[----:B0-----:R-:W-:Y:S01]  /*18540*/  FADD.FTZ R0, R100, R39 ;  /* 0x0000002764007221 */ /* 0x001fe20000010000 */
[----:B------:R-:W-:-:S06]  /*18550*/  CS2R R38, SRZ ;  /* 0x0000000000267805 */ /* 0x000fcc000001ff00 */
[----:B------:R-:W0:Y:S01]  /*18560*/  MUFU.EX2 R179, R179 ;  /* 0x000000b300b37308 */ /* 0x000e220000000800 */
[C---:B-1----:R-:W-:Y:S01]  /*18570*/  FADD.FTZ R6, R30.reuse, R41 ;  /* 0x000000291e067221 */ /* 0x042fe20000010000 */
[----:B------:R-:W-:Y:S02]  /*18580*/  F2FP.BF16.F32.PACK_AB R177, R30, R177 ;  /* 0x000000b11eb1723e */ /* 0x000fe400000010ff */
[----:B--2---:R-:W-:Y:S02]  /*18590*/  CS2R R68, SRZ ;  /* 0x0000000000447805 */ /* 0x004fe4000001ff00 */
[----:B------:R-:W-:Y:S02]  /*185a0*/  CS2R R30, SRZ ;  /* 0x00000000001e7805 */ /* 0x000fe4000001ff00 */
[----:B------:R-:W1:Y:S01]  /*185b0*/  MUFU.EX2 R102, R102 ;  /* 0x0000006600667308 */ /* 0x000e620000000800 */
[C---:B---3--:R-:W-:Y:S01]  /*185c0*/  FADD.FTZ R11, R37.reuse, R0 ;  /* 0x00000000250b7221 */ /* 0x048fe20000010000 */
[----:B------:R-:W-:-:S02]  /*185d0*/  F2FP.BF16.F32.PACK_AB R176, R37, R100 ;  /* 0x0000006425b0723e */ /* 0x000fc400000010ff */
[----:B------:R-:W-:Y:S02]  /*185e0*/  CS2R R100, SRZ ;  /* 0x0000000000647805 */ /* 0x000fe4000001ff00 */
[----:B------:R-:W-:Y:S02]  /*185f0*/  CS2R R36, SRZ ;  /* 0x0000000000247805 */ /* 0x000fe4000001ff00 */
[----:B------:R-:W2:Y:S01]  /*18600*/  MUFU.EX2 R26, R26 ;  /* 0x0000001a001a7308 */ /* 0x000ea20000000800 */
[----:B0-----:R-:W-:-:S07]  /*18610*/  FADD.FTZ R41, R179, R6 ;  /* 0x00000006b3297221 */ /* 0x001fce0000010000 */
[----:B------:R0:W3:Y:S01]  /*18620*/  MUFU.EX2 R9, R104 ;  /* 0x0000006800097308 */ /* 0x0000e20000000800 */
[----:B-1----:R-:W-:Y:S01]  /*18630*/  FADD.FTZ R0, R102, R11 ;  /* 0x0000000b66007221 */ /* 0x002fe20000010000 */
[C---:B--2---:R-:W-:Y:S01]  /*18640*/  FADD.FTZ R6, R26.reuse, R41 ;  /* 0x000000291a067221 */ /* 0x044fe20000010000 */
[----:B------:R-:W-:Y:S02]  /*18650*/  F2FP.BF16.F32.PACK_AB R179, R26, R179 ;  /* 0x000000b31ab3723e */ /* 0x000fe400000010ff */
[----:B0-----:R-:W-:Y:S02]  /*18660*/  CS2R R104, SRZ ;  /* 0x0000000000687805 */ /* 0x001fe4000001ff00 */
[----:B------:R-:W-:Y:S02]  /*18670*/  CS2R R40, SRZ ;  /* 0x0000000000287805 */ /* 0x000fe4000001ff00 */
[----:B------:R-:W-:Y:S01]  /*18680*/  CS2R R26, SRZ ;  /* 0x00000000001a7805 */ /* 0x000fe2000001ff00 */
[C---:B---3--:R-:W-:Y:S01]  /*18690*/  FADD.FTZ R7, R9.reuse, R0 ;  /* 0x0000000009077221 */ /* 0x048fe20000010000 */
[----:B------:R-:W-:Y:S01]  /*186a0*/  F2FP.BF16.F32.PACK_AB R178, R9, R102 ;  /* 0x0000006609b2723e */ /* 0x000fe200000010ff */
[----:B------:R-:W-:Y:S01]  /*186b0*/  IMAD.MOV.U32 R0, RZ, RZ, 0x3f800000 ;  /* 0x3f800000ff007424 */ /* 0x000fe200078e00ff */
[----:B------:R-:W-:Y:S01]  /*186c0*/  CS2R R102, SRZ ;  /* 0x0000000000667805 */ /* 0x000fe2000001ff00 */
[----:B------:R-:W-:Y:S06]  /*186d0*/  @!P3 BRA `(.L_x_2684) ;  /* 0x0000005c0050b947 */ /* 0x000fec0003800000 */
[----:B------:R-:W-:Y:S01]  /*186e0*/  BSSY B1, `(.L_x_2684) ;  /* 0x00005d3000017945 */ /* 0x000fe20003800000 */
[----:B------:R-:W-:Y:S02]  /*186f0*/  IMAD.MOV.U32 R8, RZ, RZ, R5 ;  /* 0x000000ffff087224 */ /* 0x000fe400078e0005 */
[----:B------:R-:W-:Y:S02]  /*18700*/  IMAD.MOV.U32 R9, RZ, RZ, R4 ;  /* 0x000000ffff097224 */ /* 0x000fe400078e0004 */
[----:B------:R-:W-:Y:S02]  /*18710*/  IMAD.MOV.U32 R11, RZ, RZ, R208 ;  /* 0x000000ffff0b7224 */ /* 0x000fe400078e00d0 */
[----:B------:R-:W-:Y:S02]  /*18720*/  IMAD.MOV.U32 R12, RZ, RZ, R205 ;  /* 0x000000ffff0c7224 */ /* 0x000fe400078e00cd */
[----:B------:R-:W-:Y:S02]  /*18730*/  IMAD.MOV.U32 R2, RZ, RZ, 0x3f800000 ;  /* 0x3f800000ff027424 */ /* 0x000fe400078e00ff */
[----:B------:R-:W-:-:S07]  /*18740*/  IMAD.MOV.U32 R119, RZ, RZ, RZ ;  /* 0x000000ffff777224 */ /* 0x000fce00078e00ff */
.L_x_2695:
[----:B------:R-:W-:-:S05]  /*18750*/  VIADD R3, R12, 0x1 ;  /* 0x000000010c037836 */ /* 0x000fca0000000000 */
[----:B------:R-:W-:-:S04]  /*18760*/  ISETP.NE.AND P3, PT, R3, 0x2, PT ;  /* 0x000000020300780c */ /* 0x000fc80003f65270 */
[----:B------:R-:W-:Y:S02]  /*18770*/  SEL R208, RZ, 0x1, P3 ;  /* 0x00000001ffd07807 */ /* 0x000fe40001800000 */
[----:B------:R-:W-:Y:S02]  /*18780*/  SEL R205, R3, RZ, P3 ;  /* 0x000000ff03cd7207 */ /* 0x000fe40001800000 */
[----:B------:R-:W-:Y:S01]  /*18790*/  LOP3.LUT R208, R11, R208, RZ, 0x3c, !PT ;  /* 0x000000d00bd07212 */ /* 0x000fe200078e3cff */
[----:B------:R-:W-:Y:S06]  /*187a0*/  @!P0 BRA `(.L_x_2685) ;  /* 0x0000000000048947 */ /* 0x000fec0003800000 */
[----:B------:R-:W-:Y:S01]  /*187b0*/  BPT.TRAP 0x1 ;  /* 0x000000040000795c */ /* 0x000fe20000300000 */
.L_x_2685:
[----:B------:R-:W-:Y:S01]  /*187c0*/  IMAD R13, R205, 0x8, R16 ;  /* 0x00000008cd0d7824 */ /* 0x000fe200078e0210 */
[----:B------:R-:W-:-:S04]  /*187d0*/  SHF.L.U32 R4, R208, 0x1f, RZ ;  /* 0x0000001fd0047819 */ /* 0x000fc800000006ff */
[----:B------:R0:W1:Y:S01]  /*187e0*/  SYNCS.PHASECHK.TRANS64.TRYWAIT P3, [R13+URZ+0x36830], R4 ;  /* 0x036830040d0075a7 */ /* 0x000062000806017f */
[----:B------:R-:W-:Y:S05]  /*187f0*/  @!P0 BRA `(.L_x_2686) ;  /* 0x0000000000048947 */ /* 0x000fea0003800000 */
[----:B------:R-:W-:Y:S01]  /*18800*/  BPT.TRAP 0x1 ;  /* 0x000000040000795c */ /* 0x000fe20000300000 */
.L_x_2686:
[----:B------:R-:W-:Y:S01]  /*18810*/  IMAD R3, R205, 0xa80, R222 ;  /* 0x00000a80cd037824 */ /* 0x000fe200078e02de */
[----:B------:R-:W-:Y:S03]  /*18820*/  BSSY B2, `(.L_x_2687) ;  /* 0x0000006000027945 */ /* 0x000fe60003800000 */
[C---:B------:R-:W-:Y:S02]  /*18830*/  VIADD R122, R3.reuse, 0x80 ;  /* 0x00000080037a7836 */ /* 0x040fe40000000000 */
[----:B------:R-:W-:Y:S01]  /*18840*/  VIADD R124, R3, 0x100 ;  /* 0x00000100037c7836 */ /* 0x000fe20000000000 */
[----:B-1----:R-:W-:Y:S06]  /*18850*/  @P3 BRA `(.L_x_2688) ;  /* 0x0000000000083947 */ /* 0x002fec0003800000 */
[----:B------:R-:W1:Y:S02]  /*18860*/  SYNCS.PHASECHK.TRANS64.TRYWAIT P3, [R13+URZ+0x36830], R4 ;  /* 0x036830040d0075a7 */ /* 0x000e64000806017f */
[----:B-1----:R-:W-:Y:S05]  /*18870*/  @!P3 BRA `(.L_x_2689) ;  /* 0x000001980084b947 */ /* 0x002fea0003800000 */
.L_x_2688:
[----:B------:R-:W-:Y:S05]  /*18880*/  BSYNC B2 ;  /* 0x0000000000027941 */ /* 0x000fea0003800000 */
.L_x_2687:
[----:B------:R-:W2:Y:S01]  /*18890*/  LDL.64 R20, [R1+0x30] ;  /* 0x0000300001147983 */ /* 0x000ea20000100a00 */
[----:B------:R-:W-:Y:S02]  /*188a0*/  IMAD.MOV.U32 R120, RZ, RZ, R3 ;  /* 0x000000ffff787224 */ /* 0x000fe400078e0003 */
[----:B------:R-:W-:Y:S01]  /*188b0*/  IMAD.MOV.U32 R121, RZ, RZ, 0x40000040 ;  /* 0x40000040ff797424 */ /* 0x000fe200078e00ff */
[----:B------:R-:W3:Y:S02]  /*188c0*/  LDL.64 R14, [R1+0x28] ;  /* 0x00002800010e7983 */ /* 0x000ee40000100a00 */
[----:B------:R-:W-:Y:S02]  /*188d0*/  R2UR UR6, R120 ;  /* 0x00000000780672ca */ /* 0x000fe400000e0000 */
[C---:B------:R-:W-:Y:S01]  /*188e0*/  R2UR UR7, R121.reuse ;  /* 0x00000000790772ca */ /* 0x040fe200000e0000 */
[----:B------:R-:W-:Y:S01]  /*188f0*/  WARPGROUP.ARRIVE ;  /* 0x00000000000079c5 */ /* 0x000fe20000000000 */
[----:B------:R-:W-:Y:S01]  /*18900*/  IMAD.MOV.U32 R123, RZ, RZ, 0x40000040 ;  /* 0x40000040ff7b7424 */ /* 0x000fe200078e00ff */
[----:B------:R-:W-:Y:S01]  /*18910*/  R2UR UR22, R122 ;  /* 0x000000007a1672ca */ /* 0x000fe200000e0000 */
[----:B------:R-:W-:Y:S01]  /*18920*/  IMAD.MOV.U32 R125, RZ, RZ, 0x40000040 ;  /* 0x40000040ff7d7424 */ /* 0x000fe200078e00ff */
[----:B------:R-:W-:Y:S01]  /*18930*/  R2UR UR19, R121 ;  /* 0x00000000791372ca */ /* 0x000fe200000e0000 */
[----:B------:R4:W-:Y:S01]  /*18940*/  STL.64 [R1+0x88], R8 ;  /* 0x0000880801007387 */ /* 0x0009e20000100a00 */
[----:B------:R-:W-:Y:S01]  /*18950*/  R2UR UR23, R123 ;  /* 0x000000007b1772ca */ /* 0x000fe200000e0000 */
[----:B------:R-:W-:-:S02]  /*18960*/  IMAD.MOV.U32 R120, RZ, RZ, R124 ;  /* 0x000000ffff787224 */ /* 0x000fc400078e007c */
[----:B------:R-:W-:Y:S01]  /*18970*/  VIADD R122, R3, 0x180 ;  /* 0x00000180037a7836 */ /* 0x000fe20000000000 */
[----:B------:R-:W-:Y:S01]  /*18980*/  R2UR UR15, R123 ;  /* 0x000000007b0f72ca */ /* 0x000fe200000e0000 */
[----:B------:R0:W-:Y:S01]  /*18990*/  STL.64 [R1+0x80], R6 ;  /* 0x0000800601007387 */ /* 0x0001e20000100a00 */
[----:B------:R-:W-:Y:S02]  /*189a0*/  R2UR UR18, R120 ;  /* 0x00000000781272ca */ /* 0x000fe400000e0000 */
[----:B------:R-:W-:Y:S01]  /*189b0*/  R2UR UR14, R122 ;  /* 0x000000007a0e72ca */ /* 0x000fe200000e0000 */
[----:B------:R-:W-:Y:S01]  /*189c0*/  VIADD R120, R3, 0x200 ;  /* 0x0000020003787836 */ /* 0x000fe20000000000 */
[----:B------:R-:W-:Y:S02]  /*189d0*/  R2UR UR35, R121 ;  /* 0x00000000792372ca */ /* 0x000fe400000e0000 */
[----:B--2---:R-:W-:Y:S02]  /*189e0*/  R2UR UR8, R20 ;  /* 0x00000000140872ca */ /* 0x004fe400000e0000 */
[----:B------:R-:W-:Y:S01]  /*189f0*/  R2UR UR9, R21 ;  /* 0x00000000150972ca */ /* 0x000fe200000e0000 */
[----:B------:R-:W-:Y:S01]  /*18a00*/  VIADD R124, R3, 0x280 ;  /* 0x00000280037c7836 */ /* 0x000fe20000000000 */
[----:B------:R-:W-:Y:S01]  /*18a10*/  R2UR UR31, R125 ;  /* 0x000000007d1f72ca */ /* 0x000fe200000e0000 */
[----:B----4-:R-:W2:Y:S01]  /*18a20*/  LDL.64 R8, [R1+0x18] ;  /* 0x0000180001087983 */ /* 0x010ea20000100a00 */
[----:B------:R-:W-:-:S02]  /*18a30*/  R2UR UR27, R123 ;  /* 0x000000007b1b72ca */ /* 0x000fc400000e0000 */
[----:B---3--:R-:W-:Y:S01]  /*18a40*/  R2UR UR46, R14 ;  /* 0x000000000e2e72ca */ /* 0x008fe200000e0000 */
[----:B------:R-:W-:Y:S01]  /*18a50*/  VIADD R210, R3, 0x84 ;  /* 0x0000008403d27836 */ /* 0x000fe20000000000 */
[----:B------:R-:W-:Y:S01]  /*18a60*/  R2UR UR47, R15 ;  /* 0x000000000f2f72ca */ /* 0x000fe200000e0000 */
[----:B------:R-:W-:Y:S01]  /*18a70*/  IMAD.MOV.U32 R211, RZ, RZ, 0x40000040 ;  /* 0x40000040ffd37424 */ /* 0x000fe200078e00ff */
[----:B0-----:R-:W3:Y:S01]  /*18a80*/  LDL.64 R6, [R1+0x10] ;  /* 0x0000100001067983 */ /* 0x001ee20000100a00 */
[----:B------:R-:W-:Y:S02]  /*18a90*/  UMOV UR4, UR8 ;  /* 0x0000000800047c82 */ /* 0x000fe40008000000 */
[----:B------:R-:W-:Y:S02]  /*18aa0*/  UMOV UR5, UR9 ;  /* 0x0000000900057c82 */ /* 0x000fe40008000000 */
[----:B------:R-:W-:Y:S01]  /*18ab0*/  HGMMA.64x16x16.F32.BF16 R168, gdesc[UR4], RZ, !UPT, gsb0 ;  /* 0x0020000004a879f0 */ /* 0x000fe2000c0018ff */
        /* <DEDUP_REMOVED lines=17> */
[----:B------:R-:W-:Y:S01]  /*18bd0*/  UMOV UR33, UR9 ;  /* 0x0000000900217c82 */ /* 0x000fe20008000000 */
[----:B------:R-:W-:Y:S02]  /*18be0*/  WARPGROUP.DEPBAR.LE gsb0, 0x0 ;  /* 0x00008000000079c5 */ /* 0x000fe40000010000 */
[----:B------:R-:W-:-:S08]  /*18bf0*/  WARPGROUP.ARRIVE ;  /* 0x00000000000079c5 */ /* 0x000fd00000000000 */
[----:B------:R-:W-:Y:S01]  /*18c00*/  HGMMA.64x16x16.F32.BF16 R136, gdesc[UR32], RZ, !UPT, gsb0 ;  /* 0x00200000208879f0 */ /* 0x000fe2000c0018ff */
[----:B------:R-:W-:Y:S01]  /*18c10*/  R2UR UR30, R124 ;  /* 0x000000007c1e72ca */ /* 0x000fe200000e0000 */
[----:B------:R-:W-:Y:S01]  /*18c20*/  UMOV UR28, UR8 ;  /* 0x00000008001c7c82 */ /* 0x000fe20008000000 */
[----:B------:R-:W-:Y:S01]  /*18c30*/  UMOV UR29, UR9 ;  /* 0x00000009001d7c82 */ /* 0x000fe20008000000 */
[C---:B------:R-:W-:Y:S02]  /*18c40*/  VIADD R120, R3.reuse, 0x2 ;  /* 0x0000000203787836 */ /* 0x040fe40000000000 */
[----:B------:R-:W-:Y:S02]  /*18c50*/  IMAD.MOV.U32 R121, RZ, RZ, 0x40000040 ;  /* 0x40000040ff797424 */ /* 0x000fe400078e00ff */
[C---:B------:R-:W-:Y:S01]  /*18c60*/  VIADD R122, R3.reuse, 0x300 ;  /* 0x00000300037a7836 */ /* 0x040fe20000000000 */
[----:B------:R-:W-:Y:S01]  /*18c70*/  R2UR UR10, R120 ;  /* 0x00000000780a72ca */ /* 0x000fe200000e0000 */
[----:B------:R-:W-:Y:S01]  /*18c80*/  VIADD R120, R3, 0x102 ;  /* 0x0000010203787836 */ /* 0x000fe20000000000 */
[----:B------:R-:W-:Y:S01]  /*18c90*/  R2UR UR11, R121 ;  /* 0x00000000790b72ca */ /* 0x000fe200000e0000 */
[----:B------:R-:W-:Y:S01]  /*18ca0*/  IMAD.MOV.U32 R121, RZ, RZ, 0x40000040 ;  /* 0x40000040ff797424 */ /* 0x000fe200078e00ff */
[----:B------:R-:W-:-:S02]  /*18cb0*/  WARPGROUP.DEPBAR.LE gsb0, 0x0 ;  /* 0x00008000000079c5 */ /* 0x000fc40000010000 */
[----:B------:R-:W-:-:S06]  /*18cc0*/  WARPGROUP.ARRIVE ;  /* 0x00000000000079c5 */ /* 0x000fcc0000000000 */
[----:B------:R-:W-:Y:S01]  /*18cd0*/  HGMMA.64x16x16.F32.BF16 R128, gdesc[UR28], RZ, !UPT, gsb0 ;  /* 0x002000001c8079f0 */ /* 0x000fe2000c0018ff */
[----:B------:R-:W-:Y:S01]  /*18ce0*/  R2UR UR26, R122 ;  /* 0x000000007a1a72ca */ /* 0x000fe200000e0000 */
[----:B------:R-:W-:Y:S01]  /*18cf0*/  VIADD R122, R3, 0x82 ;  /* 0x00000082037a7836 */ /* 0x000fe20000000000 */
[----:B------:R-:W-:Y:S01]  /*18d00*/  R2UR UR22, R120 ;  /* 0x00000000781672ca */ /* 0x000fe200000e0000 */
[----:B------:R-:W-:Y:S01]  /*18d10*/  IMAD.MOV.U32 R123, RZ, RZ, 0x40000040 ;  /* 0x40000040ff7b7424 */ /* 0x000fe200078e00ff */
[----:B------:R-:W-:Y:S01]  /*18d20*/  R2UR UR23, R121 ;  /* 0x00000000791772ca */ /* 0x000fe200000e0000 */
[C---:B------:R-:W-:Y:S02]  /*18d30*/  VIADD R120, R3.reuse, 0x202 ;  /* 0x0000020203787836 */ /* 0x040fe40000000000 */
[----:B------:R-:W-:Y:S01]  /*18d40*/  IMAD.MOV.U32 R121, RZ, RZ, 0x40000040 ;  /* 0x40000040ff797424 */ /* 0x000fe200078e00ff */
[----:B------:R-:W-:Y:S01]  /*18d50*/  R2UR UR6, R122 ;  /* 0x000000007a0672ca */ /* 0x000fe200000e0000 */
[----:B------:R-:W-:Y:S01]  /*18d60*/  VIADD R122, R3, 0x182 ;  /* 0x00000182037a7836 */ /* 0x000fe20000000000 */
[----:B------:R-:W-:Y:S01]  /*18d70*/  R2UR UR7, R123 ;  /* 0x000000007b0772ca */ /* 0x000fe200000e0000 */
        /* <DEDUP_REMOVED lines=13> */
[----:B------:R-:W-:-:S02]  /*18e50*/  R2UR UR14, R122 ;  /* 0x000000007a0e72ca */ /* 0x000fc400000e0000 */
[----:B------:R-:W-:Y:S02]  /*18e60*/  R2UR UR15, R123 ;  /* 0x000000007b0f72ca */ /* 0x000fe400000e0000 */
[----:B------:R-:W-:Y:S02]  /*18e70*/  R2UR UR30, R120 ;  /* 0x00000000781e72ca */ /* 0x000fe400000e0000 */
[----:B------:R-:W-:Y:S01]  /*18e80*/  R2UR UR31, R121 ;  /* 0x00000000791f72ca */ /* 0x000fe200000e0000 */
        /* <DEDUP_REMOVED lines=25> */
[----:B------:R-:W-:Y:S01]  /*19020*/  MOV R20, UR49 ;  /* 0x0000003100147c02 */ /* 0x000fe20008000f00 */
[----:B------:R-:W-:Y:S01]  /*19030*/  UMOV UR49, UR47 ;  /* 0x0000002f00317c82 */ /* 0x000fe20008000000 */
[----:B------:R-:W-:Y:S01]  /*19040*/  MOV R21, UR48 ;  /* 0x0000003000157c02 */ /* 0x000fe20008000f00 */
        /* <DEDUP_REMOVED lines=16> */
[----:B------:R-:W-:Y:S01]  /*19150*/  R2UR UR26, R210 ;  /* 0x00000000d21a72ca */ /* 0x000fe200000e0000 */
[----:B------:R0:W5:Y:S08]  /*19160*/  LDL.LU.64 R8, [R1+0x88] ;  /* 0x0000880001087983 */ /* 0x0001700000300a00 */
[----:B------:R-:W-:-:S02]  /*19170*/  UMOV UR28, UR38 ;  /* 0x00000026001c7c82 */ /* 0x000fc40008000000 */
[----:B------:R-:W-:Y:S01]  /*19180*/  UMOV UR29, UR39 ;  /* 0x00000027001d7c82 */ /* 0x000fe20008000000 */
[----:B------:R-:W-:Y:S02]  /*19190*/  WARPGROUP.DEPBAR.LE gsb0, 0x0 ;  /* 0x00008000000079c5 */ /* 0x000fe40000010000 */
[----:B------:R-:W-:-:S06]  /*191a0*/  WARPGROUP.ARRIVE ;  /* 0x00000000000079c5 */ /* 0x000fcc0000000000 */
[----:B------:R-:W-:Y:S01]  /*191b0*/  HGMMA.64x16x16.F32.BF16 R168, gdesc[UR28], R168, gsb0 ;  /* 0x002000001ca879f0 */ /* 0x000fe200080018a8 */
[----:B------:R-:W-:Y:S01]  /*191c0*/  R2UR UR27, R211 ;  /* 0x00000000d31b72ca */ /* 0x000fe200000e0000 */
[----:B------:R-:W-:Y:S01]  /*191d0*/  UMOV UR24, UR38 ;  /* 0x0000002600187c82 */ /* 0x000fe20008000000 */
[----:B------:R-:W-:Y:S01]  /*191e0*/  UMOV UR25, UR39 ;  /* 0x0000002700197c82 */ /* 0x000fe20008000000 */
[----:B------:R-:W-:Y:S01]  /*191f0*/  VIADD R210, R3, 0x104 ;  /* 0x0000010403d27836 */ /* 0x000fe20000000000 */
[----:B------:R-:W-:Y:S02]  /*19200*/  WARPGROUP.DEPBAR.LE gsb0, 0x0 ;  /* 0x00008000000079c5 */ /* 0x000fe40000010000 */
[----:B------:R-:W-:-:S07]  /*19210*/  WARPGROUP.ARRIVE ;  /* 0x00000000000079c5 */ /* 0x000fce0000000000 */
        /* <DEDUP_REMOVED lines=49> */
[----:B---3--:R-:W-:Y:S02]  /*19530*/  R2UR UR40, R6 ;  /* 0x00000000062872ca */ /* 0x008fe400000e0000 */
        /* <DEDUP_REMOVED lines=81> */
[----:B------:R-:W2:Y:S08]  /*19a50*/  LDL.64 R210, [R1] ;  /* 0x0000000001d27983 */ /* 0x000eb00000100a00 */
[----:B------:R-:W-:-:S02]  /*19a60*/  UMOV UR18, UR38 ;  /* 0x0000002600127c82 */ /* 0x000fc40008000000 */
[----:B------:R-:W-:Y:S01]  /*19a70*/  UMOV UR19, UR39 ;  /* 0x0000002700137c82 */ /* 0x000fe20008000000 */
[----:B------:R-:W-:Y:S02]  /*19a80*/  WARPGROUP.DEPBAR.LE gsb0, 0x0 ;  /* 0x00008000000079c5 */ /* 0x000fe40000010000 */
[----:B------:R-:W-:-:S06]  /*19a90*/  WARPGROUP.ARRIVE ;  /* 0x00000000000079c5 */ /* 0x000fcc0000000000 */
[----:B------:R-:W-:Y:S01]  /*19aa0*/  HGMMA.64x16x16.F32.BF16 R160, gdesc[UR16], R160, gsb0 ;  /* 0x0020000010a079f0 */ /* 0x000fe200080018a0 */
[----:B------:R-:W-:Y:S01]  /*19ab0*/  R2UR UR49, R20 ;  /* 0x00000000143172ca */ /* 0x000fe200000e0000 */
[----:B------:R-:W-:Y:S01]  /*19ac0*/  VIADD R20, R3, 0x480 ;  /* 0x0000048003147836 */ /* 0x000fe20000000000 */
[----:B------:R-:W-:Y:S01]  /*19ad0*/  R2UR UR48, R21 ;  /* 0x00000000153072ca */ /* 0x000fe200000e0000 */
        /* <DEDUP_REMOVED lines=28> */
[----:B-1----:R-:W-:Y:S02]  /*19ca0*/  MOV R4, UR43 ;  /* 0x0000002b00047c02 */ /* 0x002fe40008000f00 */
[----:B------:R-:W-:Y:S02]  /*19cb0*/  MOV R5, UR42 ;  /* 0x0000002a00057c02 */ /* 0x000fe40008000f00 */
[----:B------:R-:W-:Y:S02]  /*19cc0*/  R2UR UR42, R20 ;  /* 0x00000000142a72ca */ /* 0x000fe400000e0000 */
[----:B------:R-:W-:Y:S01]  /*19cd0*/  R2UR UR43, R21 ;  /* 0x00000000152b72ca */ /* 0x000fe200000e0000 */
[----:B------:R-:W-:Y:S01]  /*19ce0*/  UMOV UR40, UR46 ;  /* 0x0000002e00287c82 */ /* 0x000fe20008000000 */
[----:B------:R-:W-:Y:S01]  /*19cf0*/  UMOV UR41, UR47 ;  /* 0x0000002f00297c82 */ /* 0x000fe20008000000 */
[----:B------:R-:W-:-:S02]  /*19d00*/  WARPGROUP.DEPBAR.LE gsb0, 0x0 ;  /* 0x00008000000079c5 */ /* 0x000fc40000010000 */
        /* <DEDUP_REMOVED lines=323> */
[----:B------:R-:W-:Y:S01]  /*1b140*/  IMAD.MOV.U32 R5, RZ, RZ, 0x40000040 ;  /* 0x40000040ff057424 */ /* 0x000fe200078e00ff */
[----:B------:R-:W-:Y:S02]  /*1b150*/  R2UR UR41, R14 ;  /* 0x000000000e2972ca */ /* 0x000fe400000e0000 */
        /* <DEDUP_REMOVED lines=222> */
.L_x_2690:
[----:B------:R-:W-:Y:S01]  /*1bf40*/  SHF.L.U32 R0, R11, 0x1f, RZ ;  /* 0x0000001f0b007819 */ /* 0x000fe200000006ff */
[----:B------:R-:W-:-:S04]  /*1bf50*/  IMAD R11, R12, 0x8, R16 ;  /* 0x000000080c0b7824 */ /* 0x000fc800078e0210 */
[----:B------:R0:W1:Y:S01]  /*1bf60*/  SYNCS.PHASECHK.TRANS64.TRYWAIT P3, [R11+URZ+0x36850], R0 ;  /* 0x036850000b0075a7 */ /* 0x000062000806017f */
[----:B------:R-:W-:Y:S05]  /*1bf70*/  @!P0 BRA `(.L_x_2691) ;  /* 0x0000000000048947 */ /* 0x000fea0003800000 */
[----:B------:R-:W-:Y:S01]  /*1bf80*/  BPT.TRAP 0x1 ;  /* 0x000000040000795c */ /* 0x000fe20000300000 */
.L_x_2691:
[----:B------:R-:W-:Y:S04]  /*1bf90*/  BSSY B2, `(.L_x_2692) ;  /* 0x0000004000027945 */ /* 0x000fe80003800000 */
[----:B-1----:R-:W-:Y:S05]  /*1bfa0*/  @P3 BRA `(.L_x_2693) ;  /* 0x0000000000083947 */ /* 0x002fea0003800000 */
[----:B------:R-:W1:Y:S02]  /*1bfb0*/  SYNCS.PHASECHK.TRANS64.TRYWAIT P3, [R11+URZ+0x36850], R0 ;  /* 0x036850000b0075a7 */ /* 0x000e64000806017f */
[----:B-1----:R-:W-:Y:S05]  /*1bfc0*/  @!P3 BRA `(.L_x_2694) ;  /* 0x0000016000c4b947 */ /* 0x002fea0003800000 */
.L_x_2693:
[----:B------:R-:W-:Y:S05]  /*1bfd0*/  BSYNC B2 ;  /* 0x0000000000027941 */ /* 0x000fea0003800000 */
.L_x_2692:
[----:B01----:R-:W-:Y:S01]  /*1bfe0*/  VIADD R0, R16, 0x400 ;  /* 0x0000040010007836 */ /* 0x003fe20000000000 */
[----:B------:R-:W-:Y:S01]  /*1bff0*/  WARPGROUP.ARRIVE ;  /* 0x00000000000079c5 */ /* 0x000fe20000000000 */
[----:B------:R-:W-:Y:S01]  /*1c000*/  IMAD.MOV.U32 R3, RZ, RZ, 0x40000040 ;  /* 0x40000040ff037424 */ /* 0x000fe200078e00ff */
[----:B------:R-:W0:Y:S01]  /*1c010*/  @P2 LDC R15, c[0x0][0x44c] ;  /* 0x00011300ff0f2b82 */ /* 0x000e220000000800 */
[----:B------:R-:W-:Y:S01]  /*1c020*/  IMAD.MOV.U32 R5, RZ, RZ, 0x40000040 ;  /* 0x40000040ff057424 */ /* 0x000fe200078e00ff */
[----:B------:R-:W-:Y:S01]  /*1c030*/  SHF.R.U32.HI R0, RZ, 0x4, R0 ;  /* 0x00000004ff007819 */ /* 0x000fe20000011600 */
[----:B------:R-:W-:Y:S01]  /*1c040*/  FMUL.FTZ R21, R173, UR43 ;  /* 0x0000002bad157c20 */ /* 0x000fe20008410000 */
[----:B------:R-:W-:Y:S01]  /*1c050*/  R2UR UR7, R3 ;  /* 0x00000000030772ca */ /* 0x000fe200000e0000 */
[----:B------:R-:W-:Y:S01]  /*1c060*/  FMUL.FTZ R3, R169, UR43 ;  /* 0x0000002ba9037c20 */ /* 0x000fe20008410000 */
[----:B------:R-:W-:Y:S01]  /*1c070*/  LOP3.LUT R0, R0, 0x3fff, RZ, 0xc0, !PT ;  /* 0x00003fff00007812 */ /* 0x000fe200078ec0ff */
[----:B------:R-:W-:Y:S01]  /*1c080*/  FMUL.FTZ R169, R161, UR43 ;  /* 0x0000002ba1a97c20 */ /* 0x000fe20008410000 */
[----:B------:R-:W1:Y:S01]  /*1c090*/  @P2 LDC R14, c[0x0][0x450] ;  /* 0x00011400ff0e2b82 */ /* 0x000e620000000800 */
[----:B------:R-:W-:Y:S01]  /*1c0a0*/  FMUL.FTZ R161, R162, UR43 ;  /* 0x0000002ba2a17c20 */ /* 0x000fe20008410000 */
[----:B------:R-:W-:Y:S01]  /*1c0b0*/  LOP3.LUT R0, R0, 0x3800000, RZ, 0xfc, !PT ;  /* 0x0380000000007812 */ /* 0x000fe200078efcff */
[----:B------:R-:W-:Y:S01]  /*1c0c0*/  FMUL.FTZ R162, R163, UR43 ;  /* 0x0000002ba3a27c20 */ /* 0x000fe20008410000 */
[----:B------:R-:W-:Y:S01]  /*1c0d0*/  FMUL.FTZ R163, R164, UR43 ;  /* 0x0000002ba4a37c20 */ /* 0x000fe20008410000 */
[----:B------:R-:W-:Y:S01]  /*1c0e0*/  FMUL.FTZ R164, R165, UR43 ;  /* 0x0000002ba5a47c20 */ /* 0x000fe20008410000 */
[----:B------:R-:W-:Y:S01]  /*1c0f0*/  IMAD.IADD R165, R229, 0x1, R226 ;  /* 0x00000001e5a57824 */ /* 0x000fe200078e02e2 */
[----:B------:R-:W-:Y:S01]  /*1c100*/  MUFU.TANH R3, R3 ;  /* 0x0000000300037308 */ /* 0x000fe20000002400 */
[----:B------:R-:W-:-:S02]  /*1c110*/  IMAD R2, R12, 0xa80, R0 ;  /* 0x00000a800c027824 */ /* 0x000fc400078e0200 */
[----:B------:R-:W-:Y:S01]  /*1c120*/  FMUL.FTZ R0, R168, UR43 ;  /* 0x0000002ba8007c20 */ /* 0x000fe20008410000 */
[----:B------:R-:W-:Y:S01]  /*1c130*/  FMUL.FTZ R160, R160, UR43 ;  /* 0x0000002ba0a07c20 */ /* 0x000fe20008410000 */
[----:B------:R-:W-:Y:S01]  /*1c140*/  FMUL.FTZ R12, R171, UR43 ;  /* 0x0000002bab0c7c20 */ /* 0x000fe20008410000 */
[C---:B------:R-:W-:Y:S01]  /*1c150*/  VIADD R4, R2.reuse, 0x80 ;  /* 0x0000008002047836 */ /* 0x040fe20000000000 */
[----:B------:R-:W-:Y:S01]  /*1c160*/  R2UR UR6, R2 ;  /* 0x00000000020672ca */ /* 0x000fe200000e0000 */
[----:B------:R-:W-:Y:S01]  /*1c170*/  FMUL.FTZ R152, R152, UR43 ;  /* 0x0000002b98987c20 */ /* 0x000fe20008410000 */
[----:B------:R-:W2:Y:S01]  /*1c180*/  MUFU.TANH R0, R0 ;  /* 0x0000000000007308 */ /* 0x000ea20000002400 */
[----:B0-----:R-:W-:-:S04]  /*1c190*/  @P2 IMAD.HI.U32 R15, R165, R15, RZ ;  /* 0x0000000fa50f2227 */ /* 0x001fc800078e00ff */
        /* <DEDUP_REMOVED lines=9> */
[----:B------:R-:W-:Y:S01]  /*1c230*/  HGMMA.64x192x16.F32.BF16 R24, R200, gdesc[UR4].tnspB, R24, gsb0 ;  /* 0x42e00004c8187df0 */ /* 0x000fe20008001818 */
[----:B------:R-:W-:Y:S01]  /*1c240*/  R2UR UR6, R4 ;  /* 0x00000000040672ca */ /* 0x000fe200000e0000 */
[----:B------:R-:W-:Y:S01]  /*1c250*/  VIADD R4, R2, 0x100 ;  /* 0x0000010002047836 */ /* 0x000fe20000000000 */
[----:B------:R-:W-:Y:S01]  /*1c260*/  R2UR UR7, R5 ;  /* 0x00000000050772ca */ /* 0x000fe200000e0000 */
[----:B------:R-:W-:Y:S01]  /*1c270*/  IMAD.MOV.U32 R5, RZ, RZ, 0x40000040 ;  /* 0x40000040ff057424 */ /* 0x000fe200078e00ff */
[----:B------:R-:W-:Y:S01]  /*1c280*/  MUFU.TANH R160, R160 ;  /* 0x000000a000a07308 */ /* 0x000fe20000002400 */
[----:B------:R-:W-:Y:S01]  /*1c290*/  FMUL.FTZ R137, R137, UR43 ;  /* 0x0000002b89897c20 */ /* 0x000fe20008410000 */
[----:B------:R-:W-:Y:S01]  /*1c2a0*/  FMUL.FTZ R141, R141, UR43 ;  /* 0x0000002b8d8d7c20 */ /* 0x000fe20008410000 */
[----:B------:R-:W-:Y:S01]  /*1c2b0*/  FMUL.FTZ R133, R133, UR43 ;  /* 0x0000002b85857c20 */ /* 0x000fe20008410000 */
[----:B------:R-:W-:Y:S01]  /*1c2c0*/  FMUL.FTZ R120, R120, UR43 ;  /* 0x0000002b78787c20 */ /* 0x000fe20008410000 */
[----:B------:R-:W-:Y:S01]  /*1c2d0*/  FMUL.FTZ R121, R121, UR43 ;  /* 0x0000002b79797c20 */ /* 0x000fe20008410000 */
[----:B------:R-:W-:Y:S01]  /*1c2e0*/  ULDC UR4, c[0x0][0x988] ;  /* 0x0002620000047ab9 */ /* 0x000fe20000000800 */
        /* <DEDUP_REMOVED lines=24> */
[----:B------:R-:W-:Y:S01]  /*1c470*/  @!P1 VIADD R13, R13, 0x36840 ;  /* 0x000368400d0d9836 */ /* 0x000fe20000000000 */
[----:B------:R-:W-:Y:S01]  /*1c480*/  MUFU.TANH R152, R152 ;  /* 0x0000009800987308 */ /* 0x000fe20000002400 */
[----:B------:R-:W-:-:S03]  /*1c490*/  @!P1 VIADD R11, R11, 0x36860 ;  /* 0x000368600b0b9836 */ /* 0x000fc60000000000 */
[----:B------:R-:W-:Y:S02]  /*1c4a0*/  @!P1 PRMT R13, RZ, 0x654, R13 ;  /* 0x00000654ff0d9816 */ /* 0x000fe4000000000d */
[----:B------:R-:W-:Y:S02]  /*1c4b0*/  @!P1 PRMT R11, RZ, 0x654, R11 ;  /* 0x00000654ff0b9816 */ /* 0x000fe4000000000b */
        /* <DEDUP_REMOVED lines=25> */
[----:B------:R-:W-:Y:S01]  /*1c650*/  R2UR UR6, R4 ;  /* 0x00000000040672ca */ /* 0x000fe200000e0000 */
[----:B------:R-:W-:Y:S01]  /*1c660*/  VIADD R4, R2, 0x180 ;  /* 0x0000018002047836 */ /* 0x000fe20000000000 */
[----:B------:R-:W-:Y:S01]  /*1c670*/  R2UR UR7, R5 ;  /* 0x00000000050772ca */ /* 0x000fe200000e0000 */
[----:B------:R-:W-:-:S03]  /*1c680*/  IMAD.MOV.U32 R5, RZ, RZ, 0x40000040 ;  /* 0x40000040ff057424 */ /* 0x000fc600078e00ff */
        /* <DEDUP_REMOVED lines=25> */
[----:B------:R-:W-:Y:S01]  /*1c820*/  FMUL.FTZ R5, R170, UR43 ;  /* 0x0000002baa057c20 */ /* 0x000fe20008410000 */
[----:B------:R-:W-:Y:S01]  /*1c830*/  FMUL.FTZ R170, R140, UR43 ;  /* 0x0000002b8caa7c20 */ /* 0x000fe20008410000 */
[----:B------:R-:W-:Y:S01]  /*1c840*/  IMAD.MOV.U32 R140, RZ, RZ, R165 ;  /* 0x000000ffff8c7224 */ /* 0x000fe200078e00a5 */
[----:B------:R-:W-:Y:S01]  /*1c850*/  R2UR UR6, R4 ;  /* 0x00000000040672ca */ /* 0x000fe200000e0000 */
[----:B------:R-:W-:Y:S01]  /*1c860*/  FMUL.FTZ R4, R172, UR43 ;  /* 0x0000002bac047c20 */ /* 0x000fe20008410000 */
[----:B-1----:R-:W-:Y:S01]  /*1c870*/  @P2 SHF.R.U32.HI R140, RZ, R14, R15 ;  /* 0x0000000eff8c2219 */ /* 0x002fe2000001160f */
[----:B------:R0:W-:Y:S01]  /*1c880*/  MUFU.TANH R165, R170 ;  /* 0x000000aa00a57308 */ /* 0x0001e20000002400 */
[----:B------:R-:W-:Y:S02]  /*1c890*/  IMAD.MOV.U32 R15, RZ, RZ, 0x40000040 ;  /* 0x40000040ff0f7424 */ /* 0x000fe400078e00ff */
[----:B------:R-:W-:Y:S01]  /*1c8a0*/  FMUL.FTZ R172, R127, UR43 ;  /* 0x0000002b7fac7c20 */ /* 0x000fe20008410000 */
[----:B------:R-:W-:-:S04]  /*1c8b0*/  VIADD R14, R2, 0x280 ;  /* 0x00000280020e7836 */ /* 0x000fc80000000000 */
[----:B------:R-:W1:Y:S01]  /*1c8c0*/  MUFU.TANH R4, R4 ;  /* 0x0000000400047308 */ /* 0x000e620000002400 */
[----:B0-----:R-:W0:Y:S04]  /*1c8d0*/  SHFL.IDX PT, R170, R140, RZ, 0x1c1f ;  /* 0x001c1fff8caa7589 */ /* 0x001e2800000e0000 */
[----:B------:R-:W3:Y:S03]  /*1c8e0*/  SHFL.IDX PT, R140, R140, 0x1, 0x1c1f ;  /* 0x003c1f008c8c7f89 */ /* 0x000ee600000e0000 */
[----:B------:R-:W-:Y:S01]  /*1c8f0*/  MUFU.TANH R5, R5 ;  /* 0x0000000500057308 */ /* 0x000fe20000002400 */
[----:B------:R-:W-:Y:S02]  /*1c900*/  WARPGROUP.DEPBAR.LE gsb0, 0x0 ;  /* 0x00008000000079c5 */ /* 0x000fe40000010000 */
[----:B------:R-:W-:-:S06]  /*1c910*/  WARPGROUP.ARRIVE ;  /* 0x00000000000079c5 */ /* 0x000fcc0000000000 */
[----:B------:R-:W-:Y:S01]  /*1c920*/  HGMMA.64x192x16.F32.BF16 R24, R184, gdesc[UR4].tnspB, R24, gsb0 ;  /* 0x42e00004b8187df0 */ /* 0x000fe20008001818 */
[----:B------:R-:W-:Y:S01]  /*1c930*/  R2UR UR7, R15 ;  /* 0x000000000f0772ca */ /* 0x000fe200000e0000 */
[----:B------:R-:W-:Y:S01]  /*1c940*/  IMAD R15, R10, -0x70, RZ ;  /* 0xffffff900a0f7824 */ /* 0x000fe200078e02ff */
[----:B------:R-:W-:Y:S01]  /*1c950*/  R2UR UR6, R14 ;  /* 0x000000000e0672ca */ /* 0x000fe200000e0000 */
[----:B------:R-:W-:Y:S01]  /*1c960*/  FMUL.FTZ R14, R128, UR43 ;  /* 0x0000002b800e7c20 */ /* 0x000fe20008410000 */
[----:B------:R-:W-:Y:S01]  /*1c970*/  FMUL.FTZ R128, R129, UR43 ;  /* 0x0000002b81807c20 */ /* 0x000fe20008410000 */
[----:B------:R-:W-:Y:S01]  /*1c980*/  FMUL.FTZ R129, R132, UR43 ;  /* 0x0000002b84817c20 */ /* 0x000fe20008410000 */
[----:B------:R-:W-:-:S03]  /*1c990*/  IADD3 R15, -R227, 0x1, R15 ;  /* 0x00000001e30f7810 */ /* 0x000fc60007ffe10f */
[----:B------:R-:W4:Y:S01]  /*1c9a0*/  MUFU.TANH R14, R14 ;  /* 0x0000000e000e7308 */ /* 0x000f220000002400 */
[----:B------:R-:W-:-:S05]  /*1c9b0*/  IADD3 R15, -R224, R15, R228 ;  /* 0x0000000fe00f7210 */ /* 0x000fca0007ffe1e4 */
[C---:B0-----:R-:W-:Y:S02]  /*1c9c0*/  IMAD.IADD R132, R15.reuse, 0x1, R170 ;  /* 0x000000010f847824 */ /* 0x041fe400078e02aa */
[----:B------:R-:W-:Y:S01]  /*1c9d0*/  FMUL.FTZ R170, R166, UR43 ;  /* 0x0000002ba6aa7c20 */ /* 0x000fe20008410000 */
[----:B------:R-:W0:Y:S01]  /*1c9e0*/  MUFU.TANH R128, R128 ;  /* 0x0000008000807308 */ /* 0x000e220000002400 */
[----:B---3--:R-:W-:Y:S01]  /*1c9f0*/  IMAD.IADD R127, R15, 0x1, R140 ;  /* 0x000000010f7f7824 */ /* 0x008fe200078e028c */
[C---:B------:R-:W-:Y:S02]  /*1ca00*/  ISETP.GT.AND P3, PT, R132.reuse, RZ, PT ;  /* 0x000000ff8400720c */ /* 0x040fe40003f64270 */
[----:B------:R-:W-:Y:S02]  /*1ca10*/  ISETP.GT.AND P4, PT, R132, 0x1, PT ;  /* 0x000000018400780c */ /* 0x000fe40003f84270 */
[----:B--2---:R-:W-:Y:S02]  /*1ca20*/  FSEL R0, R0, -INF , P3 ;  /* 0xff80000000007808 */ /* 0x004fe40001800000 */
[----:B------:R-:W2:Y:S01]  /*1ca30*/  MUFU.TANH R129, R129 ;  /* 0x0000008100817308 */ /* 0x000ea20000002400 */
[----:B------:R-:W-:-:S02]  /*1ca40*/  FSEL R166, R3, -INF , P4 ;  /* 0xff80000003a67808 */ /* 0x000fc40002000000 */
[----:B------:R-:W-:Y:S02]  /*1ca50*/  ISETP.GT.AND P5, PT, R132, 0x8, PT ;  /* 0x000000088400780c */ /* 0x000fe40003fa4270 */
[----:B-----5:R-:W-:Y:S02]  /*1ca60*/  FMNMX.FTZ R3, R0, R9, !PT ;  /* 0x0000000900037209 */ /* 0x020fe40007810000 */
[----:B------:R-:W-:Y:S01]  /*1ca70*/  ISETP.GT.AND P6, PT, R132, 0x9, PT ;  /* 0x000000098400780c */ /* 0x000fe20003fc4270 */
[----:B------:R-:W-:Y:S01]  /*1ca80*/  MUFU.TANH R170, R170 ;  /* 0x000000aa00aa7308 */ /* 0x000fe20000002400 */
[----:B-1----:R-:W-:Y:S02]  /*1ca90*/  FSEL R171, R4, -INF , P5 ;  /* 0xff80000004ab7808 */ /* 0x002fe40002800000 */
[----:B------:R-:W-:Y:S02]  /*1caa0*/  FMNMX.FTZ R3, R166, R3, !PT ;  /* 0x00000003a6037209 */ /* 0x000fe40007810000 */
[----:B------:R-:W-:-:S02]  /*1cab0*/  ISETP.GT.AND P3, PT, R132, 0x10, PT ;  /* 0x000000108400780c */ /* 0x000fc40003f64270 */
[----:B------:R-:W-:Y:S01]  /*1cac0*/  FSEL R21, R21, -INF , P6 ;  /* 0xff80000015157808 */ /* 0x000fe20003000000 */
[----:B------:R-:W-:Y:S01]  /*1cad0*/  MUFU.TANH R15, R172 ;  /* 0x000000ac000f7308 */ /* 0x000fe20000002400 */
[----:B------:R-:W-:Y:S02]  /*1cae0*/  FMNMX.FTZ R3, R171, R3, !PT ;  /* 0x00000003ab037209 */ /* 0x000fe40007810000 */
[----:B------:R-:W-:Y:S02]  /*1caf0*/  ISETP.GT.AND P4, PT, R132, 0x11, PT ;  /* 0x000000118400780c */ /* 0x000fe40003f84270 */
[----:B------:R-:W-:Y:S02]  /*1cb00*/  FSEL R160, R160, -INF , P3 ;  /* 0xff800000a0a07808 */ /* 0x000fe40001800000 */
[----:B------:R-:W-:Y:S02]  /*1cb10*/  FMNMX.FTZ R3, R21, R3, !PT ;  /* 0x0000000315037209 */ /* 0x000fe40007810000 */
[----:B------:R-:W-:-:S02]  /*1cb20*/  ISETP.GT.AND P5, PT, R132, 0x18, PT ;  /* 0x000000188400780c */ /* 0x000fc40003fa4270 */
[----:B------:R-:W-:Y:S02]  /*1cb30*/  FSEL R169, R169, -INF , P4 ;  /* 0xff800000a9a97808 */ /* 0x000fe40002000000 */
[----:B------:R-:W-:Y:S02]  /*1cb40*/  FMNMX.FTZ R3, R160, R3, !PT ;  /* 0x00000003a0037209 */ /* 0x000fe40007810000 */
[C---:B------:R-:W-:Y:S02]  /*1cb50*/  ISETP.GT.AND P6, PT, R132.reuse, 0x19, PT ;  /* 0x000000198400780c */ /* 0x040fe40003fc4270 */
[----:B------:R-:W-:Y:S02]  /*1cb60*/  FSEL R163, R163, -INF , P5 ;  /* 0xff800000a3a37808 */ /* 0x000fe40002800000 */
[----:B------:R-:W-:Y:S02]  /*1cb70*/  FMNMX.FTZ R3, R169, R3, !PT ;  /* 0x00000003a9037209 */ /* 0x000fe40007810000 */
[----:B------:R-:W-:-:S02]  /*1cb80*/  ISETP.GT.AND P3, PT, R132, 0x20, PT ;  /* 0x000000208400780c */ /* 0x000fc40003f64270 */
[----:B------:R-:W-:Y:S02]  /*1cb90*/  FSEL R164, R164, -INF , P6 ;  /* 0xff800000a4a47808 */ /* 0x000fe40003000000 */
[----:B------:R-:W-:Y:S02]  /*1cba0*/  FMNMX.FTZ R3, R163, R3, !PT ;  /* 0x00000003a3037209 */ /* 0x000fe40007810000 */
[----:B------:R-:W-:Y:S02]  /*1cbb0*/  ISETP.GT.AND P4, PT, R132, 0x21, PT ;  /* 0x000000218400780c */ /* 0x000fe40003f84270 */
        /* <DEDUP_REMOVED lines=32> */
[----:B------:R-:W-:Y:S01]  /*1cdc0*/  ISETP.GT.AND P3, PT, R132, 0x50, PT ;  /* 0x000000508400780c */ /* 0x000fe20003f64270 */
[----:B------:R1:W3:Y:S01]  /*1cdd0*/  MUFU.TANH R3, R121 ;  /* 0x0000007900037308 */ /* 0x0002e20000002400 */
[----:B------:R-:W-:-:S02]  /*1cde0*/  FSEL R141, R141, -INF , P6 ;  /* 0xff8000008d8d7808 */ /* 0x000fc40003000000 */
[----:B------:R-:W-:Y:S02]  /*1cdf0*/  FMNMX.FTZ R4, R165, R4, !PT ;  /* 0x00000004a5047209 */ /* 0x000fe40007810000 */
[----:B------:R-:W-:Y:S02]  /*1ce00*/  ISETP.GT.AND P4, PT, R132, 0x51, PT ;  /* 0x000000518400780c */ /* 0x000fe40003f84270 */
[----:B----4-:R-:W-:Y:S02]  /*1ce10*/  FSEL R14, R14, -INF , P3 ;  /* 0xff8000000e0e7808 */ /* 0x010fe40001800000 */
[----:B------:R-:W-:Y:S01]  /*1ce20*/  FMNMX.FTZ R4, R141, R4, !PT ;  /* 0x000000048d047209 */ /* 0x000fe20007810000 */
[----:B-1----:R-:W-:Y:S01]  /*1ce30*/  FMUL.FTZ R121, R124, UR43 ;  /* 0x0000002b7c797c20 */ /* 0x002fe20008410000 */
[----:B------:R-:W-:Y:S01]  /*1ce40*/  ISETP.GT.AND P5, PT, R132, 0x58, PT ;  /* 0x000000588400780c */ /* 0x000fe20003fa4270 */
[----:B------:R-:W-:Y:S01]  /*1ce50*/  FMUL.FTZ R124, R125, UR43 ;  /* 0x0000002b7d7c7c20 */ /* 0x000fe20008410000 */
[----:B0-----:R-:W-:-:S02]  /*1ce60*/  FSEL R128, R128, -INF , P4 ;  /* 0xff80000080807808 */ /* 0x001fc40002000000 */
[----:B------:R-:W-:Y:S01]  /*1ce70*/  FMNMX.FTZ R4, R14, R4, !PT ;  /* 0x000000040e047209 */ /* 0x000fe20007810000 */
[----:B------:R-:W0:Y:S01]  /*1ce80*/  MUFU.TANH R121, R121 ;  /* 0x0000007900797308 */ /* 0x000e220000002400 */
[----:B------:R-:W-:Y:S02]  /*1ce90*/  ISETP.GT.AND P6, PT, R132, 0x59, PT ;  /* 0x000000598400780c */ /* 0x000fe40003fc4270 */
[----:B--2---:R-:W-:Y:S02]  /*1cea0*/  FSEL R129, R129, -INF , P5 ;  /* 0xff80000081817808 */ /* 0x004fe40002800000 */
[----:B------:R-:W-:Y:S02]  /*1ceb0*/  FMNMX.FTZ R4, R128, R4, !PT ;  /* 0x0000000480047209 */ /* 0x000fe40007810000 */
[----:B------:R-:W-:Y:S01]  /*1cec0*/  ISETP.GT.AND P3, PT, R132, 0x60, PT ;  /* 0x000000608400780c */ /* 0x000fe20003f64270 */
[----:B------:R-:W1:Y:S01]  /*1ced0*/  MUFU.TANH R124, R124 ;  /* 0x0000007c007c7308 */ /* 0x000e620000002400 */
[----:B------:R-:W-:-:S02]  /*1cee0*/  FSEL R133, R133, -INF , P6 ;  /* 0xff80000085857808 */ /* 0x000fc40003000000 */
[----:B------:R-:W-:Y:S02]  /*1cef0*/  FMNMX.FTZ R4, R129, R4, !PT ;  /* 0x0000000481047209 */ /* 0x000fe40007810000 */
[----:B------:R-:W-:Y:S02]  /*1cf00*/  ISETP.GT.AND P4, PT, R132, 0x61, PT ;  /* 0x000000618400780c */ /* 0x000fe40003f84270 */
[----:B------:R-:W-:Y:S02]  /*1cf10*/  FSEL R120, R120, -INF , P3 ;  /* 0xff80000078787808 */ /* 0x000fe40001800000 */
[----:B------:R-:W-:Y:S02]  /*1cf20*/  FMNMX.FTZ R4, R133, R4, !PT ;  /* 0x0000000485047209 */ /* 0x000fe40007810000 */
[----:B------:R-:W-:Y:S02]  /*1cf30*/  ISETP.GT.AND P5, PT, R132, 0x68, PT ;  /* 0x000000688400780c */ /* 0x000fe40003fa4270 */
[----:B---3--:R-:W-:-:S02]  /*1cf40*/  FSEL R125, R3, -INF , P4 ;  /* 0xff800000037d7808 */ /* 0x008fc40002000000 */
[----:B------:R-:W-:Y:S02]  /*1cf50*/  FMNMX.FTZ R4, R120, R4, !PT ;  /* 0x0000000478047209 */ /* 0x000fe40007810000 */
[----:B------:R-:W-:Y:S01]  /*1cf60*/  ISETP.GT.AND P6, PT, R132, 0x69, PT ;  /* 0x000000698400780c */ /* 0x000fe20003fc4270 */
[----:B------:R-:W-:Y:S01]  /*1cf70*/  FMUL.FTZ R132, R167, UR43 ;  /* 0x0000002ba7847c20 */ /* 0x000fe20008410000 */
[----:B0-----:R-:W-:Y:S02]  /*1cf80*/  FSEL R121, R121, -INF , P5 ;  /* 0xff80000079797808 */ /* 0x001fe40002800000 */
[----:B------:R-:W-:Y:S02]  /*1cf90*/  FMNMX.FTZ R4, R125, R4, !PT ;  /* 0x000000047d047209 */ /* 0x000fe40007810000 */
[----:B-1----:R-:W-:Y:S01]  /*1cfa0*/  FSEL R124, R124, -INF , P6 ;  /* 0xff8000007c7c7808 */ /* 0x002fe20003000000 */
[----:B------:R-:W0:Y:S01]  /*1cfb0*/  MUFU.TANH R132, R132 ;  /* 0x0000008400847308 */ /* 0x000e220000002400 */
[----:B------:R-:W-:-:S02]  /*1cfc0*/  FMNMX.FTZ R3, R121, R4, !PT ;  /* 0x0000000479037209 */ /* 0x000fc40007810000 */
[C---:B------:R-:W-:Y:S02]  /*1cfd0*/  ISETP.GT.AND P4, PT, R127.reuse, RZ, PT ;  /* 0x000000ff7f00720c */ /* 0x040fe40003f84270 */
[----:B------:R-:W-:Y:S02]  /*1cfe0*/  FMNMX.FTZ R3, R124, R3, !PT ;  /* 0x000000037c037209 */ /* 0x000fe40007810000 */
[----:B------:R-:W-:-:S03]  /*1cff0*/  ISETP.GT.AND P5, PT, R127, 0x1, PT ;  /* 0x000000017f00780c */ /* 0x000fc60003fa4270 */
[----:B------:R-:W1:Y:S01]  /*1d000*/  SHFL.BFLY PT, R4, R3, 0x2, 0x1f ;  /* 0x0c401f0003047f89 */ /* 0x000e6200000e0000 */
[----:B------:R-:W-:Y:S02]  /*1d010*/  FSEL R12, R12, -INF , P5 ;  /* 0xff8000000c0c7808 */ /* 0x000fe40002800000 */
[----:B------:R-:W-:-:S04]  /*1d020*/  ISETP.GT.AND P5, PT, R127, 0x9, PT ;  /* 0x000000097f00780c */ /* 0x000fc80003fa4270 */
[----:B------:R-:W-:Y:S02]  /*1d030*/  FSEL R168, R168, -INF , P5 ;  /* 0xff800000a8a87808 */ /* 0x000fe40002800000 */
[C---:B------:R-:W-:Y:S01]  /*1d040*/  ISETP.GT.AND P5, PT, R127.reuse, 0x11, PT ;  /* 0x000000117f00780c */ /* 0x040fe20003fa4270 */
[----:B------:R-:W-:Y:S02]  /*1d050*/  WARPGROUP.DEPBAR.LE gsb0, 0x0 ;  /* 0x00008000000079c5 */ /* 0x000fe40000010000 */
[----:B------:R-:W-:Y:S01]  /*1d060*/  WARPGROUP.ARRIVE ;  /* 0x00000000000079c5 */ /* 0x000fe20000000000 */
[----:B------:R-:W-:Y:S02]  /*1d070*/  FSEL R162, R162, -INF , P5 ;  /* 0xff800000a2a27808 */ /* 0x000fe40002800000 */
[----:B------:R-:W-:-:S03]  /*1d080*/  ISETP.GT.AND P5, PT, R127, 0x19, PT ;  /* 0x000000197f00780c */ /* 0x000fc60003fa4270 */
[----:B------:R-:W-:Y:S01]  /*1d090*/  HGMMA.64x192x16.F32.BF16 R24, R180, gdesc[UR4].tnspB, R24, gsb0 ;  /* 0x42e00004b4187df0 */ /* 0x000fe20008001818 */
[----:B-1----:R-:W-:-:S05]  /*1d0a0*/  FMNMX.FTZ R4, R3, R4, !PT ;  /* 0x0000000403047209 */ /* 0x002fca0007810000 */
[----:B------:R-:W1:Y:S02]  /*1d0b0*/  SHFL.BFLY PT, R3, R4, 0x1, 0x1f ;  /* 0x0c201f0004037f89 */ /* 0x000e6400000e0000 */
[----:B-1----:R-:W-:Y:S01]  /*1d0c0*/  FMNMX.FTZ R4, R4, R3, !PT ;  /* 0x0000000304047209 */ /* 0x002fe20007810000 */
[----:B------:R-:W-:-:S03]  /*1d0d0*/  IMAD.U32 R3, RZ, RZ, UR4 ;  /* 0x00000004ff037e24 */ /* 0x000fc6000f8e00ff */
[C---:B------:R-:W-:Y:S01]  /*1d0e0*/  FSETP.NEU.FTZ.AND P3, PT, R4.reuse, -INF , PT ;  /* 0xff8000000400780b */ /* 0x040fe20003f7d000 */
[----:B------:R-:W-:-:S05]  /*1d0f0*/  FMUL.FTZ R167, R4, R3 ;  /* 0x0000000304a77220 */ /* 0x000fca0000410000 */
[----:B------:R-:W-:-:S05]  /*1d100*/  FSEL R140, R167, RZ, P3 ;  /* 0x000000ffa78c7208 */ /* 0x000fca0001800000 */
[-CC-:B------:R-:W-:Y:S01]  /*1d110*/  FFMA.FTZ R200, R0, R3.reuse, -R140.reuse ;  /* 0x0000000300c87223 */ /* 0x180fe2000001088c */
[----:B------:R-:W-:Y:S01]  /*1d120*/  FSEL R0, R5, -INF , P4 ;  /* 0xff80000005007808 */ /* 0x000fe20002000000 */
[-CC-:B------:R-:W-:Y:S01]  /*1d130*/  FFMA.FTZ R196, R160, R3.reuse, -R140.reuse ;  /* 0x00000003a0c47223 */ /* 0x180fe2000001088c */
[----:B------:R-:W-:Y:S01]  /*1d140*/  ISETP.GT.AND P4, PT, R127, 0x8, PT ;  /* 0x000000087f00780c */ /* 0x000fe20003f84270 */
[-CC-:B------:R-:W-:Y:S01]  /*1d150*/  FFMA.FTZ R198, R163, R3.reuse, -R140.reuse ;  /* 0x00000003a3c67223 */ /* 0x180fe2000001088c */
        /* <DEDUP_REMOVED lines=11> */
[----:B------:R-:W-:Y:S01]  /*1d210*/  MUFU.EX2 R200, R200 ;  /* 0x000000c800c87308 */ /* 0x000fe20000000800 */
        /* <DEDUP_REMOVED lines=11> */
[-CC-:B------:R-:W-:Y:S01]  /*1d2d0*/  FFMA.FTZ R128, R128, R3.reuse, -R140.reuse ;  /* 0x0000000380807223 */ /* 0x180fe2000001088c */
[----:B0-----:R-:W-:Y:S01]  /*1d2e0*/  FSEL R166, R132, -INF , P5 ;  /* 0xff80000084a67808 */ /* 0x001fe20002800000 */
        /* <DEDUP_REMOVED lines=23> */
[----:B------:R-:W-:Y:S01]  /*1d460*/  FSEL R160, R146, -INF , P4 ;  /* 0xff80000092a07808 */ /* 0x000fe20002000000 */
[----:B------:R-:W-:Y:S01]  /*1d470*/  FFMA.FTZ R146, R164, R3, -R140 ;  /* 0x00000003a4927223 */ /* 0x000fe2000001088c */
[----:B------:R-:W-:Y:S02]  /*1d480*/  FMNMX.FTZ R5, R159, R5, !PT ;  /* 0x000000059f057209 */ /* 0x000fe40007810000 */
[----:B------:R-:W-:Y:S01]  /*1d490*/  ISETP.GT.AND P4, PT, R127, 0x38, PT ;  /* 0x000000387f00780c */ /* 0x000fe20003f84270 */
[----:B------:R-:W-:Y:S01]  /*1d4a0*/  MUFU.EX2 R198, R198 ;  /* 0x000000c600c67308 */ /* 0x000fe20000000800 */
[----:B------:R-:W-:Y:S02]  /*1d4b0*/  FSEL R147, R147, -INF , P5 ;  /* 0xff80000093937808 */ /* 0x000fe40002800000 */
[----:B------:R-:W-:Y:S02]  /*1d4c0*/  FMNMX.FTZ R5, R160, R5, !PT ;  /* 0x00000005a0057209 */ /* 0x000fe40007810000 */
[----:B------:R-:W-:-:S02]  /*1d4d0*/  ISETP.GT.AND P5, PT, R127, 0x39, PT ;  /* 0x000000397f00780c */ /* 0x000fc40003fa4270 */
        /* <DEDUP_REMOVED lines=41> */
[--C-:B------:R-:W-:Y:S01]  /*1d770*/  FFMA.FTZ R122, R145, R3, -R140.reuse ;  /* 0x00000003917a7223 */ /* 0x100fe2000001088c */
[----:B------:R-:W-:Y:S02]  /*1d780*/  FMNMX.FTZ R5, R135, R5, !PT ;  /* 0x0000000587057209 */ /* 0x000fe40007810000 */
[----:B------:R-:W-:Y:S01]  /*1d790*/  ISETP.GT.AND P4, PT, R127, 0x68, PT ;  /* 0x000000687f00780c */ /* 0x000fe20003f84270 */
[----:B------:R-:W-:Y:S01]  /*1d7a0*/  MUFU.EX2 R186, R186 ;  /* 0x000000ba00ba7308 */ /* 0x000fe20000000800 */
[----:B------:R-:W-:Y:S01]  /*1d7b0*/  FSEL R144, R123, -INF , P5 ;  /* 0xff8000007b907808 */ /* 0x000fe20002800000 */
[--C-:B------:R-:W-:Y:S01]  /*1d7c0*/  FFMA.FTZ R123, R149, R3, -R140.reuse ;  /* 0x00000003957b7223 */ /* 0x100fe2000001088c */
[----:B------:R-:W-:Y:S02]  /*1d7d0*/  FMNMX.FTZ R5, R153, R5, !PT ;  /* 0x0000000599057209 */ /* 0x000fe40007810000 */
[----:B------:R-:W-:Y:S01]  /*1d7e0*/  ISETP.GT.AND P5, PT, R127, 0x69, PT ;  /* 0x000000697f00780c */ /* 0x000fe20003fa4270 */
[-CC-:B------:R-:W-:Y:S01]  /*1d7f0*/  FFMA.FTZ R127, R141, R3.reuse, -R140.reuse ;  /* 0x000000038d7f7223 */ /* 0x180fe2000001088c */
[----:B------:R-:W-:Y:S01]  /*1d800*/  FSEL R156, R126, -INF , P4 ;  /* 0xff8000007e9c7808 */ /* 0x000fe20002000000 */
[----:B------:R-:W-:Y:S01]  /*1d810*/  FFMA.FTZ R126, R137, R3, -R140 ;  /* 0x00000003897e7223 */ /* 0x000fe2000001088c */
[----:B------:R-:W-:Y:S01]  /*1d820*/  FMNMX.FTZ R5, R144, R5, !PT ;  /* 0x0000000590057209 */ /* 0x000fe20007810000 */
[----:B------:R-:W-:Y:S01]  /*1d830*/  MUFU.EX2 R122, R122 ;  /* 0x0000007a007a7308 */ /* 0x000fe20000000800 */
[----:B------:R-:W-:-:S02]  /*1d840*/  FSEL R145, R15, -INF , P5 ;  /* 0xff8000000f917808 */ /* 0x000fc40002800000 */
[----:B------:R-:W-:-:S04]  /*1d850*/  FMNMX.FTZ R5, R156, R5, !PT ;  /* 0x000000059c057209 */ /* 0x000fc80007810000 */
[----:B------:R-:W-:Y:S01]  /*1d860*/  FMNMX.FTZ R5, R145, R5, !PT ;  /* 0x0000000591057209 */ /* 0x000fe20007810000 */
[----:B------:R-:W-:Y:S04]  /*1d870*/  MUFU.EX2 R123, R123 ;  /* 0x0000007b007b7308 */ /* 0x000fe80000000800 */
[----:B------:R-:W0:Y:S01]  /*1d880*/  SHFL.BFLY PT, R15, R5, 0x2, 0x1f ;  /* 0x0c401f00050f7f89 */ /* 0x000e2200000e0000 */
[----:B------:R-:W-:Y:S02]  /*1d890*/  WARPGROUP.DEPBAR.LE gsb0, 0x0 ;  /* 0x00008000000079c5 */ /* 0x000fe40000010000 */
[-CC-:B------:R-:W-:Y:S01]  /*1d8a0*/  FFMA.FTZ R180, R14, R3.reuse, -R140.reuse ;  /* 0x000000030eb47223 */ /* 0x180fe2000001088c */
[----:B------:R-:W-:Y:S01]  /*1d8b0*/  WARPGROUP.ARRIVE ;  /* 0x00000000000079c5 */ /* 0x000fe20000000000 */
[-CC-:B------:R-:W-:Y:S01]  /*1d8c0*/  FFMA.FTZ R182, R129, R3.reuse, -R140.reuse ;  /* 0x0000000381b67223 */ /* 0x180fe2000001088c */
[----:B------:R-:W-:Y:S01]  /*1d8d0*/  FFMA.FTZ R129, R133, R3, -R140 ;  /* 0x0000000385817223 */ /* 0x000fe2000001088c */
        /* <DEDUP_REMOVED lines=8> */
[----:B0-----:R-:W-:Y:S01]  /*1d960*/  FMNMX.FTZ R5, R5, R14, !PT ;  /* 0x0000000e05057209 */ /* 0x001fe20007810000 */
[----:B------:R-:W-:-:S06]  /*1d970*/  VIADD R14, R2, 0x300 ;  /* 0x00000300020e7836 */ /* 0x000fcc0000000000 */
[----:B------:R-:W-:Y:S01]  /*1d980*/  MUFU.EX2 R120, R120 ;  /* 0x0000007800787308 */ /* 0x000fe20000000800 */
[C---:B------:R-:W-:Y:S01]  /*1d990*/  FSETP.NEU.FTZ.AND P4, PT, R5.reuse, -INF , PT ;  /* 0xff8000000500780b */ /* 0x040fe20003f9d000 */
[C---:B------:R-:W-:Y:S01]  /*1d9a0*/  FMUL.FTZ R136, R5.reuse, R3 ;  /* 0x0000000305887220 */ /* 0x040fe20000410000 */
[----:B------:R-:W-:Y:S02]  /*1d9b0*/  R2UR UR6, R14 ;  /* 0x000000000e0672ca */ /* 0x000fe400000e0000 */
[----:B------:R-:W-:Y:S02]  /*1d9c0*/  FSEL R15, R5, RZ, P4 ;  /* 0x000000ff050f7208 */ /* 0x000fe40002000000 */
[----:B------:R-:W-:Y:S01]  /*1d9d0*/  FSEL R136, R136, RZ, P4 ;  /* 0x000000ff88887208 */ /* 0x000fe20002000000 */
[----:B------:R-:W-:Y:S02]  /*1d9e0*/  MUFU.EX2 R125, R125 ;  /* 0x0000007d007d7308 */ /* 0x000fe40000000800 */
[----:B------:R-:W-:Y:S01]  /*1d9f0*/  FADD.FTZ R2, -R15, R8 ;  /* 0x000000080f027221 */ /* 0x000fe20000010100 */
[----:B------:R-:W-:-:S02]  /*1da00*/  IMAD.MOV.U32 R15, RZ, RZ, 0x40000040 ;  /* 0x40000040ff0f7424 */ /* 0x000fc400078e00ff */
[-CC-:B------:R-:W-:Y:S01]  /*1da10*/  FFMA.FTZ R201, R0, R3.reuse, -R136.reuse ;  /* 0x0000000300c97223 */ /* 0x180fe20000010888 */
[----:B------:R-:W-:Y:S01]  /*1da20*/  FSEL R0, R4, RZ, P3 ;  /* 0x000000ff04007208 */ /* 0x000fe20001800000 */
[-C--:B------:R-:W-:Y:S01]  /*1da30*/  FMUL.FTZ R2, R2, R3.reuse ;  /* 0x0000000302027220 */ /* 0x080fe20000410000 */
[-CC-:B------:R-:W-:Y:S01]  /*1da40*/  FFMA.FTZ R12, R12, R3.reuse, -R136.reuse ;  /* 0x000000030c0c7223 */ /* 0x180fe20000010888 */
[----:B------:R-:W-:Y:S01]  /*1da50*/  R2UR UR7, R15 ;  /* 0x000000000f0772ca */ /* 0x000fe200000e0000 */
[-CC-:B------:R-:W-:Y:S01]  /*1da60*/  FFMA.FTZ R203, R167, R3.reuse, -R136.reuse ;  /* 0x00000003a7cb7223 */ /* 0x180fe20000010888 */
[----:B------:R-:W-:Y:S01]  /*1da70*/  FADD.FTZ R0, -R0, R9 ;  /* 0x0000000900007221 */ /* 0x000fe20000010100 */
[----:B------:R-:W-:Y:S01]  /*1da80*/  MUFU.EX2 R201, R201 ;  /* 0x000000c900c97308 */ /* 0x000fe20000000800 */
[-CC-:B------:R-:W-:Y:S01]  /*1da90*/  FFMA.FTZ R133, R168, R3.reuse, -R136.reuse ;  /* 0x00000003a8857223 */ /* 0x180fe20000010888 */
[-CC-:B------:R-:W-:Y:S01]  /*1daa0*/  FFMA.FTZ R197, R161, R3.reuse, -R136.reuse ;  /* 0x00000003a1c57223 */ /* 0x180fe20000010888 */
[-C--:B------:R-:W-:Y:S01]  /*1dab0*/  FMUL.FTZ R0, R0, R3.reuse ;  /* 0x0000000300007220 */ /* 0x080fe20000410000 */
[-CC-:B------:R-:W-:Y:S01]  /*1dac0*/  FFMA.FTZ R141, R162, R3.reuse, -R136.reuse ;  /* 0x00000003a28d7223 */ /* 0x180fe20000010888 */
[-CC-:B------:R-:W-:Y:S01]  /*1dad0*/  FFMA.FTZ R199, R170, R3.reuse, -R136.reuse ;  /* 0x00000003aac77223 */ /* 0x180fe20000010888 */
[-CC-:B------:R-:W-:Y:S01]  /*1dae0*/  FFMA.FTZ R137, R166, R3.reuse, -R136.reuse ;  /* 0x00000003a6897223 */ /* 0x180fe20000010888 */
[-CC-:B------:R-:W-:Y:S01]  /*1daf0*/  FFMA.FTZ R193, R154, R3.reuse, -R136.reuse ;  /* 0x000000039ac17223 */ /* 0x180fe20000010888 */
[----:B------:R-:W0:Y:S01]  /*1db00*/  MUFU.EX2 R2, R2 ;  /* 0x0000000200027308 */ /* 0x000e220000000800 */
[-CC-:B------:R-:W-:Y:S01]  /*1db10*/  FFMA.FTZ R140, R155, R3.reuse, -R136.reuse ;  /* 0x000000039b8c7223 */ /* 0x180fe20000010888 */
[----:B------:R-:W-:Y:S01]  /*1db20*/  HGMMA.64x192x16.F32.BF16 R24, R176, gdesc[UR4].tnspB, R24, gsb0 ;  /* 0x42e00004b0187df0 */ /* 0x000fe20008001818 */
        /* <DEDUP_REMOVED lines=13> */
[----:B------:R-:W2:Y:S01]  /*1dc00*/  MUFU.EX2 R12, R12 ;  /* 0x0000000c000c7308 */ /* 0x000ea20000000800 */
[----:B0-----:R-:W-:Y:S01]  /*1dc10*/  FFMA.FTZ R6, R2, R6, R201 ;  /* 0x0000000602067223 */ /* 0x001fe200000100c9 */
[-CC-:B------:R-:W-:Y:S01]  /*1dc20*/  FFMA.FTZ R153, R153, R3.reuse, -R136.reuse ;  /* 0x0000000399997223 */ /* 0x180fe20000010888 */
[-CC-:B------:R-:W-:Y:S01]  /*1dc30*/  FFMA.FTZ R144, R144, R3.reuse, -R136.reuse ;  /* 0x0000000390907223 */ /* 0x180fe20000010888 */
[----:B------:R-:W-:Y:S01]  /*1dc40*/  FFMA.FTZ R156, R156, R3, -R136 ;  /* 0x000000039c9c7223 */ /* 0x000fe20000010888 */
[C---:B------:R-:W-:Y:S01]  /*1dc50*/  ISETP.GT.AND P3, PT, R10.reuse, R223, PT ;  /* 0x000000df0a00720c */ /* 0x040fe20003f64270 */
[----:B------:R-:W-:-:S02]  /*1dc60*/  VIADD R10, R10, 0xffffffff ;  /* 0xffffffff0a0a7836 */ /* 0x000fc40000000000 */
[----:B------:R-:W-:Y:S01]  /*1dc70*/  MUFU.EX2 R203, R203 ;  /* 0x000000cb00cb7308 */ /* 0x000fe20000000800 */
[----:B-1----:R-:W-:Y:S01]  /*1dc80*/  FFMA.FTZ R7, R0, R7, R200 ;  /* 0x0000000700077223 */ /* 0x002fe200000100c8 */
[----:B------:R-:W-:-:S03]  /*1dc90*/  F2FP.BF16.F32.PACK_AB R200, R20, R200 ;  /* 0x000000c814c8723e */ /* 0x000fc600000010ff */
[----:B------:R-:W-:-:S03]  /*1dca0*/  FADD.FTZ R7, R20, R7 ;  /* 0x0000000714077221 */ /* 0x000fc60000010000 */
[----:B------:R-:W-:Y:S01]  /*1dcb0*/  MUFU.EX2 R133, R133 ;  /* 0x0000008500857308 */ /* 0x000fe20000000800 */
[----:B--2---:R-:W-:Y:S01]  /*1dcc0*/  FADD.FTZ R6, R12, R6 ;  /* 0x000000060c067221 */ /* 0x004fe20000010000 */
[----:B------:R-:W-:Y:S01]  /*1dcd0*/  FADD.FTZ R7, R202, R7 ;  /* 0x00000007ca077221 */ /* 0x000fe20000010000 */
[----:B------:R-:W-:Y:S01]  /*1dce0*/  F2FP.BF16.F32.PACK_AB R201, R12, R201 ;  /* 0x000000c90cc9723e */ /* 0x000fe200000010ff */
[----:B------:R-:W-:Y:S01]  /*1dcf0*/  IMAD.MOV.U32 R12, RZ, RZ, R205 ;  /* 0x000000ffff0c7224 */ /* 0x000fe200078e00cd */
[C---:B------:R-:W-:Y:S01]  /*1dd00*/  F2FP.BF16.F32.PACK_AB R202, R21.reuse, R202 ;  /* 0x000000ca15ca723e */ /* 0x040fe200000010ff */
[----:B------:R-:W-:Y:S02]  /*1dd10*/  FADD.FTZ R7, R21, R7 ;  /* 0x0000000715077221 */ /* 0x000fe40000010000 */
        /* <DEDUP_REMOVED lines=20> */
[----:B------:R-:W-:Y:S01]  /*1de60*/  MUFU.EX2 R156, R156 ;  /* 0x0000009c009c7308 */ /* 0x000fe20000000800 */
[----:B------:R-:W-:-:S02]  /*1de70*/  WARPGROUP.DEPBAR.LE gsb0, 0x0 ;  /* 0x00008000000079c5 */ /* 0x000fc40000010000 */
[----:B------:R1:W-:Y:S05]  /*1de80*/  @!P1 SYNCS.ARRIVE.TRANS64.RED.A1T0 RZ, [R13+URZ], RZ ;  /* 0x000000ff0dff99a7 */ /* 0x0003ea000810043f */
[----:B------:R-:W-:Y:S01]  /*1de90*/  MUFU.EX2 R124, R124 ;  /* 0x0000007c007c7308 */ /* 0x000fe20000000800 */
[----:B------:R-:W-:Y:S02]  /*1dea0*/  F2FP.BF16.F32.PACK_AB R176, R125, R120 ;  /* 0x000000787db0723e */ /* 0x000fe400000010ff */
[----:B0-----:R-:W-:Y:S01]  /*1deb0*/  F2FP.BF16.F32.PACK_AB R177, R144, R153 ;  /* 0x0000009990b1723e */ /* 0x001fe200000010ff */
[----:B-1----:R-:W-:Y:S01]  /*1dec0*/  FADD.FTZ R13, R203, R6 ;  /* 0x00000006cb0d7221 */ /* 0x002fe20000010000 */
[----:B------:R0:W-:Y:S03]  /*1ded0*/  @!P1 SYNCS.ARRIVE.TRANS64.RED.A1T0 RZ, [R11+URZ], RZ ;  /* 0x000000ff0bff99a7 */ /* 0x0001e6000810043f */
[----:B------:R-:W1:Y:S01]  /*1dee0*/  MUFU.EX2 R6, R139 ;  /* 0x0000008b00067308 */ /* 0x000e620000000800 */
[C---:B------:R-:W-:Y:S01]  /*1def0*/  F2FP.BF16.F32.PACK_AB R203, R133.reuse, R203 ;  /* 0x000000cb85cb723e */ /* 0x040fe200000010ff */
[----:B------:R-:W-:-:S04]  /*1df00*/  FADD.FTZ R13, R133, R13 ;  /* 0x0000000d850d7221 */ /* 0x000fc80000010000 */
[----:B------:R-:W-:Y:S01]  /*1df10*/  FADD.FTZ R13, R197, R13 ;  /* 0x0000000dc50d7221 */ /* 0x000fe20000010000 */
[----:B0-----:R-:W-:Y:S01]  /*1df20*/  FADD.FTZ R11, R196, R7 ;  /* 0x00000007c40b7221 */ /* 0x001fe20000010000 */
[--C-:B------:R-:W-:Y:S01]  /*1df30*/  FFMA.FTZ R7, R143, R3, -R136.reuse ;  /* 0x000000038f077223 */ /* 0x100fe20000010888 */
[C---:B------:R-:W-:Y:S01]  /*1df40*/  F2FP.BF16.F32.PACK_AB R196, R132.reuse, R196 ;  /* 0x000000c484c4723e */ /* 0x040fe200000010ff */
[C---:B------:R-:W-:Y:S01]  /*1df50*/  FADD.FTZ R13, R141.reuse, R13 ;  /* 0x0000000d8d0d7221 */ /* 0x040fe20000010000 */
[----:B------:R-:W-:Y:S01]  /*1df60*/  FADD.FTZ R11, R132, R11 ;  /* 0x0000000b840b7221 */ /* 0x000fe20000010000 */
[----:B------:R-:W-:Y:S02]  /*1df70*/  F2FP.BF16.F32.PACK_AB R197, R141, R197 ;  /* 0x000000c58dc5723e */ /* 0x000fe400000010ff */
[----:B------:R-:W-:Y:S01]  /*1df80*/  FADD.FTZ R13, R199, R13 ;  /* 0x0000000dc70d7221 */ /* 0x000fe20000010000 */
[----:B------:R-:W-:Y:S01]  /*1df90*/  FADD.FTZ R14, R198, R11 ;  /* 0x0000000bc60e7221 */ /* 0x000fe20000010000 */
[----:B------:R-:W0:Y:S01]  /*1dfa0*/  MUFU.EX2 R7, R7 ;  /* 0x0000000700077308 */ /* 0x000e220000000800 */
[-C--:B------:R-:W-:Y:S01]  /*1dfb0*/  FFMA.FTZ R11, R131, R3.reuse, -R136 ;  /* 0x00000003830b7223 */ /* 0x080fe20000010888 */
[----:B------:R-:W-:Y:S01]  /*1dfc0*/  FADD.FTZ R13, R137, R13 ;  /* 0x0000000d890d7221 */ /* 0x000fe20000010000 */
[C---:B------:R-:W-:Y:S01]  /*1dfd0*/  FADD.FTZ R14, R146.reuse, R14 ;  /* 0x0000000e920e7221 */ /* 0x040fe20000010000 */
[----:B------:R-:W-:Y:S01]  /*1dfe0*/  FFMA.FTZ R136, R145, R3, -R136 ;  /* 0x0000000391887223 */ /* 0x000fe20000010888 */
[----:B------:R-:W-:Y:S01]  /*1dff0*/  F2FP.BF16.F32.PACK_AB R198, R146, R198 ;  /* 0x000000c692c6723e */ /* 0x000fe200000010ff */
[----:B------:R-:W-:Y:S01]  /*1e000*/  FADD.FTZ R13, R193, R13 ;  /* 0x0000000dc10d7221 */ /* 0x000fe20000010000 */
[----:B------:R-:W-:Y:S01]  /*1e010*/  FADD.FTZ R14, R192, R14 ;  /* 0x0000000ec00e7221 */ /* 0x000fe20000010000 */
[----:B------:R-:W2:Y:S01]  /*1e020*/  MUFU.EX2 R11, R11 ;  /* 0x0000000b000b7308 */ /* 0x000ea20000000800 */
[----:B------:R-:W-:Y:S01]  /*1e030*/  F2FP.BF16.F32.PACK_AB R199, R137, R199 ;  /* 0x000000c789c7723e */ /* 0x000fe200000010ff */
[----:B------:R-:W-:Y:S01]  /*1e040*/  FADD.FTZ R13, R140, R13 ;  /* 0x0000000d8c0d7221 */ /* 0x000fe20000010000 */
[C---:B------:R-:W-:Y:S01]  /*1e050*/  FADD.FTZ R14, R138.reuse, R14 ;  /* 0x0000000e8a0e7221 */ /* 0x040fe20000010000 */
[----:B------:R-:W-:-:S02]  /*1e060*/  F2FP.BF16.F32.PACK_AB R192, R138, R192 ;  /* 0x000000c08ac0723e */ /* 0x000fc400000010ff */
[----:B------:R-:W-:Y:S01]  /*1e070*/  FADD.FTZ R13, R195, R13 ;  /* 0x0000000dc30d7221 */ /* 0x000fe20000010000 */
[----:B------:R-:W-:Y:S01]  /*1e080*/  FADD.FTZ R14, R194, R14 ;  /* 0x0000000ec20e7221 */ /* 0x000fe20000010000 */
[----:B------:R-:W3:Y:S01]  /*1e090*/  MUFU.EX2 R136, R136 ;  /* 0x0000008800887308 */ /* 0x000ee20000000800 */
[----:B------:R-:W-:Y:S01]  /*1e0a0*/  F2FP.BF16.F32.PACK_AB R193, R140, R193 ;  /* 0x000000c18cc1723e */ /* 0x000fe200000010ff */
[----:B------:R-:W-:Y:S01]  /*1e0b0*/  FADD.FTZ R13, R148, R13 ;  /* 0x0000000d940d7221 */ /* 0x000fe20000010000 */
[C---:B------:R-:W-:Y:S01]  /*1e0c0*/  FADD.FTZ R14, R130.reuse, R14 ;  /* 0x0000000e820e7221 */ /* 0x040fe20000010000 */
[----:B------:R-:W-:Y:S02]  /*1e0d0*/  F2FP.BF16.F32.PACK_AB R194, R130, R194 ;  /* 0x000000c282c2723e */ /* 0x000fe400000010ff */
[----:B------:R-:W-:Y:S01]  /*1e0e0*/  FADD.FTZ R13, R189, R13 ;  /* 0x0000000dbd0d7221 */ /* 0x000fe20000010000 */
[----:B------:R-:W-:Y:S01]  /*1e0f0*/  FADD.FTZ R14, R188, R14 ;  /* 0x0000000ebc0e7221 */ /* 0x000fe20000010000 */
[----:B------:R-:W-:-:S02]  /*1e100*/  F2FP.BF16.F32.PACK_AB R189, R9, R189 ;  /* 0x000000bd09bd723e */ /* 0x000fc400000010ff */
[----:B------:R-:W-:Y:S01]  /*1e110*/  FADD.FTZ R13, R9, R13 ;  /* 0x0000000d090d7221 */ /* 0x000fe20000010000 */
[----:B------:R-:W-:Y:S01]  /*1e120*/  FADD.FTZ R14, R122, R14 ;  /* 0x0000000e7a0e7221 */ /* 0x000fe20000010000 */
[----:B------:R-:W-:Y:S01]  /*1e130*/  F2FP.BF16.F32.PACK_AB R195, R148, R195 ;  /* 0x000000c394c3723e */ /* 0x000fe200000010ff */
[----:B------:R-:W-:Y:S02]  /*1e140*/  IMAD.MOV.U32 R9, RZ, RZ, R4 ;  /* 0x000000ffff097224 */ /* 0x000fe400078e0004 */
[----:B------:R-:W-:Y:S01]  /*1e150*/  FADD.FTZ R13, R191, R13 ;  /* 0x0000000dbf0d7221 */ /* 0x000fe20000010000 */
[----:B------:R-:W-:Y:S01]  /*1e160*/  FADD.FTZ R14, R190, R14 ;  /* 0x0000000ebe0e7221 */ /* 0x000fe20000010000 */
[C---:B------:R-:W-:Y:S02]  /*1e170*/  F2FP.BF16.F32.PACK_AB R191, R8.reuse, R191 ;  /* 0x000000bf08bf723e */ /* 0x040fe400000010ff */
[----:B------:R-:W-:Y:S01]  /*1e180*/  FADD.FTZ R13, R8, R13 ;  /* 0x0000000d080d7221 */ /* 0x000fe20000010000 */
[----:B------:R-:W-:Y:S01]  /*1e190*/  FADD.FTZ R14, R123, R14 ;  /* 0x0000000e7b0e7221 */ /* 0x000fe20000010000 */
[----:B------:R-:W-:Y:S01]  /*1e1a0*/  F2FP.BF16.F32.PACK_AB R188, R122, R188 ;  /* 0x000000bc7abc723e */ /* 0x000fe200000010ff */
[----:B------:R-:W-:-:S02]  /*1e1b0*/  IMAD.MOV.U32 R8, RZ, RZ, R5 ;  /* 0x000000ffff087224 */ /* 0x000fc400078e0005 */
[----:B------:R-:W-:Y:S01]  /*1e1c0*/  FADD.FTZ R13, R185, R13 ;  /* 0x0000000db90d7221 */ /* 0x000fe20000010000 */
[----:B------:R-:W-:Y:S01]  /*1e1d0*/  FADD.FTZ R14, R184, R14 ;  /* 0x0000000eb80e7221 */ /* 0x000fe20000010000 */
[C---:B-1----:R-:W-:Y:S02]  /*1e1e0*/  F2FP.BF16.F32.PACK_AB R185, R6.reuse, R185 ;  /* 0x000000b906b9723e */ /* 0x042fe400000010ff */
[----:B------:R-:W-:Y:S01]  /*1e1f0*/  FADD.FTZ R13, R6, R13 ;  /* 0x0000000d060d7221 */ /* 0x000fe20000010000 */
[----:B------:R-:W-:Y:S01]  /*1e200*/  FADD.FTZ R14, R126, R14 ;  /* 0x0000000e7e0e7221 */ /* 0x000fe20000010000 */
[----:B------:R-:W-:Y:S02]  /*1e210*/  F2FP.BF16.F32.PACK_AB R190, R123, R190 ;  /* 0x000000be7bbe723e */ /* 0x000fe400000010ff */
[----:B------:R-:W-:Y:S01]  /*1e220*/  FADD.FTZ R13, R187, R13 ;  /* 0x0000000dbb0d7221 */ /* 0x000fe20000010000 */
[----:B------:R-:W-:Y:S01]  /*1e230*/  FADD.FTZ R14, R186, R14 ;  /* 0x0000000eba0e7221 */ /* 0x000fe20000010000 */
[----:B0-----:R-:W-:-:S02]  /*1e240*/  F2FP.BF16.F32.PACK_AB R187, R7, R187 ;  /* 0x000000bb07bb723e */ /* 0x001fc400000010ff */
[----:B------:R-:W-:Y:S01]  /*1e250*/  FADD.FTZ R13, R7, R13 ;  /* 0x0000000d070d7221 */ /* 0x000fe20000010000 */
[----:B------:R-:W-:Y:S01]  /*1e260*/  FADD.FTZ R14, R127, R14 ;  /* 0x0000000e7f0e7221 */ /* 0x000fe20000010000 */
[----:B------:R-:W-:Y:S02]  /*1e270*/  F2FP.BF16.F32.PACK_AB R184, R126, R184 ;  /* 0x000000b87eb8723e */ /* 0x000fe400000010ff */
[----:B------:R-:W-:Y:S01]  /*1e280*/  FADD.FTZ R13, R181, R13 ;  /* 0x0000000db50d7221 */ /* 0x000fe20000010000 */
[----:B------:R-:W-:Y:S01]  /*1e290*/  FADD.FTZ R14, R180, R14 ;  /* 0x0000000eb40e7221 */ /* 0x000fe20000010000 */
[C---:B--2---:R-:W-:Y:S02]  /*1e2a0*/  F2FP.BF16.F32.PACK_AB R181, R11.reuse, R181 ;  /* 0x000000b50bb5723e */ /* 0x044fe400000010ff */
[----:B------:R-:W-:Y:S01]  /*1e2b0*/  FADD.FTZ R13, R11, R13 ;  /* 0x0000000d0b0d7221 */ /* 0x000fe20000010000 */
[----:B------:R-:W-:Y:S01]  /*1e2c0*/  FADD.FTZ R14, R128, R14 ;  /* 0x0000000e800e7221 */ /* 0x000fe20000010000 */
[----:B------:R-:W-:Y:S01]  /*1e2d0*/  F2FP.BF16.F32.PACK_AB R186, R127, R186 ;  /* 0x000000ba7fba723e */ /* 0x000fe200000010ff */
[----:B------:R-:W-:-:S02]  /*1e2e0*/  IMAD.MOV.U32 R11, RZ, RZ, R208 ;  /* 0x000000ffff0b7224 */ /* 0x000fc400078e00d0 */
[----:B------:R-:W-:Y:S01]  /*1e2f0*/  FADD.FTZ R13, R183, R13 ;  /* 0x0000000db70d7221 */ /* 0x000fe20000010000 */
[----:B------:R-:W-:Y:S01]  /*1e300*/  FADD.FTZ R14, R182, R14 ;  /* 0x0000000eb60e7221 */ /* 0x000fe20000010000 */
[----:B------:R-:W-:Y:S02]  /*1e310*/  F2FP.BF16.F32.PACK_AB R180, R128, R180 ;  /* 0x000000b480b4723e */ /* 0x000fe400000010ff */
        /* <DEDUP_REMOVED lines=11> */
[C---:B---3--:R-:W-:Y:S02]  /*1e3d0*/  F2FP.BF16.F32.PACK_AB R179, R136.reuse, R156 ;  /* 0x0000009c88b3723e */ /* 0x048fe400000010ff */
[----:B------:R-:W-:Y:S01]  /*1e3e0*/  FADD.FTZ R6, R136, R13 ;  /* 0x0000000d88067221 */ /* 0x000fe20000010000 */
[----:B------:R-:W-:Y:S01]  /*1e3f0*/  FADD.FTZ R7, R124, R14 ;  /* 0x0000000e7c077221 */ /* 0x000fe20000010000 */
[----:B------:R-:W-:Y:S06]  /*1e400*/  @P3 BRA `(.L_x_2695) ;  /* 0xffffffa000d03947 */ /* 0x000fec000383ffff */
[----:B------:R-:W-:Y:S05]  /*1e410*/  BSYNC B1 ;  /* 0x0000000000017941 */ /* 0x000fea0003800000 */
.L_x_2684:
[----:B------:R-:W-:Y:S05]  /*1e420*/  BSYNC B0 ;  /* 0x0000000000007941 */ /* 0x000fea0003800000 */
.L_x_2683:
[----:B------:R-:W-:Y:S01]  /*1e430*/  ISETP.GE.AND P2, PT, R10, R225, PT ;  /* 0x000000e10a00720c */ /* 0x000fe20003f46270 */
[----:B------:R-:W-:-:S12]  /*1e440*/  BSSY B0, `(.L_x_2696) ;  /* 0x0000551000007945 */ /* 0x000fd80003800000 */
[----:B------:R-:W-:Y:S05]  /*1e450*/  @!P2 BRA `(.L_x_2697) ;  /* 0x00000054003ca947 */ /* 0x000fea0003800000 */
[----:B------:R-:W-:Y:S02]  /*1e460*/  IMAD.MOV.U32 R8, RZ, RZ, R5 ;  /* 0x000000ffff087224 */ /* 0x000fe400078e0005 */
[----:B------:R-:W-:Y:S02]  /*1e470*/  IMAD.MOV.U32 R9, RZ, RZ, R4 ;  /* 0x000000ffff097224 */ /* 0x000fe400078e0004 */
[----:B------:R-:W-:Y:S02]  /*1e480*/  IMAD.MOV.U32 R11, RZ, RZ, R208 ;  /* 0x000000ffff0b7224 */ /* 0x000fe400078e00d0 */
[----:B------:R-:W-:-:S07]  /*1e490*/  IMAD.MOV.U32 R12, RZ, RZ, R205 ;  /* 0x000000ffff0c7224 */ /* 0x000fce00078e00cd */
.L_x_2708:
[----:B------:R-:W-:-:S05]  /*1e4a0*/  VIADD R13, R12, 0x1 ;  /* 0x000000010c0d7836 */ /* 0x000fca0000000000 */
[----:B------:R-:W-:-:S04]  /*1e4b0*/  ISETP.NE.AND P2, PT, R13, 0x2, PT ;  /* 0x000000020d00780c */ /* 0x000fc80003f45270 */
[----:B------:R-:W-:Y:S02]  /*1e4c0*/  SEL R13, R13, RZ, P2 ;  /* 0x000000ff0d0d7207 */ /* 0x000fe40001000000 */
[----:B------:R-:W-:-:S03]  /*1e4d0*/  SEL R208, RZ, 0x1, P2 ;  /* 0x00000001ffd07807 */ /* 0x000fc60001000000 */
[----:B------:R-:W-:Y:S01]  /*1e4e0*/  IMAD.MOV.U32 R205, RZ, RZ, R13 ;  /* 0x000000ffffcd7224 */ /* 0x000fe200078e000d */
[----:B------:R-:W-:Y:S01]  /*1e4f0*/  LOP3.LUT R208, R11, R208, RZ, 0x3c, !PT ;  /* 0x000000d00bd07212 */ /* 0x000fe200078e3cff */
[----:B------:R-:W-:Y:S06]  /*1e500*/  @!P0 BRA `(.L_x_2698) ;  /* 0x0000000000048947 */ /* 0x000fec0003800000 */
[----:B------:R-:W-:Y:S01]  /*1e510*/  BPT.TRAP 0x1 ;  /* 0x000000040000795c */ /* 0x000fe20000300000 */
.L_x_2698:
[----:B------:R-:W-:Y:S01]  /*1e520*/  IMAD R4, R205, 0x8, R16 ;  /* 0x00000008cd047824 */ /* 0x000fe200078e0210 */
[----:B------:R-:W-:-:S04]  /*1e530*/  SHF.L.U32 R5, R208, 0x1f, RZ ;  /* 0x0000001fd0057819 */ /* 0x000fc800000006ff */
[----:B------:R0:W1:Y:S01]  /*1e540*/  SYNCS.PHASECHK.TRANS64.TRYWAIT P2, [R4+URZ+0x36830], R5 ;  /* 0x03683005040075a7 */ /* 0x000062000804017f */
[----:B------:R-:W-:Y:S05]  /*1e550*/  @!P0 BRA `(.L_x_2699) ;  /* 0x0000000000048947 */ /* 0x000fea0003800000 */
[----:B------:R-:W-:Y:S01]  /*1e560*/  BPT.TRAP 0x1 ;  /* 0x000000040000795c */ /* 0x000fe20000300000 */
.L_x_2699:
[----:B------:R-:W-:Y:S01]  /*1e570*/  IMAD R3, R205, 0xa80, R222 ;  /* 0x00000a80cd037824 */ /* 0x000fe200078e02de */
[----:B------:R-:W-:Y:S03]  /*1e580*/  BSSY B1, `(.L_x_2700) ;  /* 0x0000006000017945 */ /* 0x000fe60003800000 */
[C---:B------:R-:W-:Y:S02]  /*1e590*/  VIADD R122, R3.reuse, 0x80 ;  /* 0x00000080037a7836 */ /* 0x040fe40000000000 */
[----:B------:R-:W-:Y:S01]  /*1e5a0*/  VIADD R124, R3, 0x100 ;  /* 0x00000100037c7836 */ /* 0x000fe20000000000 */
[----:B-1----:R-:W-:Y:S06]  /*1e5b0*/  @P2 BRA `(.L_x_2701) ;  /* 0x0000000000082947 */ /* 0x002fec0003800000 */
[----:B------:R-:W1:Y:S02]  /*1e5c0*/  SYNCS.PHASECHK.TRANS64.TRYWAIT P2, [R4+URZ+0x36830], R5 ;  /* 0x03683005040075a7 */ /* 0x000e64000804017f */
[----:B-1----:R-:W-:Y:S05]  /*1e5d0*/  @!P2 BRA `(.L_x_2702) ;  /* 0x0000013c0054a947 */ /* 0x002fea0003800000 */
.L_x_2701:
[----:B------:R-:W-:Y:S05]  /*1e5e0*/  BSYNC B1 ;  /* 0x0000000000017941 */ /* 0x000fea0003800000 */
.L_x_2700:
        /* <DEDUP_REMOVED lines=875> */
.L_x_2703:
[----:B------:R-:W-:Y:S01]  /*21ca0*/  SHF.L.U32 R0, R11, 0x1f, RZ ;  /* 0x0000001f0b007819 */ /* 0x000fe200000006ff */
[----:B------:R-:W-:-:S04]  /*21cb0*/  IMAD R11, R12, 0x8, R16 ;  /* 0x000000080c0b7824 */ /* 0x000fc800078e0210 */
[----:B------:R0:W1:Y:S01]  /*21cc0*/  SYNCS.PHASECHK.TRANS64.TRYWAIT P2, [R11+URZ+0x36850], R0 ;  /* 0x036850000b0075a7 */ /* 0x000062000804017f */
[----:B------:R-:W-:Y:S05]  /*21cd0*/  @!P0 BRA `(.L_x_2704) ;  /* 0x0000000000048947 */ /* 0x000fea0003800000 */
[----:B------:R-:W-:Y:S01]  /*21ce0*/  BPT.TRAP 0x1 ;  /* 0x000000040000795c */ /* 0x000fe20000300000 */
.L_x_2704:
[----:B------:R-:W-:Y:S04]  /*21cf0*/  BSSY B1, `(.L_x_2705) ;  /* 0x0000004000017945 */ /* 0x000fe80003800000 */
[----:B-1----:R-:W-:Y:S05]  /*21d00*/  @P2 BRA `(.L_x_2706) ;  /* 0x0000000000082947 */ /* 0x002fea0003800000 */
[----:B------:R-:W1:Y:S02]  /*21d10*/  SYNCS.PHASECHK.TRANS64.TRYWAIT P2, [R11+URZ+0x36850], R0 ;  /* 0x036850000b0075a7 */ /* 0x000e64000804017f */
[----:B-1----:R-:W-:Y:S05]  /*21d20*/  @!P2 BRA `(.L_x_2707) ;  /* 0x000001040094a947 */ /* 0x002fea0003800000 */
.L_x_2706:
[----:B------:R-:W-:Y:S05]  /*21d30*/  BSYNC B1 ;  /* 0x0000000000017941 */ /* 0x000fea0003800000 */
.L_x_2705:
[----:B01----:R-:W-:Y:S01]  /*21d40*/  VIADD R0, R16, 0x400 ;  /* 0x0000040010007836 */ /* 0x003fe20000000000 */
[----:B------:R-:W-:Y:S01]  /*21d50*/  WARPGROUP.ARRIVE ;  /* 0x00000000000079c5 */ /* 0x000fe20000000000 */
[----:B------:R-:W-:Y:S02]  /*21d60*/  IMAD.MOV.U32 R15, RZ, RZ, 0x40000040 ;  /* 0x40000040ff0f7424 */ /* 0x000fe400078e00ff */
[----:B------:R-:W-:Y:S01]  /*21d70*/  FMUL.FTZ R5, R169, UR42 ;  /* 0x0000002aa9057c20 */ /* 0x000fe20008410000 */
[----:B------:R-:W-:Y:S01]  /*21d80*/  IMAD.MOV.U32 R3, RZ, RZ, 0x40000040 ;  /* 0x40000040ff037424 */ /* 0x000fe200078e00ff */
[----:B------:R-:W-:Y:S01]  /*21d90*/  SHF.R.U32.HI R0, RZ, 0x4, R0 ;  /* 0x00000004ff007819 */ /* 0x000fe20000011600 */
[----:B------:R-:W-:Y:S01]  /*21da0*/  FMUL.FTZ R21, R172, UR42 ;  /* 0x0000002aac157c20 */ /* 0x000fe20008410000 */
[----:B------:R-:W-:Y:S01]  /*21db0*/  R2UR UR7, R15 ;  /* 0x000000000f0772ca */ /* 0x000fe200000e0000 */
[----:B------:R-:W-:Y:S01]  /*21dc0*/  FMUL.FTZ R161, R161, UR42 ;  /* 0x0000002aa1a17c20 */ /* 0x000fe20008410000 */
[----:B------:R-:W-:Y:S01]  /*21dd0*/  LOP3.LUT R0, R0, 0x3fff, RZ, 0xc0, !PT ;  /* 0x00003fff00007812 */ /* 0x000fe200078ec0ff */
[----:B------:R-:W-:Y:S01]  /*21de0*/  MUFU.TANH R5, R5 ;  /* 0x0000000500057308 */ /* 0x000fe20000002400 */
[----:B------:R-:W-:Y:S01]  /*21df0*/  FMUL.FTZ R164, R164, UR42 ;  /* 0x0000002aa4a47c20 */ /* 0x000fe20008410000 */
[----:B------:R-:W-:Y:S01]  /*21e00*/  FMUL.FTZ R165, R165, UR42 ;  /* 0x0000002aa5a57c20 */ /* 0x000fe20008410000 */
[----:B------:R-:W-:Y:S01]  /*21e10*/  LOP3.LUT R0, R0, 0x3800000, RZ, 0xfc, !PT ;  /* 0x0380000000007812 */ /* 0x000fe200078efcff */
[----:B------:R-:W-:Y:S01]  /*21e20*/  FMUL.FTZ R153, R153, UR42 ;  /* 0x0000002a99997c20 */ /* 0x000fe20008410000 */
[----:B------:R-:W-:Y:S01]  /*21e30*/  FMUL.FTZ R156, R156, UR42 ;  /* 0x0000002a9c9c7c20 */ /* 0x000fe20008410000 */
[----:B------:R-:W-:Y:S01]  /*21e40*/  FMUL.FTZ R157, R157, UR42 ;  /* 0x0000002a9d9d7c20 */ /* 0x000fe20008410000 */
[----:B------:R-:W-:Y:S01]  /*21e50*/  FMUL.FTZ R145, R145, UR42 ;  /* 0x0000002a91917c20 */ /* 0x000fe20008410000 */
[----:B------:R-:W-:Y:S01]  /*21e60*/  IMAD R14, R12, 0xa80, R0 ;  /* 0x00000a800c0e7824 */ /* 0x000fe200078e0200 */
[----:B------:R-:W-:Y:S01]  /*21e70*/  MUFU.TANH R21, R21 ;  /* 0x0000001500157308 */ /* 0x000fe20000002400 */
[----:B------:R-:W-:Y:S01]  /*21e80*/  FMUL.FTZ R12, R170, UR42 ;  /* 0x0000002aaa0c7c20 */ /* 0x000fe20008410000 */
[----:B------:R-:W-:Y:S01]  /*21e90*/  FMUL.FTZ R170, R160, UR42 ;  /* 0x0000002aa0aa7c20 */ /* 0x000fe20008410000 */
[C---:B------:R-:W-:Y:S01]  /*21ea0*/  VIADD R2, R14.reuse, 0x80 ;  /* 0x000000800e027836 */ /* 0x040fe20000000000 */
[----:B------:R-:W-:Y:S01]  /*21eb0*/  R2UR UR6, R14 ;  /* 0x000000000e0672ca */ /* 0x000fe200000e0000 */
        /* <DEDUP_REMOVED lines=12> */
[----:B------:R-:W-:Y:S01]  /*21f80*/  HGMMA.64x192x16.F32.BF16 R24, R200, gdesc[UR4].tnspB, R24, gsb0 ;  /* 0x42e00004c8187df0 */ /* 0x000fe20008001818 */
[----:B------:R-:W-:Y:S01]  /*21f90*/  R2UR UR6, R2 ;  /* 0x00000000020672ca */ /* 0x000fe200000e0000 */
[----:B------:R-:W-:Y:S01]  /*21fa0*/  VIADD R2, R14, 0x100 ;  /* 0x000001000e027836 */ /* 0x000fe20000000000 */
[----:B------:R-:W-:Y:S01]  /*21fb0*/  R2UR UR7, R3 ;  /* 0x00000000030772ca */ /* 0x000fe200000e0000 */
[----:B------:R-:W-:-:S02]  /*21fc0*/  IMAD.MOV.U32 R3, RZ, RZ, 0x40000040 ;  /* 0x40000040ff037424 */ /* 0x000fc400078e00ff */
        /* <DEDUP_REMOVED lines=23> */
[----:B------:R-:W-:Y:S01]  /*22140*/  ULDC UR4, c[0x0][0x988] ;  /* 0x0002620000047ab9 */ /* 0x000fe20000000800 */
[----:B------:R-:W-:Y:S01]  /*22150*/  FMUL.FTZ R124, R151, UR42 ;  /* 0x0000002a977c7c20 */ /* 0x000fe20008410000 */
[----:B------:R-:W-:Y:S01]  /*22160*/  VIADD R120, R14, 0x280 ;  /* 0x000002800e787836 */ /* 0x000fe20000000000 */
[----:B------:R-:W-:Y:S01]  /*22170*/  MUFU.TANH R153, R153 ;  /* 0x0000009900997308 */ /* 0x000fe20000002400 */
[----:B------:R-:W-:-:S02]  /*22180*/  IMAD.MOV.U32 R121, RZ, RZ, 0x40000040 ;  /* 0x40000040ff797424 */ /* 0x000fc400078e00ff */
        /* <DEDUP_REMOVED lines=13> */
[----:B------:R-:W-:Y:S01]  /*22260*/  @!P1 IMAD R13, R13, 0x8, R16 ;  /* 0x000000080d0d9824 */ /* 0x000fe200078e0210 */
[----:B------:R-:W-:Y:S01]  /*22270*/  MUFU.TANH R157, R157 ;  /* 0x0000009d009d7308 */ /* 0x000fe20000002400 */
[----:B------:R-:W-:Y:S01]  /*22280*/  @!P1 VIADD R11, R11, 0x36860 ;  /* 0x000368600b0b9836 */ /* 0x000fe20000000000 */
[----:B------:R-:W-:Y:S01]  /*22290*/  ISETP.GT.AND P2, PT, R10, R225, PT ;  /* 0x000000e10a00720c */ /* 0x000fe20003f44270 */
[----:B------:R-:W-:-:S02]  /*222a0*/  @!P1 VIADD R13, R13, 0x36840 ;  /* 0x000368400d0d9836 */ /* 0x000fc40000000000 */
[----:B------:R-:W-:Y:S01]  /*222b0*/  VIADD R10, R10, 0xffffffff ;  /* 0xffffffff0a0a7836 */ /* 0x000fe20000000000 */
        /* <DEDUP_REMOVED lines=63> */
[----:B------:R-:W-:Y:S01]  /*226b0*/  FMUL.FTZ R2, R168, UR42 ;  /* 0x0000002aa8027c20 */ /* 0x000fe20008410000 */
[----:B------:R-:W-:Y:S01]  /*226c0*/  FMUL.FTZ R168, R173, UR42 ;  /* 0x0000002aada87c20 */ /* 0x000fe20008410000 */
[----:B------:R-:W-:Y:S01]  /*226d0*/  R2UR UR7, R3 ;  /* 0x00000000030772ca */ /* 0x000fe200000e0000 */
[----:B------:R-:W-:-:S03]  /*226e0*/  IMAD.U32 R3, RZ, RZ, UR4 ;  /* 0x00000004ff037e24 */ /* 0x000fc6000f8e00ff */
[----:B------:R-:W0:Y:S08]  /*226f0*/  MUFU.TANH R2, R2 ;  /* 0x0000000200027308 */ /* 0x000e300000002400 */
[----:B------:R-:W1:Y:S01]  /*22700*/  MUFU.TANH R168, R168 ;  /* 0x000000a800a87308 */ /* 0x000e620000002400 */
[----:B0----5:R-:W-:-:S04]  /*22710*/  FMNMX.FTZ R0, R2, R9, !PT ;  /* 0x0000000902007209 */ /* 0x021fc80007810000 */
[----:B------:R-:W-:-:S04]  /*22720*/  FMNMX.FTZ R0, R5, R0, !PT ;  /* 0x0000000005007209 */ /* 0x000fc80007810000 */
[----:B------:R-:W-:-:S04]  /*22730*/  FMNMX.FTZ R0, R21, R0, !PT ;  /* 0x0000000015007209 */ /* 0x000fc80007810000 */
[----:B-1----:R-:W-:-:S04]  /*22740*/  FMNMX.FTZ R0, R168, R0, !PT ;  /* 0x00000000a8007209 */ /* 0x002fc80007810000 */
        /* <DEDUP_REMOVED lines=25> */
[----:B0-----:R-:W-:-:S05]  /*228e0*/  FMNMX.FTZ R4, R4, R0, !PT ;  /* 0x0000000004047209 */ /* 0x001fca0007810000 */
[----:B------:R-:W0:Y:S02]  /*228f0*/  SHFL.BFLY PT, R0, R4, 0x1, 0x1f ;  /* 0x0c201f0004007f89 */ /* 0x000e2400000e0000 */
[----:B0-----:R-:W-:-:S05]  /*22900*/  FMNMX.FTZ R4, R4, R0, !PT ;  /* 0x0000000004047209 */ /* 0x001fca0007810000 */
[C---:B------:R-:W-:Y:S01]  /*22910*/  FMUL.FTZ R174, R4.reuse, R3 ;  /* 0x0000000304ae7220 */ /* 0x040fe20000410000 */
[----:B------:R-:W-:-:S03]  /*22920*/  FADD.FTZ R0, -R4, R9 ;  /* 0x0000000904007221 */ /* 0x000fc60000010100 */
[-CC-:B------:R-:W-:Y:S01]  /*22930*/  FFMA.FTZ R200, R2, R3.reuse, -R174.reuse ;  /* 0x0000000302c87223 */ /* 0x180fe200000108ae */
[----:B------:R-:W-:Y:S01]  /*22940*/  FMNMX.FTZ R2, R12, R8, !PT ;  /* 0x000000080c027209 */ /* 0x000fe20007810000 */
[-CC-:B------:R-:W-:Y:S01]  /*22950*/  FFMA.FTZ R151, R5, R3.reuse, -R174.reuse ;  /* 0x0000000305977223 */ /* 0x180fe200000108ae */
[-C--:B------:R-:W-:Y:S01]  /*22960*/  FMUL.FTZ R0, R0, R3.reuse ;  /* 0x0000000300007220 */ /* 0x080fe20000410000 */
[-CC-:B------:R-:W-:Y:S01]  /*22970*/  FFMA.FTZ R202, R21, R3.reuse, -R174.reuse ;  /* 0x0000000315ca7223 */ /* 0x180fe200000108ae */
[----:B------:R-:W-:Y:S01]  /*22980*/  FMNMX.FTZ R2, R15, R2, !PT ;  /* 0x000000020f027209 */ /* 0x000fe20007810000 */
[----:B------:R-:W-:Y:S02]  /*22990*/  WARPGROUP.DEPBAR.LE gsb0, 0x0 ;  /* 0x00008000000079c5 */ /* 0x000fe40000010000 */
[----:B------:R-:W-:Y:S01]  /*229a0*/  WARPGROUP.ARRIVE ;  /* 0x00000000000079c5 */ /* 0x000fe20000000000 */
[----:B------:R-:W-:Y:S01]  /*229b0*/  FMNMX.FTZ R2, R20, R2, !PT ;  /* 0x0000000214027209 */ /* 0x000fe20007810000 */
[----:B------:R-:W-:Y:S01]  /*229c0*/  MUFU.EX2 R0, R0 ;  /* 0x0000000000007308 */ /* 0x000fe20000000800 */
[-CC-:B------:R-:W-:Y:S01]  /*229d0*/  FFMA.FTZ R168, R168, R3.reuse, -R174.reuse ;  /* 0x00000003a8a87223 */ /* 0x180fe200000108ae */
[-CC-:B------:R-:W-:Y:S01]  /*229e0*/  FFMA.FTZ R196, R170, R3.reuse, -R174.reuse ;  /* 0x00000003aac47223 */ /* 0x180fe200000108ae */
[----:B------:R-:W-:Y:S01]  /*229f0*/  FMNMX.FTZ R2, R169, R2, !PT ;  /* 0x00000002a9027209 */ /* 0x000fe20007810000 */
[----:B------:R-:W-:Y:S01]  /*22a00*/  HGMMA.64x192x16.F32.BF16 R24, R184, gdesc[UR4].tnspB, R24, gsb0 ;  /* 0x42e00004b8187df0 */ /* 0x000fe20008001818 */
[----:B------:R-:W-:Y:S01]  /*22a10*/  R2UR UR6, R120 ;  /* 0x00000000780672ca */ /* 0x000fe200000e0000 */
[-CC-:B------:R-:W-:Y:S01]  /*22a20*/  FFMA.FTZ R161, R161, R3.reuse, -R174.reuse ;  /* 0x00000003a1a17223 */ /* 0x180fe200000108ae */
[----:B------:R-:W-:Y:S01]  /*22a30*/  FMNMX.FTZ R2, R160, R2, !PT ;  /* 0x00000002a0027209 */ /* 0x000fe20007810000 */
[----:B------:R0:W-:Y:S01]  /*22a40*/  MUFU.TANH R120, R127 ;  /* 0x0000007f00787308 */ /* 0x0001e20000002400 */
[----:B------:R-:W-:Y:S01]  /*22a50*/  R2UR UR7, R121 ;  /* 0x00000000790772ca */ /* 0x000fe200000e0000 */
[-CC-:B------:R-:W-:Y:S01]  /*22a60*/  FFMA.FTZ R198, R164, R3.reuse, -R174.reuse ;  /* 0x00000003a4c67223 */ /* 0x180fe200000108ae */
[----:B------:R-:W-:Y:S01]  /*22a70*/  FMNMX.FTZ R2, R162, R2, !PT ;  /* 0x00000002a2027209 */ /* 0x000fe20007810000 */
[-CC-:B------:R-:W-:Y:S01]  /*22a80*/  FFMA.FTZ R125, R125, R3.reuse, -R174.reuse ;  /* 0x000000037d7d7223 */ /* 0x180fe200000108ae */
[-CC-:B------:R-:W-:Y:S01]  /*22a90*/  FFMA.FTZ R21, R165, R3.reuse, -R174.reuse ;  /* 0x00000003a5157223 */ /* 0x180fe200000108ae */
[-CC-:B------:R-:W-:Y:S01]  /*22aa0*/  FFMA.FTZ R192, R167, R3.reuse, -R174.reuse ;  /* 0x00000003a7c07223 */ /* 0x180fe200000108ae */
[----:B------:R-:W-:Y:S01]  /*22ab0*/  FMNMX.FTZ R2, R163, R2, !PT ;  /* 0x00000002a3027209 */ /* 0x000fe20007810000 */
[----:B------:R-:W1:Y:S01]  /*22ac0*/  MUFU.EX2 R200, R200 ;  /* 0x000000c800c87308 */ /* 0x000e620000000800 */
[-CC-:B0-----:R-:W-:Y:S01]  /*22ad0*/  FFMA.FTZ R127, R141, R3.reuse, -R174.reuse ;  /* 0x000000038d7f7223 */ /* 0x181fe200000108ae */
[-CC-:B------:R-:W-:Y:S01]  /*22ae0*/  FFMA.FTZ R164, R153, R3.reuse, -R174.reuse ;  /* 0x0000000399a47223 */ /* 0x180fe200000108ae */
[----:B------:R-:W-:Y:S01]  /*22af0*/  FMNMX.FTZ R2, R166, R2, !PT ;  /* 0x00000002a6027209 */ /* 0x000fe20007810000 */
[-CC-:B------:R-:W-:Y:S01]  /*22b00*/  FFMA.FTZ R194, R156, R3.reuse, -R174.reuse ;  /* 0x000000039cc27223 */ /* 0x180fe200000108ae */
[-CC-:B------:R-:W-:Y:S01]  /*22b10*/  FFMA.FTZ R153, R157, R3.reuse, -R174.reuse ;  /* 0x000000039d997223 */ /* 0x180fe200000108ae */
[-CC-:B------:R-:W-:Y:S01]  /*22b20*/  FFMA.FTZ R190, R148, R3.reuse, -R174.reuse ;  /* 0x0000000394be7223 */ /* 0x180fe200000108ae */
[----:B------:R-:W-:Y:S01]  /*22b30*/  FMNMX.FTZ R2, R152, R2, !PT ;  /* 0x0000000298027209 */ /* 0x000fe20007810000 */
[----:B------:R-:W0:Y:S01]  /*22b40*/  MUFU.EX2 R151, R151 ;  /* 0x0000009700977308 */ /* 0x000e220000000800 */
[-CC-:B------:R-:W-:Y:S01]  /*22b50*/  FFMA.FTZ R188, R159, R3.reuse, -R174.reuse ;  /* 0x000000039fbc7223 */ /* 0x180fe200000108ae */
[-CC-:B------:R-:W-:Y:S01]  /*22b60*/  FFMA.FTZ R121, R145, R3.reuse, -R174.reuse ;  /* 0x0000000391797223 */ /* 0x180fe200000108ae */
[----:B------:R-:W-:Y:S01]  /*22b70*/  FMNMX.FTZ R2, R154, R2, !PT ;  /* 0x000000029a027209 */ /* 0x000fe20007810000 */
[-CC-:B------:R-:W-:Y:S01]  /*22b80*/  FFMA.FTZ R145, R149, R3.reuse, -R174.reuse ;  /* 0x0000000395917223 */ /* 0x180fe200000108ae */
[----:B------:R-:W-:-:S02]  /*22b90*/  FFMA.FTZ R9, R150, R3, -R174 ;  /* 0x0000000396097223 */ /* 0x000fc400000108ae */
[----:B------:R-:W-:Y:S01]  /*22ba0*/  FMNMX.FTZ R2, R155, R2, !PT ;  /* 0x000000029b027209 */ /* 0x000fe20007810000 */
[----:B------:R-:W2:Y:S01]  /*22bb0*/  MUFU.EX2 R202, R202 ;  /* 0x000000ca00ca7308 */ /* 0x000ea20000000800 */
[----:B-1----:R-:W-:Y:S02]  /*22bc0*/  FFMA.FTZ R7, R0, R7, R200 ;  /* 0x0000000700077223 */ /* 0x002fe400000100c8 */
[----:B------:R-:W-:-:S04]  /*22bd0*/  FMNMX.FTZ R2, R158, R2, !PT ;  /* 0x000000029e027209 */ /* 0x000fc80007810000 */
[----:B------:R-:W-:Y:S01]  /*22be0*/  FMNMX.FTZ R2, R144, R2, !PT ;  /* 0x0000000290027209 */ /* 0x000fe20007810000 */
[----:B------:R-:W1:Y:S01]  /*22bf0*/  MUFU.EX2 R168, R168 ;  /* 0x000000a800a87308 */ /* 0x000e620000000800 */
[C---:B0-----:R-:W-:Y:S01]  /*22c00*/  FADD.FTZ R7, R151.reuse, R7 ;  /* 0x0000000797077221 */ /* 0x041fe20000010000 */
[----:B------:R-:W-:Y:S02]  /*22c10*/  F2FP.BF16.F32.PACK_AB R200, R151, R200 ;  /* 0x000000c897c8723e */ /* 0x000fe400000010ff */
[----:B------:R-:W-:-:S04]  /*22c20*/  FMNMX.FTZ R2, R146, R2, !PT ;  /* 0x0000000292027209 */ /* 0x000fc80007810000 */
[----:B------:R-:W-:Y:S01]  /*22c30*/  FMNMX.FTZ R2, R147, R2, !PT ;  /* 0x0000000293027209 */ /* 0x000fe20007810000 */
[----:B------:R-:W-:Y:S01]  /*22c40*/  MUFU.EX2 R196, R196 ;  /* 0x000000c400c47308 */ /* 0x000fe20000000800 */
[----:B--2---:R-:W-:Y:S02]  /*22c50*/  FADD.FTZ R7, R202, R7 ;  /* 0x00000007ca077221 */ /* 0x004fe40000010000 */
[----:B------:R-:W-:-:S04]  /*22c60*/  FMNMX.FTZ R2, R124, R2, !PT ;  /* 0x000000027c027209 */ /* 0x000fc80007810000 */
[----:B------:R-:W-:Y:S01]  /*22c70*/  FMNMX.FTZ R2, R138, R2, !PT ;  /* 0x000000028a027209 */ /* 0x000fe20007810000 */
[----:B------:R-:W-:Y:S01]  /*22c80*/  MUFU.EX2 R161, R161 ;  /* 0x000000a100a17308 */ /* 0x000fe20000000800 */
[C---:B-1----:R-:W-:Y:S01]  /*22c90*/  FADD.FTZ R7, R168.reuse, R7 ;  /* 0x00000007a8077221 */ /* 0x042fe20000010000 */
[----:B------:R-:W-:Y:S02]  /*22ca0*/  F2FP.BF16.F32.PACK_AB R202, R168, R202 ;  /* 0x000000caa8ca723e */ /* 0x000fe400000010ff */
        /* <DEDUP_REMOVED lines=15> */
[----:B------:R-:W-:-:S05]  /*22da0*/  FMNMX.FTZ R2, R120, R2, !PT ;  /* 0x0000000278027209 */ /* 0x000fca0007810000 */
[----:B------:R-:W0:Y:S01]  /*22db0*/  SHFL.BFLY PT, R5, R2, 0x2, 0x1f ;  /* 0x0c401f0002057f89 */ /* 0x000e2200000e0000 */
        /* <DEDUP_REMOVED lines=10> */
[----:B------:R-:W-:Y:S02]  /*22e60*/  FADD.FTZ R2, -R5, R8 ;  /* 0x0000000805027221 */ /* 0x000fe40000010100 */
[----:B------:R0:W-:Y:S02]  /*22e70*/  MUFU.EX2 R8, R125 ;  /* 0x0000007d00087308 */ /* 0x0001e40000000800 */
        /* <DEDUP_REMOVED lines=10> */
[-CC-:B------:R-:W-:Y:S01]  /*22f20*/  FFMA.FTZ R12, R15, R3.reuse, -R140.reuse ;  /* 0x000000030f0c7223 */ /* 0x180fe2000001088c */
[----:B------:R-:W-:Y:S01]  /*22f30*/  IMAD.MOV.U32 R15, RZ, RZ, 0x40000040 ;  /* 0x40000040ff0f7424 */ /* 0x000fe200078e00ff */
[----:B------:R-:W-:Y:S01]  /*22f40*/  R2UR UR6, R14 ;  /* 0x000000000e0672ca */ /* 0x000fe200000e0000 */
[-CC-:B------:R-:W-:Y:S01]  /*22f50*/  FFMA.FTZ R203, R20, R3.reuse, -R140.reuse ;  /* 0x0000000314cb7223 */ /* 0x180fe2000001088c */
[-CC-:B------:R-:W-:Y:S01]  /*22f60*/  FFMA.FTZ R20, R169, R3.reuse, -R140.reuse ;  /* 0x00000003a9147223 */ /* 0x180fe2000001088c */
[----:B------:R-:W1:Y:S01]  /*22f70*/  MUFU.EX2 R201, R201 ;  /* 0x000000c900c97308 */ /* 0x000e620000000800 */
[----:B------:R-:W-:Y:S01]  /*22f80*/  R2UR UR7, R15 ;  /* 0x000000000f0772ca */ /* 0x000fe200000e0000 */
[-CC-:B------:R-:W-:Y:S01]  /*22f90*/  FFMA.FTZ R197, R160, R3.reuse, -R140.reuse ;  /* 0x00000003a0c57223 */ /* 0x180fe2000001088c */
[-CC-:B------:R-:W-:Y:S01]  /*22fa0*/  FFMA.FTZ R141, R162, R3.reuse, -R140.reuse ;  /* 0x00000003a28d7223 */ /* 0x180fe2000001088c */
[-CC-:B------:R-:W-:Y:S01]  /*22fb0*/  FFMA.FTZ R199, R163, R3.reuse, -R140.reuse ;  /* 0x00000003a3c77223 */ /* 0x180fe2000001088c */
[----:B------:R-:W-:Y:S01]  /*22fc0*/  @!P1 PRMT R15, RZ, 0x654, R13 ;  /* 0x00000654ff0f9816 */ /* 0x000fe2000000000d */
[-CC-:B0-----:R-:W-:Y:S01]  /*22fd0*/  FFMA.FTZ R125, R166, R3.reuse, -R140.reuse ;  /* 0x00000003a67d7223 */ /* 0x181fe2000001088c */
        /* <DEDUP_REMOVED lines=10> */
[----:B-1----:R-:W-:Y:S01]  /*23080*/  FFMA.FTZ R6, R2, R6, R201 ;  /* 0x0000000602067223 */ /* 0x002fe200000100c9 */
[-CC-:B------:R-:W-:Y:S01]  /*23090*/  FFMA.FTZ R185, R138, R3.reuse, -R140.reuse ;  /* 0x000000038ab97223 */ /* 0x180fe2000001088c */
[-CC-:B------:R-:W-:Y:S01]  /*230a0*/  FFMA.FTZ R139, R139, R3.reuse, -R140.reuse ;  /* 0x000000038b8b7223 */ /* 0x180fe2000001088c */
[-CC-:B------:R-:W-:Y:S01]  /*230b0*/  FFMA.FTZ R187, R142, R3.reuse, -R140.reuse ;  /* 0x000000038ebb7223 */ /* 0x180fe2000001088c */
[-CC-:B------:R-:W-:Y:S01]  /*230c0*/  FFMA.FTZ R135, R135, R3.reuse, -R140.reuse ;  /* 0x0000000387877223 */ /* 0x180fe2000001088c */
[-CC-:B------:R-:W-:Y:S01]  /*230d0*/  FFMA.FTZ R122, R122, R3.reuse, -R140.reuse ;  /* 0x000000037a7a7223 */ /* 0x180fe2000001088c */
[-C--:B------:R-:W-:Y:S01]  /*230e0*/  FFMA.FTZ R123, R123, R3.reuse, -R140 ;  /* 0x000000037b7b7223 */ /* 0x080fe2000001088c */
[----:B------:R-:W-:Y:S01]  /*230f0*/  MUFU.EX2 R20, R20 ;  /* 0x0000001400147308 */ /* 0x000fe20000000800 */
[----:B0-----:R-:W-:Y:S01]  /*23100*/  FADD.FTZ R6, R12, R6 ;  /* 0x000000060c067221 */ /* 0x001fe20000010000 */
[-CC-:B------:R-:W-:Y:S01]  /*23110*/  FFMA.FTZ R126, R126, R3.reuse, -R140.reuse ;  /* 0x000000037e7e7223 */ /* 0x180fe2000001088c */
[----:B------:R-:W-:Y:S01]  /*23120*/  FFMA.FTZ R120, R120, R3, -R140 ;  /* 0x0000000378787223 */ /* 0x000fe2000001088c */
[----:B------:R-:W-:Y:S01]  /*23130*/  F2FP.BF16.F32.PACK_AB R201, R12, R201 ;  /* 0x000000c90cc9723e */ /* 0x000fe200000010ff */
[----:B------:R-:W-:-:S03]  /*23140*/  IMAD.MOV.U32 R12, RZ, RZ, R205 ;  /* 0x000000ffff0c7224 */ /* 0x000fc600078e00cd */
        /* <DEDUP_REMOVED lines=23> */
[-C--:B------:R-:W-:Y:S01]  /*232c0*/  FFMA.FTZ R180, R128, R3.reuse, -R174 ;  /* 0x0000000380b47223 */ /* 0x080fe200000108ae */
[-C--:B------:R-:W-:Y:S01]  /*232d0*/  FFMA.FTZ R181, R130, R3.reuse, -R140 ;  /* 0x0000000382b57223 */ /* 0x080fe2000001088c */
[-CC-:B------:R-:W-:Y:S01]  /*232e0*/  FFMA.FTZ R128, R129, R3.reuse, -R174.reuse ;  /* 0x0000000381807223 */ /* 0x180fe200000108ae */
[-C--:B------:R-:W-:Y:S01]  /*232f0*/  FFMA.FTZ R182, R132, R3.reuse, -R174 ;  /* 0x0000000384b67223 */ /* 0x080fe200000108ae */
[-C--:B------:R-:W-:Y:S01]  /*23300*/  FFMA.FTZ R183, R134, R3.reuse, -R140 ;  /* 0x0000000386b77223 */ /* 0x080fe2000001088c */
[----:B------:R-:W-:Y:S01]  /*23310*/  HGMMA.64x192x16.F32.BF16 R24, R176, gdesc[UR4].tnspB, R24, gsb0 ;  /* 0x42e00004b0187df0 */ /* 0x000fe20008001818 */
[----:B------:R-:W-:Y:S01]  /*23320*/  MUFU.EX2 R180, R180 ;  /* 0x000000b400b47308 */ /* 0x000fe20000000800 */
[-CC-:B------:R-:W-:Y:S01]  /*23330*/  FFMA.FTZ R129, R133, R3.reuse, -R174.reuse ;  /* 0x0000000385817223 */ /* 0x180fe200000108ae */
[-CC-:B------:R-:W-:Y:S01]  /*23340*/  FFMA.FTZ R132, R171, R3.reuse, -R174.reuse ;  /* 0x00000003ab847223 */ /* 0x180fe200000108ae */
[----:B------:R-:W-:-:S05]  /*23350*/  FFMA.FTZ R133, R172, R3, -R174 ;  /* 0x00000003ac857223 */ /* 0x000fca00000108ae */
[----:B------:R-:W-:Y:S08]  /*23360*/  MUFU.EX2 R181, R181 ;  /* 0x000000b500b57308 */ /* 0x000ff00000000800 */
[----:B------:R-:W-:Y:S08]  /*23370*/  MUFU.EX2 R128, R128 ;  /* 0x0000008000807308 */ /* 0x000ff00000000800 */
[----:B------:R-:W-:Y:S08]  /*23380*/  MUFU.EX2 R182, R182 ;  /* 0x000000b600b67308 */ /* 0x000ff00000000800 */
[----:B------:R-:W-:Y:S08]  /*23390*/  MUFU.EX2 R183, R183 ;  /* 0x000000b700b77308 */ /* 0x000ff00000000800 */
[----:B------:R-:W-:Y:S08]  /*233a0*/  MUFU.EX2 R129, R129 ;  /* 0x0000008100817308 */ /* 0x000ff00000000800 */
[----:B------:R-:W0:Y:S08]  /*233b0*/  MUFU.EX2 R132, R132 ;  /* 0x0000008400847308 */ /* 0x000e300000000800 */
[----:B------:R-:W1:Y:S08]  /*233c0*/  MUFU.EX2 R133, R133 ;  /* 0x0000008500857308 */ /* 0x000e700000000800 */
[----:B------:R-:W2:Y:S01]  /*233d0*/  MUFU.EX2 R120, R120 ;  /* 0x0000007800787308 */ /* 0x000ea20000000800 */
[----:B------:R-:W-:-:S02]  /*233e0*/  WARPGROUP.DEPBAR.LE gsb0, 0x0 ;  /* 0x00008000000079c5 */ /* 0x000fc40000010000 */
[----:B------:R3:W-:Y:S01]  /*233f0*/  @!P1 SYNCS.ARRIVE.TRANS64.RED.A1T0 RZ, [R15+URZ], RZ ;  /* 0x000000ff0fff99a7 */ /* 0x0007e2000810043f */
[----:B0-----:R-:W-:Y:S02]  /*23400*/  F2FP.BF16.F32.PACK_AB R176, R132, R9 ;  /* 0x0000000984b0723e */ /* 0x001fe400000010ff */
[----:B-1----:R-:W-:Y:S02]  /*23410*/  F2FP.BF16.F32.PACK_AB R178, R8, R133 ;  /* 0x0000008508b2723e */ /* 0x002fe400000010ff */
[----:B------:R-:W-:Y:S02]  /*23420*/  F2FP.BF16.F32.PACK_AB R177, R123, R122 ;  /* 0x0000007a7bb1723e */ /* 0x000fe400000010ff */
[----:B--2---:R-:W-:Y:S01]  /*23430*/  F2FP.BF16.F32.PACK_AB R179, R120, R126 ;  /* 0x0000007e78b3723e */ /* 0x004fe200000010ff */
[----:B---3--:R-:W-:Y:S01]  /*23440*/  FADD.FTZ R15, R203, R6 ;  /* 0x00000006cb0f7221 */ /* 0x008fe20000010000 */
[----:B------:R0:W-:Y:S01]  /*23450*/  @!P1 SYNCS.ARRIVE.TRANS64.RED.A1T0 RZ, [R11+URZ], RZ ;  /* 0x000000ff0bff99a7 */ /* 0x0001e2000810043f */
[----:B------:R-:W1:Y:S01]  /*23460*/  MUFU.EX2 R6, R139 ;  /* 0x0000008b00067308 */ /* 0x000e620000000800 */
[C---:B------:R-:W-:Y:S01]  /*23470*/  F2FP.BF16.F32.PACK_AB R203, R20.reuse, R203 ;  /* 0x000000cb14cb723e */ /* 0x040fe200000010ff */
[----:B------:R-:W-:-:S04]  /*23480*/  FADD.FTZ R15, R20, R15 ;  /* 0x0000000f140f7221 */ /* 0x000fc80000010000 */
[----:B------:R-:W-:Y:S01]  /*23490*/  FADD.FTZ R15, R197, R15 ;  /* 0x0000000fc50f7221 */ /* 0x000fe20000010000 */
[----:B0-----:R-:W-:Y:S01]  /*234a0*/  FADD.FTZ R11, R196, R7 ;  /* 0x00000007c40b7221 */ /* 0x001fe20000010000 */
[--C-:B------:R-:W-:Y:S01]  /*234b0*/  FFMA.FTZ R7, R143, R3, -R140.reuse ;  /* 0x000000038f077223 */ /* 0x100fe2000001088c */
[----:B------:R-:W-:Y:S01]  /*234c0*/  F2FP.BF16.F32.PACK_AB R196, R161, R196 ;  /* 0x000000c4a1c4723e */ /* 0x000fe200000010ff */
[----:B------:R-:W-:Y:S01]  /*234d0*/  FADD.FTZ R15, R141, R15 ;  /* 0x0000000f8d0f7221 */ /* 0x000fe20000010000 */
[----:B------:R-:W-:Y:S01]  /*234e0*/  FADD.FTZ R11, R161, R11 ;  /* 0x0000000ba10b7221 */ /* 0x000fe20000010000 */
[----:B------:R-:W-:Y:S02]  /*234f0*/  F2FP.BF16.F32.PACK_AB R197, R141, R197 ;  /* 0x000000c58dc5723e */ /* 0x000fe400000010ff */
[----:B------:R-:W-:Y:S01]  /*23500*/  FADD.FTZ R15, R199, R15 ;  /* 0x0000000fc70f7221 */ /* 0x000fe20000010000 */
[----:B------:R-:W-:Y:S01]  /*23510*/  FADD.FTZ R124, R198, R11 ;  /* 0x0000000bc67c7221 */ /* 0x000fe20000010000 */
[----:B------:R-:W0:Y:S01]  /*23520*/  MUFU.EX2 R7, R7 ;  /* 0x0000000700077308 */ /* 0x000e220000000800 */
[----:B------:R-:W-:Y:S01]  /*23530*/  FFMA.FTZ R11, R131, R3, -R140 ;  /* 0x00000003830b7223 */ /* 0x000fe2000001088c */
[----:B------:R-:W-:Y:S01]  /*23540*/  FADD.FTZ R15, R125, R15 ;  /* 0x0000000f7d0f7221 */ /* 0x000fe20000010000 */
[C---:B------:R-:W-:Y:S01]  /*23550*/  FADD.FTZ R124, R21.reuse, R124 ;  /* 0x0000007c157c7221 */ /* 0x040fe20000010000 */
[----:B------:R-:W-:-:S02]  /*23560*/  F2FP.BF16.F32.PACK_AB R198, R21, R198 ;  /* 0x000000c615c6723e */ /* 0x000fc400000010ff */
[----:B------:R-:W-:Y:S01]  /*23570*/  FADD.FTZ R15, R193, R15 ;  /* 0x0000000fc10f7221 */ /* 0x000fe20000010000 */
[----:B------:R-:W-:Y:S01]  /*23580*/  FADD.FTZ R124, R192, R124 ;  /* 0x0000007cc07c7221 */ /* 0x000fe20000010000 */
[----:B------:R-:W2:Y:S01]  /*23590*/  MUFU.EX2 R11, R11 ;  /* 0x0000000b000b7308 */ /* 0x000ea20000000800 */
        /* <DEDUP_REMOVED lines=14> */
[C---:B------:R-:W-:Y:S01]  /*23680*/  FADD.FTZ R124, R121.reuse, R124 ;  /* 0x0000007c797c7221 */ /* 0x040fe20000010000 */
[----:B------:R-:W-:-:S02]  /*23690*/  F2FP.BF16.F32.PACK_AB R188, R121, R188 ;  /* 0x000000bc79bc723e */ /* 0x000fc400000010ff */
        /* <DEDUP_REMOVED lines=8> */
[----:B-1----:R-:W-:-:S02]  /*23720*/  F2FP.BF16.F32.PACK_AB R185, R6, R185 ;  /* 0x000000b906b9723e */ /* 0x002fc400000010ff */
[----:B------:R-:W-:Y:S01]  /*23730*/  FADD.FTZ R15, R6, R15 ;  /* 0x0000000f060f7221 */ /* 0x000fe20000010000 */
[----:B------:R-:W-:Y:S01]  /*23740*/  FADD.FTZ R124, R136, R124 ;  /* 0x0000007c887c7221 */ /* 0x000fe20000010000 */
[----:B------:R-:W-:Y:S02]  /*23750*/  F2FP.BF16.F32.PACK_AB R191, R13, R191 ;  /* 0x000000bf0dbf723e */ /* 0x000fe400000010ff */
[----:B------:R-:W-:Y:S01]  /*23760*/  FADD.FTZ R15, R187, R15 ;  /* 0x0000000fbb0f7221 */ /* 0x000fe20000010000 */
[----:B------:R-:W-:Y:S01]  /*23770*/  FADD.FTZ R124, R186, R124 ;  /* 0x0000007cba7c7221 */ /* 0x000fe20000010000 */
[C---:B0-----:R-:W-:Y:S02]  /*23780*/  F2FP.BF16.F32.PACK_AB R187, R7.reuse, R187 ;  /* 0x000000bb07bb723e */ /* 0x041fe400000010ff */
[----:B------:R-:W-:Y:S01]  /*23790*/  FADD.FTZ R15, R7, R15 ;  /* 0x0000000f070f7221 */ /* 0x000fe20000010000 */
[----:B------:R-:W-:Y:S01]  /*237a0*/  FADD.FTZ R124, R127, R124 ;  /* 0x0000007c7f7c7221 */ /* 0x000fe20000010000 */
[----:B------:R-:W-:-:S02]  /*237b0*/  F2FP.BF16.F32.PACK_AB R184, R136, R184 ;  /* 0x000000b888b8723e */ /* 0x000fc400000010ff */
[----:B------:R-:W-:Y:S01]  /*237c0*/  FADD.FTZ R15, R181, R15 ;  /* 0x0000000fb50f7221 */ /* 0x000fe20000010000 */
[----:B------:R-:W-:Y:S01]  /*237d0*/  FADD.FTZ R124, R180, R124 ;  /* 0x0000007cb47c7221 */ /* 0x000fe20000010000 */
[C---:B--2---:R-:W-:Y:S02]  /*237e0*/  F2FP.BF16.F32.PACK_AB R181, R11.reuse, R181 ;  /* 0x000000b50bb5723e */ /* 0x044fe400000010ff */
[----:B------:R-:W-:Y:S01]  /*237f0*/  FADD.FTZ R15, R11, R15 ;  /* 0x0000000f0b0f7221 */ /* 0x000fe20000010000 */
[----:B------:R-:W-:Y:S01]  /*23800*/  FADD.FTZ R124, R128, R124 ;  /* 0x0000007c807c7221 */ /* 0x000fe20000010000 */
[----:B------:R-:W-:Y:S01]  /*23810*/  F2FP.BF16.F32.PACK_AB R186, R127, R186 ;  /* 0x000000ba7fba723e */ /* 0x000fe200000010ff */
[----:B------:R-:W-:Y:S02]  /*23820*/  IMAD.MOV.U32 R11, RZ, RZ, R208 ;  /* 0x000000ffff0b7224 */ /* 0x000fe400078e00d0 */
        /* <DEDUP_REMOVED lines=8> */
[----:B------:R-:W-:Y:S01]  /*238b0*/  F2FP.BF16.F32.PACK_AB R183, R135, R183 ;  /* 0x000000b787b7723e */ /* 0x000fe200000010ff */
[----:B------:R-:W-:Y:S02]  /*238c0*/  IMAD.MOV.U32 R9, RZ, RZ, R4 ;  /* 0x000000ffff097224 */ /* 0x000fe400078e0004 */
[----:B------:R-:W-:Y:S01]  /*238d0*/  FADD.FTZ R15, R123, R15 ;  /* 0x0000000f7b0f7221 */ /* 0x000fe20000010000 */
[----:B------:R-:W-:-:S03]  /*238e0*/  FADD.FTZ R124, R132, R124 ;  /* 0x0000007c847c7221 */ /* 0x000fc60000010000 */
[----:B------:R-:W-:Y:S01]  /*238f0*/  FADD.FTZ R15, R126, R15 ;  /* 0x0000000f7e0f7221 */ /* 0x000fe20000010000 */
[----:B------:R-:W-:-:S03]  /*23900*/  FADD.FTZ R7, R133, R124 ;  /* 0x0000007c85077221 */ /* 0x000fc60000010000 */
[----:B------:R-:W-:Y:S01]  /*23910*/  FADD.FTZ R6, R120, R15 ;  /* 0x0000000f78067221 */ /* 0x000fe20000010000 */
[----:B------:R-:W-:Y:S01]  /*23920*/  FADD.FTZ R7, R8, R7 ;  /* 0x0000000708077221 */ /* 0x000fe20000010000 */
[----:B------:R-:W-:Y:S01]  /*23930*/  IMAD.MOV.U32 R8, RZ, RZ, R5 ;  /* 0x000000ffff087224 */ /* 0x000fe200078e0005 */
[----:B------:R-:W-:Y:S06]  /*23940*/  @P2 BRA `(.L_x_2708) ;  /* 0xffffffa800d42947 */ /* 0x000fec000383ffff */
.L_x_2697:
[----:B------:R-:W-:Y:S05]  /*23950*/  BSYNC B0 ;  /* 0x0000000000007941 */ /* 0x000fea0003800000 */
.L_x_2696:
        /* <DEDUP_REMOVED lines=99> */
.L_x_2709:
[----:B------:R-:W-:Y:S01]  /*23f90*/  IMAD R0, R205, 0x8, R16 ;  /* 0x00000008cd007824 */ /* 0x000fe200078e0210 */
[----:B------:R-:W-:-:S04]  /*23fa0*/  SHF.L.U32 R9, R208, 0x1f, RZ ;  /* 0x0000001fd0097819 */ /* 0x000fc800000006ff */
[----:B------:R0:W1:Y:S01]  /*23fb0*/  SYNCS.PHASECHK.TRANS64.TRYWAIT P2, [R0+URZ+0x36850], R9 ;  /* 0x03685009000075a7 */ /* 0x000062000804017f */
[----:B------:R-:W-:Y:S05]  /*23fc0*/  @!P0 BRA `(.L_x_2710) ;  /* 0x0000000000048947 */ /* 0x000fea0003800000 */
[----:B------:R-:W-:Y:S01]  /*23fd0*/  BPT.TRAP 0x1 ;  /* 0x000000040000795c */ /* 0x000fe20000300000 */
.L_x_2710:
        /* <DEDUP_REMOVED lines=9> */
.L_x_2712:
[----:B------:R-:W-:Y:S05]  /*24070*/  BSYNC B0 ;  /* 0x0000000000007941 */ /* 0x000fea0003800000 */
.L_x_2711:
[----:B------:R-:W-:Y:S01]  /*24080*/  IMAD.MOV.U32 R8, RZ, RZ, R2 ;  /* 0x000000ffff087224 */ /* 0x000fe200078e0002 */
[----:B------:R-:W-:Y:S01]  /*24090*/  WARPGROUP.ARRIVE ;  /* 0x00000000000079c5 */ /* 0x000fe20000000000 */
[----:B01----:R-:W-:Y:S02]  /*240a0*/  IMAD.MOV.U32 R9, RZ, RZ, 0x40000040 ;  /* 0x40000040ff097424 */ /* 0x003fe400078e00ff */
[----:B------:R-:W-:Y:S01]  /*240b0*/  @!P1 VIADD R12, R0, 0x36860 ;  /* 0x00036860000c9836 */ /* 0x000fe20000000000 */
[----:B------:R-:W-:Y:S01]  /*240c0*/  R2UR UR6, R8 ;  /* 0x00000000080672ca */ /* 0x000fe200000e0000 */
[----:B------:R-:W-:Y:S01]  /*240d0*/  VIADD R8, R2, 0x80 ;  /* 0x0000008002087836 */ /* 0x000fe20000000000 */
[----:B------:R-:W-:Y:S01]  /*240e0*/  R2UR UR7, R9 ;  /* 0x00000000090772ca */ /* 0x000fe200000e0000 */
[----:B------:R-:W-:Y:S01]  /*240f0*/  IMAD.MOV.U32 R9, RZ, RZ, 0x40000040 ;  /* 0x40000040ff097424 */ /* 0x000fe200078e00ff */
[----:B------:R-:W-:Y:S01]  /*24100*/  @!P1 PRMT R12, RZ, 0x654, R12 ;  /* 0x00000654ff0c9816 */ /* 0x000fe2000000000c */
[----:B------:R-:W-:-:S02]  /*24110*/  VIADD R205, R205, 0x1 ;  /* 0x00000001cdcd7836 */ /* 0x000fc40000000000 */
[----:B------:R-:W-:Y:S02]  /*24120*/  IMAD.MOV.U32 R0, RZ, RZ, -0x800000 ;  /* 0xff800000ff007424 */ /* 0x000fe400078e00ff */
[----:B------:R-:W-:Y:S01]  /*24130*/  VIADD R235, R235, 0x1 ;  /* 0x00000001ebeb7836 */ /* 0x000fe20000000000 */
[----:B------:R-:W-:-:S04]  /*24140*/  ISETP.NE.AND P2, PT, R205, 0x2, PT ;  /* 0x00000002cd00780c */ /* 0x000fc80003f45270 */
[----:B------:R-:W-:Y:S01]  /*24150*/  SEL R205, R205, RZ, P2 ;  /* 0x000000ffcdcd7207 */ /* 0x000fe20001000000 */
        /* <DEDUP_REMOVED lines=33> */
[----:B------:R-:W0:Y:S02]  /*24370*/  SHFL.BFLY PT, R2, R7, 0x2, 0x1f ;  /* 0x0c401f0007027f89 */ /* 0x000e2400000e0000 */
[----:B0-----:R-:W-:Y:S01]  /*24380*/  FADD.FTZ R2, R2, R7 ;  /* 0x0000000702027221 */ /* 0x001fe20000010000 */
[----:B------:R-:W-:Y:S01]  /*24390*/  IMAD.MOV.U32 R7, RZ, RZ, RZ ;  /* 0x000000ffff077224 */ /* 0x000fe200078e00ff */
[----:B------:R-:W-:Y:S02]  /*243a0*/  WARPGROUP.DEPBAR.LE gsb0, 0x0 ;  /* 0x00008000000079c5 */ /* 0x000fe40000010000 */
[----:B------:R-:W-:-:S09]  /*243b0*/  WARPGROUP.ARRIVE ;  /* 0x00000000000079c5 */ /* 0x000fd20000000000 */
[----:B------:R-:W-:Y:S01]  /*243c0*/  HGMMA.64x192x16.F32.BF16 R24, R180, gdesc[UR4].tnspB, R24, gsb0 ;  /* 0x42e00004b4187df0 */ /* 0x000fe20008001818 */
[----:B------:R-:W-:Y:S02]  /*243d0*/  R2UR UR6, R8 ;  /* 0x00000000080672ca */ /* 0x000fe400000e0000 */
[----:B------:R-:W-:Y:S02]  /*243e0*/  R2UR UR7, R9 ;  /* 0x00000000090772ca */ /* 0x000fe400000e0000 */
[----:B------:R-:W0:Y:S02]  /*243f0*/  SHFL.BFLY PT, R9, R6, 0x2, 0x1f ;  /* 0x0c401f0006097f89 */ /* 0x000e2400000e0000 */
[----:B0-----:R-:W-:Y:S01]  /*24400*/  FADD.FTZ R8, R9, R6 ;  /* 0x0000000609087221 */ /* 0x001fe20000010000 */
[----:B------:R-:W-:Y:S01]  /*24410*/  IMAD.MOV.U32 R6, RZ, RZ, -0x800000 ;  /* 0xff800000ff067424 */ /* 0x000fe200078e00ff */
[----:B------:R-:W0:Y:S04]  /*24420*/  SHFL.BFLY PT, R9, R2, 0x1, 0x1f ;  /* 0x0c201f0002097f89 */ /* 0x000e2800000e0000 */
[----:B------:R-:W1:Y:S01]  /*24430*/  SHFL.BFLY PT, R11, R8, 0x1, 0x1f ;  /* 0x0c201f00080b7f89 */ /* 0x000e6200000e0000 */
[----:B0-----:R-:W-:Y:S01]  /*24440*/  FADD.FTZ R13, R2, R9 ;  /* 0x00000009020d7221 */ /* 0x001fe20000010000 */
[----:B------:R-:W-:Y:S01]  /*24450*/  IMAD.MOV.U32 R2, RZ, RZ, RZ ;  /* 0x000000ffff027224 */ /* 0x000fe200078e00ff */
[----:B------:R-:W-:Y:S01]  /*24460*/  SEL R9, RZ, 0x1, P2 ;  /* 0x00000001ff097807 */ /* 0x000fe20001000000 */
[----:B-1----:R-:W-:-:S02]  /*24470*/  FADD.FTZ R14, R8, R11 ;  /* 0x0000000b080e7221 */ /* 0x002fc40000010000 */
[----:B------:R-:W-:Y:S02]  /*24480*/  FSETP.NE.FTZ.AND P0, PT, R13, RZ, PT ;  /* 0x000000ff0d00720b */ /* 0x000fe40003f15000 */
[----:B------:R-:W-:Y:S02]  /*24490*/  LOP3.LUT R208, R208, R9, RZ, 0x3c, !PT ;  /* 0x00000009d0d07212 */ /* 0x000fe400078e3cff */
        /* <DEDUP_REMOVED lines=113> */
.L_x_2620:
        /* <DEDUP_REMOVED lines=20> */
[----:B------:R-:W-:Y:S02]  /*24cf0*/  IADD3 R86, P2, R12, 0x20, RZ ;  /* 0x000000200c567810 */ /* 0x000fe40007f5e0ff */
[----:B------:R-:W-:Y:S02]  /*24d00*/  LOP3.LUT R100, R92, 0x380, RZ, 0xc0, !PT ;  /* 0x000003805c647812 */ /* 0x000fe400078ec0ff */
[C---:B------:R-:W-:Y:S01]  /*24d10*/  IADD3 R90, P6, R12.reuse, 0x60, RZ ;  /* 0x000000600c5a7810 */ /* 0x040fe20007fde0ff */
[----:B------:R-:W-:Y:S01]  /*24d20*/  IMAD.X R87, RZ, RZ, R13, P2 ;  /* 0x000000ffff577224 */ /* 0x000fe200010e060d */
[C---:B------:R-:W-:Y:S02]  /*24d30*/  IADD3 R14, P0, R12.reuse, 0x4020, RZ ;  /* 0x000040200c0e7810 */ /* 0x040fe40007f1e0ff */
[----:B------:R-:W-:-:S02]  /*24d40*/  IADD3 R96, P4, R12, 0x4040, RZ ;  /* 0x000040400c607810 */ /* 0x000fc40007f9e0ff */
[----:B------:R-:W-:Y:S02]  /*24d50*/  SHF.R.U64 R100, R100, 0x3, RZ ;  /* 0x0000000364647819 */ /* 0x000fe400000012ff */
[C---:B------:R-:W-:Y:S02]  /*24d60*/  LOP3.LUT R85, R12.reuse, 0x380, RZ, 0xc0, !PT ;  /* 0x000003800c557812 */ /* 0x040fe400078ec0ff */
[C---:B------:R-:W-:Y:S02]  /*24d70*/  IADD3 R15, P2, R12.reuse, 0x8000, RZ ;  /* 0x000080000c0f7810 */ /* 0x040fe40007f5e0ff */
[----:B------:R-:W-:Y:S02]  /*24d80*/  IADD3 R88, P1, R12, 0x40, RZ ;  /* 0x000000400c587810 */ /* 0x000fe40007f3e0ff */
[----:B------:R-:W-:Y:S02]  /*24d90*/  LOP3.LUT R94, R90, 0x380, RZ, 0xc0, !PT ;  /* 0x000003805a5e7812 */ /* 0x000fe400078ec0ff */
[----:B------:R-:W-:-:S02]  /*24da0*/  LOP3.LUT R107, R14, 0x380, RZ, 0xc0, !PT ;  /* 0x000003800e6b7812 */ /* 0x000fc400078ec0ff */
[----:B------:R-:W-:Y:S02]  /*24db0*/  IADD3 R98, P3, R12, 0x4060, RZ ;  /* 0x000040600c627810 */ /* 0x000fe40007f7e0ff */
[----:B------:R-:W-:Y:S02]  /*24dc0*/  LOP3.LUT R92, R100, R92, RZ, 0x3c, !PT ;  /* 0x0000005c645c7212 */ /* 0x000fe400078e3cff */
[----:B------:R-:W-:Y:S02]  /*24dd0*/  LOP3.LUT R141, R96, 0x380, RZ, 0xc0, !PT ;  /* 0x00000380608d7812 */ /* 0x000fe400078ec0ff */
[----:B------:R-:W-:Y:S02]  /*24de0*/  SHF.R.U64 R85, R85, 0x3, RZ ;  /* 0x0000000355557819 */ /* 0x000fe400000012ff */
[----:B------:R-:W-:Y:S01]  /*24df0*/  LOP3.LUT R100, R15, 0x380, RZ, 0xc0, !PT ;  /* 0x000003800f647812 */ /* 0x000fe200078ec0ff */
[--C-:B------:R-:W-:Y:S01]  /*24e00*/  IMAD.X R89, RZ, RZ, R13.reuse, P1 ;  /* 0x000000ffff597224 */ /* 0x100fe200008e060d */
[----:B------:R-:W-:Y:S01]  /*24e10*/  SHF.R.U64 R94, R94, 0x3, RZ ;  /* 0x000000035e5e7819 */ /* 0x000fe200000012ff */
[--C-:B------:R-:W-:Y:S01]  /*24e20*/  IMAD.X R91, RZ, RZ, R13.reuse, P6 ;  /* 0x000000ffff5b7224 */ /* 0x100fe200030e060d */
[----:B------:R-:W-:Y:S01]  /*24e30*/  SHF.R.U64 R107, R107, 0x3, RZ ;  /* 0x000000036b6b7819 */ /* 0x000fe200000012ff */
[----:B------:R-:W-:Y:S01]  /*24e40*/  IMAD.X R93, RZ, RZ, R13, P5 ;  /* 0x000000ffff5d7224 */ /* 0x000fe200028e060d */
[----:B------:R-:W-:-:S02]  /*24e50*/  IADD3 R7, P1, R12, 0x8020, RZ ;  /* 0x000080200c077810 */ /* 0x000fc40007f3e0ff */
[C---:B-1----:R-:W-:Y:S02]  /*24e60*/  IADD3 R8, P6, R12.reuse, 0x8040, RZ ;  /* 0x000080400c087810 */ /* 0x042fe40007fde0ff */
[----:B------:R-:W-:Y:S02]  /*24e70*/  IADD3 R84, P5, R12, 0x8060, RZ ;  /* 0x000080600c547810 */ /* 0x000fe40007fbe0ff */
[----:B------:R-:W-:Y:S02]  /*24e80*/  LOP3.LUT R104, R88, 0x380, RZ, 0xc0, !PT ;  /* 0x0000038058687812 */ /* 0x000fe400078ec0ff */
[----:B------:R-:W-:Y:S02]  /*24e90*/  LOP3.LUT R143, R98, 0x380, RZ, 0xc0, !PT ;  /* 0x00000380628f7812 */ /* 0x000fe400078ec0ff */
[----:B------:R-:W-:Y:S02]  /*24ea0*/  SHF.R.U64 R141, R141, 0x3, RZ ;  /* 0x000000038d8d7819 */ /* 0x000fe400000012ff */
[----:B------:R-:W-:-:S02]  /*24eb0*/  LOP3.LUT R12, R85, R12, RZ, 0x3c, !PT ;  /* 0x0000000c550c7212 */ /* 0x000fc400078e3cff */
[----:B------:R-:W-:Y:S02]  /*24ec0*/  LOP3.LUT R102, R86, 0x380, RZ, 0xc0, !PT ;  /* 0x0000038056667812 */ /* 0x000fe400078ec0ff */
[----:B------:R-:W-:Y:S02]  /*24ed0*/  SHF.R.U64 R100, R100, 0x3, RZ ;  /* 0x0000000364647819 */ /* 0x000fe400000012ff */
[----:B------:R-:W-:Y:S02]  /*24ee0*/  LOP3.LUT R90, R94, R90, RZ, 0x3c, !PT ;  /* 0x0000005a5e5a7212 */ /* 0x000fe400078e3cff */
[----:B------:R-:W-:Y:S01]  /*24ef0*/  LOP3.LUT R94, R107, R14, RZ, 0x3c, !PT ;  /* 0x0000000e6b5e7212 */ /* 0x000fe200078e3cff */
[--C-:B------:R-:W-:Y:S01]  /*24f00*/  IMAD.X R95, RZ, RZ, R13.reuse, P0 ;  /* 0x000000ffff5f7224 */ /* 0x100fe200000e060d */
[----:B------:R-:W-:Y:S01]  /*24f10*/  SHF.R.U64 R104, R104, 0x3, RZ ;  /* 0x0000000368687819 */ /* 0x000fe200000012ff */
[--C-:B------:R-:W-:Y:S01]  /*24f20*/  IMAD.X R97, RZ, RZ, R13.reuse, P4 ;  /* 0x000000ffff617224 */ /* 0x100fe200020e060d */
[----:B------:R-:W-:Y:S01]  /*24f30*/  SHF.R.U64 R143, R143, 0x3, RZ ;  /* 0x000000038f8f7819 */ /* 0x000fe200000012ff */
[--C-:B------:R-:W-:Y:S01]  /*24f40*/  IMAD.X R99, RZ, RZ, R13.reuse, P3 ;  /* 0x000000ffff637224 */ /* 0x100fe200018e060d */
[----:B------:R-:W-:Y:S01]  /*24f50*/  LOP3.LUT R96, R141, R96, RZ, 0x3c, !PT ;  /* 0x000000608d607212 */ /* 0x000fe200078e3cff */
[--C-:B------:R-:W-:Y:S01]  /*24f60*/  IMAD.X R101, RZ, RZ, R13.reuse, P2 ;  /* 0x000000ffff657224 */ /* 0x100fe200010e060d */
[----:B------:R-:W-:Y:S01]  /*24f70*/  LOP3.LUT R107, R8, 0x380, RZ, 0xc0, !PT ;  /* 0x00000380086b7812 */ /* 0x000fe200078ec0ff */
[--C-:B------:R-:W-:Y:S01]  /*24f80*/  IMAD.X R103, RZ, RZ, R13.reuse, P1 ;  /* 0x000000ffff677224 */ /* 0x100fe200008e060d */
[----:B------:R-:W-:Y:S01]  /*24f90*/  SHF.R.U64 R102, R102, 0x3, RZ ;  /* 0x0000000366667819 */ /* 0x000fe200000012ff */
[--C-:B------:R-:W-:Y:S01]  /*24fa0*/  IMAD.X R105, RZ, RZ, R13.reuse, P6 ;  /* 0x000000ffff697224 */ /* 0x100fe200030e060d */
[----:B------:R-:W-:Y:S01]  /*24fb0*/  LOP3.LUT R100, R100, R15, RZ, 0x3c, !PT ;  /* 0x0000000f64647212 */ /* 0x000fe200078e3cff */
[----:B------:R-:W-:Y:S01]  /*24fc0*/  IMAD.X R85, RZ, RZ, R13, P5 ;  /* 0x000000ffff557224 */ /* 0x000fe200028e060d */
[----:B------:R-:W-:-:S02]  /*24fd0*/  MOV R141, R12 ;  /* 0x0000000c008d7202 */ /* 0x000fc40000000f00 */
[----:B------:R-:W-:Y:S02]  /*24fe0*/  F2FP.BF16.F32.PACK_AB R12, R25, R24 ;  /* 0x00000018190c723e */ /* 0x000fe400000010ff */
[----:B------:R-:W-:Y:S02]  /*24ff0*/  F2FP.BF16.F32.PACK_AB R13, R27, R26 ;  /* 0x0000001a1b0d723e */ /* 0x000fe400000010ff */
[----:B------:R-:W-:Y:S02]  /*25000*/  F2FP.BF16.F32.PACK_AB R14, R29, R28 ;  /* 0x0000001c1d0e723e */ /* 0x000fe400000010ff */
[----:B------:R-:W-:Y:S02]  /*25010*/  F2FP.BF16.F32.PACK_AB R15, R31, R30 ;  /* 0x0000001e1f0f723e */ /* 0x000fe400000010ff */
[----:B------:R-:W-:Y:S02]  /*25020*/  LOP3.LUT R88, R104, R88, RZ, 0x3c, !PT ;  /* 0x0000005868587212 */ /* 0x000fe400078e3cff */
[----:B------:R-:W-:-:S02]  /*25030*/  LOP3.LUT R98, R143, R98, RZ, 0x3c, !PT ;  /* 0x000000628f627212 */ /* 0x000fc400078e3cff */
[----:B------:R-:W-:Y:S02]  /*25040*/  SHF.R.U64 R107, R107, 0x3, RZ ;  /* 0x000000036b6b7819 */ /* 0x000fe400000012ff */
[----:B------:R-:W-:Y:S02]  /*25050*/  LOP3.LUT R86, R102, R86, RZ, 0x3c, !PT ;  /* 0x0000005666567212 */ /* 0x000fe400078e3cff */
[----:B------:R-:W-:Y:S01]  /*25060*/  LOP3.LUT R143, R84, 0x380, RZ, 0xc0, !PT ;  /* 0x00000380548f7812 */ /* 0x000fe200078ec0ff */
[----:B------:R1:W-:Y:S01]  /*25070*/  STSM.16.M88.4 [R141], R12 ;  /* 0x0000000c8d007844 */ /* 0x0003e20000000200 */
[----:B------:R-:W-:Y:S02]  /*25080*/  LOP3.LUT R104, R107, R8, RZ, 0x3c, !PT ;  /* 0x000000086b687212 */ /* 0x000fe400078e3cff */
[----:B------:R-:W-:Y:S02]  /*25090*/  SHF.R.U64 R143, R143, 0x3, RZ ;  /* 0x000000038f8f7819 */ /* 0x000fe400000012ff */
[----:B------:R-:W-:-:S02]  /*250a0*/  MOV R86, R86 ;  /* 0x0000005600567202 */ /* 0x000fc40000000f00 */
[----:B------:R-:W-:Y:S02]  /*250b0*/  MOV R8, R92 ;  /* 0x0000005c00087202 */ /* 0x000fe40000000f00 */
[----:B------:R-:W-:Y:S02]  /*250c0*/  MOV R106, R94 ;  /* 0x0000005e006a7202 */ /* 0x000fe40000000f00 */
[----:B------:R-:W-:Y:S02]  /*250d0*/  MOV R107, R96 ;  /* 0x00000060006b7202 */ /* 0x000fe40000000f00 */
[----:B------:R-:W-:Y:S02]  /*250e0*/  MOV R142, R98 ;  /* 0x00000062008e7202 */ /* 0x000fe40000000f00 */
[----:B-1----:R-:W-:Y:S02]  /*250f0*/  MOV R12, R88 ;  /* 0x00000058000c7202 */ /* 0x002fe40000000f00 */
[----:B------:R-:W-:-:S02]  /*25100*/  MOV R13, R90 ;  /* 0x0000005a000d7202 */ /* 0x000fc40000000f00 */
[----:B------:R-:W-:Y:S02]  /*25110*/  F2FP.BF16.F32.PACK_AB R88, R33, R32 ;  /* 0x000000202158723e */ /* 0x000fe400000010ff */
[----:B------:R-:W-:Y:S02]  /*25120*/  F2FP.BF16.F32.PACK_AB R89, R35, R34 ;  /* 0x000000222359723e */ /* 0x000fe400000010ff */
[----:B------:R-:W-:Y:S02]  /*25130*/  F2FP.BF16.F32.PACK_AB R90, R37, R36 ;  /* 0x00000024255a723e */ /* 0x000fe400000010ff */
[----:B------:R-:W-:Y:S02]  /*25140*/  F2FP.BF16.F32.PACK_AB R91, R39, R38 ;  /* 0x00000026275b723e */ /* 0x000fe400000010ff */
        /* <DEDUP_REMOVED lines=8> */
[----:B------:R1:W-:Y:S01]  /*251d0*/  STSM.16.M88.4 [R86], R88 ;  /* 0x0000005856007844 */ /* 0x0003e20000000200 */
[----:B------:R-:W-:-:S02]  /*251e0*/  LOP3.LUT R84, R143, R84, RZ, 0x3c, !PT ;  /* 0x000000548f547212 */ /* 0x000fc400078e3cff */
[----:B------:R-:W-:Y:S01]  /*251f0*/  LOP3.LUT R102, R7, 0x380, RZ, 0xc0, !PT ;  /* 0x0000038007667812 */ /* 0x000fe200078ec0ff */
[----:B------:R2:W-:Y:S01]  /*25200*/  STSM.16.M88.4 [R12], R92 ;  /* 0x0000005c0c007844 */ /* 0x0005e20000000200 */
[----:B------:R-:W-:Y:S02]  /*25210*/  MOV R141, R84 ;  /* 0x00000054008d7202 */ /* 0x000fe40000000f00 */
[----:B------:R-:W-:Y:S01]  /*25220*/  F2FP.BF16.F32.PACK_AB R14, R61, R60 ;  /* 0x0000003c3d0e723e */ /* 0x000fe200000010ff */
[----:B------:R3:W-:Y:S01]  /*25230*/  STSM.16.M88.4 [R13], R96 ;  /* 0x000000600d007844 */ /* 0x0007e20000000200 */
[----:B------:R-:W-:Y:S02]  /*25240*/  F2FP.BF16.F32.PACK_AB R15, R63, R62 ;  /* 0x0000003e3f0f723e */ /* 0x000fe400000010ff */
[----:B------:R-:W-:Y:S02]  /*25250*/  SHF.R.U64 R102, R102, 0x3, RZ ;  /* 0x0000000366667819 */ /* 0x000fe400000012ff */
[----:B------:R-:W-:-:S02]  /*25260*/  F2FP.BF16.F32.PACK_AB R84, R65, R64 ;  /* 0x000000404154723e */ /* 0x000fc400000010ff */
[----:B------:R-:W-:Y:S02]  /*25270*/  F2FP.BF16.F32.PACK_AB R85, R67, R66 ;  /* 0x000000424355723e */ /* 0x000fe400000010ff */
[----:B-1----:R-:W-:Y:S02]  /*25280*/  F2FP.BF16.F32.PACK_AB R86, R69, R68 ;  /* 0x000000444556723e */ /* 0x002fe400000010ff */
[----:B------:R-:W-:Y:S02]  /*25290*/  F2FP.BF16.F32.PACK_AB R87, R71, R70 ;  /* 0x000000464757723e */ /* 0x000fe400000010ff */
[----:B--2---:R-:W-:Y:S02]  /*252a0*/  F2FP.BF16.F32.PACK_AB R12, R57, R56 ;  /* 0x00000038390c723e */ /* 0x004fe400000010ff */
[----:B---3--:R-:W-:Y:S02]  /*252b0*/  F2FP.BF16.F32.PACK_AB R13, R59, R58 ;  /* 0x0000003a3b0d723e */ /* 0x008fe400000010ff */
        /* <DEDUP_REMOVED lines=9> */
[----:B------:R-:W-:Y:S02]  /*25350*/  MOV R100, R100 ;  /* 0x0000006400647202 */ /* 0x000fe40000000f00 */
[----:B------:R-:W-:Y:S02]  /*25360*/  F2FP.BF16.F32.PACK_AB R96, R21, R20 ;  /* 0x000000141560723e */ /* 0x000fe400000010ff */
[----:B------:R-:W-:Y:S02]  /*25370*/  F2FP.BF16.F32.PACK_AB R97, R131, R130 ;  /* 0x000000828361723e */ /* 0x000fe400000010ff */
[----:B------:R-:W-:Y:S02]  /*25380*/  F2FP.BF16.F32.PACK_AB R98, R121, R120 ;  /* 0x000000787962723e */ /* 0x000fe400000010ff */
[----:B------:R-:W-:Y:S01]  /*25390*/  F2FP.BF16.F32.PACK_AB R99, R133, R132 ;  /* 0x000000848563723e */ /* 0x000fe200000010ff */
[----:B------:R-:W-:Y:S01]  /*253a0*/  STSM.16.M88.4 [R106], R84 ;  /* 0x000000546a007844 */ /* 0x000fe20000000200 */
[----:B------:R-:W-:-:S03]  /*253b0*/  LOP3.LUT R102, R102, R7, RZ, 0x3c, !PT ;  /* 0x0000000766667212 */ /* 0x000fc600078e3cff */
[----:B------:R-:W-:Y:S01]  /*253c0*/  STSM.16.M88.4 [R107], R88 ;  /* 0x000000586b007844 */ /* 0x000fe20000000200 */
        /* <DEDUP_REMOVED lines=8> */
[----:B------:R-:W-:-:S02]  /*25450*/  F2FP.BF16.F32.PACK_AB R105, R139, R138 ;  /* 0x0000008a8b69723e */ /* 0x000fc400000010ff */
[----:B-1----:R-:W-:Y:S02]  /*25460*/  F2FP.BF16.F32.PACK_AB R12, R113, R112 ;  /* 0x00000070710c723e */ /* 0x002fe400000010ff */
[----:B------:R-:W-:Y:S02]  /*25470*/  F2FP.BF16.F32.PACK_AB R13, R115, R114 ;  /* 0x00000072730d723e */ /* 0x000fe400000010ff */
[----:B------:R-:W-:Y:S02]  /*25480*/  F2FP.BF16.F32.PACK_AB R14, R117, R116 ;  /* 0x00000074750e723e */ /* 0x000fe400000010ff */
[----:B------:R-:W-:Y:S02]  /*25490*/  F2FP.BF16.F32.PACK_AB R15, R119, R118 ;  /* 0x00000076770f723e */ /* 0x000fe400000010ff */
[----:B------:R-:W-:Y:S01]  /*254a0*/  ISETP.NE.U32.AND P0, PT, RZ, UR6, PT ;  /* 0x00000006ff007c0c */ /* 0x000fe2000bf05070 */
[----:B------:R-:W-:Y:S01]  /*254b0*/  IMAD.MOV.U32 R8, RZ, RZ, RZ ;  /* 0x000000ffff087224 */ /* 0x000fe200078e00ff */
[----:B--2---:R-:W-:Y:S01]  /*254c0*/  F2FP.BF16.F32.PACK_AB R100, R123, R122 ;  /* 0x0000007a7b64723e */ /* 0x004fe200000010ff */
[----:B------:R-:W1:Y:S01]  /*254d0*/  LDC R92, c[0x0][0xbe8] ;  /* 0x0002fa00ff5c7b82 */ /* 0x000e620000000800 */
[----:B------:R-:W-:-:S02]  /*254e0*/  F2FP.BF16.F32.PACK_AB R106, R109, R108 ;  /* 0x0000006c6d6a723e */ /* 0x000fc400000010ff */
[----:B------:R-:W-:Y:S01]  /*254f0*/  F2FP.BF16.F32.PACK_AB R107, R111, R110 ;  /* 0x0000006e6f6b723e */ /* 0x000fe200000010ff */
[----:B------:R-:W-:Y:S04]  /*25500*/  STSM.16.M88.4 [R7], R100 ;  /* 0x0000006407007844 */ /* 0x000fe80000000200 */
[----:B------:R-:W-:Y:S01]  /*25510*/  STSM.16.M88.4 [R140], R104 ;  /* 0x000000688c007844 */ /* 0x000fe20000000200 */
[----:B------:R-:W-:Y:S01]  /*25520*/  IADD3 R84, P1, R233, UR6, RZ ;  /* 0x00000006e9547c10 */ /* 0x000fe2000ff3e0ff */
[----:B------:R-:W2:Y:S02]  /*25530*/  LDC.64 R90, c[0x0][0xba8] ;  /* 0x0002ea00ff5a7b82 */ /* 0x000ea40000000a00 */
[----:B------:R3:W-:Y:S06]  /*25540*/  STSM.16.M88.4 [R141], R12 ;  /* 0x0000000c8d007844 */ /* 0x0007ec0000000200 */
[----:B------:R-:W-:Y:S01]  /*25550*/  BAR.SYNC.DEFER_BLOCKING 0x1, 0x100 ;  /* 0x0044000000007b1d */ /* 0x000fe20000010000 */
[----:B------:R-:W-:-:S02]  /*25560*/  ISETP.NE.AND.EX P0, PT, RZ, UR7, PT, P0 ;  /* 0x00000007ff007c0c */ /* 0x000fc4000bf05300 */
[----:B------:R-:W-:-:S11]  /*25570*/  IADD3.X R85, R234, UR7, RZ, P1, !PT ;  /* 0x00000007ea557c10 */ /* 0x000fd60008ffe4ff */
[----:B------:R-:W2:Y:S01]  /*25580*/  @P0 LDG.E R8, desc[UR60][R84.64] ;  /* 0x0000003c54080981 */ /* 0x000ea2000c1e1900 */
[----:B------:R-:W-:-:S04]  /*25590*/  ISETP.NE.U32.AND P1, PT, RZ, UR4, PT ;  /* 0x00000004ff007c0c */ /* 0x000fc8000bf25070 */
[----:B------:R-:W-:Y:S01]  /*255a0*/  ISETP.NE.AND.EX P1, PT, RZ, UR5, PT, P1 ;  /* 0x00000005ff007c0c */ /* 0x000fe2000bf25310 */
[----:B------:R-:W-:-:S12]  /*255b0*/  IMAD.MOV.U32 R94, RZ, RZ, 0x9b8 ;  /* 0x000009b8ff5e7424 */ /* 0x000fd800078e00ff */
[----:B---3--:R-:W-:Y:S01]  /*255c0*/  @P1 IADD3 R12, P2, R233, UR4, RZ ;  /* 0x00000004e90c1c10 */ /* 0x008fe2000ff5e0ff */
[----:B------:R-:W-:-:S03]  /*255d0*/  ULDC UR4, c[0x0][0xa88] ;  /* 0x0002a20000047ab9 */ /* 0x000fc60000000800 */
[----:B------:R-:W-:Y:S01]  /*255e0*/  @P1 IADD3.X R13, R234, UR5, RZ, P2, !PT ;  /* 0x00000005ea0d1c10 */ /* 0x000fe200097fe4ff */
[----:B------:R-:W-:Y:S01]  /*255f0*/  IMAD.U32 R93, RZ, RZ, UR4 ;  /* 0x00000004ff5d7e24 */ /* 0x000fe2000f8e00ff */
[----:B------:R-:W-:Y:S01]  /*25600*/  ISETP.NE.AND P2, PT, R231, RZ, PT ;  /* 0x000000ffe700720c */ /* 0x000fe20003f45270 */
[----:B------:R-:W-:-:S03]  /*25610*/  ULDC UR4, c[0x0][0xad4] ;  /* 0x0002b50000047ab9 */ /* 0x000fc60000000800 */
[----:B------:R-:W-:Y:S01]  /*25620*/  SEL R231, R231, UR4, P2 ;  /* 0x00000004e7e77c07 */ /* 0x000fe20009000000 */
[----:B------:R3:W5:Y:S03]  /*25630*/  @P1 LDG.E R93, desc[UR60][R12.64] ;  /* 0x0000003c0c5d1981 */ /* 0x000766000c1e1900 */
[----:B------:R-:W-:-:S04]  /*25640*/  ISETP.GT.AND P3, PT, R231, 0x1, PT ;  /* 0x00000001e700780c */ /* 0x000fc80003f64270 */
[----:B------:R-:W-:-:S04]  /*25650*/  SEL R94, R94, 0x978, P3 ;  /* 0x000009785e5e7807 */ /* 0x000fc80001800000 */
[----:B------:R-:W0:Y:S08]  /*25660*/  LDC.64 R14, c[0x0][R94+0x220] ;  /* 0x000088005e0e7b82 */ /* 0x000e300000000a00 */
[----:B------:R-:W2:Y:S01]  /*25670*/  LDC.64 R86, c[0x0][R94+0x218] ;  /* 0x000086005e567b82 */ /* 0x000ea20000000a00 */
[----:B-1----:R-:W-:-:S07]  /*25680*/  ISETP.NE.AND P4, PT, R92, 0x1, PT ;  /* 0x000000015c00780c */ /* 0x002fce0003f85270 */
[----:B------:R-:W1:Y:S01]  /*25690*/  LDC.64 R88, c[0x0][R94+0x228] ;  /* 0x00008a005e587b82 */ /* 0x000e620000000a00 */
[----:B------:R-:W-:-:S07]  /*256a0*/  ISETP.NE.U32.AND P2, PT, RZ, UR6, PT ;  /* 0x00000006ff007c0c */ /* 0x000fce000bf45070 */
[----:B---3--:R3:W3:Y:S01]  /*256b0*/  LDC.64 R12, c[0x0][R94+0x210] ;  /* 0x000084005e0c7b82 */ /* 0x0086e20000000a00 */
[----:B------:R-:W-:-:S07]  /*256c0*/  ISETP.NE.AND.EX P2, PT, RZ, UR7, PT, P2 ;  /* 0x00000007ff007c0c */ /* 0x000fce000bf45320 */
[----:B------:R-:W3:Y:S01]  /*256d0*/  @P4 LDC R96, c[0x0][0xbec] ;  /* 0x0002fb00ff604b82 */ /* 0x000ee20000000800 */
[----:B------:R-:W-:-:S07]  /*256e0*/  SEL R232, R232, RZ, !P2 ;  /* 0x000000ffe8e87207 */ /* 0x000fce0005000000 */
[----:B------:R-:W3:Y:S01]  /*256f0*/  @P4 LDC R101, c[0x0][0xbf0] ;  /* 0x0002fc00ff654b82 */ /* 0x000ee20000000800 */
[----:B----4-:R-:W-:Y:S01]  /*25700*/  SEL R7, R145, RZ, !P2 ;  /* 0x000000ff91077207 */ /* 0x010fe20005000000 */
[----:B0-----:R-:W-:-:S06]  /*25710*/  IMAD R15, R15, R232, RZ ;  /* 0x000000e80f0f7224 */ /* 0x001fcc00078e02ff */
[----:B--2---:R-:W0:Y:S01]  /*25720*/  @!P3 LDC R90, c[0x0][0xb50] ;  /* 0x0002d400ff5abb82 */ /* 0x004e220000000800 */
[C---:B------:R-:W-:Y:S02]  /*25730*/  IMAD R99, R14.reuse, R7, R15 ;  /* 0x000000070e637224 */ /* 0x040fe400078e020f */
[----:B------:R-:W-:-:S05]  /*25740*/  IMAD.WIDE.U32 R14, R14, R232, RZ ;  /* 0x000000e80e0e7225 */ /* 0x000fca00078e00ff */
[----:B------:R-:W2:Y:S01]  /*25750*/  @!P3 LDC R91, c[0x0][0xb54] ;  /* 0x0002d500ff5bbb82 */ /* 0x000ea20000000800 */
[-C--:B------:R-:W-:Y:S02]  /*25760*/  IMAD R97, R87, R230.reuse, RZ ;  /* 0x000000e657617224 */ /* 0x080fe400078e02ff */
[----:B------:R-:W-:-:S04]  /*25770*/  IMAD.WIDE.U32 R86, R86, R230, RZ ;  /* 0x000000e656567225 */ /* 0x000fc800078e00ff */
[----:B------:R-:W-:Y:S02]  /*25780*/  IMAD.IADD R7, R229, 0x1, R226 ;  /* 0x00000001e5077824 */ /* 0x000fe400078e02e2 */
[----:B------:R-:W-:Y:S01]  /*25790*/  IMAD.IADD R103, R87, 0x1, R97 ;  /* 0x0000000157677824 */ /* 0x000fe200078e0261 */
[----:B------:R-:W-:Y:S01]  /*257a0*/  SEL R95, R144, RZ, P3 ;  /* 0x000000ff905f7207 */ /* 0x000fe20001800000 */
[----:B------:R-:W-:Y:S02]  /*257b0*/  IMAD.IADD R99, R15, 0x1, R99 ;  /* 0x000000010f637824 */ /* 0x000fe400078e0263 */
[----:B------:R-:W-:Y:S02]  /*257c0*/  IMAD.MOV.U32 R15, RZ, RZ, R7 ;  /* 0x000000ffff0f7224 */ /* 0x000fe400078e0007 */
[-C--:B-1----:R-:W-:Y:S02]  /*257d0*/  IMAD R97, R89, R95.reuse, RZ ;  /* 0x0000005f59617224 */ /* 0x082fe400078e02ff */
[----:B------:R-:W-:-:S04]  /*257e0*/  IMAD.WIDE.U32 R88, R88, R95, RZ ;  /* 0x0000005f58587225 */ /* 0x000fc800078e00ff */
[----:B------:R-:W-:Y:S01]  /*257f0*/  IMAD.IADD R97, R89, 0x1, R97 ;  /* 0x0000000159617824 */ /* 0x000fe200078e0261 */
[--C-:B------:R-:W-:Y:S01]  /*25800*/  IADD3 R87, P2, P5, R14, R86, R8.reuse ;  /* 0x000000560e577210 */ /* 0x100fe20007d5e008 */
[----:B---3--:R-:W-:Y:S01]  /*25810*/  @P4 IMAD.HI.U32 R14, R7, R96, RZ ;  /* 0x00000060070e4227 */ /* 0x008fe200078e00ff */
        /* <DEDUP_REMOVED lines=14> */
[----:B--2---:R-:W-:Y:S01]  /*25900*/  LEA.HI.X R91, R88, R91, R12, 0x2, P2 ;  /* 0x0000005b585b7211 */ /* 0x004fe200010f140c */
[----:B------:R-:W-:Y:S06]  /*25910*/  @P1 BRA `(.L_x_2716) ;  /* 0x0000000000101947 */ /* 0x000fec0003800000 */
[----:B------:R-:W-:Y:S05]  /*25920*/  @!P0 BRA `(.L_x_2716) ;  /* 0x00000000000c8947 */ /* 0x000fea0003800000 */
[----:B------:R-:W2:Y:S04]  /*25930*/  LDG.E R12, desc[UR60][R84.64] ;  /* 0x0000003c540c7981 */ /* 0x000ea8000c1e1900 */
[----:B-----5:R-:W2:Y:S02]  /*25940*/  LDG.E R93, desc[UR60][R84.64+0x4] ;  /* 0x0000043c545d7981 */ /* 0x020ea4000c1e1900 */
[----:B--2---:R-:W-:-:S07]  /*25950*/  IMAD.IADD R93, R93, 0x1, -R12 ;  /* 0x000000015d5d7824 */ /* 0x004fce00078e0a0c */
.L_x_2716:
[----:B------:R-:W2:Y:S04]  /*25960*/  LDL R84, [R1+0x70] ;  /* 0x0000700001547983 */ /* 0x000ea80000100800 */
[----:B------:R-:W3:Y:S04]  /*25970*/  LDL R85, [R1+0x6c] ;  /* 0x00006c0001557983 */ /* 0x000ee80000100800 */
[----:B------:R-:W-:Y:S04]  /*25980*/  SHFL.IDX PT, R12, R90, RZ, 0x1c1f ;  /* 0x001c1fff5a0c7589 */ /* 0x000fe800000e0000 */
[----:B------:R-:W0:Y:S04]  /*25990*/  SHFL.IDX PT, R13, R91, RZ, 0x1c1f ;  /* 0x001c1fff5b0d7589 */ /* 0x000e2800000e0000 */
[----:B------:R-:W-:Y:S04]  /*259a0*/  SHFL.IDX PT, R14, R90, 0x1, 0x1c1f ;  /* 0x003c1f005a0e7f89 */ /* 0x000fe800000e0000 */
[----:B------:R-:W1:Y:S01]  /*259b0*/  SHFL.IDX PT, R15, R91, 0x1, 0x1c1f ;  /* 0x003c1f005b0f7f89 */ /* 0x000e6200000e0000 */
[----:B--2---:R-:W-:-:S02]  /*259c0*/  IMAD.IADD R87, R84, 0x1, R226 ;  /* 0x0000000154577824 */ /* 0x004fc400078e02e2 */
[----:B-----5:R-:W-:Y:S01]  /*259d0*/  IMAD R84, R93, R92, RZ ;  /* 0x0000005c5d547224 */ /* 0x020fe200078e02ff */
[----:B---3--:R-:W-:Y:S01]  /*259e0*/  LOP3.LUT P0, RZ, R85, 0x3, RZ, 0xc0, !PT ;  /* 0x0000000355ff7812 */ /* 0x008fe2000780c0ff */
[----:B------:R-:W-:-:S03]  /*259f0*/  VIADD R85, R87, 0x8 ;  /* 0x0000000857557836 */ /* 0x000fc60000000000 */
[-C--:B------:R-:W-:Y:S02]  /*25a00*/  ISETP.GE.OR P1, PT, R87, R84.reuse, P0 ;  /* 0x000000545700720c */ /* 0x080fe40000726670 */
[----:B------:R-:W-:-:S11]  /*25a10*/  ISETP.GE.OR P0, PT, R85, R84, P0 ;  /* 0x000000545500720c */ /* 0x000fd60000706670 */
        /* <DEDUP_REMOVED lines=14> */
[----:B------:R-:W-:-:S04]  /*25b00*/  IMAD R5, R21, 0x40, R0 ;  /* 0x0000004015057824 */ /* 0x000fc800078e0200 */
[----:B------:R-:W-:-:S03]  /*25b10*/  IMAD.WIDE R2, R5, 0x2, R2 ;  /* 0x0000000205027825 */ /* 0x000fc600078e0202 */
        /* <DEDUP_REMOVED lines=29> */
[----:B------:R-:W-:Y:S01]  /*25cf0*/  IMAD.X R61, RZ, RZ, R3, P1 ;  /* 0x000000ffff3d7224 */ /* 0x000fe200008e0603 */
[C---:B------:R-:W-:Y:S01]  /*25d00*/  IADD3 R49, P2, R2.reuse, 0x8000, RZ ;  /* 0x0000800002317810 */ /* 0x040fe20007f5e0ff */
[----:B------:R-:W5:Y:S01]  /*25d10*/  LD.E.128 R24, desc[UR60][R24.64] ;  /* 0x0000003c18187980 */ /* 0x000f62000c101d00 */
[C---:B------:R-:W-:Y:S02]  /*25d20*/  IADD3 R53, P6, R2.reuse, 0x9000, RZ ;  /* 0x0000900002357810 */ /* 0x040fe40007fde0ff */
[C---:B------:R-:W-:Y:S01]  /*25d30*/  IADD3 R57, P5, R2.reuse, 0xa000, RZ ;  /* 0x0000a00002397810 */ /* 0x040fe20007fbe0ff */
[----:B------:R-:W5:Y:S01]  /*25d40*/  LD.E.128 R28, desc[UR60][R28.64] ;  /* 0x0000003c1c1c7980 */ /* 0x000f62000c101d00 */
[----:B------:R-:W-:Y:S02]  /*25d50*/  LOP3.LUT R7, R2, 0x380, RZ, 0xc0, !PT ;  /* 0x0000038002077812 */ /* 0x000fe400078ec0ff */
[----:B------:R-:W-:Y:S01]  /*25d60*/  LOP3.LUT R4, R5, 0x380, RZ, 0xc0, !PT ;  /* 0x0000038005047812 */ /* 0x000fe200078ec0ff */
[----:B------:R-:W5:Y:S01]  /*25d70*/  LD.E.128 R32, desc[UR60][R32.64] ;  /* 0x0000003c20207980 */ /* 0x000f62000c101d00 */
[----:B------:R-:W-:-:S02]  /*25d80*/  LOP3.LUT R40, R41, 0x380, RZ, 0xc0, !PT ;  /* 0x0000038029287812 */ /* 0x000fc400078ec0ff */
[----:B------:R-:W-:Y:S01]  /*25d90*/  LOP3.LUT R44, R45, 0x380, RZ, 0xc0, !PT ;  /* 0x000003802d2c7812 */ /* 0x000fe200078ec0ff */
[----:B------:R-:W5:Y:S01]  /*25da0*/  LD.E.128 R36, desc[UR60][R36.64] ;  /* 0x0000003c24247980 */ /* 0x000f62000c101d00 */
        /* <DEDUP_REMOVED lines=10> */
[----:B------:R-:W-:-:S02]  /*25e50*/  LOP3.LUT R2, R7, R2, RZ, 0x3c, !PT ;  /* 0x0000000207027212 */ /* 0x000fc400078e3cff */
        /* <DEDUP_REMOVED lines=12> */
[----:B------:R0:W5:Y:S01]  /*25f20*/  LD.E.128 R4, desc[UR60][R2.64] ;  /* 0x0000003c02047980 */ /* 0x000162000c101d00 */
[----:B------:R-:W-:-:S03]  /*25f30*/  SHF.R.S32.HI R67, RZ, 0x1f, R232 ;  /* 0x0000001fff437819 */ /* 0x000fc600000114e8 */
[----:B------:R-:W5:Y:S04]  /*25f40*/  LD.E.128 R44, desc[UR60][R44.64] ;  /* 0x0000003c2c2c7980 */ /* 0x000f68000c101d00 */
[----:B------:R-:W5:Y:S01]  /*25f50*/  LD.E.128 R48, desc[UR60][R48.64] ;  /* 0x0000003c30307980 */ /* 0x000f62000c101d00 */
[----:B0-----:R-:W-:-:S03]  /*25f60*/  IMAD R3, R86, UR4, RZ ;  /* 0x0000000456037c24 */ /* 0x001fc6000f8e02ff */
[----:B------:R-:W5:Y:S01]  /*25f70*/  LD.E.128 R52, desc[UR60][R52.64] ;  /* 0x0000003c34347980 */ /* 0x000f62000c101d00 */
[C---:B------:R-:W-:Y:S02]  /*25f80*/  IMAD R65, R8.reuse, UR5, R3 ;  /* 0x0000000508417c24 */ /* 0x040fe4000f8e0203 */
[----:B------:R-:W-:Y:S01]  /*25f90*/  IMAD.WIDE.U32 R2, R8, UR4, RZ ;  /* 0x0000000408027c25 */ /* 0x000fe2000f8e00ff */
[----:B------:R-:W-:Y:S01]  /*25fa0*/  ULDC.64 UR4, c[0x0][0xae8] ;  /* 0x0002ba0000047ab9 */ /* 0x000fe20000000a00 */
[----:B------:R-:W5:Y:S02]  /*25fb0*/  LD.E.128 R56, desc[UR60][R56.64] ;  /* 0x0000003c38387980 */ /* 0x000f64000c101d00 */
[----:B------:R-:W-:Y:S02]  /*25fc0*/  IMAD.IADD R3, R3, 0x1, R65 ;  /* 0x0000000103037824 */ /* 0x000fe400078e0241 */
[----:B------:R-:W-:Y:S01]  /*25fd0*/  IMAD R65, R20, 0x20, R21 ;  /* 0x0000002014417824 */ /* 0x000fe200078e0215 */
[----:B------:R-:W5:Y:S01]  /*25fe0*/  LD.E.128 R60, desc[UR60][R60.64] ;  /* 0x0000003c3c3c7980 */ /* 0x000f62000c101d00 */
[----:B------:R-:W-:Y:S01]  /*25ff0*/  IMAD.WIDE.U32 R2, R230, UR4, R2 ;  /* 0x00000004e6027c25 */ /* 0x000fe2000f8e0002 */
[----:B------:R-:W-:Y:S01]  /*26000*/  @!PT LDS RZ, [RZ] ;  /* 0x00000000fffff984 */ /* 0x000fe20000000800 */
[----:B------:R-:W-:Y:S01]  /*26010*/  @!PT LDS RZ, [RZ] ;  /* 0x00000000fffff984 */ /* 0x000fe20000000800 */
[----:B------:R-:W-:Y:S01]  /*26020*/  @!PT LDS RZ, [RZ] ;  /* 0x00000000fffff984 */ /* 0x000fe20000000800 */
[----:B------:R-:W-:Y:S01]  /*26030*/  @!PT LDS RZ, [RZ] ;  /* 0x00000000fffff984 */ /* 0x000fe20000000800 */
[----:B------:R0:W-:Y:S06]  /*26040*/  MEMBAR.ALL.CTA ;  /* 0x0000000000007992 */ /* 0x0001ec0000008000 */
[----:B0-----:R-:W0:Y:S01]  /*26050*/  FENCE.VIEW.ASYNC.S ;  /* 0x00000000000073c6 */ /* 0x001e220000000000 */
[----:B------:R-:W-:-:S02]  /*26060*/  IMAD.IADD R20, R226, 0x1, R65 ;  /* 0x00000001e2147824 */ /* 0x000fc400078e0241 */
[----:B------:R-:W-:Y:S01]  /*26070*/  IMAD R3, R230, UR5, R3 ;  /* 0x00000005e6037c24 */ /* 0x000fe2000f8e0203 */
[----:B------:R-:W-:Y:S01]  /*26080*/  ULDC.64 UR4, c[0x0][0xaf0] ;  /* 0x0002bc0000047ab9 */ /* 0x000fe20000000a00 */
[----:B-1----:R-:W-:-:S04]  /*26090*/  @P4 IMAD.HI.U32 R8, R20, R69, RZ ;  /* 0x0000004514084227 */ /* 0x002fc800078e00ff */
[----:B------:R-:W-:Y:S01]  /*260a0*/  IMAD.MOV.U32 R65, RZ, RZ, R20 ;  /* 0x000000ffff417224 */ /* 0x000fe200078e0014 */
[----:B--2---:R-:W-:Y:S01]  /*260b0*/  @P4 SHF.R.U32.HI R65, RZ, R71, R8 ;  /* 0x00000047ff414219 */ /* 0x004fe20000011608 */
[----:B------:R-:W-:Y:S02]  /*260c0*/  IMAD R67, R67, UR4, RZ ;  /* 0x0000000443437c24 */ /* 0x000fe4000f8e02ff */
[----:B------:R-:W-:Y:S01]  /*260d0*/  IMAD.WIDE.U32 R2, R232, UR4, R2 ;  /* 0x00000004e8027c25 */ /* 0x000fe2000f8e0002 */
[----:B------:R-:W-:-:S03]  /*260e0*/  SHF.R.S32.HI R8, RZ, 0x1f, R65 ;  /* 0x0000001fff087819 */ /* 0x000fc60000011441 */
[----:B------:R-:W-:Y:S01]  /*260f0*/  IMAD R67, R232, UR5, R67 ;  /* 0x00000005e8437c24 */ /* 0x000fe2000f8e0243 */
[----:B------:R-:W-:Y:S01]  /*26100*/  ULDC.64 UR4, c[0x0][0xae0] ;  /* 0x0002b80000047ab9 */ /* 0x000fe20000000a00 */
[----:B------:R-:W-:Y:S02]  /*26110*/  IMAD.MOV R69, RZ, RZ, -R65 ;  /* 0x000000ffff457224 */ /* 0x000fe400078e0a41 */
[----:B------:R-:W-:Y:S02]  /*26120*/  IMAD.IADD R3, R3, 0x1, R67 ;  /* 0x0000000103037824 */ /* 0x000fe400078e0243 */
[----:B------:R-:W-:Y:S02]  /*26130*/  IMAD R8, R8, UR4, RZ ;  /* 0x0000000408087c24 */ /* 0x000fe4000f8e02ff */
[----:B------:R-:W-:Y:S02]  /*26140*/  IMAD R67, R92, R69, R20 ;  /* 0x000000455c437224 */ /* 0x000fe400078e0214 */
[----:B------:R-:W-:-:S04]  /*26150*/  IMAD.WIDE.U32 R2, R65, UR4, R2 ;  /* 0x0000000441027c25 */ /* 0x000fc8000f8e0002 */
[----:B------:R-:W-:Y:S01]  /*26160*/  IMAD R65, R65, UR5, R8 ;  /* 0x0000000541417c24 */ /* 0x000fe2000f8e0208 */
[----:B------:R-:W-:Y:S01]  /*26170*/  SHF.R.S32.HI R8, RZ, 0x1f, R67 ;  /* 0x0000001fff087819 */ /* 0x000fe20000011443 */
[----:B------:R-:W-:Y:S02]  /*26180*/  ULDC.64 UR4, c[0x0][0xad8] ;  /* 0x0002b60000047ab9 */ /* 0x000fe40000000a00 */
[----:B------:R-:W-:Y:S02]  /*26190*/  IMAD.IADD R3, R3, 0x1, R65 ;  /* 0x0000000103037824 */ /* 0x000fe400078e0241 */
[----:B------:R-:W-:Y:S02]  /*261a0*/  IMAD R8, R8, UR4, RZ ;  /* 0x0000000408087c24 */ /* 0x000fe4000f8e02ff */
[----:B------:R-:W-:-:S04]  /*261b0*/  IMAD.WIDE.U32 R2, R67, UR4, R2 ;  /* 0x0000000443027c25 */ /* 0x000fc8000f8e0002 */
[----:B------:R-:W-:Y:S01]  /*261c0*/  IMAD R69, R67, UR5, R8 ;  /* 0x0000000543457c24 */ /* 0x000fe2000f8e0208 */
[----:B------:R-:W-:Y:S01]  /*261d0*/  ULDC.64 UR4, c[0x0][0xa80] ;  /* 0x0002a00000047ab9 */ /* 0x000fe20000000a00 */
[----:B------:R-:W-:Y:S01]  /*261e0*/  IMAD.IADD R71, R21, 0x1, R226 ;  /* 0x0000000115477824 */ /* 0x000fe200078e02e2 */
[----:B------:R-:W-:Y:S01]  /*261f0*/  LEA R8, P2, R2, UR4, 0x1 ;  /* 0x0000000402087c11 */ /* 0x000fe2000f8408ff */
[----:B------:R-:W-:-:S05]  /*26200*/  IMAD.IADD R67, R3, 0x1, R69 ;  /* 0x0000000103437824 */ /* 0x000fca00078e0245 */
[----:B------:R-:W-:Y:S02]  /*26210*/  LEA.HI.X R67, R2, UR5, R67, 0x1, P2 ;  /* 0x0000000502437c11 */ /* 0x000fe400090f0c43 */
[CC--:B------:R-:W-:Y:S01]  /*26220*/  ISETP.GE.AND P2, PT, R71.reuse, R84.reuse, PT ;  /* 0x000000544700720c */ /* 0x0c0fe20003f46270 */
[----:B------:R-:W-:Y:S02]  /*26230*/  VIADD R3, R16, 0x36820 ;  /* 0x0003682010037836 */ /* 0x000fe40000000000 */
[C---:B------:R-:W-:Y:S02]  /*26240*/  VIADD R21, R71.reuse, 0x20 ;  /* 0x0000002047157836 */ /* 0x040fe40000000000 */
[----:B------:R-:W-:Y:S01]  /*26250*/  VIADD R65, R71, 0x40 ;  /* 0x0000004047417836 */ /* 0x000fe20000000000 */
[----:B------:R-:W-:Y:S01]  /*26260*/  PRMT R3, RZ, 0x654, R3 ;  /* 0x00000654ff037816 */ /* 0x000fe20000000003 */
[C---:B------:R-:W-:Y:S01]  /*26270*/  VIADD R66, R0.reuse, 0x40 ;  /* 0x0000004000427836 */ /* 0x040fe20000000000 */
[-C--:B------:R-:W-:Y:S01]  /*26280*/  ISETP.GE.AND P1, PT, R21, R84.reuse, PT ;  /* 0x000000541500720c */ /* 0x080fe20003f26270 */
[----:B------:R-:W-:Y:S01]  /*26290*/  VIADD R70, R0, 0x80 ;  /* 0x0000008000467836 */ /* 0x000fe20000000000 */
[----:B------:R-:W-:Y:S01]  /*262a0*/  ISETP.GE.AND P0, PT, R65, R84, PT ;  /* 0x000000544100720c */ /* 0x000fe20003f06270 */
[----:B0-----:R0:W-:Y:S01]  /*262b0*/  SYNCS.ARRIVE.TRANS64.RED.A1T0 RZ, [R3+URZ], RZ ;  /* 0x000000ff03ff79a7 */ /* 0x0011e2000810043f */
[----:B------:R0:W1:Y:S01]  /*262c0*/  SHFL.IDX PT, R21, R8, RZ, 0x181f ;  /* 0x00181fff08157589 */ /* 0x00006200000e0000 */
[----:B------:R-:W-:Y:S03]  /*262d0*/  BSSY B1, `(.L_x_2718) ;  /* 0x0000013000017945 */ /* 0x000fe60003800000 */
[----:B------:R0:W2:Y:S01]  /*262e0*/  SHFL.IDX PT, R65, R67, RZ, 0x181f ;  /* 0x00181fff43417589 */ /* 0x0000a200000e0000 */
[----:B------:R-:W-:-:S02]  /*262f0*/  SHF.R.S32.HI R69, RZ, 0x1f, R0 ;  /* 0x0000001fff457819 */ /* 0x000fc40000011400 */
        /* <DEDUP_REMOVED lines=9> */
[----:B0-2---:R-:W-:Y:S02]  /*26390*/  @!P4 LEA.HI.X R3, R0, R65, R69, 0x1, P6 ;  /* 0x000000410003c211 */ /* 0x005fe400030f0c45 */
[----:B------:R-:W-:Y:S02]  /*263a0*/  @!P2 LEA R64, P6, R70, R21, 0x1 ;  /* 0x000000154640a211 */ /* 0x000fe400078c08ff */
[-C--:B------:R-:W-:Y:S01]  /*263b0*/  @!P3 LEA.HI.X R21, R66, R65.reuse, R68, 0x1, P5 ;  /* 0x000000414215b211 */ /* 0x080fe200028f0c44 */
[----:B-----5:R3:W-:Y:S01]  /*263c0*/  @!P4 ST.E.128 desc[UR60][R2.64], R4 ;  /* 0x000000040200c985 */ /* 0x0207e2000c101d3c */
[----:B------:R-:W-:-:S03]  /*263d0*/  @!P2 LEA.HI.X R65, R70, R65, R72, 0x1, P6 ;  /* 0x000000414641a211 */ /* 0x000fc600030f0c48 */
[----:B------:R3:W-:Y:S04]  /*263e0*/  @!P3 ST.E.128 desc[UR60][R20.64], R32 ;  /* 0x000000201400b985 */ /* 0x0007e8000c101d3c */
[----:B------:R3:W-:Y:S02]  /*263f0*/  @!P2 ST.E.128 desc[UR60][R64.64], R48 ;  /* 0x000000304000a985 */ /* 0x0007e4000c101d3c */
.L_x_2719:
[----:B------:R-:W-:Y:S05]  /*26400*/  BSYNC B1 ;  /* 0x0000000000017941 */ /* 0x000fea0003800000 */
.L_x_2718:
[----:B---3-5:R3:W4:Y:S01]  /*26410*/  SHFL.IDX PT, R7, R67, 0x1, 0x181f ;  /* 0x00381f0043077f89 */ /* 0x02872200000e0000 */
[----:B------:R-:W-:Y:S03]  /*26420*/  BSSY B1, `(.L_x_2720) ;  /* 0x0000010000017945 */ /* 0x000fe60003800000 */
[----:B0-----:R3:W0:Y:S01]  /*26430*/  SHFL.IDX PT, R3, R8, 0x1, 0x181f ;  /* 0x00381f0008037f89 */ /* 0x00162200000e0000 */
        /* <DEDUP_REMOVED lines=14> */
.L_x_2721:
[----:B------:R-:W-:Y:S05]  /*26520*/  BSYNC B1 ;  /* 0x0000000000017941 */ /* 0x000fea0003800000 */
.L_x_2720:
[----:B0---4-:R0:W4:Y:S01]  /*26530*/  SHFL.IDX PT, R7, R67, 0x2, 0x181f ;  /* 0x00581f0043077f89 */ /* 0x01112200000e0000 */
[----:B------:R-:W-:Y:S03]  /*26540*/  BSSY B1, `(.L_x_2722) ;  /* 0x0000010000017945 */ /* 0x000fe60003800000 */
[----:B------:R0:W0:Y:S01]  /*26550*/  SHFL.IDX PT, R3, R8, 0x2, 0x181f ;  /* 0x00581f0008037f89 */ /* 0x00002200000e0000 */
        /* <DEDUP_REMOVED lines=14> */
.L_x_2723:
[----:B------:R-:W-:Y:S05]  /*26640*/  BSYNC B1 ;  /* 0x0000000000017941 */ /* 0x000fea0003800000 */
.L_x_2722:
[----:B0-----:R-:W-:Y:S01]  /*26650*/  VIADD R3, R71, 0x60 ;  /* 0x0000006047037836 */ /* 0x001fe20000000000 */
[----:B---3--:R-:W3:Y:S04]  /*26660*/  SHFL.IDX PT, R67, R67, 0x3, 0x181f ;  /* 0x00781f0043437f89 */ /* 0x008ee800000e0000 */
[----:B------:R-:W-:Y:S01]  /*26670*/  ISETP.GE.AND P0, PT, R3, R84, PT ;  /* 0x000000540300720c */ /* 0x000fe20003f06270 */
[----:B----4-:R0:W4:-:S12]  /*26680*/  SHFL.IDX PT, R7, R8, 0x3, 0x181f ;  /* 0x00781f0008077f89 */ /* 0x01011800000e0000 */
[----:B0-----:R-:W-:Y:S05]  /*26690*/  @P0 BRA `(.L_x_2724) ;  /* 0x00000020008c0947 */ /* 0x001fea0003800000 */
[----:B------:R-:W-:Y:S02]  /*266a0*/  ULDC UR4, c[0x0][0xac8] ;  /* 0x0002b20000047ab9 */ /* 0x000fe40000000800 */
[----:B------:R-:W-:Y:S02]  /*266b0*/  ISETP.GE.AND P2, PT, R0, UR4, PT ;  /* 0x0000000400007c0c */ /* 0x000fe4000bf46270 */
[----:B------:R-:W-:-:S11]  /*266c0*/  ISETP.GE.AND P3, PT, R66, UR4, PT ;  /* 0x0000000442007c0c */ /* 0x000fd6000bf66270 */
[-C--:B----4-:R-:W-:Y:S02]  /*266d0*/  @!P2 LEA R2, P0, R0, R7.reuse, 0x1 ;  /* 0x000000070002a211 */ /* 0x090fe400078008ff */
[----:B------:R-:W-:Y:S02]  /*266e0*/  @!P3 LEA R4, P1, R66, R7, 0x1 ;  /* 0x000000074204b211 */ /* 0x000fe400078208ff */
[-C--:B---3--:R-:W-:Y:S02]  /*266f0*/  @!P2 LEA.HI.X R3, R0, R67.reuse, R69, 0x1, P0 ;  /* 0x000000430003a211 */ /* 0x088fe400000f0c45 */
        /* <DEDUP_REMOVED lines=9> */
.L_x_2717:
[----:B0-----:R-:W0:Y:S01]  /*26790*/  @P4 LDC R0, c[0x0][0xbec] ;  /* 0x0002fb00ff004b82 */ /* 0x001e220000000800 */
[----:B------:R-:W-:Y:S01]  /*267a0*/  ULDC.64 UR4, c[0x0][0xb08] ;  /* 0x0002c20000047ab9 */ /* 0x000fe20000000a00 */
[----:B------:R-:W-:Y:S01]  /*267b0*/  ULDC.64 UR6, c[0x0][0xb30] ;  /* 0x0002cc0000067ab9 */ /* 0x000fe20000000a00 */
[----:B------:R-:W-:Y:S01]  /*267c0*/  IMAD R13, R86, UR4, RZ ;  /* 0x00000004560d7c24 */ /* 0x000fe2000f8e02ff */
[----:B------:R-:W-:Y:S01]  /*267d0*/  ISETP.GE.AND P0, PT, R87, R84, PT ;  /* 0x000000545700720c */ /* 0x000fe20003f06270 */
[C---:B------:R-:W-:Y:S01]  /*267e0*/  IMAD.WIDE.U32 R2, R8.reuse, UR4, RZ ;  /* 0x0000000408027c25 */ /* 0x040fe2000f8e00ff */
[----:B------:R-:W-:Y:S02]  /*267f0*/  BSSY B1, `(.L_x_2725) ;  /* 0x00000c8000017945 */ /* 0x000fe40003800000 */
[----:B------:R-:W1:Y:S01]  /*26800*/  @P4 LDC R89, c[0x0][0xbf0] ;  /* 0x0002fc00ff594b82 */ /* 0x000e620000000800 */
[----:B------:R-:W-:Y:S01]  /*26810*/  IMAD R13, R8, UR5, R13 ;  /* 0x00000005080d7c24 */ /* 0x000fe2000f8e020d */
[----:B------:R-:W-:Y:S01]  /*26820*/  ULDC.64 UR4, c[0x0][0xb38] ;  /* 0x0002ce0000047ab9 */ /* 0x000fe20000000a00 */
[----:B------:R-:W-:-:S02]  /*26830*/  VIADD R88, R227, 0x90 ;  /* 0x00000090e3587836 */ /* 0x000fc40000000000 */
[----:B------:R-:W-:Y:S01]  /*26840*/  IMAD.IADD R3, R3, 0x1, R13 ;  /* 0x0000000103037824 */ /* 0x000fe200078e020d */
[----:B------:R-:W-:Y:S01]  /*26850*/  SHF.R.S32.HI R13, RZ, 0x1f, R232 ;  /* 0x0000001fff0d7819 */ /* 0x000fe200000114e8 */
[----:B------:R-:W-:Y:S01]  /*26860*/  VIADD R90, R227, 0x88 ;  /* 0x00000088e35a7836 */ /* 0x000fe20000000000 */
[----:B------:R-:W-:Y:S01]  /*26870*/  SHF.R.S32.HI R88, RZ, 0x1f, R88 ;  /* 0x0000001fff587819 */ /* 0x000fe20000011458 */
[----:B------:R-:W-:-:S03]  /*26880*/  IMAD.WIDE.U32 R2, R230, UR4, R2 ;  /* 0x00000004e6027c25 */ /* 0x000fc6000f8e0002 */
[----:B------:R-:W-:Y:S01]  /*26890*/  SHF.R.S32.HI R90, RZ, 0x1f, R90 ;  /* 0x0000001fff5a7819 */ /* 0x000fe2000001145a */
[----:B------:R-:W-:Y:S01]  /*268a0*/  IMAD R3, R230, UR5, R3 ;  /* 0x00000005e6037c24 */ /* 0x000fe2000f8e0203 */
[----:B------:R-:W-:Y:S01]  /*268b0*/  ULDC.64 UR4, c[0x0][0xb40] ;  /* 0x0002d00000047ab9 */ /* 0x000fe20000000a00 */
[----:B------:R-:W-:Y:S02]  /*268c0*/  VIADD R94, R227, 0x78 ;  /* 0x00000078e35e7836 */ /* 0x000fe40000000000 */
[----:B------:R-:W-:Y:S02]  /*268d0*/  IMAD R13, R13, UR4, RZ ;  /* 0x000000040d0d7c24 */ /* 0x000fe4000f8e02ff */
[----:B0-----:R-:W-:Y:S01]  /*268e0*/  @P4 IMAD.HI.U32 R0, R7, R0, RZ ;  /* 0x0000000007004227 */ /* 0x001fe200078e00ff */
[----:B------:R-:W-:-:S03]  /*268f0*/  SHF.R.S32.HI R94, RZ, 0x1f, R94 ;  /* 0x0000001fff5e7819 */ /* 0x000fc6000001145e */
[C---:B------:R-:W-:Y:S02]  /*26900*/  IMAD R15, R232.reuse, UR5, R13 ;  /* 0x00000005e80f7c24 */ /* 0x040fe4000f8e020d */
[----:B------:R-:W-:Y:S01]  /*26910*/  IMAD.WIDE.U32 R2, R232, UR4, R2 ;  /* 0x00000004e8027c25 */ /* 0x000fe2000f8e0002 */
[----:B------:R-:W-:-:S03]  /*26920*/  ULDC.64 UR4, c[0x0][0xb48] ;  /* 0x0002d20000047ab9 */ /* 0x000fc60000000a00 */
        /* <DEDUP_REMOVED lines=70> */
[C---:B------:R-:W-:Y:S02]  /*26d90*/  VIADD R147, R227.reuse, 0x20 ;  /* 0x00000020e3937836 */ /* 0x040fe40000000000 */
[C---:B------:R-:W-:Y:S02]  /*26da0*/  VIADD R149, R227.reuse, 0x18 ;  /* 0x00000018e3957836 */ /* 0x040fe40000000000 */
[C---:B------:R-:W-:Y:S02]  /*26db0*/  VIADD R151, R227.reuse, 0x10 ;  /* 0x00000010e3977836 */ /* 0x040fe40000000000 */
[----:B------:R-:W-:Y:S01]  /*26dc0*/  VIADD R153, R227, 0x8 ;  /* 0x00000008e3997836 */ /* 0x000fe20000000000 */
[----:B012---:R-:W-:Y:S06]  /*26dd0*/  @P0 BRA `(.L_x_2726) ;  /* 0x0000000400a40947 */ /* 0x007fec0003800000 */
[----:B------:R-:W-:Y:S02]  /*26de0*/  ULDC UR4, c[0x0][0xac8] ;  /* 0x0002b20000047ab9 */ /* 0x000fe40000000800 */
[----:B------:R-:W-:Y:S02]  /*26df0*/  ISETP.GE.AND P4, PT, R153, UR4, PT ;  /* 0x0000000499007c0c */ /* 0x000fe4000bf86270 */
[----:B------:R-:W-:Y:S02]  /*26e00*/  ISETP.GE.AND P3, PT, R151, UR4, PT ;  /* 0x0000000497007c0c */ /* 0x000fe4000bf66270 */
[----:B------:R-:W-:Y:S02]  /*26e10*/  ISETP.GE.AND P5, PT, R227, UR4, PT ;  /* 0x00000004e3007c0c */ /* 0x000fe4000bfa6270 */
[----:B------:R-:W-:Y:S02]  /*26e20*/  ISETP.GE.AND P0, PT, R149, UR4, PT ;  /* 0x0000000495007c0c */ /* 0x000fe4000bf06270 */
[----:B------:R-:W-:-:S05]  /*26e30*/  ISETP.GE.AND P1, PT, R147, UR4, PT ;  /* 0x0000000493007c0c */ /* 0x000fca000bf26270 */
[-C--:B------:R-:W-:Y:S02]  /*26e40*/  @!P4 LEA R6, P2, R153, R2.reuse, 0x2 ;  /* 0x000000029906c211 */ /* 0x080fe400078410ff */
[----:B------:R-:W-:Y:S02]  /*26e50*/  @!P3 LEA R12, P6, R151, R2, 0x2 ;  /* 0x00000002970cb211 */ /* 0x000fe400078c10ff */
[-C--:B------:R-:W-:Y:S01]  /*26e60*/  @!P4 LEA.HI.X R7, R153, R3.reuse, R154, 0x2, P2 ;  /* 0x000000039907c211 */ /* 0x080fe200010f149a */
[----:B------:R-:W-:Y:S01]  /*26e70*/  @!P5 IMAD.WIDE R14, R227, 0x4, R2 ;  /* 0x00000004e30ed825 */ /* 0x000fe200078e0202 */
[----:B------:R-:W-:Y:S02]  /*26e80*/  ISETP.GE.AND P2, PT, R145, UR4, PT ;  /* 0x0000000491007c0c */ /* 0x000fe4000bf46270 */
[----:B------:R-:W-:Y:S02]  /*26e90*/  @!P3 LEA.HI.X R13, R151, R3, R152, 0x2, P6 ;  /* 0x00000003970db211 */ /* 0x000fe400030f1498 */
[----:B------:R0:W-:Y:S04]  /*26ea0*/  @!P5 ST.E.64 desc[UR60][R14.64], R24 ;  /* 0x000000180e00d985 */ /* 0x0001e8000c101b3c */
[----:B------:R1:W-:Y:S01]  /*26eb0*/  @!P4 ST.E.64 desc[UR60][R6.64], R28 ;  /* 0x0000001c0600c985 */ /* 0x0003e2000c101b3c */
[----:B------:R-:W-:-:S03]  /*26ec0*/  ISETP.GE.AND P4, PT, R141, UR4, PT ;  /* 0x000000048d007c0c */ /* 0x000fc6000bf86270 */
[----:B------:R2:W-:Y:S01]  /*26ed0*/  @!P3 ST.E.64 desc[UR60][R12.64], R32 ;  /* 0x000000200c00b985 */ /* 0x0005e2000c101b3c */
[----:B------:R-:W-:Y:S01]  /*26ee0*/  ISETP.GE.AND P3, PT, R143, UR4, PT ;  /* 0x000000048f007c0c */ /* 0x000fe2000bf66270 */
[----:B0-----:R-:W-:Y:S01]  /*26ef0*/  VIADD R25, R227, 0xa0 ;  /* 0x000000a0e3197836 */ /* 0x001fe20000000000 */
[----:B------:R-:W-:Y:S02]  /*26f00*/  SHF.R.S32.HI R24, RZ, 0x1f, R237 ;  /* 0x0000001fff187819 */ /* 0x000fe400000114ed */
[-C--:B-1----:R-:W-:Y:S01]  /*26f10*/  @!P0 LEA R6, P6, R149, R2.reuse, 0x2 ;  /* 0x0000000295068211 */ /* 0x082fe200078c10ff */
[----:B------:R-:W-:Y:S01]  /*26f20*/  VIADD R29, R227, 0xa8 ;  /* 0x000000a8e31d7836 */ /* 0x000fe20000000000 */
[-C--:B--2---:R-:W-:Y:S01]  /*26f30*/  @!P1 LEA R12, P5, R147, R2.reuse, 0x2 ;  /* 0x00000002930c9211 */ /* 0x084fe200078a10ff */
[----:B------:R-:W-:Y:S01]  /*26f40*/  VIADD R33, R227, 0xb0 ;  /* 0x000000b0e3217836 */ /* 0x000fe20000000000 */
[----:B------:R-:W-:Y:S02]  /*26f50*/  @!P0 LEA.HI.X R7, R149, R3, R150, 0x2, P6 ;  /* 0x0000000395078211 */ /* 0x000fe400030f1496 */
[----:B------:R-:W-:-:S02]  /*26f60*/  @!P2 LEA R14, P6, R145, R2, 0x2 ;  /* 0x00000002910ea211 */ /* 0x000fc400078c10ff */
[-C--:B------:R-:W-:Y:S01]  /*26f70*/  @!P1 LEA.HI.X R13, R147, R3.reuse, R148, 0x2, P5 ;  /* 0x00000003930d9211 */ /* 0x080fe200028f1494 */
[----:B------:R0:W-:Y:S01]  /*26f80*/  @!P0 ST.E.64 desc[UR60][R6.64], R36 ;  /* 0x0000002406008985 */ /* 0x0001e2000c101b3c */
[----:B------:R-:W-:Y:S02]  /*26f90*/  ISETP.GE.AND P5, PT, R107, UR4, PT ;  /* 0x000000046b007c0c */ /* 0x000fe4000bfa6270 */
[----:B------:R-:W-:Y:S01]  /*26fa0*/  @!P2 LEA.HI.X R15, R145, R3, R146, 0x2, P6 ;  /* 0x00000003910fa211 */ /* 0x000fe200030f1492 */
[----:B------:R1:W-:Y:S01]  /*26fb0*/  @!P1 ST.E.64 desc[UR60][R12.64], R40 ;  /* 0x000000280c009985 */ /* 0x0003e2000c101b3c */
[----:B------:R-:W-:Y:S02]  /*26fc0*/  ISETP.GE.AND P0, PT, R105, UR4, PT ;  /* 0x0000000469007c0c */ /* 0x000fe4000bf06270 */
[----:B------:R-:W-:Y:S01]  /*26fd0*/  ISETP.GE.AND P1, PT, R103, UR4, PT ;  /* 0x0000000467007c0c */ /* 0x000fe2000bf26270 */
[----:B------:R2:W-:Y:S01]  /*26fe0*/  @!P2 ST.E.64 desc[UR60][R14.64], R44 ;  /* 0x0000002c0e00a985 */ /* 0x0005e2000c101b3c */
[-C--:B0-----:R-:W-:Y:S01]  /*26ff0*/  @!P3 LEA R6, P6, R143, R2.reuse, 0x2 ;  /* 0x000000028f06b211 */ /* 0x081fe200078c10ff */
[----:B------:R-:W-:Y:S01]  /*27000*/  VIADD R37, R227, 0xb8 ;  /* 0x000000b8e3257836 */ /* 0x000fe20000000000 */
[----:B-1----:R-:W-:-:S02]  /*27010*/  @!P4 LEA R12, P2, R141, R2, 0x2 ;  /* 0x000000028d0cc211 */ /* 0x002fc400078410ff */
[-C--:B------:R-:W-:Y:S02]  /*27020*/  @!P3 LEA.HI.X R7, R143, R3.reuse, R144, 0x2, P6 ;  /* 0x000000038f07b211 */ /* 0x080fe400030f1490 */
[----:B------:R-:W-:Y:S02]  /*27030*/  @!P4 LEA.HI.X R13, R141, R3, R142, 0x2, P2 ;  /* 0x000000038d0dc211 */ /* 0x000fe400010f148e */
[----:B------:R-:W-:Y:S01]  /*27040*/  ISETP.GE.AND P2, PT, R101, UR4, PT ;  /* 0x0000000465007c0c */ /* 0x000fe2000bf46270 */
[----:B------:R0:W-:Y:S01]  /*27050*/  @!P3 ST.E.64 desc[UR60][R6.64], R48 ;  /* 0x000000300600b985 */ /* 0x0001e2000c101b3c */
[----:B--2---:R-:W-:-:S03]  /*27060*/  @!P5 LEA R14, P6, R107, R2, 0x2 ;  /* 0x000000026b0ed211 */ /* 0x004fc600078c10ff */
[----:B------:R1:W-:Y:S01]  /*27070*/  @!P4 ST.E.64 desc[UR60][R12.64], R52 ;  /* 0x000000340c00c985 */ /* 0x0003e2000c101b3c */
[----:B------:R-:W-:-:S05]  /*27080*/  @!P5 LEA.HI.X R15, R107, R3, R140, 0x2, P6 ;  /* 0x000000036b0fd211 */ /* 0x000fca00030f148c */
[----:B------:R2:W-:Y:S01]  /*27090*/  @!P5 ST.E.64 desc[UR60][R14.64], R56 ;  /* 0x000000380e00d985 */ /* 0x0005e2000c101b3c */
[----:B------:R-:W-:Y:S02]  /*270a0*/  ISETP.GE.AND P5, PT, R99, UR4, PT ;  /* 0x0000000463007c0c */ /* 0x000fe4000bfa6270 */
[----:B0-----:R-:W-:-:S04]  /*270b0*/  @!P0 LEA R6, P4, R105, R2, 0x2 ;  /* 0x0000000269068211 */ /* 0x001fc800078810ff */
[-C--:B------:R-:W-:Y:S02]  /*270c0*/  @!P0 LEA.HI.X R7, R105, R3.reuse, R106, 0x2, P4 ;  /* 0x0000000369078211 */ /* 0x080fe400020f146a */
[----:B------:R-:W-:Y:S02]  /*270d0*/  ISETP.GE.AND P4, PT, R97, UR4, PT ;  /* 0x0000000461007c0c */ /* 0x000fe4000bf86270 */
[-C--:B-1----:R-:W-:Y:S01]  /*270e0*/  @!P1 LEA R12, P3, R103, R2.reuse, 0x2 ;  /* 0x00000002670c9211 */ /* 0x082fe200078610ff */
[----:B------:R0:W-:Y:S01]  /*270f0*/  @!P0 ST.E.64 desc[UR60][R6.64], R60 ;  /* 0x0000003c06008985 */ /* 0x0001e2000c101b3c */
[----:B--2---:R-:W-:Y:S02]  /*27100*/  @!P2 LEA R14, P6, R101, R2, 0x2 ;  /* 0x00000002650ea211 */ /* 0x004fe400078c10ff */
[-C--:B------:R-:W-:Y:S02]  /*27110*/  @!P1 LEA.HI.X R13, R103, R3.reuse, R104, 0x2, P3 ;  /* 0x00000003670d9211 */ /* 0x080fe400018f1468 */
[----:B------:R-:W-:-:S02]  /*27120*/  @!P2 LEA.HI.X R15, R101, R3, R102, 0x2, P6 ;  /* 0x00000003650fa211 */ /* 0x000fc400030f1466 */
[----:B------:R-:W-:Y:S01]  /*27130*/  ISETP.GE.AND P3, PT, R95, UR4, PT ;  /* 0x000000045f007c0c */ /* 0x000fe2000bf66270 */
[----:B------:R1:W-:Y:S01]  /*27140*/  @!P1 ST.E.64 desc[UR60][R12.64], R64 ;  /* 0x000000400c009985 */ /* 0x0003e2000c101b3c */
[----:B------:R-:W-:-:S03]  /*27150*/  ISETP.GE.AND P0, PT, R91, UR4, PT ;  /* 0x000000045b007c0c */ /* 0x000fc6000bf06270 */
[----:B------:R2:W-:Y:S01]  /*27160*/  @!P2 ST.E.64 desc[UR60][R14.64], R68 ;  /* 0x000000440e00a985 */ /* 0x0005e2000c101b3c */
[----:B------:R-:W-:Y:S02]  /*27170*/  ISETP.GE.AND P2, PT, R93, UR4, PT ;  /* 0x000000045d007c0c */ /* 0x000fe4000bf46270 */
[----:B0-----:R-:W-:-:S04]  /*27180*/  @!P5 LEA R6, P6, R99, R2, 0x2 ;  /* 0x000000026306d211 */ /* 0x001fc800078c10ff */
[----:B------:R-:W-:Y:S02]  /*27190*/  @!P5 LEA.HI.X R7, R99, R3, R100, 0x2, P6 ;  /* 0x000000036307d211 */ /* 0x000fe400030f1464 */
[----:B-1----:R-:W-:-:S03]  /*271a0*/  @!P4 LEA R12, P1, R97, R2, 0x2 ;  /* 0x00000002610cc211 */ /* 0x002fc600078210ff */
[----:B------:R0:W-:Y:S01]  /*271b0*/  @!P5 ST.E.64 desc[UR60][R6.64], R72 ;  /* 0x000000480600d985 */ /* 0x0001e2000c101b3c */
[-C--:B------:R-:W-:Y:S02]  /*271c0*/  @!P4 LEA.HI.X R13, R97, R3.reuse, R98, 0x2, P1 ;  /* 0x00000003610dc211 */ /* 0x080fe400008f1462 */
[----:B------:R-:W-:Y:S02]  /*271d0*/  ISETP.GE.AND P1, PT, R89, UR4, PT ;  /* 0x0000000459007c0c */ /* 0x000fe4000bf26270 */
[CC--:B--2---:R-:W-:Y:S01]  /*271e0*/  @!P3 LEA R14, P6, R95.reuse, R2.reuse, 0x2 ;  /* 0x000000025f0eb211 */ /* 0x0c4fe200078c10ff */
[----:B------:R1:W-:Y:S03]  /*271f0*/  @!P4 ST.E.64 desc[UR60][R12.64], R76 ;  /* 0x0000004c0c00c985 */ /* 0x0003e6000c101b3c */
[----:B------:R-:W-:Y:S02]  /*27200*/  @!P3 LEA.HI.X R15, R95, R3, R96, 0x2, P6 ;  /* 0x000000035f0fb211 */ /* 0x000fe400030f1460 */
[----:B0-----:R-:W-:-:S03]  /*27210*/  @!P2 LEA R6, P4, R93, R2, 0x2 ;  /* 0x000000025d06a211 */ /* 0x001fc600078810ff */
[----:B------:R0:W-:Y:S01]  /*27220*/  @!P3 ST.E.64 desc[UR60][R14.64], R80 ;  /* 0x000000500e00b985 */ /* 0x0001e2000c101b3c */
[----:B------:R-:W-:Y:S02]  /*27230*/  ISETP.GE.AND P3, PT, R237, UR4, PT ;  /* 0x00000004ed007c0c */ /* 0x000fe4000bf66270 */
[-C--:B------:R-:W-:Y:S02]  /*27240*/  @!P2 LEA.HI.X R7, R93, R3.reuse, R94, 0x2, P4 ;  /* 0x000000035d07a211 */ /* 0x080fe400020f145e */
[----:B------:R-:W-:Y:S02]  /*27250*/  ISETP.GE.AND P4, PT, R25, UR4, PT ;  /* 0x0000000419007c0c */ /* 0x000fe4000bf86270 */
[C---:B-1----:R-:W-:Y:S01]  /*27260*/  @!P0 LEA R12, P5, R91.reuse, R2, 0x2 ;  /* 0x000000025b0c8211 */ /* 0x042fe200078a10ff */
[----:B------:R1:W-:Y:S01]  /*27270*/  @!P2 ST.E.64 desc[UR60][R6.64], R4 ;  /* 0x000000040600a985 */ /* 0x0003e2000c101b3c */
[----:B------:R-:W-:Y:S02]  /*27280*/  ISETP.GE.AND P2, PT, R86, UR4, PT ;  /* 0x0000000456007c0c */ /* 0x000fe4000bf46270 */
[----:B------:R-:W-:-:S02]  /*27290*/  @!P0 LEA.HI.X R13, R91, R3, R92, 0x2, P5 ;  /* 0x000000035b0d8211 */ /* 0x000fc400028f145c */
[----:B0-----:R-:W-:-:S03]  /*272a0*/  @!P1 LEA R14, P6, R89, R2, 0x2 ;  /* 0x00000002590e9211 */ /* 0x001fc600078c10ff */
[----:B------:R0:W-:Y:S01]  /*272b0*/  @!P0 ST.E.64 desc[UR60][R12.64], R20 ;  /* 0x000000140c008985 */ /* 0x0001e2000c101b3c */
[----:B------:R-:W-:Y:S02]  /*272c0*/  ISETP.GE.AND P0, PT, R33, UR4, PT ;  /* 0x0000000421007c0c */ /* 0x000fe4000bf06270 */
[----:B------:R-:W-:Y:S02]  /*272d0*/  @!P1 LEA.HI.X R15, R89, R3, R90, 0x2, P6 ;  /* 0x00000003590f9211 */ /* 0x000fe400030f145a */
[----:B-1----:R-:W-:-:S03]  /*272e0*/  SHF.R.S32.HI R4, RZ, 0x1f, R25 ;  /* 0x0000001fff047819 */ /* 0x002fc60000011419 */
[----:B------:R1:W-:Y:S01]  /*272f0*/  @!P1 ST.E.64 desc[UR60][R14.64], R120 ;  /* 0x000000780e009985 */ /* 0x0003e2000c101b3c */
[----:B------:R-:W-:Y:S02]  /*27300*/  ISETP.GE.AND P1, PT, R29, UR4, PT ;  /* 0x000000041d007c0c */ /* 0x000fe4000bf26270 */
[----:B------:R-:W-:Y:S02]  /*27310*/  SHF.R.S32.HI R5, RZ, 0x1f, R33 ;  /* 0x0000001fff057819 */ /* 0x000fe40000011421 */
[----:B0-----:R-:W-:-:S04]  /*27320*/  @!P4 LEA R12, P5, R25, R2, 0x2 ;  /* 0x00000002190cc211 */ /* 0x001fc800078a10ff */
[-C--:B------:R-:W-:Y:S02]  /*27330*/  @!P4 LEA.HI.X R13, R25, R3.reuse, R4, 0x2, P5 ;  /* 0x00000003190dc211 */ /* 0x080fe400028f1404 */
[----:B------:R-:W-:Y:S02]  /*27340*/  ISETP.GE.AND P5, PT, R37, UR4, PT ;  /* 0x0000000425007c0c */ /* 0x000fe4000bfa6270 */
[CC--:B-1----:R-:W-:Y:S02]  /*27350*/  @!P3 LEA R14, P6, R237.reuse, R2.reuse, 0x2 ;  /* 0x00000002ed0eb211 */ /* 0x0c2fe400078c10ff */
[----:B------:R-:W-:Y:S02]  /*27360*/  SHF.R.S32.HI R4, RZ, 0x1f, R29 ;  /* 0x0000001fff047819 */ /* 0x000fe4000001141d */
[----:B------:R-:W-:Y:S02]  /*27370*/  @!P3 LEA.HI.X R15, R237, R3, R24, 0x2, P6 ;  /* 0x00000003ed0fb211 */ /* 0x000fe400030f1418 */
[----:B------:R-:W-:-:S02]  /*27380*/  @!P2 LEA R20, P6, R86, R2, 0x2 ;  /* 0x000000025614a211 */ /* 0x000fc400078c10ff */
[----:B------:R-:W-:Y:S02]  /*27390*/  SHF.R.S32.HI R24, RZ, 0x1f, R37 ;  /* 0x0000001fff187819 */ /* 0x000fe40000011425 */
[----:B------:R-:W-:Y:S02]  /*273a0*/  @!P2 LEA.HI.X R21, R86, R3, R88, 0x2, P6 ;  /* 0x000000035615a211 */ /* 0x000fe400030f1458 */
[----:B------:R-:W-:-:S03]  /*273b0*/  @!P1 LEA R6, P6, R29, R2, 0x2 ;  /* 0x000000021d069211 */ /* 0x000fc600078c10ff */
[----:B------:R0:W-:Y:S01]  /*273c0*/  @!P2 ST.E.64 desc[UR60][R20.64], R122 ;  /* 0x0000007a1400a985 */ /* 0x0001e2000c101b3c */
[-C--:B------:R-:W-:Y:S02]  /*273d0*/  @!P1 LEA.HI.X R7, R29, R3.reuse, R4, 0x2, P6 ;  /* 0x000000031d079211 */ /* 0x080fe400030f1404 */
[CC--:B------:R-:W-:Y:S01]  /*273e0*/  @!P0 LEA R4, P6, R33.reuse, R2.reuse, 0x2 ;  /* 0x0000000221048211 */ /* 0x0c0fe200078c10ff */
[----:B------:R0:W-:Y:S03]  /*273f0*/  @!P3 ST.E.64 desc[UR60][R14.64], R124 ;  /* 0x0000007c0e00b985 */ /* 0x0001e6000c101b3c */
[----:B------:R-:W-:Y:S01]  /*27400*/  @!P0 LEA.HI.X R5, R33, R3, R5, 0x2, P6 ;  /* 0x0000000321058211 */ /* 0x000fe200030f1405 */
[----:B------:R0:W-:Y:S01]  /*27410*/  @!P4 ST.E.64 desc[UR60][R12.64], R126 ;  /* 0x0000007e0c00c985 */ /* 0x0001e2000c101b3c */
[----:B------:R-:W-:-:S03]  /*27420*/  @!P5 LEA R2, P6, R37, R2, 0x2 ;  /* 0x000000022502d211 */ /* 0x000fc600078c10ff */
[----:B------:R0:W-:Y:S01]  /*27430*/  @!P1 ST.E.64 desc[UR60][R6.64], R108 ;  /* 0x0000006c06009985 */ /* 0x0001e2000c101b3c */
[----:B------:R-:W-:-:S03]  /*27440*/  @!P5 LEA.HI.X R3, R37, R3, R24, 0x2, P6 ;  /* 0x000000032503d211 */ /* 0x000fc600030f1418 */
[----:B------:R0:W-:Y:S04]  /*27450*/  @!P0 ST.E.64 desc[UR60][R4.64], R112 ;  /* 0x0000007004008985 */ /* 0x0001e8000c101b3c */
[----:B------:R0:W-:Y:S02]  /*27460*/  @!P5 ST.E.64 desc[UR60][R2.64], R116 ;  /* 0x000000740200d985 */ /* 0x0001e4000c101b3c */
.L_x_2726:
[----:B------:R-:W-:Y:S05]  /*27470*/  BSYNC B1 ;  /* 0x0000000000017941 */ /* 0x000fea0003800000 */
.L_x_2725:
[----:B------:R-:W-:Y:S01]  /*27480*/  ISETP.GE.AND P0, PT, R85, R84, PT ;  /* 0x000000545500720c */ /* 0x000fe20003f06270 */
[----:B0-----:R0:W1:Y:S04]  /*27490*/  SHFL.IDX PT, R3, R8, 0x1, 0x1c1f ;  /* 0x003c1f0008037f89 */ /* 0x00106800000e0000 */
[----:B------:R0:W2:Y:S08]  /*274a0*/  SHFL.IDX PT, R2, R0, 0x1, 0x1c1f ;  /* 0x003c1f0000027f89 */ /* 0x0000b000000e0000 */
[----:B0-----:R-:W-:Y:S05]  /*274b0*/  @P0 BRA `(.L_x_2724) ;  /* 0x0000001400040947 */ /* 0x001fea0003800000 */
[----:B------:R-:W-:Y:S01]  /*274c0*/  ULDC UR4, c[0x0][0xac8] ;  /* 0x0002b20000047ab9 */ /* 0x000fe20000000800 */
[----:B------:R-:W-:Y:S01]  /*274d0*/  VIADD R29, R227, 0xb0 ;  /* 0x000000b0e31d7836 */ /* 0x000fe20000000000 */
        /* <DEDUP_REMOVED lines=8> */
[-C--:B-1----:R-:W-:Y:S01]  /*27560*/  @!P1 LEA.HI.X R7, R153, R3.reuse, R154, 0x2, P5 ;  /* 0x0000000399079211 */ /* 0x082fe200028f149a */
[----:B------:R-:W-:Y:S01]  /*27570*/  @!P2 IMAD.WIDE R4, R227, 0x4, R2 ;  /* 0x00000004e304a825 */ /* 0x000fe200078e0202 */
[----:B------:R-:W-:Y:S02]  /*27580*/  ISETP.GE.AND P5, PT, R145, UR4, PT ;  /* 0x0000000491007c0c */ /* 0x000fe4000bfa6270 */
[----:B------:R-:W-:Y:S02]  /*27590*/  @!P0 LEA.HI.X R13, R151, R3, R152, 0x2, P6 ;  /* 0x00000003970d8211 */ /* 0x000fe400030f1498 */
        /* <DEDUP_REMOVED lines=10> */
[----:B------:R-:W-:Y:S01]  /*27640*/  @!P4 LEA.HI.X R21, R147, R3, R148, 0x2, P2 ;  /* 0x000000039315c211 */ /* 0x000fe200010f1494 */
[----:B0-----:R-:W-:Y:S01]  /*27650*/  VIADD R27, R227, 0xa0 ;  /* 0x000000a0e31b7836 */ /* 0x001fe20000000000 */
[----:B------:R-:W-:-:S02]  /*27660*/  ISETP.GE.AND P2, PT, R107, UR4, PT ;  /* 0x000000046b007c0c */ /* 0x000fc4000bf46270 */
[-C--:B------:R-:W-:Y:S01]  /*27670*/  @!P5 LEA.HI.X R25, R145, R3.reuse, R146, 0x2, P6 ;  /* 0x000000039119d211 */ /* 0x080fe200030f1492 */
[----:B------:R0:W-:Y:S01]  /*27680*/  @!P4 ST.E.64 desc[UR60][R20.64], R42 ;  /* 0x0000002a1400c985 */ /* 0x0001e2000c101b3c */
[----:B------:R-:W-:Y:S02]  /*27690*/  ISETP.GE.AND P3, PT, R105, UR4, PT ;  /* 0x0000000469007c0c */ /* 0x000fe4000bf66270 */
[----:B------:R-:W-:Y:S01]  /*276a0*/  ISETP.GE.AND P4, PT, R103, UR4, PT ;  /* 0x0000000467007c0c */ /* 0x000fe2000bf86270 */
[----:B------:R4:W-:Y:S01]  /*276b0*/  @!P5 ST.E.64 desc[UR60][R24.64], R46 ;  /* 0x0000002e1800d985 */ /* 0x0009e2000c101b3c */
[-C--:B------:R-:W-:Y:S02]  /*276c0*/  @!P0 LEA R4, P6, R143, R2.reuse, 0x2 ;  /* 0x000000028f048211 */ /* 0x080fe400078c10ff */
[----:B-1----:R-:W-:Y:S02]  /*276d0*/  @!P1 LEA R6, P5, R141, R2, 0x2 ;  /* 0x000000028d069211 */ /* 0x002fe400078a10ff */
[----:B------:R-:W-:-:S02]  /*276e0*/  @!P0 LEA.HI.X R5, R143, R3, R144, 0x2, P6 ;  /* 0x000000038f058211 */ /* 0x000fc400030f1490 */
[-C--:B--2---:R-:W-:Y:S02]  /*276f0*/  @!P2 LEA R12, P6, R107, R2.reuse, 0x2 ;  /* 0x000000026b0ca211 */ /* 0x084fe400078c10ff */
[-C--:B------:R-:W-:Y:S01]  /*27700*/  @!P1 LEA.HI.X R7, R141, R3.reuse, R142, 0x2, P5 ;  /* 0x000000038d079211 */ /* 0x080fe200028f148e */
[----:B------:R1:W-:Y:S01]  /*27710*/  @!P0 ST.E.64 desc[UR60][R4.64], R50 ;  /* 0x0000003204008985 */ /* 0x0003e2000c101b3c */
[----:B------:R-:W-:Y:S02]  /*27720*/  ISETP.GE.AND P5, PT, R101, UR4, PT ;  /* 0x0000000465007c0c */ /* 0x000fe4000bfa6270 */
[----:B------:R-:W-:Y:S01]  /*27730*/  @!P2 LEA.HI.X R13, R107, R3, R140, 0x2, P6 ;  /* 0x000000036b0da211 */ /* 0x000fe200030f148c */
[----:B------:R2:W-:Y:S01]  /*27740*/  @!P1 ST.E.64 desc[UR60][R6.64], R54 ;  /* 0x0000003606009985 */ /* 0x0005e2000c101b3c */
[-C--:B---3--:R-:W-:Y:S02]  /*27750*/  @!P3 LEA R14, P1, R105, R2.reuse, 0x2 ;  /* 0x00000002690eb211 */ /* 0x088fe400078210ff */
[----:B0-----:R-:W-:Y:S01]  /*27760*/  @!P4 LEA R20, P0, R103, R2, 0x2 ;  /* 0x000000026714c211 */ /* 0x001fe200078010ff */
[----:B------:R0:W-:Y:S01]  /*27770*/  @!P2 ST.E.64 desc[UR60][R12.64], R58 ;  /* 0x0000003a0c00a985 */ /* 0x0001e2000c101b3c */
[----:B------:R-:W-:-:S02]  /*27780*/  ISETP.GE.AND P2, PT, R99, UR4, PT ;  /* 0x0000000463007c0c */ /* 0x000fc4000bf46270 */
[-C--:B------:R-:W-:Y:S02]  /*27790*/  @!P3 LEA.HI.X R15, R105, R3.reuse, R106, 0x2, P1 ;  /* 0x00000003690fb211 */ /* 0x080fe400008f146a */
[----:B------:R-:W-:Y:S02]  /*277a0*/  ISETP.GE.AND P1, PT, R97, UR4, PT ;  /* 0x0000000461007c0c */ /* 0x000fe4000bf26270 */
[----:B----4-:R-:W-:Y:S01]  /*277b0*/  @!P5 LEA R24, P6, R101, R2, 0x2 ;  /* 0x000000026518d211 */ /* 0x010fe200078c10ff */
[----:B------:R3:W-:Y:S01]  /*277c0*/  @!P3 ST.E.64 desc[UR60][R14.64], R62 ;  /* 0x0000003e0e00b985 */ /* 0x0007e2000c101b3c */
[-C--:B------:R-:W-:Y:S02]  /*277d0*/  @!P4 LEA.HI.X R21, R103, R3.reuse, R104, 0x2, P0 ;  /* 0x000000036715c211 */ /* 0x080fe400000f1468 */
[----:B------:R-:W-:Y:S02]  /*277e0*/  @!P5 LEA.HI.X R25, R101, R3, R102, 0x2, P6 ;  /* 0x000000036519d211 */ /* 0x000fe400030f1466 */
[----:B------:R-:W-:Y:S01]  /*277f0*/  ISETP.GE.AND P0, PT, R95, UR4, PT ;  /* 0x000000045f007c0c */ /* 0x000fe2000bf06270 */
[----:B------:R-:W-:Y:S01]  /*27800*/  @!P4 ST.E.64 desc[UR60][R20.64], R66 ;  /* 0x000000421400c985 */ /* 0x000fe2000c101b3c */
[----:B------:R-:W-:-:S02]  /*27810*/  ISETP.GE.AND P3, PT, R93, UR4, PT ;  /* 0x000000045d007c0c */ /* 0x000fc4000bf66270 */
[-C--:B-1----:R-:W-:Y:S01]  /*27820*/  @!P2 LEA R4, P6, R99, R2.reuse, 0x2 ;  /* 0x000000026304a211 */ /* 0x082fe200078c10ff */
[----:B------:R1:W-:Y:S01]  /*27830*/  @!P5 ST.E.64 desc[UR60][R24.64], R70 ;  /* 0x000000461800d985 */ /* 0x0003e2000c101b3c */
[----:B------:R-:W-:Y:S02]  /*27840*/  ISETP.GE.AND P4, PT, R91, UR4, PT ;  /* 0x000000045b007c0c */ /* 0x000fe4000bf86270 */
[-C--:B--2---:R-:W-:Y:S02]  /*27850*/  @!P1 LEA R6, P5, R97, R2.reuse, 0x2 ;  /* 0x0000000261069211 */ /* 0x084fe400078a10ff */
[-C--:B------:R-:W-:Y:S02]  /*27860*/  @!P2 LEA.HI.X R5, R99, R3.reuse, R100, 0x2, P6 ;  /* 0x000000036305a211 */ /* 0x080fe400030f1464 */
[----:B------:R-:W-:Y:S02]  /*27870*/  @!P1 LEA.HI.X R7, R97, R3, R98, 0x2, P5 ;  /* 0x0000000361079211 */ /* 0x000fe400028f1462 */
[----:B0-----:R-:W-:Y:S01]  /*27880*/  @!P0 LEA R12, P6, R95, R2, 0x2 ;  /* 0x000000025f0c8211 */ /* 0x001fe200078c10ff */
[----:B------:R0:W-:Y:S01]  /*27890*/  @!P2 ST.E.64 desc[UR60][R4.64], R74 ;  /* 0x0000004a0400a985 */ /* 0x0001e2000c101b3c */
[----:B------:R-:W-:-:S02]  /*278a0*/  ISETP.GE.AND P2, PT, R89, UR4, PT ;  /* 0x0000000459007c0c */ /* 0x000fc4000bf46270 */
[-C--:B------:R-:W-:Y:S01]  /*278b0*/  @!P0 LEA.HI.X R13, R95, R3.reuse, R96, 0x2, P6 ;  /* 0x000000035f0d8211 */ /* 0x080fe200030f1460 */
[----:B------:R2:W-:Y:S01]  /*278c0*/  @!P1 ST.E.64 desc[UR60][R6.64], R78 ;  /* 0x0000004e06009985 */ /* 0x0005e2000c101b3c */
[-C--:B---3--:R-:W-:Y:S01]  /*278d0*/  @!P3 LEA R14, P1, R93, R2.reuse, 0x2 ;  /* 0x000000025d0eb211 */ /* 0x088fe200078210ff */
[----:B-1----:R-:W-:Y:S01]  /*278e0*/  VIADD R25, R227, 0xa8 ;  /* 0x000000a8e3197836 */ /* 0x002fe20000000000 */
[----:B------:R-:W-:Y:S01]  /*278f0*/  @!P4 LEA R20, P5, R91, R2, 0x2 ;  /* 0x000000025b14c211 */ /* 0x000fe200078a10ff */
[----:B------:R1:W-:Y:S01]  /*27900*/  @!P0 ST.E.64 desc[UR60][R12.64], R82 ;  /* 0x000000520c008985 */ /* 0x0003e2000c101b3c */
[-C--:B------:R-:W-:Y:S02]  /*27910*/  @!P3 LEA.HI.X R15, R93, R3.reuse, R94, 0x2, P1 ;  /* 0x000000035d0fb211 */ /* 0x080fe400008f145e */
[----:B------:R-:W-:Y:S02]  /*27920*/  ISETP.GE.AND P1, PT, R86, UR4, PT ;  /* 0x0000000456007c0c */ /* 0x000fe4000bf26270 */
[----:B------:R-:W-:Y:S01]  /*27930*/  @!P4 LEA.HI.X R21, R91, R3, R92, 0x2, P5 ;  /* 0x000000035b15c211 */ /* 0x000fe200028f145c */
[----:B------:R3:W-:Y:S01]  /*27940*/  @!P3 ST.E.64 desc[UR60][R14.64], R128 ;  /* 0x000000800e00b985 */ /* 0x0007e2000c101b3c */
[----:B------:R-:W-:-:S02]  /*27950*/  ISETP.GE.AND P0, PT, R237, UR4, PT ;  /* 0x00000004ed007c0c */ /* 0x000fc4000bf06270 */
[-C--:B0-----:R-:W-:Y:S01]  /*27960*/  @!P2 LEA R4, P5, R89, R2.reuse, 0x2 ;  /* 0x000000025904a211 */ /* 0x081fe200078a10ff */
[----:B------:R0:W-:Y:S01]  /*27970*/  @!P4 ST.E.64 desc[UR60][R20.64], R130 ;  /* 0x000000821400c985 */ /* 0x0001e2000c101b3c */
[----:B------:R-:W-:Y:S02]  /*27980*/  ISETP.GE.AND P4, PT, R27, UR4, PT ;  /* 0x000000041b007c0c */ /* 0x000fe4000bf86270 */
[----:B------:R-:W-:Y:S02]  /*27990*/  ISETP.GE.AND P3, PT, R25, UR4, PT ;  /* 0x0000000419007c0c */ /* 0x000fe4000bf66270 */
[----:B------:R-:W-:Y:S02]  /*279a0*/  @!P2 LEA.HI.X R5, R89, R3, R90, 0x2, P5 ;  /* 0x000000035905a211 */ /* 0x000fe400028f145a */
[-C--:B--2---:R-:W-:Y:S02]  /*279b0*/  @!P1 LEA R6, P6, R86, R2.reuse, 0x2 ;  /* 0x0000000256069211 */ /* 0x084fe400078c10ff */
[----:B------:R-:W-:Y:S01]  /*279c0*/  SHF.R.S32.HI R0, RZ, 0x1f, R27 ;  /* 0x0000001fff007819 */ /* 0x000fe2000001141b */
[----:B------:R4:W-:Y:S01]  /*279d0*/  @!P2 ST.E.64 desc[UR60][R4.64], R132 ;  /* 0x000000840400a985 */ /* 0x0009e2000c101b3c */
[----:B-1----:R-:W-:-:S02]  /*279e0*/  @!P0 LEA R12, P5, R237, R2, 0x2 ;  /* 0x00000002ed0c8211 */ /* 0x002fc400078a10ff */
[-C--:B------:R-:W-:Y:S02]  /*279f0*/  @!P1 LEA.HI.X R7, R86, R3.reuse, R88, 0x2, P6 ;  /* 0x0000000356079211 */ /* 0x080fe400030f1458 */
[----:B------:R-:W-:Y:S02]  /*27a00*/  ISETP.GE.AND P6, PT, R29, UR4, PT ;  /* 0x000000041d007c0c */ /* 0x000fe4000bfc6270 */
[----:B------:R-:W-:Y:S01]  /*27a10*/  @!P0 LEA.HI.X R13, R237, R3, R8, 0x2, P5 ;  /* 0x00000003ed0d8211 */ /* 0x000fe200028f1408 */
[----:B------:R4:W-:Y:S01]  /*27a20*/  @!P1 ST.E.64 desc[UR60][R6.64], R134 ;  /* 0x0000008606009985 */ /* 0x0009e2000c101b3c */
[----:B---3--:R-:W-:-:S03]  /*27a30*/  @!P4 LEA R14, P5, R27, R2, 0x2 ;  /* 0x000000021b0ec211 */ /* 0x008fc600078a10ff */
[----:B------:R4:W-:Y:S01]  /*27a40*/  @!P0 ST.E.64 desc[UR60][R12.64], R136 ;  /* 0x000000880c008985 */ /* 0x0009e2000c101b3c */
[-C--:B------:R-:W-:Y:S01]  /*27a50*/  @!P4 LEA.HI.X R15, R27, R3.reuse, R0, 0x2, P5 ;  /* 0x000000031b0fc211 */ /* 0x080fe200028f1400 */
[----:B------:R-:W-:Y:S01]  /*27a60*/  VIADD R27, R227, 0xb8 ;  /* 0x000000b8e31b7836 */ /* 0x000fe20000000000 */
[----:B------:R-:W-:Y:S02]  /*27a70*/  SHF.R.S32.HI R0, RZ, 0x1f, R25 ;  /* 0x0000001fff007819 */ /* 0x000fe40000011419 */
[----:B0-----:R-:W-:Y:S01]  /*27a80*/  @!P3 LEA R20, P5, R25, R2, 0x2 ;  /* 0x000000021914b211 */ /* 0x001fe200078a10ff */
[----:B------:R4:W-:Y:S01]  /*27a90*/  @!P4 ST.E.64 desc[UR60][R14.64], R138 ;  /* 0x0000008a0e00c985 */ /* 0x0009e2000c101b3c */
[----:B------:R-:W-:Y:S02]  /*27aa0*/  ISETP.GE.AND P0, PT, R27, UR4, PT ;  /* 0x000000041b007c0c */ /* 0x000fe4000bf06270 */
[----:B------:R-:W-:Y:S02]  /*27ab0*/  @!P3 LEA.HI.X R21, R25, R3, R0, 0x2, P5 ;  /* 0x000000031915b211 */ /* 0x000fe400028f1400 */
[----:B------:R-:W-:-:S02]  /*27ac0*/  SHF.R.S32.HI R0, RZ, 0x1f, R29 ;  /* 0x0000001fff007819 */ /* 0x000fc4000001141d */
[C---:B------:R-:W-:Y:S01]  /*27ad0*/  @!P6 LEA R24, P5, R29.reuse, R2, 0x2 ;  /* 0x000000021d18e211 */ /* 0x040fe200078a10ff */
[----:B------:R4:W-:Y:S03]  /*27ae0*/  @!P3 ST.E.64 desc[UR60][R20.64], R110 ;  /* 0x0000006e1400b985 */ /* 0x0009e6000c101b3c */
[----:B------:R-:W-:-:S05]  /*27af0*/  @!P6 LEA.HI.X R25, R29, R3, R0, 0x2, P5 ;  /* 0x000000031d19e211 */ /* 0x000fca00028f1400 */
[----:B------:R4:W-:Y:S01]  /*27b00*/  @!P6 ST.E.64 desc[UR60][R24.64], R114 ;  /* 0x000000721800e985 */ /* 0x0009e2000c101b3c */
[----:B------:R-:W-:Y:S05]  /*27b10*/  @P0 BRA `(.L_x_2724) ;  /* 0x0000000c006c0947 */ /* 0x000fea0003800000 */
[----:B------:R-:W-:Y:S02]  /*27b20*/  LEA R2, P0, R27, R2, 0x2 ;  /* 0x000000021b027211 */ /* 0x000fe400078010ff */
[----:B------:R-:W-:-:S04]  /*27b30*/  SHF.R.S32.HI R0, RZ, 0x1f, R27 ;  /* 0x0000001fff007819 */ /* 0x000fc8000001141b */
[----:B------:R-:W-:-:S05]  /*27b40*/  LEA.HI.X R3, R27, R3, R0, 0x2, P0 ;  /* 0x000000031b037211 */ /* 0x000fca00000f1400 */
[----:B------:R0:W-:Y:S01]  /*27b50*/  ST.E.64 desc[UR60][R2.64], R118 ;  /* 0x0000007602007985 */ /* 0x0001e2000c101b3c */
[----:B------:R-:W-:Y:S05]  /*27b60*/  BRA `(.L_x_2724) ;  /* 0x0000000c00587947 */ /* 0x000fea0003800000 */
.L_x_2715:
        /* <DEDUP_REMOVED lines=26> */
.L_x_2727:
[----:B------:R-:W2:Y:S01]  /*27d10*/  LDL.LU R2, [R1+0x68] ;  /* 0x0000680001027983 */ /* 0x000ea20000300800 */
[----:B------:R-:W-:Y:S01]  /*27d20*/  BSSY B1, `(.L_x_2728) ;  /* 0x0000036000017945 */ /* 0x000fe20003800000 */
[----:B------:R-:W-:Y:S02]  /*27d30*/  SEL R33, R232, RZ, !P0 ;  /* 0x000000ffe8217207 */ /* 0x000fe40004000000 */
[----:B-----5:R-:W-:Y:S02]  /*27d40*/  SHF.R.S32.HI R26, RZ, 0x1f, R25 ;  /* 0x0000001fff1a7819 */ /* 0x020fe40000011419 */
[----:B--2---:R-:W-:Y:S01]  /*27d50*/  SEL R28, R2, RZ, !P0 ;  /* 0x000000ff021c7207 */ /* 0x004fe20004000000 */
[----:B------:R-:W-:Y:S06]  /*27d60*/  @P3 BRA `(.L_x_2729) ;  /* 0x0000000000c43947 */ /* 0x000fec0003800000 */
[----:B------:R-:W2:Y:S01]  /*27d70*/  LDC R37, c[0x0][0xbe8] ;  /* 0x0002fa00ff257b82 */ /* 0x000ea20000000800 */
[----:B------:R-:W-:Y:S01]  /*27d80*/  IADD3 R35, R226, -0x80, R35 ;  /* 0xffffff80e2237810 */ /* 0x000fe20007ffe023 */
[----:B--2---:R-:W-:-:S05]  /*27d90*/  IMAD R2, R0, R37, RZ ;  /* 0x0000002500027224 */ /* 0x004fca00078e02ff */
[----:B------:R-:W-:-:S13]  /*27da0*/  ISETP.GE.AND P0, PT, R35, R2, PT ;  /* 0x000000022300720c */ /* 0x000fda0003f06270 */
[----:B------:R-:W-:Y:S05]  /*27db0*/  @P0 BRA `(.L_x_2729) ;  /* 0x0000000000b00947 */ /* 0x000fea0003800000 */
[----:B------:R-:W2:Y:S01]  /*27dc0*/  LDL.LU R30, [R1+0x48] ;  /* 0x00004800011e7983 */ /* 0x000ea20000300800 */
[----:B------:R-:W-:Y:S01]  /*27dd0*/  IMAD.MOV.U32 R24, RZ, RZ, 0x9b8 ;  /* 0x000009b8ff187424 */ /* 0x000fe200078e00ff */
[----:B------:R-:W-:Y:S01]  /*27de0*/  ISETP.GT.AND P0, PT, R231, 0x1, PT ;  /* 0x00000001e700780c */ /* 0x000fe20003f04270 */
[----:B------:R-:W3:Y:S01]  /*27df0*/  LDC.64 R2, c[0x0][0xba8] ;  /* 0x0002ea00ff027b82 */ /* 0x000ee20000000a00 */
[----:B------:R-:W-:Y:S01]  /*27e00*/  ISETP.NE.AND P1, PT, R37, 0x1, PT ;  /* 0x000000012500780c */ /* 0x000fe20003f25270 */
[----:B------:R-:W-:Y:S01]  /*27e10*/  IMAD.MOV.U32 R27, RZ, RZ, R35 ;  /* 0x000000ffff1b7224 */ /* 0x000fe200078e0023 */
[----:B------:R-:W-:-:S05]  /*27e20*/  SEL R24, R24, 0x978, P0 ;  /* 0x0000097818187807 */ /* 0x000fca0000000000 */
[----:B------:R-:W4:Y:S08]  /*27e30*/  LDC.64 R12, c[0x0][R24+0x220] ;  /* 0x00008800180c7b82 */ /* 0x000f300000000a00 */
[----:B------:R-:W5:Y:S08]  /*27e40*/  LDC.64 R6, c[0x0][R24+0x218] ;  /* 0x0000860018067b82 */ /* 0x000f700000000a00 */
[----:B------:R-:W0:Y:S08]  /*27e50*/  LDC.64 R14, c[0x0][R24+0x228] ;  /* 0x00008a00180e7b82 */ /* 0x000e300000000a00 */
[----:B-1----:R-:W1:Y:S08]  /*27e60*/  @P1 LDC R8, c[0x0][0xbec] ;  /* 0x0002fb00ff081b82 */ /* 0x002e700000000800 */
[----:B------:R-:W0:Y:S08]  /*27e70*/  LDC.64 R4, c[0x0][R24+0x210] ;  /* 0x0000840018047b82 */ /* 0x000e300000000a00 */
[----:B------:R-:W0:Y:S01]  /*27e80*/  @P1 LDC R31, c[0x0][0xbf0] ;  /* 0x0002fc00ff1f1b82 */ /* 0x000e220000000800 */
[----:B-1----:R-:W-:-:S07]  /*27e90*/  @P1 IMAD.HI.U32 R8, R35, R8, RZ ;  /* 0x0000000823081227 */ /* 0x002fce00078e00ff */
[----:B---3--:R-:W1:Y:S01]  /*27ea0*/  @!P0 LDC R2, c[0x0][0xb50] ;  /* 0x0002d400ff028b82 */ /* 0x008e620000000800 */
[-C--:B----4-:R-:W-:Y:S02]  /*27eb0*/  IMAD R13, R13, R33.reuse, RZ ;  /* 0x000000210d0d7224 */ /* 0x090fe400078e02ff */
[----:B------:R-:W-:-:S05]  /*27ec0*/  IMAD.WIDE.U32 R20, R12, R33, RZ ;  /* 0x000000210c147225 */ /* 0x000fca00078e00ff */
[----:B------:R-:W3:Y:S01]  /*27ed0*/  @!P0 LDC R3, c[0x0][0xb54] ;  /* 0x0002d500ff038b82 */ /* 0x000ee20000000800 */
[-C--:B-----5:R-:W-:Y:S02]  /*27ee0*/  IMAD R29, R7, R230.reuse, RZ ;  /* 0x000000e6071d7224 */ /* 0x0a0fe400078e02ff */
[----:B------:R-:W-:Y:S01]  /*27ef0*/  IMAD.WIDE.U32 R6, R6, R230, RZ ;  /* 0x000000e606067225 */ /* 0x000fe200078e00ff */
[----:B0-----:R-:W-:-:S03]  /*27f00*/  @P1 SHF.R.U32.HI R27, RZ, R31, R8 ;  /* 0x0000001fff1b1219 */ /* 0x001fc60000011608 */
[----:B------:R-:W-:Y:S01]  /*27f10*/  IMAD R31, R12, R28, R13 ;  /* 0x0000001c0c1f7224 */ /* 0x000fe200078e020d */
[----:B------:R-:W-:Y:S01]  /*27f20*/  IADD3 R8, P1, P3, R20, R6, R25 ;  /* 0x0000000614087210 */ /* 0x000fe20007b3e019 */
[----:B------:R-:W-:Y:S02]  /*27f30*/  IMAD.IADD R29, R7, 0x1, R29 ;  /* 0x00000001071d7824 */ /* 0x000fe400078e021d */
[----:B------:R-:W-:Y:S02]  /*27f40*/  IMAD.MOV R12, RZ, RZ, -R27 ;  /* 0x000000ffff0c7224 */ /* 0x000fe400078e0a1b */
[----:B------:R-:W-:Y:S01]  /*27f50*/  IMAD.IADD R31, R21, 0x1, R31 ;  /* 0x00000001151f7824 */ /* 0x000fe200078e021f */
[----:B--2---:R-:W-:-:S05]  /*27f60*/  SEL R13, R30, RZ, P0 ;  /* 0x000000ff1e0d7207 */ /* 0x004fca0000000000 */
[----:B------:R-:W-:-:S04]  /*27f70*/  IMAD.WIDE.U32 R6, R14, R13, RZ ;  /* 0x0000000d0e067225 */ /* 0x000fc800078e00ff */
[----:B------:R-:W-:Y:S02]  /*27f80*/  IMAD R15, R15, R13, RZ ;  /* 0x0000000d0f0f7224 */ /* 0x000fe400078e02ff */
[----:B------:R-:W-:Y:S01]  /*27f90*/  IMAD R13, R37, R12, R35 ;  /* 0x0000000c250d7224 */ /* 0x000fe200078e0223 */
[----:B------:R-:W-:Y:S01]  /*27fa0*/  IADD3.X R12, R31, R29, R26, P1, P3 ;  /* 0x0000001d1f0c7210 */ /* 0x000fe20000fe641a */
[----:B------:R-:W-:Y:S01]  /*27fb0*/  IMAD.IADD R15, R7, 0x1, R15 ;  /* 0x00000001070f7824 */ /* 0x000fe200078e020f */
[----:B------:R-:W-:Y:S01]  /*27fc0*/  IADD3 R6, P0, P1, R27, R8, R6 ;  /* 0x000000081b067210 */ /* 0x000fe2000791e006 */
[----:B------:R-:W-:Y:S01]  /*27fd0*/  IMAD R5, R5, R13, RZ ;  /* 0x0000000d05057224 */ /* 0x000fe200078e02ff */
[----:B------:R-:W-:-:S04]  /*27fe0*/  SHF.R.S32.HI R27, RZ, 0x1f, R27 ;  /* 0x0000001fff1b7819 */ /* 0x000fc8000001141b */
[----:B------:R-:W-:Y:S02]  /*27ff0*/  IADD3.X R7, R27, R12, R15, P0, P1 ;  /* 0x0000000c1b077210 */ /* 0x000fe400007e240f */
[----:B------:R-:W-:-:S05]  /*28000*/  SHF.R.S32.HI R15, RZ, 0x1f, R13 ;  /* 0x0000001fff0f7819 */ /* 0x000fca000001140d */
[C---:B------:R-:W-:Y:S02]  /*28010*/  IMAD R15, R4.reuse, R15, R5 ;  /* 0x0000000f040f7224 */ /* 0x040fe400078e0205 */
[----:B------:R-:W-:-:S04]  /*28020*/  IMAD.WIDE.U32 R4, R4, R13, R6 ;  /* 0x0000000d04047225 */ /* 0x000fc800078e0006 */
[----:B------:R-:W-:Y:S01]  /*28030*/  IMAD.IADD R5, R5, 0x1, R15 ;  /* 0x0000000105057824 */ /* 0x000fe200078e020f */
[----:B-1----:R-:W-:-:S04]  /*28040*/  LEA R2, P0, R4, R2, 0x2 ;  /* 0x0000000204027211 */ /* 0x002fc800078010ff */
[----:B---3--:R-:W-:Y:S01]  /*28050*/  LEA.HI.X R3, R4, R3, R5, 0x2, P0 ;  /* 0x0000000304037211 */ /* 0x008fe200000f1405 */
[----:B------:R-:W-:-:S05]  /*28060*/  IMAD.MOV.U32 R5, RZ, RZ, -0x800000 ;  /* 0xff800000ff057424 */ /* 0x000fca00078e00ff */
[----:B------:R2:W-:Y:S03]  /*28070*/  STG.E desc[UR60][R2.64], R5 ;  /* 0x0000000502007986 */ /* 0x0005e6000c10193c */
.L_x_2729:
[----:B------:R-:W-:Y:S05]  /*28080*/  BSYNC B1 ;  /* 0x0000000000017941 */ /* 0x000fea0003800000 */
.L_x_2728:
        /* <DEDUP_REMOVED lines=23> */
[----:B-1----:R-:W-:Y:S02]  /*28200*/  IMAD.IADD R8, R226, 0x1, R5 ;  /* 0x00000001e2087824 */ /* 0x002fe400078e0205 */
        /* <DEDUP_REMOVED lines=15> */
[----:B------:R-:W-:Y:S01]  /*28300*/  ULDC.64 UR4, c[0x0][0xad8] ;  /* 0x0002b60000047ab9 */ /* 0x000fe20000000a00 */
[----:B------:R-:W-:Y:S02]  /*28310*/  IMAD.IADD R226, R12, 0x1, R226 ;  /* 0x000000010ce27824 */ /* 0x000fe400078e02e2 */
        /* <DEDUP_REMOVED lines=16> */
[----:B------:R1:W2:Y:S01]  /*28420*/  SHFL.IDX PT, R2, R4, RZ, 0x181f ;  /* 0x00181fff04027589 */ /* 0x0002a200000e0000 */
[----:B------:R-:W-:Y:S01]  /*28430*/  VIADD R7, R21, 0x40 ;  /* 0x0000004015077836 */ /* 0x000fe20000000000 */
[----:B------:R-:W-:Y:S02]  /*28440*/  SHF.R.S32.HI R12, RZ, 0x1f, R21 ;  /* 0x0000001fff0c7819 */ /* 0x000fe40000011415 */
[----:B------:R1:W3:Y:S01]  /*28450*/  SHFL.IDX PT, R0, R5, RZ, 0x181f ;  /* 0x00181fff05007589 */ /* 0x0002e200000e0000 */
[----:B------:R-:W-:Y:S02]  /*28460*/  SHF.R.S32.HI R6, RZ, 0x1f, R15 ;  /* 0x0000001fff067819 */ /* 0x000fe4000001140f */
[----:B------:R-:W-:Y:S01]  /*28470*/  SHF.R.S32.HI R8, RZ, 0x1f, R7 ;  /* 0x0000001fff087819 */ /* 0x000fe20000011407 */
[----:B------:R-:W-:Y:S06]  /*28480*/  @P2 BRA `(.L_x_2731) ;  /* 0x0000000000342947 */ /* 0x000fec0003800000 */
[----:B------:R-:W-:Y:S02]  /*28490*/  ULDC UR4, c[0x0][0xac8] ;  /* 0x0002b20000047ab9 */ /* 0x000fe40000000800 */
[----:B------:R-:W-:Y:S02]  /*284a0*/  ISETP.GE.AND P4, PT, R21, UR4, PT ;  /* 0x0000000415007c0c */ /* 0x000fe4000bf86270 */
[----:B------:R-:W-:Y:S02]  /*284b0*/  ISETP.GE.AND P3, PT, R7, UR4, PT ;  /* 0x0000000407007c0c */ /* 0x000fe4000bf66270 */
[----:B------:R-:W-:-:S09]  /*284c0*/  ISETP.GE.AND P2, PT, R15, UR4, PT ;  /* 0x000000040f007c0c */ /* 0x000fd2000bf46270 */
[-C--:B--2---:R-:W-:Y:S02]  /*284d0*/  @!P4 LEA R24, P6, R21, R2.reuse, 0x1 ;  /* 0x000000021518c211 */ /* 0x084fe400078c08ff */
[----:B------:R-:W-:Y:S02]  /*284e0*/  @!P3 LEA R26, P5, R7, R2, 0x1 ;  /* 0x00000002071ab211 */ /* 0x000fe400078a08ff */
[----:B---3--:R-:W-:Y:S02]  /*284f0*/  @!P4 LEA.HI.X R25, R21, R0, R12, 0x1, P6 ;  /* 0x000000001519c211 */ /* 0x008fe400030f0c0c */
[----:B------:R-:W-:Y:S02]  /*28500*/  @!P2 LEA R2, P6, R15, R2, 0x1 ;  /* 0x000000020f02a211 */ /* 0x000fe400078c08ff */
[-C--:B------:R-:W-:Y:S01]  /*28510*/  @!P3 LEA.HI.X R27, R7, R0.reuse, R8, 0x1, P5 ;  /* 0x00000000071bb211 */ /* 0x080fe200028f0c08 */
[----:B------:R4:W-:Y:S01]  /*28520*/  @!P4 ST.E.128 desc[UR60][R24.64], RZ ;  /* 0x000000ff1800c985 */ /* 0x0009e2000c101d3c */
[----:B------:R-:W-:-:S03]  /*28530*/  @!P2 LEA.HI.X R3, R15, R0, R6, 0x1, P6 ;  /* 0x000000000f03a211 */ /* 0x000fc600030f0c06 */
[----:B------:R4:W-:Y:S04]  /*28540*/  @!P3 ST.E.128 desc[UR60][R26.64], RZ ;  /* 0x000000ff1a00b985 */ /* 0x0009e8000c101d3c */
[----:B------:R4:W-:Y:S02]  /*28550*/  @!P2 ST.E.128 desc[UR60][R2.64], RZ ;  /* 0x000000ff0200a985 */ /* 0x0009e4000c101d3c */
.L_x_2731:
[----:B------:R-:W-:Y:S05]  /*28560*/  BSYNC B1 ;  /* 0x0000000000017941 */ /* 0x000fea0003800000 */
.L_x_2730:
[----:B---3--:R3:W0:Y:S01]  /*28570*/  SHFL.IDX PT, R0, R5, 0x1, 0x181f ;  /* 0x00381f0005007f89 */ /* 0x00862200000e0000 */
[----:B------:R-:W-:Y:S03]  /*28580*/  BSSY B1, `(.L_x_2732) ;  /* 0x0000010000017945 */ /* 0x000fe60003800000 */
[----:B--2-4-:R3:W2:Y:S01]  /*28590*/  SHFL.IDX PT, R2, R4, 0x1, 0x181f ;  /* 0x00381f0004027f89 */ /* 0x0146a200000e0000 */
[----:B------:R-:W-:Y:S05]  /*285a0*/  @P0 BRA `(.L_x_2733) ;  /* 0x0000000000340947 */ /* 0x000fea0003800000 */
        /* <DEDUP_REMOVED lines=13> */
.L_x_2733:
[----:B------:R-:W-:Y:S05]  /*28680*/  BSYNC B1 ;  /* 0x0000000000017941 */ /* 0x000fea0003800000 */
.L_x_2732:
[----:B0-----:R0:W0:Y:S01]  /*28690*/  SHFL.IDX PT, R0, R5, 0x2, 0x181f ;  /* 0x00581f0005007f89 */ /* 0x00102200000e0000 */
[----:B------:R-:W-:Y:S03]  /*286a0*/  BSSY B1, `(.L_x_2734) ;  /* 0x0000010000017945 */ /* 0x000fe60003800000 */
[----:B--2-4-:R2:W4:Y:S01]  /*286b0*/  SHFL.IDX PT, R2, R4, 0x2, 0x181f ;  /* 0x00581f0004027f89 */ /* 0x01452200000e0000 */
        /* <DEDUP_REMOVED lines=14> */
.L_x_2735:
[----:B------:R-:W-:Y:S05]  /*287a0*/  BSYNC B1 ;  /* 0x0000000000017941 */ /* 0x000fea0003800000 */
.L_x_2734:
[----:B0-----:R-:W-:Y:S01]  /*287b0*/  VIADD R0, R226, 0x60 ;  /* 0x00000060e2007836 */ /* 0x001fe20000000000 */
[----:B-1-3--:R-:W0:Y:S04]  /*287c0*/  SHFL.IDX PT, R5, R5, 0x3, 0x181f ;  /* 0x00781f0005057f89 */ /* 0x00ae2800000e0000 */
[----:B------:R-:W-:Y:S01]  /*287d0*/  ISETP.GE.AND P0, PT, R0, R13, PT ;  /* 0x0000000d0000720c */ /* 0x000fe20003f06270 */
[----:B----4-:R1:W3:-:S12]  /*287e0*/  SHFL.IDX PT, R2, R4, 0x3, 0x181f ;  /* 0x00781f0004027f89 */ /* 0x0102d800000e0000 */
[----:B-1----:R-:W-:Y:S05]  /*287f0*/  @P0 BRA `(.L_x_2724) ;  /* 0x0000000000340947 */ /* 0x002fea0003800000 */
        /* <DEDUP_REMOVED lines=13> */
.L_x_2724:
[----:B------:R-:W-:Y:S05]  /*288d0*/  BSYNC B0 ;  /* 0x0000000000007941 */ /* 0x000fea0003800000 */
.L_x_2714:
[----:B------:R-:W-:Y:S02]  /*288e0*/  ULDC UR4, c[0x0][0xc3c] ;  /* 0x00030f0000047ab9 */ /* 0x000fe40000000800 */
[----:B-1----:R-:W-:-:S13]  /*288f0*/  ISETP.GE.AND P0, PT, R11, UR4, PT ;  /* 0x000000040b007c0c */ /* 0x002fda000bf06270 */
[----:B------:R-:W-:Y:S05]  /*28900*/  @!P0 BRA `(.L_x_2736) ;  /* 0xfffffd8800688947 */ /* 0x000fea000383ffff */
[----:B------:R-:W-:Y:S05]  /*28910*/  BRA `(.L_x_2505) ;  /* 0x0000008c00f87947 */ /* 0x000fea0003800000 */
.L_x_2503:
        /* <DEDUP_REMOVED lines=20> */
.L_x_2737:
        /* <DEDUP_REMOVED lines=43> */
.L_x_2741:
        /* <DEDUP_REMOVED lines=39> */
.L_x_2739:
        /* <DEDUP_REMOVED lines=12> */
.L_x_2742:
        /* <DEDUP_REMOVED lines=63> */
.L_x_2743:
[----:B-1----:R-:W1:Y:S02]  /*29430*/  LDC.64 R2, c[0x0][0xc90] ;  /* 0x00032400ff027b82 */ /* 0x002e640000000a00 */
        /* <DEDUP_REMOVED lines=60> */
.L_x_2744:
[----:B01----:R-:W-:-:S05]  /*29800*/  LOP3.LUT R3, RZ, R2, RZ, 0x33, !PT ;  /* 0x00000002ff037212 */ /* 0x003fca00078e33ff */
[----:B------:R-:W-:-:S05]  /*29810*/  IMAD.IADD R2, R4, 0x1, R3 ;  /* 0x0000000104027824 */ /* 0x000fca00078e0203 */
[----:B------:R1:W-:Y:S01]  /*29820*/  STL [R1+0x4], R2 ;  /* 0x0000040201007387 */ /* 0x0003e20000100800 */
[----:B------:R-:W-:Y:S05]  /*29830*/  BRA `(.L_x_2745) ;  /* 0x0000000000107947 */ /* 0x000fea0003800000 */
.L_x_2740:
[----:B------:R-:W-:Y:S01]  /*29840*/  IMAD.U32 R2, RZ, RZ, UR6 ;  /* 0x00000006ff027e24 */ /* 0x000fe2000f8e00ff */
[----:B------:R0:W-:Y:S04]  /*29850*/  STL [R1+0x4], RZ ;  /* 0x000004ff01007387 */ /* 0x0001e80000100800 */
[----:B------:R0:W-:Y:S04]  /*29860*/  STL [R1+0x8], RZ ;  /* 0x000008ff01007387 */ /* 0x0001e80000100800 */
[----:B------:R0:W-:Y:S02]  /*29870*/  STL [R1], R2 ;  /* 0x0000000201007387 */ /* 0x0001e40000100800 */
.L_x_2745:
        /* <DEDUP_REMOVED lines=10> */
.L_x_2738:
        /* <DEDUP_REMOVED lines=15> */
[----:B01----:R-:W-:Y:S01]  /*29a10*/  IMAD.SHL.U32 R2, R4, 0x8, RZ ;  /* 0x0000000804027824 */ /* 0x003fe200078e00ff */
        /* <DEDUP_REMOVED lines=18> */
[C---:B-1----:R-:W-:Y:S02]  /*29b40*/  LOP3.LUT R2, R0.reuse, 0x40, RZ, 0xfc, !PT ;  /* 0x0000004000027812 */ /* 0x042fe400078efcff */
[----:B------:R-:W-:-:S07]  /*29b50*/  LOP3.LUT R0, R0, 0x80, RZ, 0xfc, !PT ;  /* 0x0000008000007812 */ /* 0x000fce00078efcff */
.L_x_2896:
[----:B------:R-:W2:Y:S01]  /*29b60*/  LDL R0, [R1+0xc] ;  /* 0x00000c0001007983 */ /* 0x000ea20000100800 */
[----:B0-----:R-:W2:Y:S01]  /*29b70*/  LDC.64 R2, c[0x0][0xc88] ;  /* 0x00032200ff027b82 */ /* 0x001ea20000000a00 */
[----:B------:R-:W-:Y:S05]  /*29b80*/  YIELD ;  /* 0x0000000000007946 */ /* 0x000fea0003800000 */
[----:B------:R-:W-:Y:S01]  /*29b90*/  ULDC.64 UR4, c[0x0][0xa28] ;  /* 0x00028a0000047ab9 */ /* 0x000fe20000000a00 */
[----:B------:R-:W-:Y:S01]  /*29ba0*/  IMAD.MOV.U32 R8, RZ, RZ, RZ ;  /* 0x000000ffff087224 */ /* 0x000fe200078e00ff */
[----:B------:R-:W-:Y:S01]  /*29bb0*/  ISETP.NE.U32.AND P0, PT, RZ, UR4, PT ;  /* 0x00000004ff007c0c */ /* 0x000fe2000bf05070 */
[----:B------:R-:W-:Y:S01]  /*29bc0*/  ULDC.64 UR10, c[0x0][0xa18] ;  /* 0x00028600000a7ab9 */ /* 0x000fe20000000a00 */
[----:B------:R-:W-:Y:S01]  /*29bd0*/  ULDC.64 UR8, c[0x0][0xa10] ;  /* 0x0002840000087ab9 */ /* 0x000fe20000000a00 */
[----:B------:R-:W-:Y:S01]  /*29be0*/  ULDC.64 UR6, c[0x0][0xa08] ;  /* 0x0002820000067ab9 */ /* 0x000fe20000000a00 */
[----:B--2---:R-:W-:-:S05]  /*29bf0*/  IMAD.WIDE R2, R0, 0x4, R2 ;  /* 0x0000000400027825 */ /* 0x004fca00078e0202 */
[----:B-1----:R-:W2:Y:S01]  /*29c00*/  LDG.E R4, desc[UR60][R2.64] ;  /* 0x0000003c02047981 */ /* 0x002ea2000c1e1900 */
[----:B------:R-:W-:Y:S01]  /*29c10*/  ISETP.NE.AND.EX P0, PT, RZ, UR5, PT, P0 ;  /* 0x00000005ff007c0c */ /* 0x000fe2000bf05300 */
[----:B------:R-:W-:Y:S01]  /*29c20*/  IMAD.MOV.U32 R0, RZ, RZ, RZ ;  /* 0x000000ffff007224 */ /* 0x000fe200078e00ff */
[----:B--2---:R-:W-:Y:S01]  /*29c30*/  SHF.R.S32.HI R5, RZ, 0x1f, R4 ;  /* 0x0000001fff057819 */ /* 0x004fe20000011404 */
[----:B------:R-:W-:-:S10]  /*29c40*/  IMAD.SHL.U32 R15, R4, 0x4, RZ ;  /* 0x00000004040f7824 */ /* 0x000fd400078e00ff */
[C---:B------:R-:W-:Y:S01]  /*29c50*/  @P0 LEA R2, P1, R4.reuse, UR4, 0x2 ;  /* 0x0000000404020c11 */ /* 0x040fe2000f8210ff */
[----:B------:R0:W-:Y:S03]  /*29c60*/  STL [R1+0x34], R4 ;  /* 0x0000340401007387 */ /* 0x0001e60000100800 */
        /* <DEDUP_REMOVED lines=14> */
[C---:B--2---:R-:W-:Y:S02]  /*29d50*/  IADD3 R2, P4, R15.reuse, UR4, RZ ;  /* 0x000000040f027c10 */ /* 0x044fe4000ff9e0ff */
[----:B------:R-:W-:Y:S02]  /*29d60*/  ISETP.NE.AND.EX P3, PT, RZ, UR11, PT, P3 ;  /* 0x0000000bff007c0c */ /* 0x000fe4000bf65330 */
[C---:B------:R-:W-:Y:S02]  /*29d70*/  IADD3.X R3, R14.reuse, UR5, RZ, P4, !PT ;  /* 0x000000050e037c10 */ /* 0x040fe4000a7fe4ff */
[----:B0-----:R-:W-:Y:S02]  /*29d80*/  IADD3 R4, P4, R15, UR8, RZ ;  /* 0x000000080f047c10 */ /* 0x001fe4000ff9e0ff */
[----:B------:R-:W-:Y:S01]  /*29d90*/  ISETP.NE.AND.EX P0, PT, RZ, UR7, PT, P0 ;  /* 0x00000007ff007c0c */ /* 0x000fe2000bf05300 */
[----:B------:R-:W2:Y:S01]  /*29da0*/  @P2 LDG.E R8, desc[UR60][R2.64] ;  /* 0x0000003c02082981 */ /* 0x000ea2000c1e1900 */
[C---:B-1----:R-:W-:Y:S01]  /*29db0*/  IADD3.X R5, R14.reuse, UR9, RZ, P4, !PT ;  /* 0x000000090e057c10 */ /* 0x042fe2000a7fe4ff */
[----:B------:R-:W-:Y:S01]  /*29dc0*/  ULDC UR4, c[0x0][0x288] ;  /* 0x0000a20000047ab9 */ /* 0x000fe20000000800 */
[----:B------:R-:W-:Y:S01]  /*29dd0*/  ISETP.NE.AND.EX P1, PT, RZ, UR9, PT, P1 ;  /* 0x00000009ff007c0c */ /* 0x000fe2000bf25310 */
[----:B------:R-:W-:Y:S01]  /*29de0*/  IMAD.U32 R12, RZ, RZ, UR4 ;  /* 0x00000004ff0c7e24 */ /* 0x000fe2000f8e00ff */
[----:B------:R-:W-:Y:S01]  /*29df0*/  IADD3.X R7, R14, UR7, RZ, P5, !PT ;  /* 0x000000070e077c10 */ /* 0x000fe2000affe4ff */
[----:B------:R-:W-:-:S06]  /*29e00*/  ULDC.64 UR4, c[0x0][0x418] ;  /* 0x0001060000047ab9 */ /* 0x000fcc0000000a00 */
[----:B------:R0:W5:Y:S04]  /*29e10*/  @P0 LDG.E R11, desc[UR60][R6.64] ;  /* 0x0000003c060b0981 */ /* 0x000168000c1e1900 */
[----:B------:R0:W5:Y:S04]  /*29e20*/  @P1 LDG.E R10, desc[UR60][R4.64] ;  /* 0x0000003c040a1981 */ /* 0x000168000c1e1900 */
[----:B--2---:R1:W-:Y:S02]  /*29e30*/  STL [R1+0x4c], R8 ;  /* 0x00004c0801007387 */ /* 0x0043e40000100800 */
[----:B-1----:R-:W-:-:S04]  /*29e40*/  @P3 IADD3 R8, P4, R15, UR10, RZ ;  /* 0x0000000a0f083c10 */ /* 0x002fc8000ff9e0ff */
[----:B------:R-:W-:-:S05]  /*29e50*/  @P3 IADD3.X R9, R14, UR11, RZ, P4, !PT ;  /* 0x0000000b0e093c10 */ /* 0x000fca000a7fe4ff */
        /* <DEDUP_REMOVED lines=11> */
[----:B------:R-:W-:Y:S01]  /*29f10*/  IMAD.U32 R8, RZ, RZ, UR4 ;  /* 0x00000004ff087e24 */ /* 0x000fe2000f8e00ff */
[----:B0-----:R-:W-:Y:S06]  /*29f20*/  @P3 BRA `(.L_x_2747) ;  /* 0x0000000000143947 */ /* 0x001fec0003800000 */
[----:B------:R-:W-:Y:S05]  /*29f30*/  @!P2 BRA `(.L_x_2747) ;  /* 0x000000000010a947 */ /* 0x000fea0003800000 */
[----:B------:R-:W2:Y:S04]  /*29f40*/  LDG.E R12, desc[UR60][R2.64] ;  /* 0x0000003c020c7981 */ /* 0x000ea8000c1e1900 */
[----:B------:R-:W2:Y:S02]  /*29f50*/  LDG.E R2, desc[UR60][R2.64+0x4] ;  /* 0x0000043c02027981 */ /* 0x000ea4000c1e1900 */
[----:B--2--5:R-:W-:-:S05]  /*29f60*/  IMAD.IADD R13, R2, 0x1, -R12 ;  /* 0x00000001020d7824 */ /* 0x024fca00078e0a0c */
[----:B------:R0:W-:Y:S02]  /*29f70*/  STL [R1+0x50], R13 ;  /* 0x0000500d01007387 */ /* 0x0001e40000100800 */
.L_x_2747:
[----:B------:R-:W2:Y:S01]  /*29f80*/  LDL.LU R3, [R1+0x8] ;  /* 0x0000080001037983 */ /* 0x000ea20000300800 */
[----:B------:R-:W-:Y:S02]  /*29f90*/  ULDC.64 UR4, c[0x0][0xa20] ;  /* 0x0002880000047ab9 */ /* 0x000fe40000000a00 */
[----:B------:R-:W-:Y:S01]  /*29fa0*/  ISETP.NE.U32.AND P2, PT, RZ, UR4, PT ;  /* 0x00000004ff007c0c */ /* 0x000fe2000bf45070 */
[----:B------:R-:W3:Y:S03]  /*29fb0*/  LDL R12, [R1+0x34] ;  /* 0x00003400010c7983 */ /* 0x000ee60000100800 */
[----:B------:R-:W-:Y:S02]  /*29fc0*/  ISETP.NE.AND.EX P2, PT, RZ, UR5, PT, P2 ;  /* 0x00000005ff007c0c */ /* 0x000fe4000bf45320 */
[C---:B--2---:R-:W-:Y:S02]  /*29fd0*/  LOP3.LUT R17, R3.reuse, 0xff000000, RZ, 0xc0, !PT ;  /* 0xff00000003117812 */ /* 0x044fe400078ec0ff */
[----:B------:R-:W-:-:S02]  /*29fe0*/  LOP3.LUT R2, R3, 0xff0000, RZ, 0xc0, !PT ;  /* 0x00ff000003027812 */ /* 0x000fc400078ec0ff */
[----:B------:R-:W-:Y:S02]  /*29ff0*/  SHF.R.U32.HI R17, RZ, 0x8, R17 ;  /* 0x00000008ff117819 */ /* 0x000fe40000011611 */
[----:B------:R-:W-:Y:S02]  /*2a000*/  LOP3.LUT R16, R3, 0xffff, RZ, 0xc0, !PT ;  /* 0x0000ffff03107812 */ /* 0x000fe400078ec0ff */
[----:B------:R-:W-:Y:S01]  /*2a010*/  LEA.HI R17, R2, R17, RZ, 0x10 ;  /* 0x0000001102117211 */ /* 0x000fe200078f80ff */
[----:B-----5:R-:W-:-:S05]  /*2a020*/  IMAD.IADD R2, R11, 0x1, R0 ;  /* 0x000000010b027824 */ /* 0x020fca00078e0200 */
[----:B------:R1:W-:Y:S04]  /*2a030*/  STL [R1+0x18], R2 ;  /* 0x0000180201007387 */ /* 0x0003e80000100800 */
[----:B---3--:R1:W-:Y:S01]  /*2a040*/  STL [R1+0x10], R12 ;  /* 0x0000100c01007387 */ /* 0x0083e20000100800 */
[----:B------:R-:W-:Y:S05]  /*2a050*/  @!P2 BRA `(.L_x_2748) ;  /* 0x000000000010a947 */ /* 0x000fea0003800000 */
[----:B-1----:R-:W-:-:S04]  /*2a060*/  IADD3 R2, P0, R15, UR4, RZ ;  /* 0x000000040f027c10 */ /* 0x002fc8000ff1e0ff */
[----:B------:R-:W-:-:S05]  /*2a070*/  IADD3.X R3, R14, UR5, RZ, P0, !PT ;  /* 0x000000050e037c10 */ /* 0x000fca00087fe4ff */
[----:B------:R2:W5:Y:S01]  /*2a080*/  LDG.E R8, desc[UR60][R2.64] ;  /* 0x0000003c02087981 */ /* 0x000562000c1e1900 */
[----:B------:R-:W-:Y:S05]  /*2a090*/  BRA `(.L_x_2749) ;  /* 0x0000000000107947 */ /* 0x000fea0003800000 */
.L_x_2748:
[----:B------:R-:W-:Y:S05]  /*2a0a0*/  @!P0 BRA `(.L_x_2749) ;  /* 0x00000000000c8947 */ /* 0x000fea0003800000 */
[----:B------:R-:W2:Y:S04]  /*2a0b0*/  LDG.E R8, desc[UR60][R6.64] ;  /* 0x0000003c06087981 */ /* 0x000ea8000c1e1900 */
[----:B------:R-:W2:Y:S02]  /*2a0c0*/  LDG.E R6, desc[UR60][R6.64+0x4] ;  /* 0x0000043c06067981 */ /* 0x000ea4000c1e1900 */
[----:B--2---:R-:W-:-:S07]  /*2a0d0*/  IMAD.IADD R8, R6, 0x1, -R8 ;  /* 0x0000000106087824 */ /* 0x004fce00078e0a08 */
.L_x_2749:
[----:B-12---:R-:W2:Y:S01]  /*2a0e0*/  @P1 LDG.E R2, desc[UR60][R4.64] ;  /* 0x0000003c04021981 */ /* 0x006ea2000c1e1900 */
[----:B------:R-:W1:Y:S03]  /*2a0f0*/  LDC R3, c[0x0][0x448] ;  /* 0x00011200ff037b82 */ /* 0x000e660000000800 */
[----:B------:R-:W3:Y:S04]  /*2a100*/  LDL R6, [R1+0x4] ;  /* 0x0000040001067983 */ /* 0x000ee80000100800 */
[----:B------:R4:W2:Y:S01]  /*2a110*/  @P1 LDG.E R4, desc[UR60][R4.64+0x4] ;  /* 0x0000043c04041981 */ /* 0x0008a2000c1e1900 */
[----:B-1----:R-:W-:-:S13]  /*2a120*/  ISETP.NE.AND P0, PT, R3, 0x1, PT ;  /* 0x000000010300780c */ /* 0x002fda0003f05270 */
[----:B------:R-:W1:Y:S08]  /*2a130*/  @P0 LDC R3, c[0x0][0x44c] ;  /* 0x00011300ff030b82 */ /* 0x000e700000000800 */
[----:B----4-:R-:W4:Y:S01]  /*2a140*/  @P0 LDC R5, c[0x0][0x450] ;  /* 0x00011400ff050b82 */ /* 0x010f220000000800 */
[----:B-----5:R-:W-:Y:S01]  /*2a150*/  IMAD.IADD R7, R8, 0x1, -R0 ;  /* 0x0000000108077824 */ /* 0x020fe200078e0a00 */
[----:B------:R-:W-:-:S05]  /*2a160*/  LOP3.LUT R11, R17, 0xff, RZ, 0xc0, !PT ;  /* 0x000000ff110b7812 */ /* 0x000fca00078ec0ff */
[----:B------:R0:W-:Y:S01]  /*2a170*/  STL [R1+0x60], R11 ;  /* 0x0000600b01007387 */ /* 0x0001e20000100800 */
[----:B------:R-:W-:Y:S01]  /*2a180*/  BSSY B0, `(.L_x_2750) ;  /* 0x0000034000007945 */ /* 0x000fe20003800000 */
[----:B------:R-:W-:Y:S01]  /*2a190*/  SHF.R.U32.HI R17, RZ, 0x10, R17 ;  /* 0x00000010ff117819 */ /* 0x000fe20000011611 */
[----:B--2---:R-:W-:Y:S02]  /*2a1a0*/  @P1 IMAD.IADD R9, R4, 0x1, -R2 ;  /* 0x0000000104091824 */ /* 0x004fe400078e0a02 */
[----:B---3--:R-:W-:-:S04]  /*2a1b0*/  IMAD.SHL.U32 R2, R6, 0x80, RZ ;  /* 0x0000008006027824 */ /* 0x008fc800078e00ff */
[----:B------:R-:W-:-:S04]  /*2a1c0*/  VIADD R2, R2, 0x7f ;  /* 0x0000007f02027836 */ /* 0x000fc80000000000 */
[----:B-1----:R-:W-:-:S04]  /*2a1d0*/  @P0 IMAD.HI.U32 R0, R2, R3, RZ ;  /* 0x0000000302000227 */ /* 0x002fc800078e00ff */
[----:B------:R-:W-:Y:S01]  /*2a1e0*/  IMAD.MOV.U32 R4, RZ, RZ, R2 ;  /* 0x000000ffff047224 */ /* 0x000fe200078e0002 */
[----:B----4-:R-:W-:Y:S01]  /*2a1f0*/  @P0 SHF.R.U32.HI R4, RZ, R5, R0 ;  /* 0x00000005ff040219 */ /* 0x010fe20000011600 */
[----:B------:R-:W-:Y:S02]  /*2a200*/  IMAD.IADD R0, R7, 0x1, R9 ;  /* 0x0000000107007824 */ /* 0x000fe400078e0209 */
[----:B------:R-:W-:Y:S02]  /*2a210*/  IMAD.MOV.U32 R2, RZ, RZ, RZ ;  /* 0x000000ffff027224 */ /* 0x000fe400078e00ff */
[C---:B------:R-:W-:Y:S01]  /*2a220*/  VIADD R3, R0.reuse, 0x6f ;  /* 0x0000006f00037836 */ /* 0x040fe20000000000 */
[----:B------:R-:W-:-:S03]  /*2a230*/  IADD3 R21, R0, 0x70, -R13 ;  /* 0x0000007000157810 */ /* 0x000fc60007ffe80d */
[----:B------:R-:W-:-:S04]  /*2a240*/  IMAD.HI R5, R3, -0x6db6db6d, R2 ;  /* 0x9249249303057827 */ /* 0x000fc800078e0202 */
[----:B------:R-:W-:-:S04]  /*2a250*/  IMAD.IADD R3, R21, 0x1, R4 ;  /* 0x0000000115037824 */ /* 0x000fc800078e0204 */
[----:B------:R-:W-:Y:S01]  /*2a260*/  IMAD.HI R2, R3, -0x6db6db6d, R2 ;  /* 0x9249249303027827 */ /* 0x000fe200078e0202 */
[----:B------:R-:W-:-:S04]  /*2a270*/  SHF.R.U32.HI R20, RZ, 0x1f, R5 ;  /* 0x0000001fff147819 */ /* 0x000fc80000011605 */
[----:B------:R-:W-:Y:S02]  /*2a280*/  SHF.R.U32.HI R6, RZ, 0x1f, R2 ;  /* 0x0000001fff067819 */ /* 0x000fe40000011602 */
[----:B------:R-:W-:Y:S02]  /*2a290*/  LEA.HI.SX32 R20, R5, R20, 0x1a ;  /* 0x0000001405147211 */ /* 0x000fe400078fd2ff */
[----:B------:R-:W-:-:S04]  /*2a2a0*/  LEA.HI.SX32 R6, R2, R6, 0x1a ;  /* 0x0000000602067211 */ /* 0x000fc800078fd2ff */
[----:B------:R-:W-:-:S04]  /*2a2b0*/  VIMNMX R6, R20, R6, PT ;  /* 0x0000000614067248 */ /* 0x000fc80003fe0100 */
[----:B------:R-:W-:Y:S01]  /*2a2c0*/  ISETP.GE.AND P0, PT, R6, 0x1, PT ;  /* 0x000000010600780c */ /* 0x000fe20003f06270 */
[----:B------:R-:W-:-:S12]  /*2a2d0*/  IMAD.MOV.U32 R3, RZ, RZ, RZ ;  /* 0x000000ffff037224 */ /* 0x000fd800078e00ff */
[----:B0-----:R-:W-:Y:S05]  /*2a2e0*/  @!P0 BRA `(.L_x_2751) ;  /* 0x0000000000748947 */ /* 0x001fea0003800000 */
[----:B------:R-:W-:Y:S01]  /*2a2f0*/  ISETP.NE.AND P0, PT, R17, RZ, PT ;  /* 0x000000ff1100720c */ /* 0x000fe20003f05270 */
[----:B------:R-:W-:-:S03]  /*2a300*/  ULDC UR4, c[0x0][0x9f0] ;  /* 0x00027c0000047ab9 */ /* 0x000fc60000000800 */
[----:B------:R-:W-:-:S04]  /*2a310*/  SEL R0, R17, UR4, P0 ;  /* 0x0000000411007c07 */ /* 0x000fc80008000000 */
[----:B------:R-:W-:Y:S02]  /*2a320*/  IABS R2, R0 ;  /* 0x0000000000027213 */ /* 0x000fe40000000000 */
[----:B------:R-:W-:Y:S02]  /*2a330*/  IADD3 R3, R0, -0x1, R6 ;  /* 0xffffffff00037810 */ /* 0x000fe40007ffe006 */
[----:B------:R-:W0:Y:S08]  /*2a340*/  I2F.RP R4, R2 ;  /* 0x0000000200047306 */ /* 0x000e300000209400 */
[----:B0-----:R-:W0:Y:S02]  /*2a350*/  MUFU.RCP R4, R4 ;  /* 0x0000000400047308 */ /* 0x001e240000001000 */
[----:B0-----:R-:W-:-:S06]  /*2a360*/  VIADD R4, R4, 0xffffffe ;  /* 0x0ffffffe04047836 */ /* 0x001fcc0000000000 */
[----:B------:R0:W1:Y:S02]  /*2a370*/  F2I.FTZ.U32.TRUNC.NTZ R5, R4 ;  /* 0x0000000400057305 */ /* 0x000064000021f000 */
[----:B0-----:R-:W-:-:S04]  /*2a380*/  LOP3.LUT R4, R3, R0, RZ, 0x3c, !PT ;  /* 0x0000000003047212 */ /* 0x001fc800078e3cff */
[----:B------:R-:W-:Y:S01]  /*2a390*/  ISETP.GE.AND P3, PT, R4, RZ, PT ;  /* 0x000000ff0400720c */ /* 0x000fe20003f66270 */
[----:B-1----:R-:W-:-:S04]  /*2a3a0*/  IMAD.MOV R4, RZ, RZ, -R5 ;  /* 0x000000ffff047224 */ /* 0x002fc800078e0a05 */
        /* <DEDUP_REMOVED lines=17> */
.L_x_2751:
[----:B------:R-:W-:Y:S05]  /*2a4c0*/  BSYNC B0 ;  /* 0x0000000000007941 */ /* 0x000fea0003800000 */
.L_x_2750:
        /* <DEDUP_REMOVED lines=23> */
[----:B------:R-:W0:Y:S02]  /*2a640*/  S2R R3, SR_TID.X ;  /* 0x0000000000037919 */ /* 0x000e240000002100 */
[----:B0-----:R-:W-:-:S04]  /*2a650*/  SHF.R.U32.HI R3, RZ, 0x5, R3 ;  /* 0x00000005ff037819 */ /* 0x001fc80000011603 */
[----:B------:R-:W-:-:S05]  /*2a660*/  LOP3.LUT R3, R3, 0x3, RZ, 0xc0, !PT ;  /* 0x0000000303037812 */ /* 0x000fca00078ec0ff */
[----:B------:R0:W1:Y:S02]  /*2a670*/  SHFL.IDX PT, R14, R3, RZ, 0x1f ;  /* 0x00001fff030e7589 */ /* 0x00006400000e0000 */
.L_x_2939:
[----:B-1----:R-:W-:Y:S02]  /*2a680*/  ISETP.NE.AND P0, PT, R14, RZ, PT ;  /* 0x000000ff0e00720c */ /* 0x002fe40003f05270 */
[----:B------:R-:W-:-:S11]  /*2a690*/  PLOP3.LUT P6, PT, PT, PT, PT, 0x8, 0x0 ;  /* 0x000000000000781c */ /* 0x000fd60003fce170 */
[----:B------:R-:W-:Y:S05]  /*2a6a0*/  @P0 BRA `(.L_x_2755) ;  /* 0x00000000000c0947 */ /* 0x000fea0003800000 */
[----:B------:R-:W-:-:S03]  /*2a6b0*/  UMOV UR4, 0xffffffff ;  /* 0xffffffff00047882 */ /* 0x000fc60000000000 */
[----:B------:R-:W-:Y:S05]  /*2a6c0*/  BRA.DIV UR4, `(.L_x_2756) ;  /* 0x0000007e04887947 */ /* 0x000fea000b800000 */
[----:B------:R-:W-:-:S13]  /*2a6d0*/  ELECT P6, URZ, PT ;  /* 0x00000000003f782f */ /* 0x000fda00038c0000 */
.L_x_2755:
[----:B0-----:R-:W2:Y:S01]  /*2a6e0*/  LDL R3, [R1+0x64] ;  /* 0x0000640001037983 */ /* 0x001ea20000100800 */
[----:B------:R-:W-:Y:S01]  /*2a6f0*/  BSSY B1, `(.L_x_2757) ;  /* 0x0000008000017945 */ /* 0x000fe20003800000 */
[----:B--2---:R-:W-:-:S05]  /*2a700*/  VIADD R3, R3, 0x1 ;  /* 0x0000000103037836 */ /* 0x004fca0000000000 */
[----:B------:R-:W-:-:S04]  /*2a710*/  LEA.HI R4, R3, R3, RZ, 0x1 ;  /* 0x0000000303047211 */ /* 0x000fc800078f08ff */
[----:B------:R-:W-:-:S05]  /*2a720*/  LOP3.LUT R4, R4, 0xfffffffe, RZ, 0xc0, !PT ;  /* 0xfffffffe04047812 */ /* 0x000fca00078ec0ff */
[----:B------:R-:W-:-:S05]  /*2a730*/  IMAD.IADD R3, R3, 0x1, -R4 ;  /* 0x0000000103037824 */ /* 0x000fca00078e0a04 */
[----:B------:R-:W-:-:S04]  /*2a740*/  SHF.L.U32 R3, R3, 0x1f, RZ ;  /* 0x0000001f03037819 */ /* 0x000fc800000006ff */
[----:B------:R-:W0:Y:S02]  /*2a750*/  SYNCS.PHASECHK.TRANS64.TRYWAIT P0, [R18+URZ+0x36820], R3 ;  /* 0x03682003120075a7 */ /* 0x000e24000800017f */
[----:B0-----:R-:W-:Y:S05]  /*2a760*/  @!P0 BRA `(.L_x_2758) ;  /* 0x0000007c00808947 */ /* 0x001fea0003800000 */
.L_x_2942:
[----:B------:R-:W-:Y:S05]  /*2a770*/  BSYNC B1 ;  /* 0x0000000000017941 */ /* 0x000fea0003800000 */
.L_x_2757:
[----:B------:R-:W-:Y:S04]  /*2a780*/  BSSY B1, `(.L_x_2759) ;  /* 0x000008e000017945 */ /* 0x000fe80003800000 */
[----:B------:R-:W-:Y:S05]  /*2a790*/  @!P6 BRA `(.L_x_2760) ;  /* 0x000000080030e947 */ /* 0x000fea0003800000 */
[----:B------:R-:W2:Y:S04]  /*2a7a0*/  LDL R5, [R1+0x1c] ;  /* 0x00001c0001057983 */ /* 0x000ea80000100800 */
[----:B------:R-:W3:Y:S01]  /*2a7b0*/  LDL R6, [R1+0x24] ;  /* 0x0000240001067983 */ /* 0x000ee20000100800 */
[----:B------:R-:W-:Y:S01]  /*2a7c0*/  BSSY B2, `(.L_x_2761) ;  /* 0x0000008000027945 */ /* 0x000fe20003800000 */
[----:B------:R-:W1:Y:S02]  /*2a7d0*/  S2R R4, SR_TID.X ;  /* 0x0000000000047919 */ /* 0x000e640000002100 */
[----:B-1----:R-:W-:-:S04]  /*2a7e0*/  LOP3.LUT R4, R4, 0x7f, RZ, 0xc0, !PT ;  /* 0x0000007f04047812 */ /* 0x002fc800078ec0ff */
[----:B------:R-:W-:Y:S01]  /*2a7f0*/  ISETP.NE.AND P1, PT, R4, RZ, PT ;  /* 0x000000ff0400720c */ /* 0x000fe20003f25270 */
[----:B--2---:R-:W-:Y:S01]  /*2a800*/  IMAD R5, R5, 0x8, R18 ;  /* 0x0000000805057824 */ /* 0x004fe200078e0212 */
[----:B---3--:R-:W-:-:S04]  /*2a810*/  SHF.L.U32 R9, R6, 0x1f, RZ ;  /* 0x0000001f06097819 */ /* 0x008fc800000006ff */
[----:B------:R-:W1:Y:S02]  /*2a820*/  SYNCS.PHASECHK.TRANS64.TRYWAIT P0, [R5+URZ+0x368a0], R9 ;  /* 0x0368a009050075a7 */ /* 0x000e64000800017f */
[----:B-1----:R-:W-:Y:S05]  /*2a830*/  @!P0 BRA `(.L_x_2762) ;  /* 0x0000007c00608947 */ /* 0x002fea0003800000 */
.L_x_2943:
[----:B------:R-:W-:Y:S05]  /*2a840*/  BSYNC B2 ;  /* 0x0000000000027941 */ /* 0x000fea0003800000 */
.L_x_2761:
[----:B------:R-:W-:Y:S04]  /*2a850*/  BSSY B2, `(.L_x_2763) ;  /* 0x0000009000027945 */ /* 0x000fe80003800000 */
[----:B------:R-:W-:Y:S05]  /*2a860*/  @P1 BRA `(.L_x_2764) ;  /* 0x00000000001c1947 */ /* 0x000fea0003800000 */
[----:B------:R-:W2:Y:S01]  /*2a870*/  S2R R4, SR_TID.X ;  /* 0x0000000000047919 */ /* 0x000ea20000002100 */
[----:B0-----:R-:W-:-:S04]  /*2a880*/  IMAD.MOV.U32 R3, RZ, RZ, 0xa800 ;  /* 0x0000a800ff037424 */ /* 0x001fc800078e00ff */
[----:B------:R3:W-:Y:S01]  /*2a890*/  SYNCS.ARRIVE.TRANS64 RZ, [R5+URZ+0x36890], R3 ;  /* 0x0368900305ff79a7 */ /* 0x0007e2000800003f */
[----:B--2---:R-:W-:-:S04]  /*2a8a0*/  LOP3.LUT R4, R4, 0x1f, RZ, 0xc0, !PT ;  /* 0x0000001f04047812 */ /* 0x004fc800078ec0ff */
[----:B------:R-:W-:-:S13]  /*2a8b0*/  ISETP.NE.AND P0, PT, R4, RZ, PT ;  /* 0x000000ff0400720c */ /* 0x000fda0003f05270 */
[----:B---3--:R-:W-:Y:S05]  /*2a8c0*/  @!P0 BRA `(.L_x_2764) ;  /* 0x0000000000048947 */ /* 0x008fea0003800000 */
[----:B------:R-:W-:Y:S01]  /*2a8d0*/  BPT.TRAP 0x1 ;  /* 0x000000040000795c */ /* 0x000fe20000300000 */
.L_x_2764:
[----:B------:R-:W-:Y:S05]  /*2a8e0*/  BSYNC B2 ;  /* 0x0000000000027941 */ /* 0x000fea0003800000 */
.L_x_2763:
[----:B0-----:R-:W2:Y:S01]  /*2a8f0*/  LDL R3, [R1+0x1c] ;  /* 0x00001c0001037983 */ /* 0x001ea20000100800 */
        /* <DEDUP_REMOVED lines=9> */
[----:B--2---:R-:W-:-:S02]  /*2a990*/  IMAD R7, R3, 0xa800, R18 ;  /* 0x0000a80003077824 */ /* 0x004fc400078e0212 */
[----:B------:R-:W-:Y:S02]  /*2a9a0*/  VIADD R3, R5, 0x36890 ;  /* 0x0003689005037836 */ /* 0x000fe40000000000 */
[----:B------:R-:W-:-:S07]  /*2a9b0*/  VIADD R6, R7, 0x21400 ;  /* 0x0002140007067836 */ /* 0x000fce0000000000 */
.L_x_2765:
        /* <DEDUP_REMOVED lines=16> */
.L_x_2766:
        /* <DEDUP_REMOVED lines=16> */
.L_x_2767:
        /* <DEDUP_REMOVED lines=13> */
.L_x_2944:
[----:B------:R-:W-:Y:S05]  /*2ac90*/  BSYNC B2 ;  /* 0x0000000000027941 */ /* 0x000fea0003800000 */
.L_x_2768:
        /* <DEDUP_REMOVED lines=11> */
.L_x_2771:
[----:B------:R-:W-:Y:S05]  /*2ad50*/  BSYNC B2 ;  /* 0x0000000000027941 */ /* 0x000fea0003800000 */
.L_x_2770:
        /* <DEDUP_REMOVED lines=8> */
.L_x_2772:
        /* <DEDUP_REMOVED lines=15> */
.L_x_2773:
        /* <DEDUP_REMOVED lines=15> */
.L_x_2774:
        /* <DEDUP_REMOVED lines=10> */
.L_x_2760:
[----:B------:R-:W-:Y:S05]  /*2b060*/  BSYNC B1 ;  /* 0x0000000000017941 */ /* 0x000fea0003800000 */
.L_x_2759:
[----:B0-----:R-:W2:Y:S04]  /*2b070*/  LDL.LU R3, [R1+0x1c] ;  /* 0x00001c0001037983 */ /* 0x001ea80000300800 */
        /* <DEDUP_REMOVED lines=12> */
.L_x_2791:
[----:B------:R-:W-:Y:S05]  /*2b140*/  YIELD ;  /* 0x0000000000007946 */ /* 0x000fea0003800000 */
[----:B------:R-:W-:Y:S04]  /*2b150*/  BSSY B1, `(.L_x_2775) ;  /* 0x000008d000017945 */ /* 0x000fe80003800000 */
[----:B-1----:R-:W-:Y:S05]  /*2b160*/  @!P6 BRA `(.L_x_2776) ;  /* 0x00000008002ce947 */ /* 0x002fea0003800000 */
[----:B------:R-:W2:Y:S04]  /*2b170*/  LDL R5, [R1+0x1c] ;  /* 0x00001c0001057983 */ /* 0x000ea80000100800 */
[----:B------:R-:W3:Y:S01]  /*2b180*/  LDL R4, [R1+0x24] ;  /* 0x0000240001047983 */ /* 0x000ee20000100800 */
[----:B------:R-:W-:Y:S01]  /*2b190*/  BSSY B2, `(.L_x_2777) ;  /* 0x0000008000027945 */ /* 0x000fe20003800000 */
[----:B0-----:R-:W0:Y:S02]  /*2b1a0*/  S2R R3, SR_TID.X ;  /* 0x0000000000037919 */ /* 0x001e240000002100 */
[----:B0-----:R-:W-:-:S04]  /*2b1b0*/  LOP3.LUT R3, R3, 0x7f, RZ, 0xc0, !PT ;  /* 0x0000007f03037812 */ /* 0x001fc800078ec0ff */
[----:B------:R-:W-:Y:S01]  /*2b1c0*/  ISETP.NE.AND P2, PT, R3, RZ, PT ;  /* 0x000000ff0300720c */ /* 0x000fe20003f45270 */
[----:B--2---:R-:W-:Y:S01]  /*2b1d0*/  IMAD R7, R5, 0x8, R18 ;  /* 0x0000000805077824 */ /* 0x004fe200078e0212 */
[----:B---3--:R-:W-:-:S04]  /*2b1e0*/  SHF.L.U32 R6, R4, 0x1f, RZ ;  /* 0x0000001f04067819 */ /* 0x008fc800000006ff */
[----:B------:R-:W0:Y:S02]  /*2b1f0*/  SYNCS.PHASECHK.TRANS64.TRYWAIT P1, [R7+URZ+0x368a0], R6 ;  /* 0x0368a006070075a7 */ /* 0x000e24000802017f */
[----:B0-----:R-:W-:Y:S05]  /*2b200*/  @!P1 BRA `(.L_x_2778) ;  /* 0x0000007400149947 */ /* 0x001fea0003800000 */
.L_x_2945:
[----:B------:R-:W-:Y:S05]  /*2b210*/  BSYNC B2 ;  /* 0x0000000000027941 */ /* 0x000fea0003800000 */
.L_x_2777:
[----:B------:R-:W-:Y:S04]  /*2b220*/  BSSY B2, `(.L_x_2779) ;  /* 0x0000009000027945 */ /* 0x000fe80003800000 */
[----:B------:R-:W-:Y:S05]  /*2b230*/  @P2 BRA `(.L_x_2780) ;  /* 0x00000000001c2947 */ /* 0x000fea0003800000 */
[----:B------:R-:W1:Y:S01]  /*2b240*/  S2R R4, SR_TID.X ;  /* 0x0000000000047919 */ /* 0x000e620000002100 */
[----:B------:R-:W-:-:S04]  /*2b250*/  IMAD.MOV.U32 R3, RZ, RZ, 0xa800 ;  /* 0x0000a800ff037424 */ /* 0x000fc800078e00ff */
[----:B------:R2:W-:Y:S01]  /*2b260*/  SYNCS.ARRIVE.TRANS64 RZ, [R7+URZ+0x36890], R3 ;  /* 0x0368900307ff79a7 */ /* 0x0005e2000800003f */
[----:B-1----:R-:W-:-:S04]  /*2b270*/  LOP3.LUT R4, R4, 0x1f, RZ, 0xc0, !PT ;  /* 0x0000001f04047812 */ /* 0x002fc800078ec0ff */
[----:B------:R-:W-:-:S13]  /*2b280*/  ISETP.NE.AND P1, PT, R4, RZ, PT ;  /* 0x000000ff0400720c */ /* 0x000fda0003f25270 */
[----:B--2---:R-:W-:Y:S05]  /*2b290*/  @!P1 BRA `(.L_x_2780) ;  /* 0x0000000000049947 */ /* 0x004fea0003800000 */
[----:B------:R-:W-:Y:S01]  /*2b2a0*/  BPT.TRAP 0x1 ;  /* 0x000000040000795c */ /* 0x000fe20000300000 */
.L_x_2780:
[----:B------:R-:W-:Y:S05]  /*2b2b0*/  BSYNC B2 ;  /* 0x0000000000027941 */ /* 0x000fea0003800000 */
.L_x_2779:
        /* <DEDUP_REMOVED lines=12> */
.L_x_2781:
        /* <DEDUP_REMOVED lines=16> */
.L_x_2782:
        /* <DEDUP_REMOVED lines=16> */
.L_x_2783:
        /* <DEDUP_REMOVED lines=13> */
.L_x_2946:
[----:B------:R-:W-:Y:S05]  /*2b650*/  BSYNC B2 ;  /* 0x0000000000027941 */ /* 0x000fea0003800000 */
.L_x_2784:
        /* <DEDUP_REMOVED lines=11> */
.L_x_2787:
[----:B------:R-:W-:Y:S05]  /*2b710*/  BSYNC B2 ;  /* 0x0000000000027941 */ /* 0x000fea0003800000 */
.L_x_2786:
        /* <DEDUP_REMOVED lines=8> */
.L_x_2788:
        /* <DEDUP_REMOVED lines=15> */
.L_x_2789:
        /* <DEDUP_REMOVED lines=15> */
.L_x_2790:
        /* <DEDUP_REMOVED lines=10> */
.L_x_2776:
[----:B------:R-:W-:Y:S05]  /*2ba20*/  BSYNC B1 ;  /* 0x0000000000017941 */ /* 0x000fea0003800000 */
.L_x_2775:
[----:B0-----:R-:W2:Y:S04]  /*2ba30*/  LDL.LU R3, [R1+0x1c] ;  /* 0x00001c0001037983 */ /* 0x001ea80000300800 */
        /* <DEDUP_REMOVED lines=11> */
.L_x_2753:
[----:B------:R-:W-:Y:S05]  /*2baf0*/  BSYNC B0 ;  /* 0x0000000000007941 */ /* 0x000fea0003800000 */
.L_x_2752:
[----:B------:R-:W2:Y:S01]  /*2bb00*/  LDL R4, [R1+0x4] ;  /* 0x0000040001047983 */ /* 0x000ea20000100800 */
[----:B------:R-:W3:Y:S01]  /*2bb10*/  LDC R0, c[0x0][0x448] ;  /* 0x00011200ff007b82 */ /* 0x000ee20000000800 */
[----:B------:R-:W-:Y:S01]  /*2bb20*/  ISETP.NE.AND P2, PT, R17, RZ, PT ;  /* 0x000000ff1100720c */ /* 0x000fe20003f45270 */
[----:B------:R-:W-:Y:S05]  /*2bb30*/  @!P0 WARPSYNC.ALL ;  /* 0x0000000000008948 */ /* 0x000fea0003800000 */
[----:B------:R-:W-:Y:S07]  /*2bb40*/  BSSY B0, `(.L_x_2792) ;  /* 0x000002e000007945 */ /* 0x000fee0003800000 */
[----:B------:R-:W4:Y:S08]  /*2bb50*/  @!P2 LDC R17, c[0x0][0x9f0] ;  /* 0x00027c00ff11ab82 */ /* 0x000f300000000800 */
[----:B------:R-:W-:Y:S01]  /*2bb60*/  @!P0 BAR.SYNC.DEFER_BLOCKING 0xc, 0x180 ;  /* 0x0306000000008b1d */ /* 0x000fe20000010000 */
[----:B---3--:R-:W-:-:S13]  /*2bb70*/  ISETP.NE.AND P1, PT, R0, 0x1, PT ;  /* 0x000000010000780c */ /* 0x008fda0003f25270 */
[----:B------:R-:W3:Y:S08]  /*2bb80*/  @P1 LDC R2, c[0x0][0x44c] ;  /* 0x00011300ff021b82 */ /* 0x000ef00000000800 */
[----:B01----:R-:W0:Y:S01]  /*2bb90*/  @P1 LDC R3, c[0x0][0x450] ;  /* 0x00011400ff031b82 */ /* 0x003e220000000800 */
[----:B--2---:R-:W-:-:S05]  /*2bba0*/  LEA R0, R4, 0x7f, 0x7 ;  /* 0x0000007f04007811 */ /* 0x004fca00078e38ff */
[----:B---3--:R-:W-:-:S05]  /*2bbb0*/  @P1 IMAD.HI.U32 R2, R0, R2, RZ ;  /* 0x0000000200021227 */ /* 0x008fca00078e00ff */
[----:B0-----:R-:W-:Y:S01]  /*2bbc0*/  @P1 SHF.R.U32.HI R0, RZ, R3, R2 ;  /* 0x00000003ff001219 */ /* 0x001fe20000011602 */
[----:B------:R-:W-:-:S04]  /*2bbd0*/  IMAD.MOV.U32 R2, RZ, RZ, RZ ;  /* 0x000000ffff027224 */ /* 0x000fc800078e00ff */
[----:B------:R-:W-:-:S04]  /*2bbe0*/  IMAD.IADD R3, R21, 0x1, R0 ;  /* 0x0000000115037824 */ /* 0x000fc800078e0200 */
[----:B------:R-:W-:-:S05]  /*2bbf0*/  IMAD.HI R2, R3, -0x6db6db6d, R2 ;  /* 0x9249249303027827 */ /* 0x000fca00078e0202 */
[----:B------:R-:W-:-:S04]  /*2bc00*/  SHF.R.U32.HI R0, RZ, 0x1f, R2 ;  /* 0x0000001fff007819 */ /* 0x000fc80000011602 */
[----:B------:R-:W-:-:S04]  /*2bc10*/  LEA.HI.SX32 R2, R2, R0, 0x1a ;  /* 0x0000000002027211 */ /* 0x000fc800078fd2ff */
[----:B------:R-:W-:-:S04]  /*2bc20*/  VIMNMX R7, R20, R2, PT ;  /* 0x0000000214077248 */ /* 0x000fc80003fe0100 */
[----:B------:R-:W-:Y:S01]  /*2bc30*/  ISETP.GE.AND P1, PT, R7, 0x1, PT ;  /* 0x000000010700780c */ /* 0x000fe20003f26270 */
[----:B------:R0:W-:Y:S04]  /*2bc40*/  STL [R1+0x40], R7 ;  /* 0x0000400701007387 */ /* 0x0001e80000100800 */
[----:B------:R0:W-:Y:S08]  /*2bc50*/  STL [R1+0x44], RZ ;  /* 0x000044ff01007387 */ /* 0x0001f00000100800 */
[----:B0---4-:R-:W-:Y:S05]  /*2bc60*/  @!P1 BRA `(.L_x_2793) ;  /* 0x00000000006c9947 */ /* 0x011fea0003800000 */
        /* <DEDUP_REMOVED lines=27> */
.L_x_2793:
[----:B------:R-:W-:Y:S05]  /*2be20*/  BSYNC B0 ;  /* 0x0000000000007941 */ /* 0x000fea0003800000 */
.L_x_2792:
[----:B------:R-:W2:Y:S04]  /*2be30*/  LDL R0, [R1+0x44] ;  /* 0x0000440001007983 */ /* 0x000ea80000100800 */
[----:B0-----:R-:W2:Y:S01]  /*2be40*/  LDL R2, [R1+0x60] ;  /* 0x0000600001027983 */ /* 0x001ea20000100800 */
[----:B------:R-:W-:Y:S01]  /*2be50*/  BSSY B7, `(.L_x_2794) ;  /* 0x0000450000077945 */ /* 0x000fe20003800000 */
[----:B--2---:R-:W-:-:S05]  /*2be60*/  IMAD R2, R2, R0, RZ ;  /* 0x0000000002027224 */ /* 0x004fca00078e02ff */
[----:B------:R-:W-:Y:S01]  /*2be70*/  VIADDMNMX R0, R2, R0, R7, PT ;  /* 0x0000000002007246 */ /* 0x000fe20003800107 */
[----:B------:R0:W-:Y:S03]  /*2be80*/  STL [R1+0x30], R2 ;  /* 0x0000300201007387 */ /* 0x0001e60000100800 */
[----:B------:R-:W-:Y:S01]  /*2be90*/  ISETP.GT.AND P0, PT, R0, R2, PT ;  /* 0x000000020000720c */ /* 0x000fe20003f04270 */
[----:B------:R0:W-:-:S12]  /*2bea0*/  STL [R1+0x48], R0 ;  /* 0x0000480001007387 */ /* 0x0001d80000100800 */
[----:B0-----:R-:W-:Y:S05]  /*2beb0*/  @P0 BRA `(.L_x_2795) ;  /* 0x0000000000480947 */ /* 0x001fea0003800000 */
[----:B------:R-:W0:Y:S02]  /*2bec0*/  S2R R0, SR_TID.X ;  /* 0x0000000000007919 */ /* 0x000e240000002100 */
[----:B0-----:R-:W-:-:S04]  /*2bed0*/  LOP3.LUT R0, R0, 0x7f, RZ, 0xc0, !PT ;  /* 0x0000007f00007812 */ /* 0x001fc800078ec0ff */
[----:B------:R-:W-:-:S13]  /*2bee0*/  ISETP.NE.AND P0, PT, R0, RZ, PT ;  /* 0x000000ff0000720c */ /* 0x000fda0003f05270 */
[----:B------:R-:W-:Y:S05]  /*2bef0*/  @P0 BRA `(.L_x_2796) ;  /* 0x0000004400140947 */ /* 0x000fea0003800000 */
[----:B------:R-:W0:Y:S01]  /*2bf00*/  S2R R3, SR_LANEID ;  /* 0x0000000000037919 */ /* 0x000e220000000000 */
[----:B------:R-:W-:Y:S02]  /*2bf10*/  VOTEU.ANY UR4, UPT, PT ;  /* 0x0000000000047886 */ /* 0x000fe400038e0100 */
[----:B------:R-:W0:Y:S08]  /*2bf20*/  FLO.U32 R0, UR4 ;  /* 0x0000000400007d00 */ /* 0x000e3000080e0000 */
[----:B------:R-:W1:Y:S01]  /*2bf30*/  POPC R4, UR4 ;  /* 0x0000000400047d09 */ /* 0x000e620008000000 */
[----:B0-----:R-:W-:-:S02]  /*2bf40*/  ISETP.EQ.U32.AND P0, PT, R0, R3, PT ;  /* 0x000000030000720c */ /* 0x001fc40003f02070 */
[----:B------:R-:W1:Y:S11]  /*2bf50*/  LDC.64 R2, c[0x0][0xc60] ;  /* 0x00031800ff027b82 */ /* 0x000e760000000a00 */
[----:B-1----:R-:W2:Y:S01]  /*2bf60*/  @P0 ATOMG.E.ADD.STRONG.GPU PT, R3, desc[UR60][R2.64], R4 ;  /* 0x00000004020309a8 */ /* 0x002ea200081ee1fc */
[----:B------:R-:W0:Y:S02]  /*2bf70*/  S2R R5, SR_LTMASK ;  /* 0x0000000000057919 */ /* 0x000e240000003900 */
[----:B0-----:R-:W-:-:S06]  /*2bf80*/  LOP3.LUT R5, R5, UR4, RZ, 0xc0, !PT ;  /* 0x0000000405057c12 */ /* 0x001fcc000f8ec0ff */
[----:B------:R-:W0:Y:S01]  /*2bf90*/  POPC R5, R5 ;  /* 0x0000000500057309 */ /* 0x000e220000000000 */
[----:B--2---:R-:W0:Y:S02]  /*2bfa0*/  SHFL.IDX PT, R0, R3, R0, 0x1f ;  /* 0x00001f0003007589 */ /* 0x004e2400000e0000 */
[----:B0-----:R-:W-:-:S05]  /*2bfb0*/  IADD3 R0, R0, UR38, R5 ;  /* 0x0000002600007c10 */ /* 0x001fca000fffe005 */
[----:B------:R0:W-:Y:S01]  /*2bfc0*/  STL [R1], R0 ;  /* 0x0000000001007387 */ /* 0x0001e20000100800 */
[----:B------:R-:W-:Y:S05]  /*2bfd0*/  BRA `(.L_x_2796) ;  /* 0x0000004000dc7947 */ /* 0x000fea0003800000 */
.L_x_2795:
        /* <DEDUP_REMOVED lines=20> */
.L_x_2798:
[----:B------:R-:W-:Y:S05]  /*2c120*/  BSYNC B6 ;  /* 0x0000000000067941 */ /* 0x000fea0003800000 */
.L_x_2797:
        /* <DEDUP_REMOVED lines=20> */
.L_x_2801:
        /* <DEDUP_REMOVED lines=15> */
.L_x_2800:
[----:B------:R-:W-:Y:S05]  /*2c360*/  BSYNC B6 ;  /* 0x0000000000067941 */ /* 0x000fea0003800000 */
.L_x_2799:
[----:B------:R-:W2:Y:S01]  /*2c370*/  LDL.LU R2, [R1+0x28] ;  /* 0x0000280001027983 */ /* 0x000ea20000300800 */
[----:B------:R-:W-:-:S03]  /*2c380*/  ULDC.64 UR4, c[0x0][0x9f8] ;  /* 0x00027e0000047ab9 */ /* 0x000fc60000000a00 */
[----:B------:R-:W3:Y:S04]  /*2c390*/  LDL.LU R0, [R1+0x38] ;  /* 0x0000380001007983 */ /* 0x000ee80000300800 */
[----:B------:R-:W4:Y:S01]  /*2c3a0*/  LDL R7, [R1+0x10] ;  /* 0x0000100001077983 */ /* 0x000f220000100800 */
[----:B------:R-:W-:-:S03]  /*2c3b0*/  ISETP.NE.U32.AND P0, PT, RZ, UR4, PT ;  /* 0x00000004ff007c0c */ /* 0x000fc6000bf05070 */
[----:B------:R-:W5:Y:S01]  /*2c3c0*/  LDL R17, [R1+0x48] ;  /* 0x0000480001117983 */ /* 0x000f620000100800 */
[----:B------:R-:W-:-:S13]  /*2c3d0*/  ISETP.NE.AND.EX P0, PT, RZ, UR5, PT, P0 ;  /* 0x00000005ff007c0c */ /* 0x000fda000bf05300 */
[----:B--2---:R-:W-:-:S04]  /*2c3e0*/  @P0 IADD3 R2, P1, R2, UR4, RZ ;  /* 0x0000000402020c10 */ /* 0x004fc8000ff3e0ff */
[----:B---3--:R-:W-:Y:S01]  /*2c3f0*/  @P0 IADD3.X R3, R0, UR5, RZ, P1, !PT ;  /* 0x0000000500030c10 */ /* 0x008fe20008ffe4ff */
[----:B------:R-:W-:-:S04]  /*2c400*/  ULDC.64 UR4, c[0x0][0xa08] ;  /* 0x0002820000047ab9 */ /* 0x000fc80000000a00 */
[----:B----4-:R0:W2:Y:S02]  /*2c410*/  @P0 LDG.E R7, desc[UR60][R2.64] ;  /* 0x0000003c02070981 */ /* 0x0100a4000c1e1900 */
[----:B0-----:R-:W0:Y:S01]  /*2c420*/  LDC.64 R2, c[0x0][0x418] ;  /* 0x00010600ff027b82 */ /* 0x001e220000000a00 */
[----:B-----5:R-:W-:Y:S01]  /*2c430*/  VIADD R0, R17, 0xffffffff ;  /* 0xffffffff11007836 */ /* 0x020fe20000000000 */
[----:B--2---:R-:W-:Y:S01]  /*2c440*/  SHF.R.S32.HI R8, RZ, 0x1f, R7 ;  /* 0x0000001fff087819 */ /* 0x004fe20000011407 */
        /* <DEDUP_REMOVED lines=11> */
.L_x_2949:
[----:B0-----:R-:W2:Y:S01]  /*2c500*/  LDL.LU R4, [R1+0x20] ;  /* 0x0000200001047983 */ /* 0x001ea20000300800 */
[----:B------:R-:W-:Y:S02]  /*2c510*/  PLOP3.LUT P1, PT, PT, PT, PT, 0x8, 0x0 ;  /* 0x000000000000781c */ /* 0x000fe40003f2e170 */
[----:B-1----:R-:W-:Y:S01]  /*2c520*/  ISETP.NE.AND P0, PT, R14, RZ, PT ;  /* 0x000000ff0e00720c */ /* 0x002fe20003f05270 */
[----:B------:R0:W-:Y:S01]  /*2c530*/  STL [R1+0x8], R0 ;  /* 0x0000080001007387 */ /* 0x0001e20000100800 */
[----:B--2---:R-:W-:-:S09]  /*2c540*/  LOP3.LUT R4, R4, 0xfffffffe, RZ, 0xc0, !PT ;  /* 0xfffffffe04047812 */ /* 0x004fd200078ec0ff */
[----:B------:R-:W-:-:S05]  /*2c550*/  @P1 LOP3.LUT R4, R4, 0x1, RZ, 0xfc, !PT ;  /* 0x0000000104041812 */ /* 0x000fca00078efcff */
[----:B------:R0:W-:Y:S01]  /*2c560*/  STL [R1+0x20], R4 ;  /* 0x0000200401007387 */ /* 0x0001e20000100800 */
[----:B------:R-:W-:Y:S05]  /*2c570*/  @P0 BRA `(.L_x_2803) ;  /* 0x0000000400380947 */ /* 0x000fea0003800000 */
[----:B------:R-:W-:-:S03]  /*2c580*/  UMOV UR4, 0xffffffff ;  /* 0xffffffff00047882 */ /* 0x000fc60000000000 */
[----:B------:R-:W-:Y:S05]  /*2c590*/  BRA.DIV UR4, `(.L_x_2804) ;  /* 0x00000062048c7947 */ /* 0x000fea000b800000 */
[----:B------:R-:W-:-:S13]  /*2c5a0*/  ELECT P6, URZ, PT ;  /* 0x00000000003f782f */ /* 0x000fda00038c0000 */
.L_x_2952:
[----:B------:R-:W-:Y:S05]  /*2c5b0*/  @!P6 BRA `(.L_x_2803) ;  /* 0x000000040028e947 */ /* 0x000fea0003800000 */
[----:B------:R-:W-:-:S04]  /*2c5c0*/  ISETP.NE.U32.AND P0, PT, R2, RZ, PT ;  /* 0x000000ff0200720c */ /* 0x000fc80003f05070 */
[----:B------:R-:W-:-:S13]  /*2c5d0*/  ISETP.NE.AND.EX P0, PT, R3, RZ, PT, P0 ;  /* 0x000000ff0300720c */ /* 0x000fda0003f05300 */
[----:B------:R-:W-:Y:S05]  /*2c5e0*/  @!P0 BRA `(.L_x_2805) ;  /* 0x0000000000508947 */ /* 0x000fea0003800000 */
[----:B------:R-:W1:Y:S01]  /*2c5f0*/  LDC R6, c[0x0][0x43c] ;  /* 0x00010f00ff067b82 */ /* 0x000e620000000800 */
[----:B------:R-:W-:Y:S01]  /*2c600*/  IMAD.MOV.U32 R9, RZ, RZ, R0 ;  /* 0x000000ffff097224 */ /* 0x000fe200078e0000 */
[----:B------:R-:W-:-:S03]  /*2c610*/  ULDC.64 UR4, c[0x0][0x428] ;  /* 0x00010a0000047ab9 */ /* 0x000fc60000000a00 */
[----:B0-----:R-:W-:Y:S01]  /*2c620*/  IMAD.MOV.U32 R0, RZ, RZ, R9 ;  /* 0x000000ffff007224 */ /* 0x001fe200078e0009 */
[----:B-1----:R-:W-:-:S13]  /*2c630*/  ISETP.NE.AND P0, PT, R6, 0x1, PT ;  /* 0x000000010600780c */ /* 0x002fda0003f05270 */
        /* <DEDUP_REMOVED lines=15> */
.L_x_2805:
[----:B-1----:R-:W2:Y:S01]  /*2c730*/  LDL R2, [R1+0x14] ;  /* 0x0000140001027983 */ /* 0x002ea20000100800 */
[----:B0-----:R-:W-:Y:S01]  /*2c740*/  IMAD R0, R19, 0x8, R18 ;  /* 0x0000000813007824 */ /* 0x001fe200078e0212 */
[----:B--2---:R-:W-:-:S04]  /*2c750*/  SHF.L.U32 R2, R2, 0x1f, RZ ;  /* 0x0000001f02027819 */ /* 0x004fc800000006ff */
[----:B------:R-:W0:Y:S02]  /*2c760*/  SYNCS.PHASECHK.TRANS64.TRYWAIT P0, [R0+URZ+0x36840], R2 ;  /* 0x03684002000075a7 */ /* 0x000e24000800017f */
[----:B0-----:R-:W-:Y:S05]  /*2c770*/  @!P0 BRA `(.L_x_2806) ;  /* 0x0000006000348947 */ /* 0x001fea0003800000 */
.L_x_2953:
        /* <DEDUP_REMOVED lines=9> */
[----:B--2---:R-:W-:Y:S05]  /*2c810*/  @!P0 BRA `(.L_x_2807) ;  /* 0x0000000000048947 */ /* 0x004fea0003800000 */
[----:B------:R-:W-:Y:S01]  /*2c820*/  BPT.TRAP 0x1 ;  /* 0x000000040000795c */ /* 0x000fe20000300000 */
.L_x_2807:
[----:B------:R-:W2:Y:S04]  /*2c830*/  LDL R4, [R1+0x8] ;  /* 0x0000080001047983 */ /* 0x000ea80000100800 */
[----:B------:R-:W3:Y:S04]  /*2c840*/  LDL R3, [R1+0x18] ;  /* 0x0000180001037983 */ /* 0x000ee80000100800 */
[----:B0-----:R-:W4:Y:S01]  /*2c850*/  LDL.LU R2, [R1+0x20] ;  /* 0x0000200001027983 */ /* 0x001f220000300800 */
        /* <DEDUP_REMOVED lines=25> */
[----:B0-----:R-:W-:Y:S01]  /*2c9f0*/  UMOV UR8, UR15 ;  /* 0x0000000f00087c82 */ /* 0x001fe20008000000 */
[----:B------:R-:W-:Y:S02]  /*2ca00*/  UMOV UR10, UR17 ;  /* 0x00000011000a7c82 */ /* 0x000fe40008000000 */
[----:B------:R0:W-:Y:S02]  /*2ca10*/  UTMALDG.4D [UR8], [UR4], desc[UR6] ;  /* 0x00000608040075b4 */ /* 0x0001e40008019000 */
[----:B0-----:R-:W-:Y:S01]  /*2ca20*/  UMOV UR8, UR16 ;  /* 0x0000001000087c82 */ /* 0x001fe20008000000 */
[----:B------:R-:W-:Y:S02]  /*2ca30*/  UMOV UR10, UR14 ;  /* 0x0000000e000a7c82 */ /* 0x000fe40008000000 */
[----:B------:R1:W-:Y:S02]  /*2ca40*/  UTMALDG.4D [UR8], [UR4], desc[UR6] ;  /* 0x00000608040075b4 */ /* 0x0003e40008019000 */
[----:B-1----:R-:W-:Y:S01]  /*2ca50*/  NOP ;  /* 0x0000000000007918 */ /* 0x002fe20000000000 */
.L_x_2803:
[----:B------:R-:W2:Y:S04]  /*2ca60*/  LDL.LU R3, [R1+0x4c] ;  /* 0x00004c0001037983 */ /* 0x000ea80000300800 */
[----:B------:R-:W3:Y:S04]  /*2ca70*/  LDL.LU R5, [R1+0x34] ;  /* 0x0000340001057983 */ /* 0x000ee80000300800 */
[----:B0-----:R-:W4:Y:S01]  /*2ca80*/  LDL.LU R4, [R1+0x54] ;  /* 0x0000540001047983 */ /* 0x001f220000300800 */
        /* <DEDUP_REMOVED lines=37> */
.L_x_2809:
[----:B------:R-:W-:Y:S05]  /*2cce0*/  BSYNC B6 ;  /* 0x0000000000067941 */ /* 0x000fea0003800000 */
.L_x_2808:
[----:B0-----:R-:W2:Y:S01]  /*2ccf0*/  LDL.LU R0, [R1+0x4c] ;  /* 0x00004c0001007983 */ /* 0x001ea20000300800 */
[----:B------:R-:W-:Y:S01]  /*2cd00*/  ULDC.64 UR4, c[0x0][0x2d8] ;  /* 0x0000b60000047ab9 */ /* 0x000fe20000000a00 */
[----:B------:R-:W0:Y:S01]  /*2cd10*/  LDC R7, c[0x0][0x448] ;  /* 0x00011200ff077b82 */ /* 0x000e220000000800 */
[----:B------:R-:W-:Y:S01]  /*2cd20*/  ULDC.64 UR6, c[0x0][0x280] ;  /* 0x0000a00000067ab9 */ /* 0x000fe20000000a00 */
[----:B------:R-:W3:Y:S04]  /*2cd30*/  LDL.LU R4, [R1+0x38] ;  /* 0x0000380001047983 */ /* 0x000ee80000300800 */
[----:B------:R-:W3:Y:S04]  /*2cd40*/  LDL.LU.64 R2, [R1+0x58] ;  /* 0x0000580001027983 */ /* 0x000ee80000300a00 */
[----:B------:R-:W4:Y:S04]  /*2cd50*/  LDL.LU R5, [R1+0x34] ;  /* 0x0000340001057983 */ /* 0x000f280000300800 */
[----:B------:R-:W4:Y:S01]  /*2cd60*/  LDL R9, [R1+0x4] ;  /* 0x0000040001097983 */ /* 0x000f220000100800 */
[----:B------:R-:W1:Y:S01]  /*2cd70*/  S2R R10, SR_TID.X ;  /* 0x00000000000a7919 */ /* 0x000e620000002100 */
[----:B------:R-:W1:Y:S01]  /*2cd80*/  S2R R8, SR_TID.X ;  /* 0x0000000000087919 */ /* 0x000e620000002100 */
[----:B0-----:R-:W-:-:S13]  /*2cd90*/  ISETP.NE.AND P0, PT, R7, 0x1, PT ;  /* 0x000000010700780c */ /* 0x001fda0003f05270 */
[----:B------:R-:W0:Y:S01]  /*2cda0*/  @P0 LDC R6, c[0x0][0x450] ;  /* 0x00011400ff060b82 */ /* 0x000e220000000800 */
[----:B-1----:R-:W-:Y:S02]  /*2cdb0*/  IMAD.SHL.U32 R10, R10, 0x8, RZ ;  /* 0x000000080a0a7824 */ /* 0x002fe400078e00ff */
[----:B------:R-:W-:-:S03]  /*2cdc0*/  IMAD.SHL.U32 R8, R8, 0x8, RZ ;  /* 0x0000000808087824 */ /* 0x000fc600078e00ff */
[----:B------:R-:W-:-:S04]  /*2cdd0*/  LOP3.LUT R10, R10, 0x38, RZ, 0xc0, !PT ;  /* 0x000000380a0a7812 */ /* 0x000fc800078ec0ff */
[C---:B------:R-:W-:Y:S02]  /*2cde0*/  LOP3.LUT R11, R10.reuse, 0x40, RZ, 0xfc, !PT ;  /* 0x000000400a0b7812 */ /* 0x040fe400078efcff */
[----:B------:R-:W-:Y:S02]  /*2cdf0*/  LOP3.LUT R10, R10, 0x80, RZ, 0xfc, !PT ;  /* 0x000000800a0a7812 */ /* 0x000fe400078efcff */
[----:B------:R-:W-:Y:S01]  /*2ce00*/  LOP3.LUT R8, R8, 0x38, RZ, 0xc0, !PT ;  /* 0x0000003808087812 */ /* 0x000fe200078ec0ff */
[----:B---3--:R-:W-:Y:S02]  /*2ce10*/  IMAD.MOV.U32 R3, RZ, RZ, R4 ;  /* 0x000000ffff037224 */ /* 0x008fe400078e0004 */
[----:B------:R-:W1:Y:S01]  /*2ce20*/  S2R R4, SR_TID.X ;  /* 0x0000000000047919 */ /* 0x000e620000002100 */
[----:B------:R-:W-:-:S04]  /*2ce30*/  IMAD.WIDE.U32 R2, R16, UR4, R2 ;  /* 0x0000000410027c25 */ /* 0x000fc8000f8e0002 */
[----:B------:R-:W-:Y:S01]  /*2ce40*/  IMAD R3, R16, UR5, R3 ;  /* 0x0000000510037c24 */ /* 0x000fe2000f8e0203 */
[----:B------:R-:W-:Y:S02]  /*2ce50*/  ULDC.64 UR4, c[0x0][0x2e0] ;  /* 0x0000b80000047ab9 */ /* 0x000fe40000000a00 */
[----:B--2---:R-:W-:Y:S02]  /*2ce60*/  IMAD R0, R0, UR4, RZ ;  /* 0x0000000400007c24 */ /* 0x004fe4000f8e02ff */
[----:B----4-:R-:W-:-:S04]  /*2ce70*/  IMAD.WIDE.U32 R2, R5, UR4, R2 ;  /* 0x0000000405027c25 */ /* 0x010fc8000f8e0002 */
[----:B------:R-:W-:Y:S01]  /*2ce80*/  IMAD R0, R5, UR5, R0 ;  /* 0x0000000505007c24 */ /* 0x000fe2000f8e0200 */
[----:B------:R-:W-:-:S03]  /*2ce90*/  ULDC.64 UR4, c[0x0][0x2d0] ;  /* 0x0000b40000047ab9 */ /* 0x000fc60000000a00 */
[----:B------:R-:W-:Y:S01]  /*2cea0*/  IMAD.IADD R3, R3, 0x1, R0 ;  /* 0x0000000103037824 */ /* 0x000fe200078e0200 */
[----:B-1----:R-:W-:-:S04]  /*2ceb0*/  LOP3.LUT R4, R4, 0x7f, RZ, 0xc0, !PT ;  /* 0x0000007f04047812 */ /* 0x002fc800078ec0ff */
[----:B------:R-:W-:Y:S02]  /*2cec0*/  SHF.R.U32.HI R5, RZ, 0x3, R4 ;  /* 0x00000003ff057819 */ /* 0x000fe40000011604 */
[----:B------:R-:W1:Y:S02]  /*2ced0*/  S2R R4, SR_TID.X ;  /* 0x0000000000047919 */ /* 0x000e640000002100 */
[----:B-1----:R-:W-:-:S05]  /*2cee0*/  IMAD.SHL.U32 R4, R4, 0x10, RZ ;  /* 0x0000001004047824 */ /* 0x002fca00078e00ff */
[----:B------:R-:W-:Y:S02]  /*2cef0*/  LOP3.LUT R4, R5, 0x70, R4, 0xf8, !PT ;  /* 0x0000007005047812 */ /* 0x000fe400078ef804 */
[----:B------:R-:W1:Y:S03]  /*2cf00*/  @P0 LDC R5, c[0x0][0x44c] ;  /* 0x00011300ff050b82 */ /* 0x000e660000000800 */
[----:B------:R-:W-:-:S04]  /*2cf10*/  IMAD R4, R9, 0x80, R4 ;  /* 0x0000008009047824 */ /* 0x000fc800078e0204 */
        /* <DEDUP_REMOVED lines=20> */
[----:B------:R-:W-:Y:S02]  /*2d060*/  ISETP.GE.AND P2, PT, R8, UR4, PT ;  /* 0x0000000408007c0c */ /* 0x000fe4000bf46270 */
[----:B------:R-:W-:Y:S01]  /*2d070*/  ISETP.GE.AND P1, PT, R11, UR4, PT ;  /* 0x000000040b007c0c */ /* 0x000fe2000bf26270 */
[----:B------:R-:W-:Y:S01]  /*2d080*/  UMOV UR4, 0xffffffff ;  /* 0xffffffff00047882 */ /* 0x000fe20000000000 */
[----:B------:R-:W-:-:S02]  /*2d090*/  LEA.HI.X R3, R2, UR7, R0, 0x1, P3 ;  /* 0x0000000702037c11 */ /* 0x000fc400098f0c00 */
[----:B0-----:R-:W-:Y:S09]  /*2d0a0*/  BRA.DIV UR4, `(.L_x_2810) ;  /* 0x0000005604fc7947 */ /* 0x001ff2000b800000 */
[----:B------:R-:W0:Y:S01]  /*2d0b0*/  S2R R6, SR_TID.X ;  /* 0x0000000000067919 */ /* 0x000e220000002100 */
[----:B------:R-:W2:Y:S01]  /*2d0c0*/  LDL.LU R8, [R1+0x4] ;  /* 0x0000040001087983 */ /* 0x000ea20000300800 */
[----:B0-----:R-:W-:-:S04]  /*2d0d0*/  LOP3.LUT R6, R6, 0x7f, RZ, 0xc0, !PT ;  /* 0x0000007f06067812 */ /* 0x001fc800078ec0ff */
[----:B------:R-:W-:Y:S02]  /*2d0e0*/  SHF.R.U32.HI R9, RZ, 0x3, R6 ;  /* 0x00000003ff097819 */ /* 0x000fe40000011606 */
[----:B------:R-:W3:Y:S01]  /*2d0f0*/  LDL.LU R6, [R1+0x50] ;  /* 0x0000500001067983 */ /* 0x000ee20000300800 */
[----:B------:R-:W0:Y:S02]  /*2d100*/  S2R R11, SR_TID.X ;  /* 0x00000000000b7919 */ /* 0x000e240000002100 */
[----:B0-----:R-:W-:-:S05]  /*2d110*/  IMAD.SHL.U32 R11, R11, 0x8, RZ ;  /* 0x000000080b0b7824 */ /* 0x001fca00078e00ff */
[----:B------:R-:W-:Y:S01]  /*2d120*/  LOP3.LUT R11, R11, 0x38, RZ, 0xc0, !PT ;  /* 0x000000380b0b7812 */ /* 0x000fe200078ec0ff */
[----:B--2---:R-:W-:-:S04]  /*2d130*/  IMAD R0, R8, 0x80, R9 ;  /* 0x0000008008007824 */ /* 0x004fc800078e0209 */
        /* <DEDUP_REMOVED lines=80> */
.L_x_2970:
        /* <DEDUP_REMOVED lines=15> */
.L_x_2812:
[----:B------:R-:W-:Y:S05]  /*2d730*/  BSYNC B0 ;  /* 0x0000000000007941 */ /* 0x000fea0003800000 */
.L_x_2811:
[----:B------:R-:W-:Y:S01]  /*2d740*/  NOP ;  /* 0x0000000000007918 */ /* 0x000fe20000000000 */
[----:B------:R-:W-:Y:S01]  /*2d750*/  PLOP3.LUT P0, PT, PT, PT, PT, 0x80, 0x0 ;  /* 0x000000000000781c */ /* 0x000fe20003f0f070 */
[----:B------:R-:W-:-:S12]  /*2d760*/  VIADD R11, R18, 0x36800 ;  /* 0x00036800120b7836 */ /* 0x000fd80000000000 */
.L_x_2813:
        /* <DEDUP_REMOVED lines=18> */
.L_x_2971:
[----:B------:R-:W-:Y:S05]  /*2d890*/  BSYNC B0 ;  /* 0x0000000000007941 */ /* 0x000fea0003800000 */
.L_x_2814:
        /* <DEDUP_REMOVED lines=54> */
.L_x_2822:
[----:B------:R-:W-:Y:S01]  /*2dc00*/  IMAD R3, R8, 0x8, R18 ;  /* 0x0000000808037824 */ /* 0x000fe200078e0212 */
[----:B------:R-:W-:Y:S01]  /*2dc10*/  SHF.L.U32 R2, R10, 0x1f, RZ ;  /* 0x0000001f0a027819 */ /* 0x000fe200000006ff */
[----:B------:R-:W-:Y:S03]  /*2dc20*/  BSSY B3, `(.L_x_2823) ;  /* 0x0000003000037945 */ /* 0x000fe60003800000 */
[----:B------:R-:W1:Y:S02]  /*2dc30*/  SYNCS.PHASECHK.TRANS64.TRYWAIT P0, [R3+URZ+0x36840], R2 ;  /* 0x03684002030075a7 */ /* 0x000e64000800017f */
[----:B-1----:R-:W-:Y:S05]  /*2dc40*/  @!P0 BRA `(.L_x_2824) ;  /* 0x0000005800208947 */ /* 0x002fea0003800000 */
.L_x_2972:
[----:B------:R-:W-:Y:S05]  /*2dc50*/  BSYNC B3 ;  /* 0x0000000000037941 */ /* 0x000fea0003800000 */
.L_x_2823:
        /* <DEDUP_REMOVED lines=12> */
.L_x_2826:
[----:B------:R-:W-:Y:S05]  /*2dd20*/  BSYNC B3 ;  /* 0x0000000000037941 */ /* 0x000fea0003800000 */
.L_x_2825:
        /* <DEDUP_REMOVED lines=12> */
.L_x_2827:
        /* <DEDUP_REMOVED lines=16> */
.L_x_2828:
        /* <DEDUP_REMOVED lines=16> */
.L_x_2829:
        /* <DEDUP_REMOVED lines=16> */
.L_x_2973:
[----:B------:R-:W-:Y:S05]  /*2e0f0*/  BSYNC B3 ;  /* 0x0000000000037941 */ /* 0x000fea0003800000 */
.L_x_2830:
        /* <DEDUP_REMOVED lines=12> */
.L_x_2833:
[----:B------:R-:W-:Y:S05]  /*2e1c0*/  BSYNC B3 ;  /* 0x0000000000037941 */ /* 0x000fea0003800000 */
.L_x_2832:
        /* <DEDUP_REMOVED lines=13> */
.L_x_2834:
        /* <DEDUP_REMOVED lines=15> */
.L_x_2835:
        /* <DEDUP_REMOVED lines=15> */
.L_x_2836:
        /* <DEDUP_REMOVED lines=12> */
.L_x_2821:
[----:B------:R-:W-:Y:S05]  /*2e540*/  BSYNC B1 ;  /* 0x0000000000017941 */ /* 0x000fea0003800000 */
.L_x_2820:
[----:B0-----:R-:W2:Y:S01]  /*2e550*/  LDL.LU R0, [R1+0x48] ;  /* 0x0000480001007983 */ /* 0x001ea20000300800 */
[----:B------:R-:W-:-:S03]  /*2e560*/  IMAD.MOV.U32 R19, RZ, RZ, R8 ;  /* 0x000000ffff137224 */ /* 0x000fc600078e0008 */
[----:B------:R0:W-:Y:S02]  /*2e570*/  STL [R1+0x14], R10 ;  /* 0x0000140a01007387 */ /* 0x0001e40000100800 */
[----:B0-2---:R-:W-:-:S07]  /*2e580*/  VIADD R0, R0, 0xfffffffd ;  /* 0xfffffffd00007836 */ /* 0x005fce0000000000 */
.L_x_2819:
[----:B------:R-:W-:Y:S05]  /*2e590*/  BSYNC B2 ;  /* 0x0000000000027941 */ /* 0x000fea0003800000 */
.L_x_2818:
[----:B------:R-:W-:Y:S01]  /*2e5a0*/  VIADD R9, R9, 0xfffffffe ;  /* 0xfffffffe09097836 */ /* 0x000fe20000000000 */
[----:B------:R-:W-:-:S04]  /*2e5b0*/  LOP3.LUT R7, RZ, R7, RZ, 0x33, !PT ;  /* 0x00000007ff077212 */ /* 0x000fc800078e33ff */
[----:B------:R-:W-:-:S13]  /*2e5c0*/  ISETP.NE.AND P0, PT, R9, R7, PT ;  /* 0x000000070900720c */ /* 0x000fda0003f05270 */
[----:B------:R-:W-:Y:S05]  /*2e5d0*/  @!P0 BRA `(.L_x_2817) ;  /* 0x0000001400c48947 */ /* 0x000fea0003800000 */
[----:B------:R-:W-:-:S07]  /*2e5e0*/  IMAD.MOV.U32 R9, RZ, RZ, R17 ;  /* 0x000000ffff097224 */ /* 0x000fce00078e0011 */
.L_x_2871:
        /* <DEDUP_REMOVED lines=35> */
.L_x_2839:
[----:B------:R-:W-:Y:S01]  /*2e820*/  IMAD R3, R4, 0x8, R18 ;  /* 0x0000000804037824 */ /* 0x000fe200078e0212 */
[----:B------:R-:W-:Y:S01]  /*2e830*/  SHF.L.U32 R2, R5, 0x1f, RZ ;  /* 0x0000001f05027819 */ /* 0x000fe200000006ff */
[----:B------:R-:W-:Y:S03]  /*2e840*/  BSSY B2, `(.L_x_2840) ;  /* 0x0000003000027945 */ /* 0x000fe60003800000 */
[----:B------:R-:W1:Y:S02]  /*2e850*/  SYNCS.PHASECHK.TRANS64.TRYWAIT P0, [R3+URZ+0x36840], R2 ;  /* 0x03684002030075a7 */ /* 0x000e64000800017f */
[----:B-1----:R-:W-:Y:S05]  /*2e860*/  @!P0 BRA `(.L_x_2841) ;  /* 0x0000004c00408947 */ /* 0x002fea0003800000 */
.L_x_2974:
[----:B------:R-:W-:Y:S05]  /*2e870*/  BSYNC B2 ;  /* 0x0000000000027941 */ /* 0x000fea0003800000 */
.L_x_2840:
        /* <DEDUP_REMOVED lines=12> */
.L_x_2843:
[----:B------:R-:W-:Y:S05]  /*2e940*/  BSYNC B2 ;  /* 0x0000000000027941 */ /* 0x000fea0003800000 */
.L_x_2842:
        /* <DEDUP_REMOVED lines=12> */
.L_x_2844:
        /* <DEDUP_REMOVED lines=16> */
.L_x_2845:
        /* <DEDUP_REMOVED lines=16> */
.L_x_2846:
        /* <DEDUP_REMOVED lines=16> */
.L_x_2975:
[----:B------:R-:W-:Y:S05]  /*2ed10*/  BSYNC B2 ;  /* 0x0000000000027941 */ /* 0x000fea0003800000 */
.L_x_2847:
        /* <DEDUP_REMOVED lines=11> */
.L_x_2850:
[----:B------:R-:W-:Y:S05]  /*2edd0*/  BSYNC B2 ;  /* 0x0000000000027941 */ /* 0x000fea0003800000 */
.L_x_2849:
        /* <DEDUP_REMOVED lines=12> */
.L_x_2851:
        /* <DEDUP_REMOVED lines=15> */
.L_x_2852:
        /* <DEDUP_REMOVED lines=15> */
.L_x_2853:
        /* <DEDUP_REMOVED lines=12> */
.L_x_2838:
[----:B------:R-:W-:Y:S05]  /*2f140*/  BSYNC B1 ;  /* 0x0000000000017941 */ /* 0x000fea0003800000 */
.L_x_2837:
        /* <DEDUP_REMOVED lines=35> */
.L_x_2856:
[----:B------:R-:W-:Y:S01]  /*2f380*/  IMAD R2, R19, 0x8, R18 ;  /* 0x0000000813027824 */ /* 0x000fe200078e0212 */
[----:B------:R-:W-:Y:S01]  /*2f390*/  SHF.L.U32 R3, R10, 0x1f, RZ ;  /* 0x0000001f0a037819 */ /* 0x000fe200000006ff */
[----:B------:R-:W-:Y:S03]  /*2f3a0*/  BSSY B2, `(.L_x_2857) ;  /* 0x0000003000027945 */ /* 0x000fe60003800000 */
[----:B------:R-:W2:Y:S02]  /*2f3b0*/  SYNCS.PHASECHK.TRANS64.TRYWAIT P0, [R2+URZ+0x36840], R3 ;  /* 0x03684003020075a7 */ /* 0x000ea4000800017f */
[----:B--2---:R-:W-:Y:S05]  /*2f3c0*/  @!P0 BRA `(.L_x_2858) ;  /* 0x0000004000908947 */ /* 0x004fea0003800000 */
.L_x_2976:
[----:B------:R-:W-:Y:S05]  /*2f3d0*/  BSYNC B2 ;  /* 0x0000000000027941 */ /* 0x000fea0003800000 */
.L_x_2857:
        /* <DEDUP_REMOVED lines=12> */
.L_x_2860:
[----:B------:R-:W-:Y:S05]  /*2f4a0*/  BSYNC B2 ;  /* 0x0000000000027941 */ /* 0x000fea0003800000 */
.L_x_2859:
        /* <DEDUP_REMOVED lines=13> */
.L_x_2861:
        /* <DEDUP_REMOVED lines=16> */
.L_x_2862:
        /* <DEDUP_REMOVED lines=16> */
.L_x_2863:
        /* <DEDUP_REMOVED lines=15> */
.L_x_2977:
[----:B------:R-:W-:Y:S05]  /*2f870*/  BSYNC B2 ;  /* 0x0000000000027941 */ /* 0x000fea0003800000 */
.L_x_2864:
        /* <DEDUP_REMOVED lines=11> */
.L_x_2867:
[----:B------:R-:W-:Y:S05]  /*2f930*/  BSYNC B2 ;  /* 0x0000000000027941 */ /* 0x000fea0003800000 */
.L_x_2866:
        /* <DEDUP_REMOVED lines=12> */
.L_x_2868:
        /* <DEDUP_REMOVED lines=15> */
.L_x_2869:
        /* <DEDUP_REMOVED lines=15> */
.L_x_2870:
        /* <DEDUP_REMOVED lines=12> */
.L_x_2855:
[----:B------:R-:W-:Y:S05]  /*2fca0*/  BSYNC B1 ;  /* 0x0000000000017941 */ /* 0x000fea0003800000 */
.L_x_2854:
[----:B------:R-:W2:Y:S01]  /*2fcb0*/  LDL R2, [R1+0x30] ;  /* 0x0000300001027983 */ /* 0x000ea20000100800 */
[----:B------:R-:W-:Y:S01]  /*2fcc0*/  VIADD R0, R0, 0xfffffffe ;  /* 0xfffffffe00007836 */ /* 0x000fe20000000000 */
[----:B--2---:R-:W-:-:S13]  /*2fcd0*/  ISETP.GT.AND P0, PT, R6, R2, PT ;  /* 0x000000020600720c */ /* 0x004fda0003f04270 */
[----:B------:R-:W-:Y:S05]  /*2fce0*/  @P0 BRA `(.L_x_2871) ;  /* 0xffffffe800400947 */ /* 0x000fea000383ffff */
.L_x_2817:
[----:B------:R-:W-:Y:S05]  /*2fcf0*/  BSYNC B0 ;  /* 0x0000000000007941 */ /* 0x000fea0003800000 */
.L_x_2816:
        /* <DEDUP_REMOVED lines=18> */
.L_x_2873:
[----:B------:R-:W-:Y:S05]  /*2fe20*/  BSYNC B0 ;  /* 0x0000000000007941 */ /* 0x000fea0003800000 */
.L_x_2872:
        /* <DEDUP_REMOVED lines=11> */
.L_x_2978:
[----:B------:R-:W-:Y:S05]  /*2fee0*/  BSYNC B1 ;  /* 0x0000000000017941 */ /* 0x000fea0003800000 */
.L_x_2876:
        /* <DEDUP_REMOVED lines=9> */
.L_x_2879:
[----:B------:R-:W-:Y:S05]  /*2ff80*/  BSYNC B1 ;  /* 0x0000000000017941 */ /* 0x000fea0003800000 */
.L_x_2878:
        /* <DEDUP_REMOVED lines=12> */
.L_x_2880:
        /* <DEDUP_REMOVED lines=15> */
.L_x_2881:
        /* <DEDUP_REMOVED lines=15> */
.L_x_2882:
        /* <DEDUP_REMOVED lines=10> */
.L_x_2875:
[----:B------:R-:W-:Y:S05]  /*302d0*/  BSYNC B0 ;  /* 0x0000000000007941 */ /* 0x000fea0003800000 */
.L_x_2874:
[----:B------:R-:W3:Y:S01]  /*302e0*/  LDL.LU R4, [R1+0x14] ;  /* 0x0000140001047983 */ /* 0x000ee20000300800 */
[----:B------:R-:W-:-:S05]  /*302f0*/  VIADD R19, R19, 0x1 ;  /* 0x0000000113137836 */ /* 0x000fca0000000000 */
[----:B------:R-:W-:-:S04]  /*30300*/  ISETP.NE.AND P0, PT, R19, 0x2, PT ;  /* 0x000000021300780c */ /* 0x000fc80003f05270 */
[----:B------:R-:W-:Y:S02]  /*30310*/  SEL R0, RZ, 0x1, P0 ;  /* 0x00000001ff007807 */ /* 0x000fe40000000000 */
[----:B------:R-:W-:Y:S02]  /*30320*/  SEL R19, R19, RZ, P0 ;  /* 0x000000ff13137207 */ /* 0x000fe40000000000 */
[----:B---3--:R-:W-:-:S05]  /*30330*/  LOP3.LUT R4, R4, R0, RZ, 0x3c, !PT ;  /* 0x0000000004047212 */ /* 0x008fca00078e3cff */
[----:B------:R3:W-:Y:S02]  /*30340*/  STL [R1+0x14], R4 ;  /* 0x0000140401007387 */ /* 0x0007e40000100800 */
.L_x_2796:
[----:B------:R-:W-:Y:S05]  /*30350*/  BSYNC B7 ;  /* 0x0000000000077941 */ /* 0x000fea0003800000 */
.L_x_2794:
[----:B0-----:R-:W4:Y:S02]  /*30360*/  LDL R0, [R1+0x20] ;  /* 0x0000200001007983 */ /* 0x001f240000100800 */
[----:B----4-:R-:W-:-:S13]  /*30370*/  LOP3.LUT P0, RZ, R0, 0x2, RZ, 0xc0, !PT ;  /* 0x0000000200ff7812 */ /* 0x010fda000780c0ff */
[----:B------:R-:W-:Y:S05]  /*30380*/  @!P0 BRA `(.L_x_2883) ;  /* 0x00000000002c8947 */ /* 0x000fea0003800000 */
[----:B------:R-:W-:Y:S05]  /*30390*/  WARPSYNC.ALL ;  /* 0x0000000000007948 */ /* 0x000fea0003800000 */
[----:B------:R-:W0:Y:S08]  /*303a0*/  S2UR UR5, SR_CgaCtaId ;  /* 0x00000000000579c3 */ /* 0x000e300000008800 */
[----:B------:R-:W-:Y:S06]  /*303b0*/  BAR.SYNC.DEFER_BLOCKING 0x5, 0x180 ;  /* 0x0146000000007b1d */ /* 0x000fec0000010000 */
[----:B------:R-:W-:-:S02]  /*303c0*/  UMOV UR4, 0x400 ;  /* 0x0000040000047882 */ /* 0x000fc40000000000 */
[----:B0-----:R-:W-:-:S06]  /*303d0*/  ULEA UR4, UR5, UR4, 0x18 ;  /* 0x0000000405047291 */ /* 0x001fcc000f8ec03f */
[----:B------:R-:W-:-:S05]  /*303e0*/  IMAD.U32 R18, RZ, RZ, UR4 ;  /* 0x00000004ff127e24 */ /* 0x000fca000f8e00ff */
[----:B-123--:R-:W0:Y:S04]  /*303f0*/  LDS.128 R4, [R18+0x368d0] ;  /* 0x0368d00012047984 */ /* 0x00ee280000000c00 */
[----:B0-----:R1:W-:Y:S04]  /*30400*/  STL.64 [R1], R4 ;  /* 0x0000000401007387 */ /* 0x0013e80000100a00 */
[----:B------:R1:W-:Y:S01]  /*30410*/  STL.64 [R1+0x8], R6 ;  /* 0x0000080601007387 */ /* 0x0003e20000100a00 */
[----:B------:R-:W-:Y:S06]  /*30420*/  BAR.ARV 0x4, 0x180 ;  /* 0x0106000000007b1d */ /* 0x000fec0000002000 */
[----:B------:R-:W-:Y:S05]  /*30430*/  BRA `(.L_x_2884) ;  /* 0x0000001000347947 */ /* 0x000fea0003800000 */
.L_x_2883:
[----:B------:R-:W0:Y:S01]  /*30440*/  S2R R16, SR_TID.X ;  /* 0x0000000000107919 */ /* 0x000e220000002100 */
[----:B------:R-:W-:Y:S01]  /*30450*/  UMOV UR4, 0xffffffff ;  /* 0xffffffff00047882 */ /* 0x000fe20000000000 */
[----:B0-----:R-:W-:-:S04]  /*30460*/  LOP3.LUT R16, R16, 0x1f, RZ, 0xc0, !PT ;  /* 0x0000001f10107812 */ /* 0x001fc800078ec0ff */
[----:B------:R-:W-:Y:S01]  /*30470*/  ISETP.NE.AND P0, PT, R16, 0x1f, PT ;  /* 0x0000001f1000780c */ /* 0x000fe20003f05270 */
[----:B------:R-:W-:-:S12]  /*30480*/  BRA.DIV UR4, `(.L_x_2885) ;  /* 0x00000032049c7947 */ /* 0x000fd8000b800000 */
[----:B------:R-:W4:Y:S01]  /*30490*/  LDL.LU R2, [R1] ;  /* 0x0000000001027983 */ /* 0x000f220000300800 */
[----:B------:R-:W-:-:S03]  /*304a0*/  ULDC UR4, c[0x0][0xc3c] ;  /* 0x00030f0000047ab9 */ /* 0x000fc60000000800 */
[----:B------:R-:W5:Y:S01]  /*304b0*/  LDL R3, [R1+0xc] ;  /* 0x00000c0001037983 */ /* 0x000f620000100800 */
[----:B----4-:R-:W-:Y:S02]  /*304c0*/  IMAD.MOV.U32 R10, RZ, RZ, R2 ;  /* 0x000000ffff0a7224 */ /* 0x010fe400078e0002 */
[----:B-----5:R-:W-:-:S05]  /*304d0*/  IMAD.IADD R0, R3, 0x1, R16 ;  /* 0x0000000103007824 */ /* 0x020fca00078e0210 */
[----:B------:R-:W-:-:S13]  /*304e0*/  ISETP.GE.OR P1, PT, R0, UR4, !P0 ;  /* 0x0000000400007c0c */ /* 0x000fda000c726670 */
[----:B------:R-:W0:Y:S08]  /*304f0*/  @!P1 LDC.64 R2, c[0x0][0xc80] ;  /* 0x00032000ff029b82 */ /* 0x000e300000000a00 */
[----:B-1----:R-:W1:Y:S01]  /*30500*/  @!P1 LDC.64 R6, c[0x0][0xc78] ;  /* 0x00031e00ff069b82 */ /* 0x002e620000000a00 */
[----:B0-----:R-:W-:-:S05]  /*30510*/  @!P1 IMAD.WIDE R2, R0, 0x4, R2 ;  /* 0x0000000400029825 */ /* 0x001fca00078e0202 */
[----:B------:R1:W4:Y:S02]  /*30520*/  @!P1 LDG.E R8, desc[UR60][R2.64] ;  /* 0x0000003c02089981 */ /* 0x000324000c1e1900 */
[----:B-1----:R-:W-:-:S06]  /*30530*/  @!P1 IMAD.WIDE R2, R0, 0x4, R6 ;  /* 0x0000000400029825 */ /* 0x002fcc00078e0206 */
[----:B------:R-:W5:Y:S01]  /*30540*/  @!P1 LDG.E R2, desc[UR60][R2.64] ;  /* 0x0000003c02029981 */ /* 0x000f62000c1e1900 */
[----:B---3--:R-:W-:Y:S01]  /*30550*/  IMAD.MOV.U32 R4, RZ, RZ, RZ ;  /* 0x000000ffff047224 */ /* 0x008fe200078e00ff */
[C---:B------:R-:W-:Y:S01]  /*30560*/  ISETP.GE.U32.AND P2, PT, R16.reuse, 0x2, PT ;  /* 0x000000021000780c */ /* 0x040fe20003f46070 */
[----:B------:R-:W-:Y:S01]  /*30570*/  IMAD.MOV.U32 R6, RZ, RZ, RZ ;  /* 0x000000ffff067224 */ /* 0x000fe200078e00ff */
[C---:B------:R-:W-:Y:S01]  /*30580*/  ISETP.GE.U32.AND P3, PT, R16.reuse, 0x4, PT ;  /* 0x000000041000780c */ /* 0x040fe20003f66070 */
[----:B--2---:R-:W-:Y:S01]  /*30590*/  SHFL.IDX PT, R5, R10, RZ, 0x1f ;  /* 0x00001fff0a057589 */ /* 0x004fe200000e0000 */
[C---:B------:R-:W-:Y:S02]  /*305a0*/  ISETP.GE.U32.AND P4, PT, R16.reuse, 0x8, PT ;  /* 0x000000081000780c */ /* 0x040fe40003f86070 */
[----:B------:R-:W-:Y:S01]  /*305b0*/  ISETP.GE.U32.AND P5, PT, R16, 0x10, PT ;  /* 0x000000101000780c */ /* 0x000fe20003fa6070 */
[----:B------:R-:W-:Y:S01]  /*305c0*/  SHFL.IDX PT, R0, R10, 0x1, 0x1f ;  /* 0x00201f000a007f89 */ /* 0x000fe200000e0000 */
[----:B----4-:R-:W-:-:S02]  /*305d0*/  @!P1 IMAD.MOV.U32 R4, RZ, RZ, R8 ;  /* 0x000000ffff049224 */ /* 0x010fc400078e0008 */
[----:B------:R-:W-:Y:S02]  /*305e0*/  IMAD.MOV.U32 R8, RZ, RZ, RZ ;  /* 0x000000ffff087224 */ /* 0x000fe400078e00ff */
[----:B-----5:R-:W-:Y:S01]  /*305f0*/  @!P1 IMAD.MOV.U32 R6, RZ, RZ, R2 ;  /* 0x000000ffff069224 */ /* 0x020fe200078e0002 */
        /* <DEDUP_REMOVED lines=18> */
.L_x_2988:
[----:B------:R-:W-:Y:S02]  /*30720*/  ULDC UR4, c[0x0][0xc38] ;  /* 0x00030e0000047ab9 */ /* 0x000fe40000000800 */
[----:B------:R-:W-:-:S04]  /*30730*/  IMAD.U32 R2, RZ, RZ, UR4 ;  /* 0x00000004ff027e24 */ /* 0x000fc8000f8e00ff */
[----:B-1----:R-:W-:-:S04]  /*30740*/  IMAD R9, R9, R2, RZ ;  /* 0x0000000209097224 */ /* 0x002fc800078e02ff */
[----:B------:R-:W-:-:S05]  /*30750*/  IMAD.IADD R0, R0, 0x1, R9 ;  /* 0x0000000100007824 */ /* 0x000fca00078e0209 */
[----:B------:R-:W-:-:S13]  /*30760*/  ISETP.GT.AND P6, PT, R0, R5, PT ;  /* 0x000000050000720c */ /* 0x000fda0003fc4270 */
[----:B------:R-:W-:Y:S05]  /*30770*/  @P6 BRA `(.L_x_2886) ;  /* 0x0000000000ac6947 */ /* 0x000fea0003800000 */
.L_x_2889:
        /* <DEDUP_REMOVED lines=37> */
.L_x_2996:
[----:B------:R-:W-:Y:S02]  /*309d0*/  ULDC UR4, c[0x0][0xc38] ;  /* 0x00030e0000047ab9 */ /* 0x000fe40000000800 */
[----:B------:R-:W-:-:S04]  /*309e0*/  IMAD.U32 R2, RZ, RZ, UR4 ;  /* 0x00000004ff027e24 */ /* 0x000fc8000f8e00ff */
[----:B-1----:R-:W-:-:S04]  /*309f0*/  IMAD R9, R9, R2, RZ ;  /* 0x0000000209097224 */ /* 0x002fc800078e02ff */
[----:B------:R-:W-:-:S05]  /*30a00*/  IMAD.IADD R0, R9, 0x1, R0 ;  /* 0x0000000109007824 */ /* 0x000fca00078e0200 */
[----:B------:R-:W-:-:S13]  /*30a10*/  ISETP.GT.AND P6, PT, R0, R5, PT ;  /* 0x000000050000720c */ /* 0x000fda0003fc4270 */
[----:B------:R-:W-:Y:S05]  /*30a20*/  @!P6 BRA `(.L_x_2889) ;  /* 0xfffffffc0054e947 */ /* 0x000fea000383ffff */
.L_x_2886:
        /* <DEDUP_REMOVED lines=8> */
[----:B-1----:R1:W3:Y:S04]  /*30ab0*/  SHFL.IDX PT, R4, R4, R3, 0x1f ;  /* 0x00001f0304047589 */ /* 0x0022e800000e0000 */
[----:B------:R1:W4:Y:S01]  /*30ac0*/  SHFL.IDX PT, R6, R6, R3, 0x1f ;  /* 0x00001f0306067589 */ /* 0x00032200000e0000 */
[----:B--2---:R-:W-:-:S05]  /*30ad0*/  IMAD.IADD R10, R3, 0x1, R10 ;  /* 0x00000001030a7824 */ /* 0x004fca00078e020a */
[----:B---34-:R1:W-:Y:S02]  /*30ae0*/  STL [R1+0xc], R10 ;  /* 0x00000c0a01007387 */ /* 0x0183e40000100800 */
.L_x_3001:
[----:B------:R-:W-:-:S13]  /*30af0*/  ISETP.NE.AND P0, PT, R0, RZ, PT ;  /* 0x000000ff0000720c */ /* 0x000fda0003f05270 */
[----:B------:R-:W-:Y:S05]  /*30b00*/  @!P0 BRA `(.L_x_2891) ;  /* 0x0000000000148947 */ /* 0x000fea0003800000 */
[----:B------:R-:W-:Y:S01]  /*30b10*/  UMOV UR4, 0xffffffff ;  /* 0xffffffff00047882 */ /* 0x000fe20000000000 */
[----:B-1----:R-:W-:Y:S02]  /*30b20*/  VIADD R3, R3, 0xffffffff ;  /* 0xffffffff03037836 */ /* 0x002fe40000000000 */
[----:B------:R-:W-:Y:S05]  /*30b30*/  BRA.DIV UR4, `(.L_x_2892) ;  /* 0x0000003604907947 */ /* 0x000fea000b800000 */
[----:B------:R1:W2:Y:S02]  /*30b40*/  SHFL.IDX PT, R3, R7, R3, 0x1f ;  /* 0x00001f0307037589 */ /* 0x0002a400000e0000 */
.L_x_3004:
[----:B--2---:R-:W-:-:S07]  /*30b50*/  IMAD.MOV.U32 R8, RZ, RZ, R3 ;  /* 0x000000ffff087224 */ /* 0x004fce00078e0003 */
.L_x_2891:
[----:B------:R-:W-:Y:S01]  /*30b60*/  ISETP.NE.AND P0, PT, R6, 0x1, PT ;  /* 0x000000010600780c */ /* 0x000fe20003f05270 */
[----:B------:R-:W-:-:S05]  /*30b70*/  IMAD R0, R8, R2, R9 ;  /* 0x0000000208007224 */ /* 0x000fca00078e0209 */
[----:B------:R2:W-:Y:S02]  /*30b80*/  STL [R1], R0 ;  /* 0x0000000001007387 */ /* 0x0005e40000100800 */
[----:B--2---:R-:W-:-:S05]  /*30b90*/  IMAD.IADD R0, R5, 0x1, -R0 ;  /* 0x0000000105007824 */ /* 0x004fca00078e0a00 */
[----:B------:R-:W-:Y:S05]  /*30ba0*/  @!P0 BRA `(.L_x_2893) ;  /* 0x0000000000e48947 */ /* 0x000fea0003800000 */
[----:B------:R-:W-:-:S04]  /*30bb0*/  IABS R5, R4 ;  /* 0x0000000400057213 */ /* 0x000fc80000000000 */
[----:B------:R-:W2:Y:S08]  /*30bc0*/  I2F.RP R2, R5 ;  /* 0x0000000500027306 */ /* 0x000eb00000209400 */
[----:B--2---:R-:W2:Y:S02]  /*30bd0*/  MUFU.RCP R2, R2 ;  /* 0x0000000200027308 */ /* 0x004ea40000001000 */
[----:B--2---:R-:W-:-:S06]  /*30be0*/  VIADD R2, R2, 0xffffffe ;  /* 0x0ffffffe02027836 */ /* 0x004fcc0000000000 */
        /* <DEDUP_REMOVED lines=22> */
[----:B0-----:R-:W-:Y:S02]  /*30d50*/  IMAD R7, R2, R5, RZ ;  /* 0x0000000502077224 */ /* 0x001fe400078e02ff */
        /* <DEDUP_REMOVED lines=30> */
.L_x_2893:
[----:B-1----:R-:W2:Y:S01]  /*30f40*/  LDL R3, [R1+0xc] ;  /* 0x00000c0001037983 */ /* 0x002ea20000100800 */
[----:B0-----:R-:W2:Y:S02]  /*30f50*/  LDC.64 R6, c[0x0][0xc90] ;  /* 0x00032400ff067b82 */ /* 0x001ea40000000a00 */
        /* <DEDUP_REMOVED lines=33> */
[----:B------:R-:W0:Y:S08]  /*31170*/  I2F.RP R2, R9 ;  /* 0x0000000900027306 */ /* 0x000e300000209400 */
[----:B0-----:R-:W0:Y:S02]  /*31180*/  MUFU.RCP R2, R2 ;  /* 0x0000000200027308 */ /* 0x001e240000001000 */
[----:B0-----:R-:W-:-:S06]  /*31190*/  VIADD R2, R2, 0xffffffe ;  /* 0x0ffffffe02027836 */ /* 0x001fcc0000000000 */
[----:B------:R0:W1:Y:S02]  /*311a0*/  F2I.FTZ.U32.TRUNC.NTZ R3, R2 ;  /* 0x0000000200037305 */ /* 0x000064000021f000 */
[----:B0-----:R-:W-:Y:S02]  /*311b0*/  IMAD.MOV.U32 R2, RZ, RZ, RZ ;  /* 0x000000ffff027224 */ /* 0x001fe400078e00ff */
[----:B-1----:R-:W-:-:S04]  /*311c0*/  IMAD.MOV R0, RZ, RZ, -R3 ;  /* 0x000000ffff007224 */ /* 0x002fc800078e0a03 */
        /* <DEDUP_REMOVED lines=22> */
.L_x_2894:
[----:B------:R-:W-:-:S05]  /*31330*/  LOP3.LUT R0, RZ, R0, RZ, 0x33, !PT ;  /* 0x00000000ff007212 */ /* 0x000fca00078e33ff */
[----:B------:R-:W-:-:S05]  /*31340*/  IMAD.IADD R0, R4, 0x1, R0 ;  /* 0x0000000104007824 */ /* 0x000fca00078e0200 */
[----:B------:R2:W-:Y:S01]  /*31350*/  STL [R1+0x4], R0 ;  /* 0x0000040001007387 */ /* 0x0005e20000100800 */
[----:B------:R-:W-:Y:S05]  /*31360*/  BRA `(.L_x_2895) ;  /* 0x0000000000287947 */ /* 0x000fea0003800000 */
.L_x_2887:
        /* <DEDUP_REMOVED lines=10> */
.L_x_2895:
[----:B01----:R-:W3:Y:S04]  /*31410*/  LDL R2, [R1+0xc] ;  /* 0x00000c0001027983 */ /* 0x003ee80000100800 */
[----:B------:R-:W4:Y:S04]  /*31420*/  LDL R3, [R1+0x8] ;  /* 0x0000080001037983 */ /* 0x000f280000100800 */
[----:B------:R-:W5:Y:S04]  /*31430*/  LDL R5, [R1+0x4] ;  /* 0x0000040001057983 */ /* 0x000f680000100800 */
[----:B------:R-:W5:Y:S01]  /*31440*/  LDL R4, [R1] ;  /* 0x0000000001047983 */ /* 0x000f620000100800 */
[----:B--2---:R-:W0:Y:S01]  /*31450*/  S2R R0, SR_TID.X ;  /* 0x0000000000007919 */ /* 0x004e220000002100 */
[----:B------:R-:W-:Y:S05]  /*31460*/  WARPSYNC.ALL ;  /* 0x0000000000007948 */ /* 0x000fea0003800000 */
[----:B0-----:R-:W-:Y:S01]  /*31470*/  LOP3.LUT R0, R0, 0x1f, RZ, 0xc0, !PT ;  /* 0x0000001f00007812 */ /* 0x001fe200078ec0ff */
[----:B------:R-:W-:Y:S03]  /*31480*/  BAR.SYNC.DEFER_BLOCKING 0x4, 0x180 ;  /* 0x0106000000007b1d */ /* 0x000fe60000010000 */
[----:B------:R-:W-:-:S13]  /*31490*/  ISETP.NE.AND P0, PT, R0, RZ, PT ;  /* 0x000000ff0000720c */ /* 0x000fda0003f05270 */
[----:B------:R-:W0:Y:S01]  /*314a0*/  @!P0 S2R R0, SR_CgaCtaId ;  /* 0x0000000000008919 */ /* 0x000e220000008800 */
[----:B---3--:R-:W-:Y:S01]  /*314b0*/  IMAD.MOV.U32 R7, RZ, RZ, R2 ;  /* 0x000000ffff077224 */ /* 0x008fe200078e0002 */
[----:B------:R-:W-:Y:S01]  /*314c0*/  @!P0 MOV R2, 0x400 ;  /* 0x0000040000028802 */ /* 0x000fe20000000f00 */
[----:B----4-:R-:W-:-:S03]  /*314d0*/  IMAD.MOV.U32 R6, RZ, RZ, R3 ;  /* 0x000000ffff067224 */ /* 0x010fc600078e0003 */
[----:B0-----:R-:W-:-:S05]  /*314e0*/  @!P0 LEA R18, R0, R2, 0x18 ;  /* 0x0000000200128211 */ /* 0x001fca00078ec0ff */
[----:B-----5:R0:W-:Y:S01]  /*314f0*/  @!P0 STS.128 [R18+0x368d0], R4 ;  /* 0x0368d00412008388 */ /* 0x0201e20000000c00 */
[----:B------:R-:W-:Y:S06]  /*31500*/  BAR.ARV 0x5, 0x180 ;  /* 0x0146000000007b1d */ /* 0x000fec0000002000 */
.L_x_2884:
[----:B------:R-:W2:Y:S01]  /*31510*/  LDL R0, [R1+0xc] ;  /* 0x00000c0001007983 */ /* 0x000ea20000100800 */
[----:B------:R-:W-:Y:S02]  /*31520*/  ULDC UR4, c[0x0][0xc3c] ;  /* 0x00030f0000047ab9 */ /* 0x000fe40000000800 */
[----:B--2---:R-:W-:-:S13]  /*31530*/  ISETP.GE.AND P0, PT, R0, UR4, PT ;  /* 0x0000000400007c0c */ /* 0x004fda000bf06270 */
[----:B------:R-:W-:Y:S05]  /*31540*/  @!P0 BRA `(.L_x_2896) ;  /* 0xffffff8400848947 */ /* 0x000fea000383ffff */
[----:B------:R-:W-:Y:S05]  /*31550*/  BSYNC B8 ;  /* 0x0000000000087941 */ /* 0x000fea0003800000 */
.L_x_2746:
        /* <DEDUP_REMOVED lines=12> */
.L_x_3005:
[----:B------:R-:W-:Y:S05]  /*31620*/  BSYNC B0 ;  /* 0x0000000000007941 */ /* 0x000fea0003800000 */
.L_x_2897:
[----:B------:R-:W-:-:S03]  /*31630*/  UMOV UR4, 0xffffffff ;  /* 0xffffffff00047882 */ /* 0x000fc60000000000 */
[----:B------:R-:W-:Y:S05]  /*31640*/  BRA.DIV UR4, `(.L_x_2899) ;  /* 0x0000002e040c7947 */ /* 0x000fea000b800000 */
[----:B------:R-:W1:Y:S02]  /*31650*/  S2R R2, SR_TID.X ;  /* 0x0000000000027919 */ /* 0x000e640000002100 */
[----:B-1----:R-:W-:-:S04]  /*31660*/  SHF.R.U32.HI R2, RZ, 0x5, R2 ;  /* 0x00000005ff027819 */ /* 0x002fc80000011602 */
[----:B------:R-:W-:-:S05]  /*31670*/  LOP3.LUT R2, R2, 0x3, RZ, 0xc0, !PT ;  /* 0x0000000302027812 */ /* 0x000fca00078ec0ff */
[----:B------:R1:W2:Y:S02]  /*31680*/  SHFL.IDX PT, R14, R2, RZ, 0x1f ;  /* 0x00001fff020e7589 */ /* 0x0002a400000e0000 */
.L_x_3008:
[----:B--2---:R-:W-:-:S13]  /*31690*/  ISETP.NE.AND P0, PT, R14, RZ, PT ;  /* 0x000000ff0e00720c */ /* 0x004fda0003f05270 */
[----:B------:R-:W-:Y:S05]  /*316a0*/  @P0 BRA `(.L_x_2505) ;  /* 0x0000000000940947 */ /* 0x000fea0003800000 */
[----:B------:R-:W-:-:S03]  /*316b0*/  UMOV UR4, 0xffffffff ;  /* 0xffffffff00047882 */ /* 0x000fc60000000000 */
[----:B------:R-:W-:Y:S05]  /*316c0*/  BRA.DIV UR4, `(.L_x_2900) ;  /* 0x0000002e04207947 */ /* 0x000fea000b800000 */
[----:B------:R-:W-:-:S13]  /*316d0*/  ELECT P6, URZ, PT ;  /* 0x00000000003f782f */ /* 0x000fda00038c0000 */
.L_x_3011:
        /* <DEDUP_REMOVED lines=8> */
.L_x_2901:
        /* <DEDUP_REMOVED lines=13> */
.L_x_3012:
[----:B------:R-:W1:Y:S02]  /*31830*/  SYNCS.PHASECHK.TRANS64.TRYWAIT P0, [R7+URZ], R2 ;  /* 0x00000002070075a7 */ /* 0x000e64000800017f */
[----:B-1----:R-:W-:Y:S05]  /*31840*/  @!P0 BRA `(.L_x_2903) ;  /* 0x0000002800f48947 */ /* 0x002fea0003800000 */
.L_x_3013:
[----:B------:R-:W-:Y:S05]  /*31850*/  @!P2 BRA `(.L_x_2904) ;  /* 0x000000000004a947 */ /* 0x000fea0003800000 */
[----:B------:R-:W-:Y:S01]  /*31860*/  BPT.TRAP 0x1 ;  /* 0x000000040000795c */ /* 0x000fe20000300000 */
.L_x_2904:
[----:B------:R-:W-:-:S04]  /*31870*/  VIADD R0, R0, 0x36860 ;  /* 0x0003686000007836 */ /* 0x000fc80000000000 */
[----:B------:R-:W-:-:S04]  /*31880*/  IMAD R4, R19, 0x8, R0 ;  /* 0x0000000813047824 */ /* 0x000fc800078e0200 */
[----:B------:R-:W2:Y:S02]  /*31890*/  SYNCS.PHASECHK.TRANS64.TRYWAIT P0, [R4+URZ], R5 ;  /* 0x00000005040075a7 */ /* 0x000ea4000800017f */
[----:B--2---:R-:W-:Y:S05]  /*318a0*/  @!P0 BRA `(.L_x_2905) ;  /* 0x0000002800f08947 */ /* 0x004fea0003800000 */
.L_x_3014:
[----:B------:R-:W-:-:S07]  /*318b0*/  IMAD R3, R3, 0x8, R0 ;  /* 0x0000000803037824 */ /* 0x000fce00078e0200 */
.L_x_2906:
[----:B---3--:R3:W4:Y:S02]  /*318c0*/  SYNCS.PHASECHK.TRANS64.TRYWAIT P0, [R3+URZ], R2 ;  /* 0x00000002030075a7 */ /* 0x008724000800017f */
[----:B----4-:R-:W-:Y:S05]  /*318d0*/  @!P0 NANOSLEEP.SYNCS 0x989680 ;  /* 0x009896800000895d */ /* 0x010fea0003900000 */
[----:B------:R-:W4:Y:S02]  /*318e0*/  @!P0 SYNCS.PHASECHK.TRANS64 P0, [R3+URZ], R2 ;  /* 0x00000002030085a7 */ /* 0x000f24000800007f */
[----:B----4-:R-:W-:Y:S05]  /*318f0*/  @!P0 BRA `(.L_x_2906) ;  /* 0xfffffffc00f08947 */ /* 0x010fea000383ffff */
.L_x_2505:
[----:B------:R-:W-:Y:S05]  /*31900*/  BSYNC B9 ;  /* 0x0000000000097941 */ /* 0x000fea0003800000 */
.L_x_2502:
[----:B------:R-:W-:Y:S05]  /*31910*/  EXIT ;  /* 0x000000000000794d */ /* 0x000fea0003800000 */
.L_x_2525:
[----:B0-----:R0:W1:Y:S02]  /*31920*/  SYNCS.PHASECHK.TRANS64.TRYWAIT P5, [R43+URZ+0x36890], R100 ;  /* 0x036890642b0075a7 */ /* 0x00106400080a017f */
[----:B-1----:R-:W-:Y:S05]  /*31930*/  @!P5 NANOSLEEP.SYNCS 0x989680 ;  /* 0x009896800000d95d */ /* 0x002fea0003900000 */
[----:B------:R-:W1:Y:S02]  /*31940*/  @!P5 SYNCS.PHASECHK.TRANS64 P5, [R43+URZ+0x36890], R100 ;  /* 0x036890642b00d5a7 */ /* 0x000e6400080a007f */
[----:B-1----:R-:W-:Y:S05]  /*31950*/  @!P5 BRA `(.L_x_2525) ;  /* 0xfffffffc00f0d947 */ /* 0x002fea000383ffff */
[----:B------:R-:W-:Y:S05]  /*31960*/  BRA `(.L_x_2907) ;  /* 0xfffffd2000587947 */ /* 0x000fea000383ffff */
.L_x_2579:
[----:B-1----:R1:W3:Y:S02]  /*31970*/  SYNCS.PHASECHK.TRANS64.TRYWAIT P5, [R43+URZ+0x36890], R100 ;  /* 0x036890642b0075a7 */ /* 0x0022e400080a017f */
[----:B---3--:R-:W-:Y:S05]  /*31980*/  @!P5 NANOSLEEP.SYNCS 0x989680 ;  /* 0x009896800000d95d */ /* 0x008fea0003900000 */
[----:B------:R-:W3:Y:S02]  /*31990*/  @!P5 SYNCS.PHASECHK.TRANS64 P5, [R43+URZ+0x36890], R100 ;  /* 0x036890642b00d5a7 */ /* 0x000ee400080a007f */
[----:B---3--:R-:W-:Y:S05]  /*319a0*/  @!P5 BRA `(.L_x_2579) ;  /* 0xfffffffc00f0d947 */ /* 0x008fea000383ffff */
[----:B------:R-:W-:Y:S05]  /*319b0*/  BRA `(.L_x_2908) ;  /* 0xfffffd5400b07947 */ /* 0x000fea000383ffff */
.L_x_2604:
[----:B-1----:R1:W2:Y:S02]  /*319c0*/  SYNCS.PHASECHK.TRANS64.TRYWAIT P3, [R43+URZ+0x36890], R100 ;  /* 0x036890642b0075a7 */ /* 0x0022a4000806017f */
[----:B--2---:R-:W-:Y:S05]  /*319d0*/  @!P3 NANOSLEEP.SYNCS 0x989680 ;  /* 0x009896800000b95d */ /* 0x004fea0003900000 */
[----:B------:R-:W2:Y:S02]  /*319e0*/  @!P3 SYNCS.PHASECHK.TRANS64 P3, [R43+URZ+0x36890], R100 ;  /* 0x036890642b00b5a7 */ /* 0x000ea4000806007f */
[----:B--2---:R-:W-:Y:S05]  /*319f0*/  @!P3 BRA `(.L_x_2604) ;  /* 0xfffffffc00f0b947 */ /* 0x004fea000383ffff */
[----:B------:R-:W-:Y:S05]  /*31a00*/  BRA `(.L_x_2909) ;  /* 0xfffffd8800547947 */ /* 0x000fea000383ffff */
.L_x_2610:
[----:B0-----:R0:W1:Y:S02]  /*31a10*/  SYNCS.PHASECHK.TRANS64.TRYWAIT P2, [R43+URZ+0x368b0], R100 ;  /* 0x0368b0642b0075a7 */ /* 0x001064000804017f */
[----:B-1----:R-:W-:Y:S05]  /*31a20*/  @!P2 NANOSLEEP.SYNCS 0x989680 ;  /* 0x009896800000a95d */ /* 0x002fea0003900000 */
[----:B------:R-:W1:Y:S02]  /*31a30*/  @!P2 SYNCS.PHASECHK.TRANS64 P2, [R43+URZ+0x368b0], R100 ;  /* 0x0368b0642b00a5a7 */ /* 0x000e64000804007f */
[----:B-1----:R-:W-:Y:S05]  /*31a40*/  @!P2 BRA `(.L_x_2610) ;  /* 0xfffffffc00f0a947 */ /* 0x002fea000383ffff */
[----:B------:R-:W-:Y:S05]  /*31a50*/  BRA `(.L_x_2910) ;  /* 0xfffffd8c006c7947 */ /* 0x000fea000383ffff */
.L_x_2630:
        /* <DEDUP_REMOVED lines=8> */
.L_x_2912:
[----:B------:R-:W-:Y:S05]  /*31ae0*/  BSYNC B1 ;  /* 0x0000000000017941 */ /* 0x000fea0003800000 */
.L_x_2911:
        /* <DEDUP_REMOVED lines=8> */
.L_x_2913:
[----:B------:R-:W-:Y:S02]  /*31b70*/  IMAD.MOV.U32 R13, RZ, RZ, R63 ;  /* 0x000000ffff0d7224 */ /* 0x000fe400078e003f */
[----:B------:R-:W-:-:S07]  /*31b80*/  IMAD.MOV.U32 R6, RZ, RZ, R14 ;  /* 0x000000ffff067224 */ /* 0x000fce00078e000e */
[----:B------:R-:W-:Y:S05]  /*31b90*/  WARPSYNC.COLLECTIVE R15, `(.L_x_2914) ;  /* 0x000000000f087348 */ /* 0x000fea0003c00000 */
[----:B------:R0:W1:Y:S02]  /*31ba0*/  SHFL.IDX P6, R14, R13, R12, R11 ;  /* 0x0000000c0d0e7389 */ /* 0x00006400000c000b */
[----:B01----:R-:W-:Y:S01]  /*31bb0*/  ENDCOLLECTIVE ;  /* 0x000000000000791b */ /* 0x003fe20003800000 */
.L_x_2914:
[----:B------:R-:W-:Y:S02]  /*31bc0*/  IMAD.MOV.U32 R13, RZ, RZ, R3 ;  /* 0x000000ffff0d7224 */ /* 0x000fe400078e0003 */
[----:B------:R-:W-:-:S07]  /*31bd0*/  IMAD.MOV.U32 R7, RZ, RZ, R14 ;  /* 0x000000ffff077224 */ /* 0x000fce00078e000e */
[----:B------:R-:W-:Y:S05]  /*31be0*/  WARPSYNC.COLLECTIVE R15, `(.L_x_2915) ;  /* 0x000000000f087348 */ /* 0x000fea0003c00000 */
[----:B------:R0:W1:Y:S02]  /*31bf0*/  SHFL.IDX P6, R14, R13, R12, R11 ;  /* 0x0000000c0d0e7389 */ /* 0x00006400000c000b */
[----:B01----:R-:W-:Y:S01]  /*31c00*/  ENDCOLLECTIVE ;  /* 0x000000000000791b */ /* 0x003fe20003800000 */
.L_x_2915:
[----:B------:R-:W-:Y:S05]  /*31c10*/  BRA `(.L_x_2916) ;  /* 0xfffffda000387947 */ /* 0x000fea000383ffff */
.L_x_2633:
        /* <DEDUP_REMOVED lines=8> */
.L_x_2918:
[----:B------:R-:W-:Y:S05]  /*31ca0*/  BSYNC B1 ;  /* 0x0000000000017941 */ /* 0x000fea0003800000 */
.L_x_2917:
        /* <DEDUP_REMOVED lines=8> */
.L_x_2919:
[----:B------:R-:W-:Y:S02]  /*31d30*/  IMAD.MOV.U32 R13, RZ, RZ, R63 ;  /* 0x000000ffff0d7224 */ /* 0x000fe400078e003f */
[----:B------:R-:W-:-:S07]  /*31d40*/  IMAD.MOV.U32 R69, RZ, RZ, R14 ;  /* 0x000000ffff457224 */ /* 0x000fce00078e000e */
[----:B------:R-:W-:Y:S05]  /*31d50*/  WARPSYNC.COLLECTIVE R15, `(.L_x_2920) ;  /* 0x000000000f087348 */ /* 0x000fea0003c00000 */
[----:B------:R0:W1:Y:S02]  /*31d60*/  SHFL.IDX P6, R14, R13, R12, R11 ;  /* 0x0000000c0d0e7389 */ /* 0x00006400000c000b */
[----:B01----:R-:W-:Y:S01]  /*31d70*/  ENDCOLLECTIVE ;  /* 0x000000000000791b */ /* 0x003fe20003800000 */
.L_x_2920:
[----:B------:R-:W-:Y:S02]  /*31d80*/  IMAD.MOV.U32 R13, RZ, RZ, R3 ;  /* 0x000000ffff0d7224 */ /* 0x000fe400078e0003 */
[----:B------:R-:W-:-:S07]  /*31d90*/  IMAD.MOV.U32 R63, RZ, RZ, R14 ;  /* 0x000000ffff3f7224 */ /* 0x000fce00078e000e */
[----:B------:R-:W-:Y:S05]  /*31da0*/  WARPSYNC.COLLECTIVE R15, `(.L_x_2921) ;  /* 0x000000000f087348 */ /* 0x000fea0003c00000 */
[----:B------:R0:W1:Y:S02]  /*31db0*/  SHFL.IDX P6, R14, R13, R12, R11 ;  /* 0x0000000c0d0e7389 */ /* 0x00006400000c000b */
[----:B01----:R-:W-:Y:S01]  /*31dc0*/  ENDCOLLECTIVE ;  /* 0x000000000000791b */ /* 0x003fe20003800000 */
.L_x_2921:
[----:B------:R-:W-:Y:S01]  /*31dd0*/  IMAD.MOV.U32 R62, RZ, RZ, R14 ;  /* 0x000000ffff3e7224 */ /* 0x000fe200078e000e */
[----:B------:R-:W-:Y:S06]  /*31de0*/  BRA `(.L_x_2922) ;  /* 0xfffffda400f07947 */ /* 0x000fec000383ffff */
.L_x_2637:
[----:B0-----:R0:W1:Y:S02]  /*31df0*/  SYNCS.PHASECHK.TRANS64.TRYWAIT P0, [R16+URZ+0x36800], R5 ;  /* 0x03680005100075a7 */ /* 0x001064000800017f */
[----:B-1----:R-:W-:Y:S05]  /*31e00*/  @!P0 NANOSLEEP.SYNCS 0x989680 ;  /* 0x009896800000895d */ /* 0x002fea0003900000 */
[----:B------:R-:W1:Y:S02]  /*31e10*/  @!P0 SYNCS.PHASECHK.TRANS64 P0, [R16+URZ+0x36800], R5 ;  /* 0x03680005100085a7 */ /* 0x000e64000800007f */
[----:B-1----:R-:W-:Y:S05]  /*31e20*/  @!P0 BRA `(.L_x_2637) ;  /* 0xfffffffc00f08947 */ /* 0x002fea000383ffff */
[----:B------:R-:W-:Y:S05]  /*31e30*/  BRA `(.L_x_2923) ;  /* 0xfffffdb000347947 */ /* 0x000fea000383ffff */
.L_x_2661:
        /* <DEDUP_REMOVED lines=8> */
.L_x_2925:
[----:B------:R-:W-:Y:S05]  /*31ec0*/  BSYNC B1 ;  /* 0x0000000000017941 */ /* 0x000fea0003800000 */
.L_x_2924:
        /* <DEDUP_REMOVED lines=8> */
.L_x_2926:
[----:B------:R-:W-:Y:S02]  /*31f50*/  IMAD.MOV.U32 R9, RZ, RZ, R5 ;  /* 0x000000ffff097224 */ /* 0x000fe400078e0005 */
[----:B------:R-:W-:Y:S02]  /*31f60*/  IMAD.MOV.U32 R13, RZ, RZ, R71 ;  /* 0x000000ffff0d7224 */ /* 0x000fe400078e0047 */
[----:B------:R-:W-:-:S07]  /*31f70*/  IMAD.MOV.U32 R4, RZ, RZ, R14 ;  /* 0x000000ffff047224 */ /* 0x000fce00078e000e */
[----:B------:R-:W-:Y:S05]  /*31f80*/  WARPSYNC.COLLECTIVE R15, `(.L_x_2927) ;  /* 0x000000000f087348 */ /* 0x000fea0003c00000 */
[----:B------:R0:W1:Y:S02]  /*31f90*/  SHFL.IDX P6, R14, R13, R12, R11 ;  /* 0x0000000c0d0e7389 */ /* 0x00006400000c000b */
[----:B01----:R-:W-:Y:S01]  /*31fa0*/  ENDCOLLECTIVE ;  /* 0x000000000000791b */ /* 0x003fe20003800000 */
.L_x_2927:
[----:B------:R-:W-:Y:S02]  /*31fb0*/  IMAD.MOV.U32 R8, RZ, RZ, R4 ;  /* 0x000000ffff087224 */ /* 0x000fe400078e0004 */
[----:B------:R-:W-:Y:S02]  /*31fc0*/  IMAD.MOV.U32 R13, RZ, RZ, R70 ;  /* 0x000000ffff0d7224 */ /* 0x000fe400078e0046 */
[----:B------:R-:W-:-:S07]  /*31fd0*/  IMAD.MOV.U32 R7, RZ, RZ, R14 ;  /* 0x000000ffff077224 */ /* 0x000fce00078e000e */
[----:B------:R-:W-:Y:S05]  /*31fe0*/  WARPSYNC.COLLECTIVE R15, `(.L_x_2928) ;  /* 0x000000000f087348 */ /* 0x000fea0003c00000 */
[----:B------:R0:W1:Y:S02]  /*31ff0*/  SHFL.IDX P6, R14, R13, R12, R11 ;  /* 0x0000000c0d0e7389 */ /* 0x00006400000c000b */
[----:B01----:R-:W-:Y:S01]  /*32000*/  ENDCOLLECTIVE ;  /* 0x000000000000791b */ /* 0x003fe20003800000 */
.L_x_2928:
[----:B------:R-:W-:Y:S05]  /*32010*/  BRA `(.L_x_2929) ;  /* 0xfffffdd400ec7947 */ /* 0x000fea000383ffff */
.L_x_2664:
[----:B------:R-:W-:Y:S01]  /*32020*/  BSSY B1, `(.L_x_2930) ;  /* 0x0000008000017945 */ /* 0x000fe20003800000 */
[----:B------:R-:W-:Y:S02]  /*32030*/  IMAD.MOV.U32 R13, RZ, RZ, R63 ;  /* 0x000000ffff0d7224 */ /* 0x000fe400078e003f */
[----:B------:R-:W-:Y:S02]  /*32040*/  IMAD.MOV.U32 R12, RZ, RZ, 0x1 ;  /* 0x00000001ff0c7424 */ /* 0x000fe400078e00ff */
[----:B------:R-:W-:Y:S02]  /*32050*/  IMAD.MOV.U32 R11, RZ, RZ, 0x1c1f ;  /* 0x00001c1fff0b7424 */ /* 0x000fe400078e00ff */
[----:B------:R-:W-:-:S07]  /*32060*/  IMAD.MOV.U32 R15, RZ, RZ, -0x1 ;  /* 0xffffffffff0f7424 */ /* 0x000fce00078e00ff */
[----:B----4-:R-:W-:Y:S05]  /*32070*/  WARPSYNC.COLLECTIVE R15, `(.L_x_2931) ;  /* 0x000000000f087348 */ /* 0x010fea0003c00000 */
[----:B----4-:R0:W1:Y:S02]  /*32080*/  SHFL.IDX P6, R14, R13, R12, R11 ;  /* 0x0000000c0d0e7389 */ /* 0x01006400000c000b */
[----:B01----:R-:W-:Y:S01]  /*32090*/  ENDCOLLECTIVE ;  /* 0x000000000000791b */ /* 0x003fe20003800000 */
.L_x_2931:
[----:B------:R-:W-:Y:S05]  /*320a0*/  BSYNC B1 ;  /* 0x0000000000017941 */ /* 0x000fea0003800000 */
.L_x_2930:
        /* <DEDUP_REMOVED lines=8> */
.L_x_2932:
[----:B------:R-:W-:Y:S02]  /*32130*/  IMAD.MOV.U32 R13, RZ, RZ, R71 ;  /* 0x000000ffff0d7224 */ /* 0x000fe400078e0047 */
[----:B------:R-:W-:-:S07]  /*32140*/  IMAD.MOV.U32 R62, RZ, RZ, R14 ;  /* 0x000000ffff3e7224 */ /* 0x000fce00078e000e */
[----:B------:R-:W-:Y:S05]  /*32150*/  WARPSYNC.COLLECTIVE R15, `(.L_x_2933) ;  /* 0x000000000f087348 */ /* 0x000fea0003c00000 */
[----:B------:R0:W1:Y:S02]  /*32160*/  SHFL.IDX P6, R14, R13, R12, R11 ;  /* 0x0000000c0d0e7389 */ /* 0x00006400000c000b */
[----:B01----:R-:W-:Y:S01]  /*32170*/  ENDCOLLECTIVE ;  /* 0x000000000000791b */ /* 0x003fe20003800000 */
.L_x_2933:
[----:B------:R-:W-:Y:S02]  /*32180*/  IMAD.MOV.U32 R13, RZ, RZ, R70 ;  /* 0x000000ffff0d7224 */ /* 0x000fe400078e0046 */
[----:B------:R-:W-:-:S07]  /*32190*/  IMAD.MOV.U32 R71, RZ, RZ, R14 ;  /* 0x000000ffff477224 */ /* 0x000fce00078e000e */
[----:B------:R-:W-:Y:S05]  /*321a0*/  WARPSYNC.COLLECTIVE R15, `(.L_x_2934) ;  /* 0x000000000f087348 */ /* 0x000fea0003c00000 */
[----:B------:R0:W1:Y:S02]  /*321b0*/  SHFL.IDX P6, R14, R13, R12, R11 ;  /* 0x0000000c0d0e7389 */ /* 0x00006400000c000b */
[----:B01----:R-:W-:Y:S01]  /*321c0*/  ENDCOLLECTIVE ;  /* 0x000000000000791b */ /* 0x003fe20003800000 */
.L_x_2934:
[----:B------:R-:W-:Y:S01]  /*321d0*/  IMAD.MOV.U32 R70, RZ, RZ, R14 ;  /* 0x000000ffff467224 */ /* 0x000fe200078e000e */
[----:B------:R-:W-:Y:S06]  /*321e0*/  BRA `(.L_x_2935) ;  /* 0xfffffddc00147947 */ /* 0x000fec000383ffff */
.L_x_2668:
[----:B0-----:R0:W1:Y:S02]  /*321f0*/  SYNCS.PHASECHK.TRANS64.TRYWAIT P0, [R16+URZ+0x36800], R61 ;  /* 0x0368003d100075a7 */ /* 0x001064000800017f */
[----:B-1----:R-:W-:Y:S05]  /*32200*/  @!P0 NANOSLEEP.SYNCS 0x989680 ;  /* 0x009896800000895d */ /* 0x002fea0003900000 */
[----:B------:R-:W1:Y:S02]  /*32210*/  @!P0 SYNCS.PHASECHK.TRANS64 P0, [R16+URZ+0x36800], R61 ;  /* 0x0368003d100085a7 */ /* 0x000e64000800007f */
[----:B-1----:R-:W-:Y:S05]  /*32220*/  @!P0 BRA `(.L_x_2668) ;  /* 0xfffffffc00f08947 */ /* 0x002fea000383ffff */
[----:B------:R-:W-:Y:S05]  /*32230*/  BRA `(.L_x_2936) ;  /* 0xfffffde000947947 */ /* 0x000fea000383ffff */
.L_x_2682:
[----:B-1----:R1:W2:Y:S02]  /*32240*/  SYNCS.PHASECHK.TRANS64.TRYWAIT P2, [R0+URZ+0x36830], R3 ;  /* 0x03683003000075a7 */ /* 0x0022a4000804017f */
[----:B--2---:R-:W-:Y:S05]  /*32250*/  @!P2 NANOSLEEP.SYNCS 0x989680 ;  /* 0x009896800000a95d */ /* 0x004fea0003900000 */
[----:B------:R-:W2:Y:S02]  /*32260*/  @!P2 SYNCS.PHASECHK.TRANS64 P2, [R0+URZ+0x36830], R3 ;  /* 0x036830030000a5a7 */ /* 0x000ea4000804007f */
[----:B--2---:R-:W-:Y:S05]  /*32270*/  @!P2 BRA `(.L_x_2682) ;  /* 0xfffffffc00f0a947 */ /* 0x004fea000383ffff */
[----:B------:R-:W-:Y:S05]  /*32280*/  BRA `(.L_x_2681) ;  /* 0xfffffe0c00a07947 */ /* 0x000fea000383ffff */
.L_x_2689:
[----:B-1----:R1:W2:Y:S02]  /*32290*/  SYNCS.PHASECHK.TRANS64.TRYWAIT P3, [R13+URZ+0x36830], R4 ;  /* 0x036830040d0075a7 */ /* 0x0022a4000806017f */
[----:B--2---:R-:W-:Y:S05]  /*322a0*/  @!P3 NANOSLEEP.SYNCS 0x989680 ;  /* 0x009896800000b95d */ /* 0x004fea0003900000 */
[----:B------:R-:W2:Y:S02]  /*322b0*/  @!P3 SYNCS.PHASECHK.TRANS64 P3, [R13+URZ+0x36830], R4 ;  /* 0x036830040d00b5a7 */ /* 0x000ea4000806007f */
[----:B--2---:R-:W-:Y:S05]  /*322c0*/  @!P3 BRA `(.L_x_2689) ;  /* 0xfffffffc00f0b947 */ /* 0x004fea000383ffff */
[----:B------:R-:W-:Y:S05]  /*322d0*/  BRA `(.L_x_2688) ;  /* 0xfffffe6400687947 */ /* 0x000fea000383ffff */
.L_x_2694:
[----:B-1----:R1:W2:Y:S02]  /*322e0*/  SYNCS.PHASECHK.TRANS64.TRYWAIT P3, [R11+URZ+0x36850], R0 ;  /* 0x036850000b0075a7 */ /* 0x0022a4000806017f */
[----:B--2---:R-:W-:Y:S05]  /*322f0*/  @!P3 NANOSLEEP.SYNCS 0x989680 ;  /* 0x009896800000b95d */ /* 0x004fea0003900000 */
[----:B------:R-:W2:Y:S02]  /*32300*/  @!P3 SYNCS.PHASECHK.TRANS64 P3, [R11+URZ+0x36850], R0 ;  /* 0x036850000b00b5a7 */ /* 0x000ea4000806007f */
[----:B--2---:R-:W-:Y:S05]  /*32310*/  @!P3 BRA `(.L_x_2694) ;  /* 0xfffffffc00f0b947 */ /* 0x004fea000383ffff */
[----:B------:R-:W-:Y:S05]  /*32320*/  BRA `(.L_x_2693) ;  /* 0xfffffe9c00287947 */ /* 0x000fea000383ffff */
.L_x_2702:
[----:B-1----:R1:W2:Y:S02]  /*32330*/  SYNCS.PHASECHK.TRANS64.TRYWAIT P2, [R4+URZ+0x36830], R5 ;  /* 0x03683005040075a7 */ /* 0x0022a4000804017f */
[----:B--2---:R-:W-:Y:S05]  /*32340*/  @!P2 NANOSLEEP.SYNCS 0x989680 ;  /* 0x009896800000a95d */ /* 0x004fea0003900000 */
[----:B------:R-:W2:Y:S02]  /*32350*/  @!P2 SYNCS.PHASECHK.TRANS64 P2, [R4+URZ+0x36830], R5 ;  /* 0x036830050400a5a7 */ /* 0x000ea4000804007f */
[----:B--2---:R-:W-:Y:S05]  /*32360*/  @!P2 BRA `(.L_x_2702) ;  /* 0xfffffffc00f0a947 */ /* 0x004fea000383ffff */
[----:B------:R-:W-:Y:S05]  /*32370*/  BRA `(.L_x_2701) ;  /* 0xfffffec000987947 */ /* 0x000fea000383ffff */
.L_x_2707:
[----:B-1----:R1:W2:Y:S02]  /*32380*/  SYNCS.PHASECHK.TRANS64.TRYWAIT P2, [R11+URZ+0x36850], R0 ;  /* 0x036850000b0075a7 */ /* 0x0022a4000804017f */
[----:B--2---:R-:W-:Y:S05]  /*32390*/  @!P2 NANOSLEEP.SYNCS 0x989680 ;  /* 0x009896800000a95d */ /* 0x004fea0003900000 */
[----:B------:R-:W2:Y:S02]  /*323a0*/  @!P2 SYNCS.PHASECHK.TRANS64 P2, [R11+URZ+0x36850], R0 ;  /* 0x036850000b00a5a7 */ /* 0x000ea4000804007f */
[----:B--2---:R-:W-:Y:S05]  /*323b0*/  @!P2 BRA `(.L_x_2707) ;  /* 0xfffffffc00f0a947 */ /* 0x004fea000383ffff */
[----:B------:R-:W-:Y:S05]  /*323c0*/  BRA `(.L_x_2706) ;  /* 0xfffffef800587947 */ /* 0x000fea000383ffff */
.L_x_2713:
[----:B-1----:R1:W2:Y:S02]  /*323d0*/  SYNCS.PHASECHK.TRANS64.TRYWAIT P0, [R0+URZ+0x36850], R9 ;  /* 0x03685009000075a7 */ /* 0x0022a4000800017f */
[----:B--2---:R-:W-:Y:S05]  /*323e0*/  @!P0 NANOSLEEP.SYNCS 0x989680 ;  /* 0x009896800000895d */ /* 0x004fea0003900000 */
[----:B------:R-:W2:Y:S02]  /*323f0*/  @!P0 SYNCS.PHASECHK.TRANS64 P0, [R0+URZ+0x36850], R9 ;  /* 0x03685009000085a7 */ /* 0x000ea4000800007f */
[----:B--2---:R-:W-:Y:S05]  /*32400*/  @!P0 BRA `(.L_x_2713) ;  /* 0xfffffffc00f08947 */ /* 0x004fea000383ffff */
[----:B------:R-:W-:Y:S05]  /*32410*/  BRA `(.L_x_2712) ;  /* 0xffffff1c00147947 */ /* 0x000fea000383ffff */
.L_x_2754:
[----:B------:R-:W0:Y:S01]  /*32420*/  S2R R11, SR_TID.X ;  /* 0x00000000000b7919 */ /* 0x000e220000002100 */
[----:B------:R-:W-:Y:S01]  /*32430*/  BSSY B1, `(.L_x_2937) ;  /* 0x000000a000017945 */ /* 0x000fe20003800000 */
[----:B------:R-:W-:Y:S02]  /*32440*/  IMAD.MOV.U32 R12, RZ, RZ, RZ ;  /* 0x000000ffff0c7224 */ /* 0x000fe400078e00ff */
[----:B------:R-:W-:Y:S01]  /*32450*/  IMAD.MOV.U32 R15, RZ, RZ, -0x1 ;  /* 0xffffffffff0f7424 */ /* 0x000fe200078e00ff */
[----:B0-----:R-:W-:-:S04]  /*32460*/  SHF.R.U32.HI R11, RZ, 0x5, R11 ;  /* 0x00000005ff0b7819 */ /* 0x001fc8000001160b */
[----:B------:R-:W-:-:S05]  /*32470*/  LOP3.LUT R11, R11, 0x3, RZ, 0xc0, !PT ;  /* 0x000000030b0b7812 */ /* 0x000fca00078ec0ff */
[----:B------:R-:W-:Y:S02]  /*32480*/  IMAD.MOV.U32 R13, RZ, RZ, R11 ;  /* 0x000000ffff0d7224 */ /* 0x000fe400078e000b */
[----:B------:R-:W-:-:S07]  /*32490*/  IMAD.MOV.U32 R11, RZ, RZ, 0x1f ;  /* 0x0000001fff0b7424 */ /* 0x000fce00078e00ff */
[----:B------:R-:W-:Y:S05]  /*324a0*/  WARPSYNC.COLLECTIVE R15, `(.L_x_2938) ;  /* 0x000000000f087348 */ /* 0x000fea0003c00000 */
[----:B------:R0:W1:Y:S02]  /*324b0*/  SHFL.IDX P6, R14, R13, R12, R11 ;  /* 0x0000000c0d0e7389 */ /* 0x00006400000c000b */
[----:B01----:R-:W-:Y:S01]  /*324c0*/  ENDCOLLECTIVE ;  /* 0x000000000000791b */ /* 0x003fe20003800000 */
.L_x_2938:
[----:B------:R-:W-:Y:S05]  /*324d0*/  BSYNC B1 ;  /* 0x0000000000017941 */ /* 0x000fea0003800000 */
.L_x_2937:
[----:B------:R-:W-:Y:S05]  /*324e0*/  BRA `(.L_x_2939) ;  /* 0xffffff8000647947 */ /* 0x000fea000383ffff */
.L_x_2756:
[----:B------:R-:W-:Y:S01]  /*324f0*/  BSSY B1, `(.L_x_2940) ;  /* 0x0000006000017945 */ /* 0x000fe20003800000 */
[----:B------:R-:W-:-:S07]  /*32500*/  IMAD.MOV.U32 R15, RZ, RZ, -0x1 ;  /* 0xffffffffff0f7424 */ /* 0x000fce00078e00ff */
[----:B0-----:R-:W-:Y:S05]  /*32510*/  WARPSYNC.COLLECTIVE R15, `(.L_x_2941) ;  /* 0x000000000f0c7348 */ /* 0x001fea0003c00000 */
[----:B------:R-:W-:Y:S02]  /*32520*/  ELECT P6, UR62, PT ;  /* 0x00000000003e782f */ /* 0x000fe400038c0000 */
[----:B------:R-:W-:Y:S01]  /*32530*/  MOV R14, UR62 ;  /* 0x0000003e000e7c02 */ /* 0x000fe20008000f00 */
[----:B0-----:R-:W-:Y:S10]  /*32540*/  ENDCOLLECTIVE ;  /* 0x000000000000791b */ /* 0x001ff40003800000 */
.L_x_2941:
[----:B------:R-:W-:Y:S05]  /*32550*/  BSYNC B1 ;  /* 0x0000000000017941 */ /* 0x000fea0003800000 */
.L_x_2940:
[----:B------:R-:W-:Y:S05]  /*32560*/  BRA `(.L_x_2755) ;  /* 0xffffff80005c7947 */ /* 0x000fea000383ffff */
.L_x_2758:
[----:B0-----:R0:W1:Y:S02]  /*32570*/  SYNCS.PHASECHK.TRANS64.TRYWAIT P0, [R18+URZ+0x36820], R3 ;  /* 0x03682003120075a7 */ /* 0x001064000800017f */
[----:B-1----:R-:W-:Y:S05]  /*32580*/  @!P0 NANOSLEEP.SYNCS 0x989680 ;  /* 0x009896800000895d */ /* 0x002fea0003900000 */
[----:B------:R-:W1:Y:S02]  /*32590*/  @!P0 SYNCS.PHASECHK.TRANS64 P0, [R18+URZ+0x36820], R3 ;  /* 0x03682003120085a7 */ /* 0x000e64000800007f */
[----:B-1----:R-:W-:Y:S05]  /*325a0*/  @!P0 BRA `(.L_x_2758) ;  /* 0xfffffffc00f08947 */ /* 0x002fea000383ffff */
[----:B------:R-:W-:Y:S05]  /*325b0*/  BRA `(.L_x_2942) ;  /* 0xffffff80006c7947 */ /* 0x000fea000383ffff */
.L_x_2762:
[----:B-1----:R1:W2:Y:S02]  /*325c0*/  SYNCS.PHASECHK.TRANS64.TRYWAIT P0, [R5+URZ+0x368a0], R9 ;  /* 0x0368a009050075a7 */ /* 0x0022a4000800017f */
[----:B--2---:R-:W-:Y:S05]  /*325d0*/  @!P0 NANOSLEEP.SYNCS 0x989680 ;  /* 0x009896800000895d */ /* 0x004fea0003900000 */
[----:B------:R-:W2:Y:S02]  /*325e0*/  @!P0 SYNCS.PHASECHK.TRANS64 P0, [R5+URZ+0x368a0], R9 ;  /* 0x0368a009050085a7 */ /* 0x000ea4000800007f */
[----:B--2---:R-:W-:Y:S05]  /*325f0*/  @!P0 BRA `(.L_x_2762) ;  /* 0xfffffffc00f08947 */ /* 0x004fea000383ffff */
[----:B------:R-:W-:Y:S05]  /*32600*/  BRA `(.L_x_2943) ;  /* 0xffffff80008c7947 */ /* 0x000fea000383ffff */
.L_x_2769:
[----:B0-----:R0:W2:Y:S02]  /*32610*/  SYNCS.PHASECHK.TRANS64.TRYWAIT P0, [R5+URZ+0x368c0], R9 ;  /* 0x0368c009050075a7 */ /* 0x0010a4000800017f */
[----:B--2---:R-:W-:Y:S05]  /*32620*/  @!P0 NANOSLEEP.SYNCS 0x989680 ;  /* 0x009896800000895d */ /* 0x004fea0003900000 */
[----:B------:R-:W2:Y:S02]  /*32630*/  @!P0 SYNCS.PHASECHK.TRANS64 P0, [R5+URZ+0x368c0], R9 ;  /* 0x0368c009050085a7 */ /* 0x000ea4000800007f */
[----:B--2---:R-:W-:Y:S05]  /*32640*/  @!P0 BRA `(.L_x_2769) ;  /* 0xfffffffc00f08947 */ /* 0x004fea000383ffff */
[----:B------:R-:W-:Y:S05]  /*32650*/  BRA `(.L_x_2944) ;  /* 0xffffff84008c7947 */ /* 0x000fea000383ffff */
.L_x_2778:
[----:B0-----:R0:W1:Y:S02]  /*32660*/  SYNCS.PHASECHK.TRANS64.TRYWAIT P1, [R7+URZ+0x368a0], R6 ;  /* 0x0368a006070075a7 */ /* 0x001064000802017f */
[----:B-1----:R-:W-:Y:S05]  /*32670*/  @!P1 NANOSLEEP.SYNCS 0x989680 ;  /* 0x009896800000995d */ /* 0x002fea0003900000 */
[----:B------:R-:W1:Y:S02]  /*32680*/  @!P1 SYNCS.PHASECHK.TRANS64 P1, [R7+URZ+0x368a0], R6 ;  /* 0x0368a006070095a7 */ /* 0x000e64000802007f */
[----:B-1----:R-:W-:Y:S05]  /*32690*/  @!P1 BRA `(.L_x_2778) ;  /* 0xfffffffc00f09947 */ /* 0x002fea000383ffff */
[----:B------:R-:W-:Y:S05]  /*326a0*/  BRA `(.L_x_2945) ;  /* 0xffffff8800d87947 */ /* 0x000fea000383ffff */
.L_x_2785:
[----:B-1----:R1:W2:Y:S02]  /*326b0*/  SYNCS.PHASECHK.TRANS64.TRYWAIT P1, [R7+URZ+0x368c0], R6 ;  /* 0x0368c006070075a7 */ /* 0x0022a4000802017f */
[----:B--2---:R-:W-:Y:S05]  /*326c0*/  @!P1 NANOSLEEP.SYNCS 0x989680 ;  /* 0x009896800000995d */ /* 0x004fea0003900000 */
[----:B------:R-:W2:Y:S02]  /*326d0*/  @!P1 SYNCS.PHASECHK.TRANS64 P1, [R7+URZ+0x368c0], R6 ;  /* 0x0368c006070095a7 */ /* 0x000ea4000802007f */
[----:B--2---:R-:W-:Y:S05]  /*326e0*/  @!P1 BRA `(.L_x_2785) ;  /* 0xfffffffc00f09947 */ /* 0x004fea000383ffff */
[----:B------:R-:W-:Y:S05]  /*326f0*/  BRA `(.L_x_2946) ;  /* 0xffffff8c00d47947 */ /* 0x000fea000383ffff */
.L_x_2802:
        /* <DEDUP_REMOVED lines=8> */
[----:B------:R-:W-:Y:S05]  /*32780*/  WARPSYNC.COLLECTIVE R15, `(.L_x_2948) ;  /* 0x000000000f087348 */ /* 0x000fea0003c00000 */
[----:B------:R0:W1:Y:S02]  /*32790*/  SHFL.IDX P6, R14, R13, R12, R11 ;  /* 0x0000000c0d0e7389 */ /* 0x00006400000c000b */
[----:B01----:R-:W-:Y:S01]  /*327a0*/  ENDCOLLECTIVE ;  /* 0x000000000000791b */ /* 0x003fe20003800000 */
.L_x_2948:
[----:B------:R-:W-:Y:S05]  /*327b0*/  BSYNC B0 ;  /* 0x0000000000007941 */ /* 0x000fea0003800000 */
.L_x_2947:
[----:B------:R-:W-:Y:S05]  /*327c0*/  BRA `(.L_x_2949) ;  /* 0xffffff9c004c7947 */ /* 0x000fea000383ffff */
.L_x_2804:
[----:B------:R-:W-:Y:S01]  /*327d0*/  BSSY B0, `(.L_x_2950) ;  /* 0x0000006000007945 */ /* 0x000fe20003800000 */
[----:B------:R-:W-:-:S07]  /*327e0*/  IMAD.MOV.U32 R15, RZ, RZ, -0x1 ;  /* 0xffffffffff0f7424 */ /* 0x000fce00078e00ff */
[----:B0-----:R-:W-:Y:S05]  /*327f0*/  WARPSYNC.COLLECTIVE R15, `(.L_x_2951) ;  /* 0x000000000f0c7348 */ /* 0x001fea0003c00000 */
[----:B------:R-:W-:Y:S02]  /*32800*/  ELECT P6, UR62, PT ;  /* 0x00000000003e782f */ /* 0x000fe400038c0000 */
[----:B------:R-:W-:Y:S01]  /*32810*/  MOV R14, UR62 ;  /* 0x0000003e000e7c02 */ /* 0x000fe20008000f00 */
[----:B0-----:R-:W-:Y:S10]  /*32820*/  ENDCOLLECTIVE ;  /* 0x000000000000791b */ /* 0x001ff40003800000 */
.L_x_2951:
[----:B------:R-:W-:Y:S05]  /*32830*/  BSYNC B0 ;  /* 0x0000000000007941 */ /* 0x000fea0003800000 */
.L_x_2950:
[----:B------:R-:W-:Y:S05]  /*32840*/  BRA `(.L_x_2952) ;  /* 0xffffff9c00587947 */ /* 0x000fea000383ffff */
.L_x_2806:
[----:B0-----:R0:W1:Y:S02]  /*32850*/  SYNCS.PHASECHK.TRANS64.TRYWAIT P0, [R0+URZ+0x36840], R2 ;  /* 0x03684002000075a7 */ /* 0x001064000800017f */
[----:B-1----:R-:W-:Y:S05]  /*32860*/  @!P0 NANOSLEEP.SYNCS 0x989680 ;  /* 0x009896800000895d */ /* 0x002fea0003900000 */
[----:B------:R-:W1:Y:S02]  /*32870*/  @!P0 SYNCS.PHASECHK.TRANS64 P0, [R0+URZ+0x36840], R2 ;  /* 0x03684002000085a7 */ /* 0x000e64000800007f */
[----:B-1----:R-:W-:Y:S05]  /*32880*/  @!P0 BRA `(.L_x_2806) ;  /* 0xfffffffc00f08947 */ /* 0x002fea000383ffff */
[----:B------:R-:W-:Y:S05]  /*32890*/  BRA `(.L_x_2953) ;  /* 0xffffff9c00b87947 */ /* 0x000fea000383ffff */
.L_x_2810:
[----:B------:R-:W2:Y:S01]  /*328a0*/  LDL.LU R11, [R1+0x50] ;  /* 0x00005000010b7983 */ /* 0x000ea20000300800 */
[----:B------:R-:W-:Y:S02]  /*328b0*/  IMAD.MOV.U32 R13, RZ, RZ, R3 ;  /* 0x000000ffff0d7224 */ /* 0x000fe400078e0003 */
[----:B------:R-:W-:Y:S01]  /*328c0*/  IMAD.MOV.U32 R12, RZ, RZ, RZ ;  /* 0x000000ffff0c7224 */ /* 0x000fe200078e00ff */
[----:B------:R-:W0:Y:S01]  /*328d0*/  S2R R5, SR_TID.X ;  /* 0x0000000000057919 */ /* 0x000e220000002100 */
[----:B------:R-:W-:Y:S01]  /*328e0*/  IMAD.MOV.U32 R15, RZ, RZ, -0x1 ;  /* 0xffffffffff0f7424 */ /* 0x000fe200078e00ff */
[----:B0-----:R-:W-:-:S04]  /*328f0*/  LOP3.LUT R5, R5, 0x7f, RZ, 0xc0, !PT ;  /* 0x0000007f05057812 */ /* 0x001fc800078ec0ff */
        /* <DEDUP_REMOVED lines=9> */
.L_x_2954:
[----:B------:R-:W-:Y:S02]  /*32990*/  IMAD.MOV.U32 R13, RZ, RZ, R4 ;  /* 0x000000ffff0d7224 */ /* 0x000fe400078e0004 */
[----:B------:R-:W-:-:S07]  /*329a0*/  IMAD.MOV.U32 R6, RZ, RZ, R14 ;  /* 0x000000ffff067224 */ /* 0x000fce00078e000e */
[----:B------:R-:W-:Y:S05]  /*329b0*/  WARPSYNC.COLLECTIVE R15, `(.L_x_2955) ;  /* 0x000000000f087348 */ /* 0x000fea0003c00000 */
[----:B------:R0:W1:Y:S02]  /*329c0*/  SHFL.IDX P6, R14, R13, R12, R11 ;  /* 0x0000000c0d0e7389 */ /* 0x00006400000c000b */
[----:B01----:R-:W-:Y:S01]  /*329d0*/  ENDCOLLECTIVE ;  /* 0x000000000000791b */ /* 0x003fe20003800000 */
.L_x_2955:
[----:B------:R-:W-:Y:S02]  /*329e0*/  IMAD.MOV.U32 R13, RZ, RZ, R3 ;  /* 0x000000ffff0d7224 */ /* 0x000fe400078e0003 */
[----:B------:R-:W-:Y:S02]  /*329f0*/  IMAD.MOV.U32 R12, RZ, RZ, 0x1 ;  /* 0x00000001ff0c7424 */ /* 0x000fe400078e00ff */
[----:B------:R-:W-:-:S07]  /*32a00*/  IMAD.MOV.U32 R7, RZ, RZ, R14 ;  /* 0x000000ffff077224 */ /* 0x000fce00078e000e */
[----:B------:R-:W-:Y:S05]  /*32a10*/  WARPSYNC.COLLECTIVE R15, `(.L_x_2956) ;  /* 0x000000000f087348 */ /* 0x000fea0003c00000 */
[----:B------:R0:W1:Y:S02]  /*32a20*/  SHFL.IDX P6, R14, R13, R12, R11 ;  /* 0x0000000c0d0e7389 */ /* 0x00006400000c000b */
[----:B01----:R-:W-:Y:S01]  /*32a30*/  ENDCOLLECTIVE ;  /* 0x000000000000791b */ /* 0x003fe20003800000 */
.L_x_2956:
        /* <DEDUP_REMOVED lines=10> */
.L_x_2957:
        /* <DEDUP_REMOVED lines=13> */
.L_x_2958:
        /* <DEDUP_REMOVED lines=16> */
.L_x_2959:
        /* <DEDUP_REMOVED lines=13> */
.L_x_2960:
        /* <DEDUP_REMOVED lines=17> */
.L_x_2961:
[----:B------:R-:W-:Y:S02]  /*32e90*/  IMAD.MOV.U32 R13, RZ, RZ, R3 ;  /* 0x000000ffff0d7224 */ /* 0x000fe400078e0003 */
[----:B------:R-:W-:Y:S02]  /*32ea0*/  IMAD.MOV.U32 R12, RZ, RZ, 0x4 ;  /* 0x00000004ff0c7424 */ /* 0x000fe400078e00ff */
[----:B------:R-:W-:-:S07]  /*32eb0*/  IMAD.MOV.U32 R5, RZ, RZ, R14 ;  /* 0x000000ffff057224 */ /* 0x000fce00078e000e */
[----:B------:R-:W-:Y:S05]  /*32ec0*/  WARPSYNC.COLLECTIVE R15, `(.L_x_2962) ;  /* 0x000000000f087348 */ /* 0x000fea0003c00000 */
[----:B------:R0:W1:Y:S02]  /*32ed0*/  SHFL.IDX P6, R14, R13, R12, R11 ;  /* 0x0000000c0d0e7389 */ /* 0x00006400000c000b */
[----:B01----:R-:W-:Y:S01]  /*32ee0*/  ENDCOLLECTIVE ;  /* 0x000000000000791b */ /* 0x003fe20003800000 */
.L_x_2962:
        /* <DEDUP_REMOVED lines=17> */
.L_x_2963:
[----:B------:R-:W-:Y:S02]  /*33000*/  IMAD.MOV.U32 R13, RZ, RZ, R3 ;  /* 0x000000ffff0d7224 */ /* 0x000fe400078e0003 */
[----:B------:R-:W-:Y:S02]  /*33010*/  IMAD.MOV.U32 R12, RZ, RZ, 0x5 ;  /* 0x00000005ff0c7424 */ /* 0x000fe400078e00ff */
[----:B------:R-:W-:-:S07]  /*33020*/  IMAD.MOV.U32 R5, RZ, RZ, R14 ;  /* 0x000000ffff057224 */ /* 0x000fce00078e000e */
[----:B------:R-:W-:Y:S05]  /*33030*/  WARPSYNC.COLLECTIVE R15, `(.L_x_2964) ;  /* 0x000000000f087348 */ /* 0x000fea0003c00000 */
[----:B------:R0:W1:Y:S02]  /*33040*/  SHFL.IDX P6, R14, R13, R12, R11 ;  /* 0x0000000c0d0e7389 */ /* 0x00006400000c000b */
[----:B01----:R-:W-:Y:S01]  /*33050*/  ENDCOLLECTIVE ;  /* 0x000000000000791b */ /* 0x003fe20003800000 */
.L_x_2964:
        /* <DEDUP_REMOVED lines=17> */
.L_x_2965:
[----:B------:R-:W-:Y:S02]  /*33170*/  IMAD.MOV.U32 R13, RZ, RZ, R3 ;  /* 0x000000ffff0d7224 */ /* 0x000fe400078e0003 */
[----:B------:R-:W-:Y:S02]  /*33180*/  IMAD.MOV.U32 R12, RZ, RZ, 0x6 ;  /* 0x00000006ff0c7424 */ /* 0x000fe400078e00ff */
[----:B------:R-:W-:-:S07]  /*33190*/  IMAD.MOV.U32 R5, RZ, RZ, R14 ;  /* 0x000000ffff057224 */ /* 0x000fce00078e000e */
[----:B------:R-:W-:Y:S05]  /*331a0*/  WARPSYNC.COLLECTIVE R15, `(.L_x_2966) ;  /* 0x000000000f087348 */ /* 0x000fea0003c00000 */
[----:B------:R0:W1:Y:S02]  /*331b0*/  SHFL.IDX P6, R14, R13, R12, R11 ;  /* 0x0000000c0d0e7389 */ /* 0x00006400000c000b */
[----:B01----:R-:W-:Y:S01]  /*331c0*/  ENDCOLLECTIVE ;  /* 0x000000000000791b */ /* 0x003fe20003800000 */
.L_x_2966:
        /* <DEDUP_REMOVED lines=15> */
.L_x_2967:
        /* <DEDUP_REMOVED lines=8> */
.L_x_2968:
        /* <DEDUP_REMOVED lines=14> */
.L_x_2969:
[----:B------:R-:W-:Y:S01]  /*33420*/  @!PT LDS RZ, [RZ] ;  /* 0x00000000fffff984 */ /* 0x000fe20000000800 */
[----:B------:R-:W-:Y:S01]  /*33430*/  @!PT LDS RZ, [RZ] ;  /* 0x00000000fffff984 */ /* 0x000fe20000000800 */
[----:B------:R-:W-:Y:S01]  /*33440*/  @!PT LDS RZ, [RZ] ;  /* 0x00000000fffff984 */ /* 0x000fe20000000800 */
[----:B------:R0:W-:Y:S01]  /*33450*/  @!P4 LDGSTS.E.BYPASS.LTC128B.128 [R10+0x20400], desc[UR60][R6.64+0x100], !P0 ;  /* 0x20400100060acfae */ /* 0x0001e2000c101d7c */
[----:B------:R-:W-:Y:S01]  /*33460*/  IMAD.MOV.U32 R3, RZ, RZ, R14 ;  /* 0x000000ffff037224 */ /* 0x000fe200078e000e */
[----:B------:R-:W-:Y:S06]  /*33470*/  BRA `(.L_x_2970) ;  /* 0xffffffa000707947 */ /* 0x000fec000383ffff */
.L_x_2815:
[----:B----4-:R4:W0:Y:S02]  /*33480*/  SYNCS.PHASECHK.TRANS64.TRYWAIT P0, [R18+URZ+0x36820], R0 ;  /* 0x03682000120075a7 */ /* 0x010824000800017f */
[----:B0-----:R-:W-:Y:S05]  /*33490*/  @!P0 NANOSLEEP.SYNCS 0x989680 ;  /* 0x009896800000895d */ /* 0x001fea0003900000 */
[----:B------:R-:W0:Y:S02]  /*334a0*/  @!P0 SYNCS.PHASECHK.TRANS64 P0, [R18+URZ+0x36820], R0 ;  /* 0x03682000120085a7 */ /* 0x000e24000800007f */
[----:B0-----:R-:W-:Y:S05]  /*334b0*/  @!P0 BRA `(.L_x_2815) ;  /* 0xfffffffc00f08947 */ /* 0x001fea000383ffff */
[----:B------:R-:W-:Y:S05]  /*334c0*/  BRA `(.L_x_2971) ;  /* 0xffffffa000f07947 */ /* 0x000fea000383ffff */
.L_x_2824:
[----:B-1----:R1:W2:Y:S02]  /*334d0*/  SYNCS.PHASECHK.TRANS64.TRYWAIT P0, [R3+URZ+0x36840], R2 ;  /* 0x03684002030075a7 */ /* 0x0022a4000800017f */
[----:B--2---:R-:W-:Y:S05]  /*334e0*/  @!P0 NANOSLEEP.SYNCS 0x989680 ;  /* 0x009896800000895d */ /* 0x004fea0003900000 */
[----:B------:R-:W2:Y:S02]  /*334f0*/  @!P0 SYNCS.PHASECHK.TRANS64 P0, [R3+URZ+0x36840], R2 ;  /* 0x03684002030085a7 */ /* 0x000ea4000800007f */
[----:B--2---:R-:W-:Y:S05]  /*33500*/  @!P0 BRA `(.L_x_2824) ;  /* 0xfffffffc00f08947 */ /* 0x004fea000383ffff */
[----:B------:R-:W-:Y:S05]  /*33510*/  BRA `(.L_x_2972) ;  /* 0xffffffa400cc7947 */ /* 0x000fea000383ffff */
.L_x_2831:
[----:B0-----:R0:W1:Y:S02]  /*33520*/  SYNCS.PHASECHK.TRANS64.TRYWAIT P0, [R3+URZ+0x60], R2 ;  /* 0x00006002030075a7 */ /* 0x001064000800017f */
[----:B-1----:R-:W-:Y:S05]  /*33530*/  @!P0 NANOSLEEP.SYNCS 0x989680 ;  /* 0x009896800000895d */ /* 0x002fea0003900000 */
[----:B------:R-:W1:Y:S02]  /*33540*/  @!P0 SYNCS.PHASECHK.TRANS64 P0, [R3+URZ+0x60], R2 ;  /* 0x00006002030085a7 */ /* 0x000e64000800007f */
[----:B-1----:R-:W-:Y:S05]  /*33550*/  @!P0 BRA `(.L_x_2831) ;  /* 0xfffffffc00f08947 */ /* 0x002fea000383ffff */
[----:B------:R-:W-:Y:S05]  /*33560*/  BRA `(.L_x_2973) ;  /* 0xffffffa800e07947 */ /* 0x000fea000383ffff */
.L_x_2841:
[----:B-1----:R1:W2:Y:S02]  /*33570*/  SYNCS.PHASECHK.TRANS64.TRYWAIT P0, [R3+URZ+0x36840], R2 ;  /* 0x03684002030075a7 */ /* 0x0022a4000800017f */
[----:B--2---:R-:W-:Y:S05]  /*33580*/  @!P0 NANOSLEEP.SYNCS 0x989680 ;  /* 0x009896800000895d */ /* 0x004fea0003900000 */
[----:B------:R-:W2:Y:S02]  /*33590*/  @!P0 SYNCS.PHASECHK.TRANS64 P0, [R3+URZ+0x36840], R2 ;  /* 0x03684002030085a7 */ /* 0x000ea4000800007f */
[----:B--2---:R-:W-:Y:S05]  /*335a0*/  @!P0 BRA `(.L_x_2841) ;  /* 0xfffffffc00f08947 */ /* 0x004fea000383ffff */
[----:B------:R-:W-:Y:S05]  /*335b0*/  BRA `(.L_x_2974) ;  /* 0xffffffb000ac7947 */ /* 0x000fea000383ffff */
.L_x_2848:
[----:B0-----:R0:W1:Y:S02]  /*335c0*/  SYNCS.PHASECHK.TRANS64.TRYWAIT P0, [R2+URZ+0x60], R3 ;  /* 0x00006003020075a7 */ /* 0x001064000800017f */
[----:B-1----:R-:W-:Y:S05]  /*335d0*/  @!P0 NANOSLEEP.SYNCS 0x989680 ;  /* 0x009896800000895d */ /* 0x002fea0003900000 */
[----:B------:R-:W1:Y:S02]  /*335e0*/  @!P0 SYNCS.PHASECHK.TRANS64 P0, [R2+URZ+0x60], R3 ;  /* 0x00006003020085a7 */ /* 0x000e64000800007f */
[----:B-1----:R-:W-:Y:S05]  /*335f0*/  @!P0 BRA `(.L_x_2848) ;  /* 0xfffffffc00f08947 */ /* 0x002fea000383ffff */
[----:B------:R-:W-:Y:S05]  /*33600*/  BRA `(.L_x_2975) ;  /* 0xffffffb400c07947 */ /* 0x000fea000383ffff */
.L_x_2858:
[----:B--2---:R2:W3:Y:S02]  /*33610*/  SYNCS.PHASECHK.TRANS64.TRYWAIT P0, [R2+URZ+0x36840], R3 ;  /* 0x03684003020075a7 */ /* 0x0044e4000800017f */
[----:B---3--:R-:W-:Y:S05]  /*33620*/  @!P0 NANOSLEEP.SYNCS 0x989680 ;  /* 0x009896800000895d */ /* 0x008fea0003900000 */
[----:B------:R-:W3:Y:S02]  /*33630*/  @!P0 SYNCS.PHASECHK.TRANS64 P0, [R2+URZ+0x36840], R3 ;  /* 0x03684003020085a7 */ /* 0x000ee4000800007f */
[----:B---3--:R-:W-:Y:S05]  /*33640*/  @!P0 BRA `(.L_x_2858) ;  /* 0xfffffffc00f08947 */ /* 0x008fea000383ffff */
[----:B------:R-:W-:Y:S05]  /*33650*/  BRA `(.L_x_2976) ;  /* 0xffffffbc005c7947 */ /* 0x000fea000383ffff */
.L_x_2865:
[----:B0-----:R0:W1:Y:S02]  /*33660*/  SYNCS.PHASECHK.TRANS64.TRYWAIT P0, [R2+URZ+0x60], R5 ;  /* 0x00006005020075a7 */ /* 0x001064000800017f */
[----:B-1----:R-:W-:Y:S05]  /*33670*/  @!P0 NANOSLEEP.SYNCS 0x989680 ;  /* 0x009896800000895d */ /* 0x002fea0003900000 */
[----:B------:R-:W1:Y:S02]  /*33680*/  @!P0 SYNCS.PHASECHK.TRANS64 P0, [R2+URZ+0x60], R5 ;  /* 0x00006005020085a7 */ /* 0x000e64000800007f */
[----:B-1----:R-:W-:Y:S05]  /*33690*/  @!P0 BRA `(.L_x_2865) ;  /* 0xfffffffc00f08947 */ /* 0x002fea000383ffff */
[----:B------:R-:W-:Y:S05]  /*336a0*/  BRA `(.L_x_2977) ;  /* 0xffffffc000707947 */ /* 0x000fea000383ffff */
.L_x_2877:
[----:B---3--:R3:W4:Y:S02]  /*336b0*/  SYNCS.PHASECHK.TRANS64.TRYWAIT P0, [R0+URZ+0x36860], R2 ;  /* 0x03686002000075a7 */ /* 0x008724000800017f */
[----:B----4-:R-:W-:Y:S05]  /*336c0*/  @!P0 NANOSLEEP.SYNCS 0x989680 ;  /* 0x009896800000895d */ /* 0x010fea0003900000 */
[----:B------:R-:W4:Y:S02]  /*336d0*/  @!P0 SYNCS.PHASECHK.TRANS64 P0, [R0+URZ+0x36860], R2 ;  /* 0x03686002000085a7 */ /* 0x000f24000800007f */
[----:B----4-:R-:W-:Y:S05]  /*336e0*/  @!P0 BRA `(.L_x_2877) ;  /* 0xfffffffc00f08947 */ /* 0x010fea000383ffff */
[----:B------:R-:W-:Y:S05]  /*336f0*/  BRA `(.L_x_2978) ;  /* 0xffffffc400f87947 */ /* 0x000fea000383ffff */
.L_x_2885:
[----:B------:R-:W4:Y:S01]  /*33700*/  LDL R0, [R1] ;  /* 0x0000000001007983 */ /* 0x000f220000100800 */
[----:B------:R-:W-:Y:S01]  /*33710*/  BSSY B0, `(.L_x_2979) ;  /* 0x0000008000007945 */ /* 0x000fe20003800000 */
[----:B------:R-:W-:Y:S02]  /*33720*/  IMAD.MOV.U32 R12, RZ, RZ, RZ ;  /* 0x000000ffff0c7224 */ /* 0x000fe400078e00ff */
[----:B------:R-:W-:Y:S02]  /*33730*/  IMAD.MOV.U32 R11, RZ, RZ, 0x1f ;  /* 0x0000001fff0b7424 */ /* 0x000fe400078e00ff */
[----:B------:R-:W-:Y:S02]  /*33740*/  IMAD.MOV.U32 R15, RZ, RZ, -0x1 ;  /* 0xffffffffff0f7424 */ /* 0x000fe400078e00ff */
[----:B----4-:R-:W-:-:S07]  /*33750*/  IMAD.MOV.U32 R13, RZ, RZ, R0 ;  /* 0x000000ffff0d7224 */ /* 0x010fce00078e0000 */
[----:B-123--:R-:W-:Y:S05]  /*33760*/  WARPSYNC.COLLECTIVE R15, `(.L_x_2980) ;  /* 0x000000000f087348 */ /* 0x00efea0003c00000 */
[----:B------:R0:W4:Y:S02]  /*33770*/  SHFL.IDX P6, R14, R13, R12, R11 ;  /* 0x0000000c0d0e7389 */ /* 0x00012400000c000b */
[----:B01234-:R-:W-:Y:S01]  /*33780*/  ENDCOLLECTIVE ;  /* 0x000000000000791b */ /* 0x01ffe20003800000 */
.L_x_2980:
[----:B------:R-:W-:Y:S05]  /*33790*/  BSYNC B0 ;  /* 0x0000000000007941 */ /* 0x000fea0003800000 */
.L_x_2979:
        /* <DEDUP_REMOVED lines=9> */
.L_x_2981:
        /* <DEDUP_REMOVED lines=26> */
.L_x_2982:
        /* <DEDUP_REMOVED lines=8> */
.L_x_2983:
        /* <DEDUP_REMOVED lines=8> */
.L_x_2984:
        /* <DEDUP_REMOVED lines=8> */
.L_x_2985:
        /* <DEDUP_REMOVED lines=8> */
.L_x_2986:
        /* <DEDUP_REMOVED lines=9> */
.L_x_2987:
[----:B------:R-:W-:Y:S01]  /*33c60*/  IMAD.MOV.U32 R9, RZ, RZ, R14 ;  /* 0x000000ffff097224 */ /* 0x000fe200078e000e */
[----:B------:R-:W-:Y:S06]  /*33c70*/  BRA `(.L_x_2988) ;  /* 0xffffffc800a87947 */ /* 0x000fec000383ffff */
.L_x_2888:
        /* <DEDUP_REMOVED lines=8> */
.L_x_2990:
[----:B------:R-:W-:Y:S05]  /*33d00*/  BSYNC B0 ;  /* 0x0000000000007941 */ /* 0x000fea0003800000 */
.L_x_2989:
        /* <DEDUP_REMOVED lines=10> */
.L_x_2991:
        /* <DEDUP_REMOVED lines=8> */
.L_x_2992:
        /* <DEDUP_REMOVED lines=8> */
.L_x_2993:
        /* <DEDUP_REMOVED lines=8> */
.L_x_2994:
        /* <DEDUP_REMOVED lines=9> */
.L_x_2995:
[----:B------:R-:W-:Y:S01]  /*33fc0*/  IMAD.MOV.U32 R9, RZ, RZ, R14 ;  /* 0x000000ffff097224 */ /* 0x000fe200078e000e */
[----:B------:R-:W-:Y:S06]  /*33fd0*/  BRA `(.L_x_2996) ;  /* 0xffffffc8007c7947 */ /* 0x000fec000383ffff */
.L_x_2890:
[----:B------:R-:W-:Y:S01]  /*33fe0*/  BSSY B0, `(.L_x_2997) ;  /* 0x0000006000007945 */ /* 0x000fe20003800000 */
[----:B------:R-:W-:Y:S01]  /*33ff0*/  PLOP3.LUT P6, PT, P6, PT, PT, 0x8, 0x0 ;  /* 0x000000000000781c */ /* 0x000fe200037ce170 */
[----:B------:R-:W-:-:S12]  /*34000*/  IMAD.MOV.U32 R15, RZ, RZ, -0x1 ;  /* 0xffffffffff0f7424 */ /* 0x000fd800078e00ff */
[----:B0-----:R-:W-:Y:S05]  /*34010*/  WARPSYNC.COLLECTIVE R15, `(.L_x_2998) ;  /* 0x000000000f087348 */ /* 0x001fea0003c00000 */
[----:B------:R-:W-:Y:S01]  /*34020*/  VOTE.ANY R14, PT, P6 ;  /* 0x00000000000e7806 */ /* 0x000fe200030e0100 */
[----:B0-----:R-:W-:Y:S06]  /*34030*/  ENDCOLLECTIVE ;  /* 0x000000000000791b */ /* 0x001fec0003800000 */
.L_x_2998:
[----:B------:R-:W-:Y:S05]  /*34040*/  BSYNC B0 ;  /* 0x0000000000007941 */ /* 0x000fea0003800000 */
.L_x_2997:
        /* <DEDUP_REMOVED lines=10> */
.L_x_2999:
[----:B------:R-:W-:Y:S02]  /*340f0*/  IMAD.MOV.U32 R13, RZ, RZ, R6 ;  /* 0x000000ffff0d7224 */ /* 0x000fe400078e0006 */
[----:B------:R-:W-:-:S07]  /*34100*/  IMAD.MOV.U32 R4, RZ, RZ, R14 ;  /* 0x000000ffff047224 */ /* 0x000fce00078e000e */
[----:B------:R-:W-:Y:S05]  /*34110*/  WARPSYNC.COLLECTIVE R15, `(.L_x_3000) ;  /* 0x000000000f087348 */ /* 0x000fea0003c00000 */
[----:B------:R0:W1:Y:S02]  /*34120*/  SHFL.IDX P6, R14, R13, R12, R11 ;  /* 0x0000000c0d0e7389 */ /* 0x00006400000c000b */
[----:B01----:R-:W-:Y:S01]  /*34130*/  ENDCOLLECTIVE ;  /* 0x000000000000791b */ /* 0x003fe20003800000 */
.L_x_3000:
[----:B------:R-:W-:Y:S02]  /*34140*/  IMAD.MOV.U32 R6, RZ, RZ, R14 ;  /* 0x000000ffff067224 */ /* 0x000fe400078e000e */
[----:B------:R-:W-:-:S05]  /*34150*/  IMAD.IADD R10, R3, 0x1, R10 ;  /* 0x00000001030a7824 */ /* 0x000fca00078e020a */
[----:B------:R0:W-:Y:S01]  /*34160*/  STL [R1+0xc], R10 ;  /* 0x00000c0a01007387 */ /* 0x0001e20000100800 */
[----:B------:R-:W-:Y:S05]  /*34170*/  BRA `(.L_x_3001) ;  /* 0xffffffc8005c7947 */ /* 0x000fea000383ffff */
.L_x_2892:
        /* <DEDUP_REMOVED lines=8> */
.L_x_3003:
[----:B------:R-:W-:Y:S05]  /*34200*/  BSYNC B0 ;  /* 0x0000000000007941 */ /* 0x000fea0003800000 */
.L_x_3002:
[----:B------:R-:W-:Y:S01]  /*34210*/  IMAD.MOV.U32 R3, RZ, RZ, R14 ;  /* 0x000000ffff037224 */ /* 0x000fe200078e000e */
[----:B------:R-:W-:Y:S06]  /*34220*/  BRA `(.L_x_3004) ;  /* 0xffffffc800487947 */ /* 0x000fec000383ffff */
.L_x_2898:
[----:B0-----:R0:W1:Y:S02]  /*34230*/  SYNCS.PHASECHK.TRANS64.TRYWAIT P0, [R0+URZ+0x36820], R3 ;  /* 0x03682003000075a7 */ /* 0x001064000800017f */
[----:B-1----:R-:W-:Y:S05]  /*34240*/  @!P0 NANOSLEEP.SYNCS 0x989680 ;  /* 0x009896800000895d */ /* 0x002fea0003900000 */
[----:B------:R-:W1:Y:S02]  /*34250*/  @!P0 SYNCS.PHASECHK.TRANS64 P0, [R0+URZ+0x36820], R3 ;  /* 0x03682003000085a7 */ /* 0x000e64000800007f */
[----:B-1----:R-:W-:Y:S05]  /*34260*/  @!P0 BRA `(.L_x_2898) ;  /* 0xfffffffc00f08947 */ /* 0x002fea000383ffff */
[----:B------:R-:W-:Y:S05]  /*34270*/  BRA `(.L_x_3005) ;  /* 0xffffffd000e87947 */ /* 0x000fea000383ffff */
.L_x_2899:
        /* <DEDUP_REMOVED lines=11> */
.L_x_3007:
[----:B------:R-:W-:Y:S05]  /*34330*/  BSYNC B0 ;  /* 0x0000000000007941 */ /* 0x000fea0003800000 */
.L_x_3006:
[----:B------:R-:W-:Y:S05]  /*34340*/  BRA `(.L_x_3008) ;  /* 0xffffffd000d07947 */ /* 0x000fea000383ffff */
.L_x_2900:
[----:B------:R-:W-:Y:S01]  /*34350*/  BSSY B0, `(.L_x_3009) ;  /* 0x0000006000007945 */ /* 0x000fe20003800000 */
[----:B------:R-:W-:-:S07]  /*34360*/  IMAD.MOV.U32 R15, RZ, RZ, -0x1 ;  /* 0xffffffffff0f7424 */ /* 0x000fce00078e00ff */
[----:B01----:R-:W-:Y:S05]  /*34370*/  WARPSYNC.COLLECTIVE R15, `(.L_x_3010) ;  /* 0x000000000f0c7348 */ /* 0x003fea0003c00000 */
[----:B------:R-:W-:Y:S02]  /*34380*/  ELECT P6, UR62, PT ;  /* 0x00000000003e782f */ /* 0x000fe400038c0000 */
[----:B------:R-:W-:Y:S01]  /*34390*/  MOV R14, UR62 ;  /* 0x0000003e000e7c02 */ /* 0x000fe20008000f00 */
[----:B01----:R-:W-:Y:S10]  /*343a0*/  ENDCOLLECTIVE ;  /* 0x000000000000791b */ /* 0x003ff40003800000 */
.L_x_3010:
[----:B------:R-:W-:Y:S05]  /*343b0*/  BSYNC B0 ;  /* 0x0000000000007941 */ /* 0x000fea0003800000 */
.L_x_3009:
[----:B------:R-:W-:Y:S05]  /*343c0*/  BRA `(.L_x_3011) ;  /* 0xffffffd000c47947 */ /* 0x000fea000383ffff */
.L_x_2902:
[----:B0-----:R0:W1:Y:S02]  /*343d0*/  SYNCS.PHASECHK.TRANS64.TRYWAIT P0, [R6+URZ], R5 ;  /* 0x00000005060075a7 */ /* 0x001064000800017f */
[----:B-1----:R-:W-:Y:S05]  /*343e0*/  @!P0 NANOSLEEP.SYNCS 0x989680 ;  /* 0x009896800000895d */ /* 0x002fea0003900000 */
[----:B------:R-:W1:Y:S02]  /*343f0*/  @!P0 SYNCS.PHASECHK.TRANS64 P0, [R6+URZ], R5 ;  /* 0x00000005060085a7 */ /* 0x000e64000800007f */
[----:B-1----:R-:W-:Y:S05]  /*34400*/  @!P0 BRA `(.L_x_2902) ;  /* 0xfffffffc00f08947 */ /* 0x002fea000383ffff */
[----:B------:R-:W-:Y:S05]  /*34410*/  BRA `(.L_x_3012) ;  /* 0xffffffd400047947 */ /* 0x000fea000383ffff */
.L_x_2903:
[----:B-1----:R1:W2:Y:S02]  /*34420*/  SYNCS.PHASECHK.TRANS64.TRYWAIT P0, [R7+URZ], R2 ;  /* 0x00000002070075a7 */ /* 0x0022a4000800017f */
[----:B--2---:R-:W-:Y:S05]  /*34430*/  @!P0 NANOSLEEP.SYNCS 0x989680 ;  /* 0x009896800000895d */ /* 0x004fea0003900000 */
[----:B------:R-:W2:Y:S02]  /*34440*/  @!P0 SYNCS.PHASECHK.TRANS64 P0, [R7+URZ], R2 ;  /* 0x00000002070085a7 */ /* 0x000ea4000800007f */
[----:B--2---:R-:W-:Y:S05]  /*34450*/  @!P0 BRA `(.L_x_2903) ;  /* 0xfffffffc00f08947 */ /* 0x004fea000383ffff */
[----:B------:R-:W-:Y:S05]  /*34460*/  BRA `(.L_x_3013) ;  /* 0xffffffd000f87947 */ /* 0x000fea000383ffff */
.L_x_2905:
[----:B--2---:R2:W3:Y:S02]  /*34470*/  SYNCS.PHASECHK.TRANS64.TRYWAIT P0, [R4+URZ], R5 ;  /* 0x00000005040075a7 */ /* 0x0044e4000800017f */
[----:B---3--:R-:W-:Y:S05]  /*34480*/  @!P0 NANOSLEEP.SYNCS 0x989680 ;  /* 0x009896800000895d */ /* 0x008fea0003900000 */
[----:B------:R-:W3:Y:S02]  /*34490*/  @!P0 SYNCS.PHASECHK.TRANS64 P0, [R4+URZ], R5 ;  /* 0x00000005040085a7 */ /* 0x000ee4000800007f */
[----:B---3--:R-:W-:Y:S05]  /*344a0*/  @!P0 BRA `(.L_x_2905) ;  /* 0xfffffffc00f08947 */ /* 0x008fea000383ffff */
[----:B------:R-:W-:Y:S05]  /*344b0*/  BRA `(.L_x_3014) ;  /* 0xffffffd000fc7947 */ /* 0x000fea000383ffff */
.L_x_3015:
        /* <DEDUP_REMOVED lines=12> */
.L_x_3025:


//--------------------- .nv.global.init           --------------------------
	.section	.nv.global.init,"aw",@progbits
.nv.global.init:
	.type		$str$20,@object
	.size		$str$20,($str$21 - $str$20)
$str$20:
        /*0000*/ 	.byte	0x28, 0x61, 0x64, 0x64, 0x72, 0x65, 0x73, 0x73, 0x20, 0x26, 0x20, 0x6d, 0x61, 0x73, 0x6b, 0x29
        /*0010*/ 	.byte	0x20, 0x3d, 0x3d, 0x20, 0x30, 0x00
	.type		$str$21,@object
	.size		$str$21,(__unnamed_9 - $str$21)
$str$21:
        /*0016*/ 	.byte	0x2f, 0x74, 0x6d, 0x70, 0x2f, 0x6f, 0x73, 0x73, 0x5f, 0x6b, 0x65, 0x72, 0x6e, 0x65, 0x6c, 0x73
        /*0026*/ 	.byte	0x5f, 0x73, 0x72, 0x63, 0x2f, 0x66, 0x6c, 0x61, 0x73, 0x68, 0x5f, 0x61, 0x74, 0x74, 0x65, 0x6e
        /*0036*/ 	.byte	0x74, 0x69, 0x6f, 0x6e, 0x2f, 0x63, 0x73, 0x72, 0x63, 0x2f, 0x63, 0x75, 0x74, 0x6c, 0x61, 0x73
        /*0046*/ 	.byte	0x73, 0x2f, 0x69, 0x6e, 0x63, 0x6c, 0x75, 0x64, 0x65, 0x2f, 0x63, 0x75, 0x74, 0x65, 0x2f, 0x70
        /*0056*/ 	.byte	0x6f, 0x69, 0x6e, 0x74, 0x65, 0x72, 0x5f, 0x66, 0x6c, 0x61, 0x67, 0x67, 0x65, 0x64, 0x2e, 0x68
        /*0066*/ 	.byte	0x70, 0x70, 0x00
	.type		__unnamed_9,@object
	.size		__unnamed_9,(__unnamed_5 - __unnamed_9)
__unnamed_9:
        /* <DEDUP_REMOVED lines=25> */
	.type		__unnamed_5,@object
	.size		__unnamed_5,(__unnamed_4 - __unnamed_5)
__unnamed_5:
        /* <DEDUP_REMOVED lines=25> */
	.type		__unnamed_4,@object
	.size		__unnamed_4,(__unnamed_3 - __unnamed_4)
__unnamed_4:
        /* <DEDUP_REMOVED lines=25> */
	.type		__unnamed_3,@object
	.size		__unnamed_3,(__unnamed_7 - __unnamed_3)
__unnamed_3:
        /* <DEDUP_REMOVED lines=29> */
	.type		__unnamed_7,@object
	.size		__unnamed_7,(__unnamed_2 - __unnamed_7)
__unnamed_7:
        /* <DEDUP_REMOVED lines=29> */
	.type		__unnamed_2,@object
	.size		__unnamed_2,(__unnamed_8 - __unnamed_2)
__unnamed_2:
        /* <DEDUP_REMOVED lines=29> */
	.type		__unnamed_8,@object
	.size		__unnamed_8,(__unnamed_1 - __unnamed_8)
__unnamed_8:
        /* <DEDUP_REMOVED lines=29> */
	.type		__unnamed_1,@object
	.size		__unnamed_1,(__unnamed_6 - __unnamed_1)
__unnamed_1:
        /* <DEDUP_REMOVED lines=29> */
        /*0e05*/ 	.byte	0x5d, 0x00
	.type		__unnamed_6,@object
	.size		__unnamed_6,(.L_5 - __unnamed_6)
__unnamed_6:
        /* <DEDUP_REMOVED lines=30> */
.L_5:


//--------------------- .nv.shared._ZN7cutlass13device_kernelIN5flash11enable_sm90INS1_16FlashAttnFwdSm90INS1_25CollectiveMainloopFwdSm90ILi2EN4cute5tupleIJNS5_1CILi1EEES8_S8_EEENS6_IJNS7_ILi128EEENS7_ILi112EEENS7_ILi192EEEEEELi192ENS_10bfloat16_tEfNS_4arch4Sm90ELb0ELb0ELb1ELb0ELb0ELb0ELb0ELb1ELb1ELb1ELb1ELb0EEENS1_21CollectiveEpilogueFwdINS6_IJSA_SC_SB_EEES9_SE_SG_Li256ELb0ELb1ELb1ELb0EEENS1_19SingleTileSchedulerILb0ELb1ELb1ELi128EEEEEEEEEvNT_6ParamsE --------------------------
	.section	.nv.shared._ZN7cutlass13device_kernelIN5flash11enable_sm90INS1_16FlashAttnFwdSm90INS1_25CollectiveMainloopFwdSm90ILi2EN4cute5tupleIJNS5_1CILi1EEES8_S8_EEENS6_IJNS7_ILi128EEENS7_ILi112EEENS7_ILi192EEEEEELi192ENS_10bfloat16_tEfNS_4arch4Sm90ELb0ELb0ELb1ELb0ELb0ELb0ELb0ELb1ELb1ELb1ELb1ELb0EEENS1_21CollectiveEpilogueFwdINS6_IJSA_SC_SB_EEES9_SE_SG_Li256ELb0ELb1ELb1ELb0EEENS1_19SingleTileSchedulerILb0ELb1ELb1ELi128EEEEEEEEEvNT_6ParamsE,"aw",@nobits
	.sectionflags	@""
	.align	16
	.zero		1024


//--------------------- .nv.shared.reserved.0     --------------------------
	.section	.nv.shared.reserved.0,"aw",@nobits
	.weak		__nv_reservedSMEM_offset_0_alias
	.size		__nv_reservedSMEM_offset_0_alias, 0, 0
	.other		__nv_reservedSMEM_offset_0_alias,@"STO_CUDA_RESERVED_SHARED STV_DEFAULT"
__nv_reservedSMEM_offset_0_alias:
	.zero		0


//--------------------- .nv.global                --------------------------
	.section	.nv.global,"aw",@nobits
.nv.global:
	.type		_ZN80_INTERNAL_0922055a_44_flash_fwd_hdim192_bf16_split_softcap_sm90_cu_4cb42ef5_31954cute1_E,@object
	.size		_ZN80_INTERNAL_0922055a_44_flash_fwd_hdim192_bf16_split_softcap_sm90_cu_4cb42ef5_31954cute1_E,(_ZN80_INTERNAL_0922055a_44_flash_fwd_hdim192_bf16_split_softcap_sm90_cu_4cb42ef5_31954cuda3std3__45__cpo6cbeginE - _ZN80_INTERNAL_0922055a_44_flash_fwd_hdim192_bf16_split_softcap_sm90_cu_4cb42ef5_31954cute1_E)
_ZN80_INTERNAL_0922055a_44_flash_fwd_hdim192_bf16_split_softcap_sm90_cu_4cb42ef5_31954cute1_E:
	.zero		1
	.type		_ZN80_INTERNAL_0922055a_44_flash_fwd_hdim192_bf16_split_softcap_sm90_cu_4cb42ef5_31954cuda3std3__45__cpo6cbeginE,@object
	.size		_ZN80_INTERNAL_0922055a_44_flash_fwd_hdim192_bf16_split_softcap_sm90_cu_4cb42ef5_31954cuda3std3__45__cpo6cbeginE,(_ZN80_INTERNAL_0922055a_44_flash_fwd_hdim192_bf16_split_softcap_sm90_cu_4cb42ef5_31954cuda3std3__48in_placeE - _ZN80_INTERNAL_0922055a_44_flash_fwd_hdim192_bf16_split_softcap_sm90_cu_4cb42ef5_31954cuda3std3__45__cpo6cbeginE)
_ZN80_INTERNAL_0922055a_44_flash_fwd_hdim192_bf16_split_softcap_sm90_cu_4cb42ef5_31954cuda3std3__45__cpo6cbeginE:
	.zero		1
	.type		_ZN80_INTERNAL_0922055a_44_flash_fwd_hdim192_bf16_split_softcap_sm90_cu_4cb42ef5_31954cuda3std3__48in_placeE,@object
	.size		_ZN80_INTERNAL_0922055a_44_flash_fwd_hdim192_bf16_split_softcap_sm90_cu_4cb42ef5_31954cuda3std3__48in_placeE,(_ZN80_INTERNAL_0922055a_44_flash_fwd_hdim192_bf16_split_softcap_sm90_cu_4cb42ef5_31954cuda3std6ranges3__45__cpo9iter_moveE - _ZN80_INTERNAL_0922055a_44_flash_fwd_hdim192_bf16_split_softcap_sm90_cu_4cb42ef5_31954cuda3std3__48in_placeE)
_ZN80_INTERNAL_0922055a_44_flash_fwd_hdim192_bf16_split_softcap_sm90_cu_4cb42ef5_31954cuda3std3__48in_placeE:
	.zero		1
	.type		_ZN80_INTERNAL_0922055a_44_flash_fwd_hdim192_bf16_split_softcap_sm90_cu_4cb42ef5_31954cuda3std6ranges3__45__cpo9iter_moveE,@object
	.size		_ZN80_INTERNAL_0922055a_44_flash_fwd_hdim192_bf16_split_softcap_sm90_cu_4cb42ef5_31954cuda3std6ranges3__45__cpo9iter_moveE,(_ZN80_INTERNAL_0922055a_44_flash_fwd_hdim192_bf16_split_softcap_sm90_cu_4cb42ef5_31954cuda3std3__45__cpo5beginE - _ZN80_INTERNAL_0922055a_44_flash_fwd_hdim192_bf16_split_softcap_sm90_cu_4cb42ef5_31954cuda3std6ranges3__45__cpo9iter_moveE)
_ZN80_INTERNAL_0922055a_44_flash_fwd_hdim192_bf16_split_softcap_sm90_cu_4cb42ef5_31954cuda3std6ranges3__45__cpo9iter_moveE:
	.zero		1
	.type		_ZN80_INTERNAL_0922055a_44_flash_fwd_hdim192_bf16_split_softcap_sm90_cu_4cb42ef5_31954cuda3std3__45__cpo5beginE,@object
	.size		_ZN80_INTERNAL_0922055a_44_flash_fwd_hdim192_bf16_split_softcap_sm90_cu_4cb42ef5_31954cuda3std3__45__cpo5beginE,(_ZN80_INTERNAL_0922055a_44_flash_fwd_hdim192_bf16_split_softcap_sm90_cu_4cb42ef5_31954cuda3std3__482_GLOBAL__N__0922055a_44_flash_fwd_hdim192_bf16_split_softcap_sm90_cu_4cb42ef5_31956ignoreE - _ZN80_INTERNAL_0922055a_44_flash_fwd_hdim192_bf16_split_softcap_sm90_cu_4cb42ef5_31954cuda3std3__45__cpo5beginE)
_ZN80_INTERNAL_0922055a_44_flash_fwd_hdim192_bf16_split_softcap_sm90_cu_4cb42ef5_31954cuda3std3__45__cpo5beginE:
	.zero		1
	.type		_ZN80_INTERNAL_0922055a_44_flash_fwd_hdim192_bf16_split_softcap_sm90_cu_4cb42ef5_31954cuda3std3__482_GLOBAL__N__0922055a_44_flash_fwd_hdim192_bf16_split_softcap_sm90_cu_4cb42ef5_31956ignoreE,@object
	.size		_ZN80_INTERNAL_0922055a_44_flash_fwd_hdim192_bf16_split_softcap_sm90_cu_4cb42ef5_31954cuda3std3__482_GLOBAL__N__0922055a_44_flash_fwd_hdim192_bf16_split_softcap_sm90_cu_4cb42ef5_31956ignoreE,(_ZN80_INTERNAL_0922055a_44_flash_fwd_hdim192_bf16_split_softcap_sm90_cu_4cb42ef5_31954cute7productE - _ZN80_INTERNAL_0922055a_44_flash_fwd_hdim192_bf16_split_softcap_sm90_cu_4cb42ef5_31954cuda3std3__482_GLOBAL__N__0922055a_44_flash_fwd_hdim192_bf16_split_softcap_sm90_cu_4cb42ef5_31956ignoreE)
_ZN80_INTERNAL_0922055a_44_flash_fwd_hdim192_bf16_split_softcap_sm90_cu_4cb42ef5_31954cuda3std3__482_GLOBAL__N__0922055a_44_flash_fwd_hdim192_bf16_split_softcap_sm90_cu_4cb42ef5_31956ignoreE:
	.zero		1
	.type		_ZN80_INTERNAL_0922055a_44_flash_fwd_hdim192_bf16_split_softcap_sm90_cu_4cb42ef5_31954cute7productE,@object
	.size		_ZN80_INTERNAL_0922055a_44_flash_fwd_hdim192_bf16_split_softcap_sm90_cu_4cb42ef5_31954cute7productE,(_ZN80_INTERNAL_0922055a_44_flash_fwd_hdim192_bf16_split_softcap_sm90_cu_4cb42ef5_31954cuda3std3__45__cpo3endE - _ZN80_INTERNAL_0922055a_44_flash_fwd_hdim192_bf16_split_softcap_sm90_cu_4cb42ef5_31954cute7productE)
_ZN80_INTERNAL_0922055a_44_flash_fwd_hdim192_bf16_split_softcap_sm90_cu_4cb42ef5_31954cute7productE:
	.zero		1
	.type		_ZN80_INTERNAL_0922055a_44_flash_fwd_hdim192_bf16_split_softcap_sm90_cu_4cb42ef5_31954cuda3std3__45__cpo3endE,@object
	.size		_ZN80_INTERNAL_0922055a_44_flash_fwd_hdim192_bf16_split_softcap_sm90_cu_4cb42ef5_31954cuda3std3__45__cpo3endE,(_ZN80_INTERNAL_0922055a_44_flash_fwd_hdim192_bf16_split_softcap_sm90_cu_4cb42ef5_31954cuda3std3__419piecewise_constructE - _ZN80_INTERNAL_0922055a_44_flash_fwd_hdim192_bf16_split_softcap_sm90_cu_4cb42ef5_31954cuda3std3__45__cpo3endE)
_ZN80_INTERNAL_0922055a_44_flash_fwd_hdim192_bf16_split_softcap_sm90_cu_4cb42ef5_31954cuda3std3__45__cpo3endE:
	.zero		1
	.type		_ZN80_INTERNAL_0922055a_44_flash_fwd_hdim192_bf16_split_softcap_sm90_cu_4cb42ef5_31954cuda3std3__419piecewise_constructE,@object
	.size		_ZN80_INTERNAL_0922055a_44_flash_fwd_hdim192_bf16_split_softcap_sm90_cu_4cb42ef5_31954cuda3std3__419piecewise_constructE,(_ZN80_INTERNAL_0922055a_44_flash_fwd_hdim192_bf16_split_softcap_sm90_cu_4cb42ef5_31954cuda3std3__45__cpo4cendE - _ZN80_INTERNAL_0922055a_44_flash_fwd_hdim192_bf16_split_softcap_sm90_cu_4cb42ef5_31954cuda3std3__419piecewise_constructE)
_ZN80_INTERNAL_0922055a_44_flash_fwd_hdim192_bf16_split_softcap_sm90_cu_4cb42ef5_31954cuda3std3__419piecewise_constructE:
	.zero		1
	.type		_ZN80_INTERNAL_0922055a_44_flash_fwd_hdim192_bf16_split_softcap_sm90_cu_4cb42ef5_31954cuda3std3__45__cpo4cendE,@object
	.size		_ZN80_INTERNAL_0922055a_44_flash_fwd_hdim192_bf16_split_softcap_sm90_cu_4cb42ef5_31954cuda3std3__45__cpo4cendE,(_ZN80_INTERNAL_0922055a_44_flash_fwd_hdim192_bf16_split_softcap_sm90_cu_4cb42ef5_31954cuda3std6ranges3__45__cpo4swapE - _ZN80_INTERNAL_0922055a_44_flash_fwd_hdim192_bf16_split_softcap_sm90_cu_4cb42ef5_31954cuda3std3__45__cpo4cendE)
_ZN80_INTERNAL_0922055a_44_flash_fwd_hdim192_bf16_split_softcap_sm90_cu_4cb42ef5_31954cuda3std3__45__cpo4cendE:
	.zero		1
	.type		_ZN80_INTERNAL_0922055a_44_flash_fwd_hdim192_bf16_split_softcap_sm90_cu_4cb42ef5_31954cuda3std6ranges3__45__cpo4swapE,@object
	.size		_ZN80_INTERNAL_0922055a_44_flash_fwd_hdim192_bf16_split_softcap_sm90_cu_4cb42ef5_31954cuda3std6ranges3__45__cpo4swapE,(.L_16 - _ZN80_INTERNAL_0922055a_44_flash_fwd_hdim192_bf16_split_softcap_sm90_cu_4cb42ef5_31954cuda3std6ranges3__45__cpo4swapE)
_ZN80_INTERNAL_0922055a_44_flash_fwd_hdim192_bf16_split_softcap_sm90_cu_4cb42ef5_31954cuda3std6ranges3__45__cpo4swapE:
	.zero		1
.L_16:


//--------------------- .nv.shared._ZN7cutlass13device_kernelIN5flash11enable_sm90INS1_16FlashAttnFwdSm90INS1_25CollectiveMainloopFwdSm90ILi2EN4cute5tupleIJNS5_1CILi1EEES8_S8_EEENS6_IJNS7_ILi128EEENS7_ILi112EEENS7_ILi192EEEEEELi192ENS_10bfloat16_tEfNS_4arch4Sm90ELb0ELb0ELb1ELb1ELb0ELb0ELb0ELb1ELb1ELb1ELb1ELb0EEENS1_21CollectiveEpilogueFwdINS6_IJSA_SC_SB_EEES9_SE_SG_Li256ELb1ELb1ELb1ELb0EEENS1_36VarlenDynamicPersistentTileSchedulerILi128ELi112ELi256ELi128ELb1ELb1ELb1ELb0ELb1ELb1EEEEEEEEEvNT_6ParamsE --------------------------
	.section	.nv.shared._ZN7cutlass13device_kernelIN5flash11enable_sm90INS1_16FlashAttnFwdSm90INS1_25CollectiveMainloopFwdSm90ILi2EN4cute5tupleIJNS5_1CILi1EEES8_S8_EEENS6_IJNS7_ILi128EEENS7_ILi112EEENS7_ILi192EEEEEELi192ENS_10bfloat16_tEfNS_4arch4Sm90ELb0ELb0ELb1ELb1ELb0ELb0ELb0ELb1ELb1ELb1ELb1ELb0EEENS1_21CollectiveEpilogueFwdINS6_IJSA_SC_SB_EEES9_SE_SG_Li256ELb1ELb1ELb1ELb0EEENS1_36VarlenDynamicPersistentTileSchedulerILi128ELi112ELi256ELi128ELb1ELb1ELb1ELb0ELb1ELb1EEEEEEEEEvNT_6ParamsE,"aw",@nobits
	.sectionflags	@""
	.align	16
	.zero		1024


//--------------------- .nv.shared._ZN7cutlass13device_kernelIN5flash11enable_sm90INS1_16FlashAttnFwdSm90INS1_25CollectiveMainloopFwdSm90ILi2EN4cute5tupleIJNS5_1CILi1EEES8_S8_EEENS6_IJNS7_ILi128EEENS7_ILi112EEENS7_ILi192EEEEEELi192ENS_10bfloat16_tEfNS_4arch4Sm90ELb0ELb0ELb1ELb1ELb0ELb1ELb0ELb1ELb1ELb1ELb1ELb0EEENS1_21CollectiveEpilogueFwdINS6_IJSA_SC_SB_EEES9_SE_SG_Li256ELb1ELb1ELb1ELb0EEENS1_36VarlenDynamicPersistentTileSchedulerILi128ELi112ELi256ELi128ELb1ELb1ELb1ELb0ELb1ELb1EEEEEEEEEvNT_6ParamsE --------------------------
	.section	.nv.shared._ZN7cutlass13device_kernelIN5flash11enable_sm90INS1_16FlashAttnFwdSm90INS1_25CollectiveMainloopFwdSm90ILi2EN4cute5tupleIJNS5_1CILi1EEES8_S8_EEENS6_IJNS7_ILi128EEENS7_ILi112EEENS7_ILi192EEEEEELi192ENS_10bfloat16_tEfNS_4arch4Sm90ELb0ELb0ELb1ELb1ELb0ELb1ELb0ELb1ELb1ELb1ELb1ELb0EEENS1_21CollectiveEpilogueFwdINS6_IJSA_SC_SB_EEES9_SE_SG_Li256ELb1ELb1ELb1ELb0EEENS1_36VarlenDynamicPersistentTileSchedulerILi128ELi112ELi256ELi128ELb1ELb1ELb1ELb0ELb1ELb1EEEEEEEEEvNT_6ParamsE,"aw",@nobits
	.sectionflags	@""
	.align	16
	.zero		1024


//--------------------- .nv.shared._ZN7cutlass13device_kernelIN5flash11enable_sm90INS1_16FlashAttnFwdSm90INS1_25CollectiveMainloopFwdSm90ILi2EN4cute5tupleIJNS5_1CILi1EEES8_S8_EEENS6_IJNS7_ILi128EEENS7_ILi96EEENS7_ILi192EEEEEELi192ENS_10bfloat16_tEfNS_4arch4Sm90ELb0ELb1ELb1ELb0ELb0ELb0ELb0ELb1ELb1ELb1ELb1ELb0EEENS1_21CollectiveEpilogueFwdINS6_IJSA_SC_SB_EEES9_SE_SG_Li256ELb0ELb1ELb1ELb0EEENS1_19SingleTileSchedulerILb0ELb1ELb1ELi128EEEEEEEEEvNT_6ParamsE --------------------------
	.section	.nv.shared._ZN7cutlass13device_kernelIN5flash11enable_sm90INS1_16FlashAttnFwdSm90INS1_25CollectiveMainloopFwdSm90ILi2EN4cute5tupleIJNS5_1CILi1EEES8_S8_EEENS6_IJNS7_ILi128EEENS7_ILi96EEENS7_ILi192EEEEEELi192ENS_10bfloat16_tEfNS_4arch4Sm90ELb0ELb1ELb1ELb0ELb0ELb0ELb0ELb1ELb1ELb1ELb1ELb0EEENS1_21CollectiveEpilogueFwdINS6_IJSA_SC_SB_EEES9_SE_SG_Li256ELb0ELb1ELb1ELb0EEENS1_19SingleTileSchedulerILb0ELb1ELb1ELi128EEEEEEEEEvNT_6ParamsE,"aw",@nobits
	.sectionflags	@""
	.align	16
	.zero		1024


//--------------------- .nv.shared._ZN7cutlass13device_kernelIN5flash11enable_sm90INS1_16FlashAttnFwdSm90INS1_25CollectiveMainloopFwdSm90ILi2EN4cute5tupleIJNS5_1CILi1EEES8_S8_EEENS6_IJNS7_ILi128EEENS7_ILi96EEENS7_ILi192EEEEEELi192ENS_10bfloat16_tEfNS_4arch4Sm90ELb0ELb1ELb1ELb1ELb0ELb0ELb0ELb1ELb1ELb1ELb1ELb0EEENS1_21CollectiveEpilogueFwdINS6_IJSA_SC_SB_EEES9_SE_SG_Li256ELb1ELb1ELb1ELb0EEENS1_36VarlenDynamicPersistentTileSchedulerILi128ELi96ELi256ELi128ELb1ELb1ELb1ELb1ELb0ELb1EEEEEEEEEvNT_6ParamsE --------------------------
	.section	.nv.shared._ZN7cutlass13device_kernelIN5flash11enable_sm90INS1_16FlashAttnFwdSm90INS1_25CollectiveMainloopFwdSm90ILi2EN4cute5tupleIJNS5_1CILi1EEES8_S8_EEENS6_IJNS7_ILi128EEENS7_ILi96EEENS7_ILi192EEEEEELi192ENS_10bfloat16_tEfNS_4arch4Sm90ELb0ELb1ELb1ELb1ELb0ELb0ELb0ELb1ELb1ELb1ELb1ELb0EEENS1_21CollectiveEpilogueFwdINS6_IJSA_SC_SB_EEES9_SE_SG_Li256ELb1ELb1ELb1ELb0EEENS1_36VarlenDynamicPersistentTileSchedulerILi128ELi96ELi256ELi128ELb1ELb1ELb1ELb1ELb0ELb1EEEEEEEEEvNT_6ParamsE,"aw",@nobits
	.sectionflags	@""
	.align	16
	.zero		1024


//--------------------- .nv.shared._ZN7cutlass13device_kernelIN5flash11enable_sm90INS1_16FlashAttnFwdSm90INS1_25CollectiveMainloopFwdSm90ILi2EN4cute5tupleIJNS5_1CILi1EEES8_S8_EEENS6_IJNS7_ILi128EEENS7_ILi96EEENS7_ILi192EEEEEELi192ENS_10bfloat16_tEfNS_4arch4Sm90ELb0ELb1ELb1ELb1ELb0ELb1ELb0ELb1ELb1ELb1ELb1ELb0EEENS1_21CollectiveEpilogueFwdINS6_IJSA_SC_SB_EEES9_SE_SG_Li256ELb1ELb1ELb1ELb0EEENS1_36VarlenDynamicPersistentTileSchedulerILi128ELi96ELi256ELi128ELb1ELb1ELb1ELb1ELb0ELb1EEEEEEEEEvNT_6ParamsE --------------------------
	.section	.nv.shared._ZN7cutlass13device_kernelIN5flash11enable_sm90INS1_16FlashAttnFwdSm90INS1_25CollectiveMainloopFwdSm90ILi2EN4cute5tupleIJNS5_1CILi1EEES8_S8_EEENS6_IJNS7_ILi128EEENS7_ILi96EEENS7_ILi192EEEEEELi192ENS_10bfloat16_tEfNS_4arch4Sm90ELb0ELb1ELb1ELb1ELb0ELb1ELb0ELb1ELb1ELb1ELb1ELb0EEENS1_21CollectiveEpilogueFwdINS6_IJSA_SC_SB_EEES9_SE_SG_Li256ELb1ELb1ELb1ELb0EEENS1_36VarlenDynamicPersistentTileSchedulerILi128ELi96ELi256ELi128ELb1ELb1ELb1ELb1ELb0ELb1EEEEEEEEEvNT_6ParamsE,"aw",@nobits
	.sectionflags	@""
	.align	16
	.zero		1024


//--------------------- .nv.shared._ZN7cutlass13device_kernelIN5flash11enable_sm90INS1_16FlashAttnFwdSm90INS1_25CollectiveMainloopFwdSm90ILi2EN4cute5tupleIJNS5_1CILi1EEES8_S8_EEENS6_IJNS7_ILi128EEENS7_ILi112EEENS7_ILi192EEEEEELi192ENS_10bfloat16_tEfNS_4arch4Sm90ELb1ELb0ELb1ELb0ELb0ELb0ELb0ELb1ELb1ELb1ELb1ELb0EEENS1_21CollectiveEpilogueFwdINS6_IJSA_SC_SB_EEES9_SE_SG_Li256ELb0ELb1ELb1ELb0EEENS1_19SingleTileSchedulerILb0ELb1ELb1ELi128EEEEEEEEEvNT_6ParamsE --------------------------
	.section	.nv.shared._ZN7cutlass13device_kernelIN5flash11enable_sm90INS1_16FlashAttnFwdSm90INS1_25CollectiveMainloopFwdSm90ILi2EN4cute5tupleIJNS5_1CILi1EEES8_S8_EEENS6_IJNS7_ILi128EEENS7_ILi112EEENS7_ILi192EEEEEELi192ENS_10bfloat16_tEfNS_4arch4Sm90ELb1ELb0ELb1ELb0ELb0ELb0ELb0ELb1ELb1ELb1ELb1ELb0EEENS1_21CollectiveEpilogueFwdINS6_IJSA_SC_SB_EEES9_SE_SG_Li256ELb0ELb1ELb1ELb0EEENS1_19SingleTileSchedulerILb0ELb1ELb1ELi128EEEEEEEEEvNT_6ParamsE,"aw",@nobits
	.sectionflags	@""
	.align	16
	.zero		1024


//--------------------- .nv.shared._ZN7cutlass13device_kernelIN5flash11enable_sm90INS1_16FlashAttnFwdSm90INS1_25CollectiveMainloopFwdSm90ILi2EN4cute5tupleIJNS5_1CILi1EEES8_S8_EEENS6_IJNS7_ILi128EEENS7_ILi112EEENS7_ILi192EEEEEELi192ENS_10bfloat16_tEfNS_4arch4Sm90ELb1ELb0ELb1ELb1ELb0ELb0ELb0ELb1ELb1ELb1ELb1ELb0EEENS1_21CollectiveEpilogueFwdINS6_IJSA_SC_SB_EEES9_SE_SG_Li256ELb1ELb1ELb1ELb0EEENS1_36VarlenDynamicPersistentTileSchedulerILi128ELi112ELi256ELi128ELb1ELb1ELb1ELb1ELb1ELb1EEEEEEEEEvNT_6ParamsE --------------------------
	.section	.nv.shared._ZN7cutlass13device_kernelIN5flash11enable_sm90INS1_16FlashAttnFwdSm90INS1_25CollectiveMainloopFwdSm90ILi2EN4cute5tupleIJNS5_1CILi1EEES8_S8_EEENS6_IJNS7_ILi128EEENS7_ILi112EEENS7_ILi192EEEEEELi192ENS_10bfloat16_tEfNS_4arch4Sm90ELb1ELb0ELb1ELb1ELb0ELb0ELb0ELb1ELb1ELb1ELb1ELb0EEENS1_21CollectiveEpilogueFwdINS6_IJSA_SC_SB_EEES9_SE_SG_Li256ELb1ELb1ELb1ELb0EEENS1_36VarlenDynamicPersistentTileSchedulerILi128ELi112ELi256ELi128ELb1ELb1ELb1ELb1ELb1ELb1EEEEEEEEEvNT_6ParamsE,"aw",@nobits
	.sectionflags	@""
	.align	16
	.zero		1024


//--------------------- .nv.shared._ZN7cutlass13device_kernelIN5flash11enable_sm90INS1_16FlashAttnFwdSm90INS1_25CollectiveMainloopFwdSm90ILi2EN4cute5tupleIJNS5_1CILi1EEES8_S8_EEENS6_IJNS7_ILi128EEENS7_ILi112EEENS7_ILi192EEEEEELi192ENS_10bfloat16_tEfNS_4arch4Sm90ELb1ELb0ELb1ELb1ELb0ELb1ELb0ELb1ELb1ELb1ELb1ELb0EEENS1_21CollectiveEpilogueFwdINS6_IJSA_SC_SB_EEES9_SE_SG_Li256ELb1ELb1ELb1ELb0EEENS1_36VarlenDynamicPersistentTileSchedulerILi128ELi112ELi256ELi128ELb1ELb1ELb1ELb1ELb1ELb1EEEEEEEEEvNT_6ParamsE --------------------------
	.section	.nv.shared._ZN7cutlass13device_kernelIN5flash11enable_sm90INS1_16FlashAttnFwdSm90INS1_25CollectiveMainloopFwdSm90ILi2EN4cute5tupleIJNS5_1CILi1EEES8_S8_EEENS6_IJNS7_ILi128EEENS7_ILi112EEENS7_ILi192EEEEEELi192ENS_10bfloat16_tEfNS_4arch4Sm90ELb1ELb0ELb1ELb1ELb0ELb1ELb0ELb1ELb1ELb1ELb1ELb0EEENS1_21CollectiveEpilogueFwdINS6_IJSA_SC_SB_EEES9_SE_SG_Li256ELb1ELb1ELb1ELb0EEENS1_36VarlenDynamicPersistentTileSchedulerILi128ELi112ELi256ELi128ELb1ELb1ELb1ELb1ELb1ELb1EEEEEEEEEvNT_6ParamsE,"aw",@nobits
	.sectionflags	@""
	.align	16
	.zero		1024


//--------------------- .nv.constant0._ZN7cutlass13device_kernelIN5flash11enable_sm90INS1_16FlashAttnFwdSm90INS1_25CollectiveMainloopFwdSm90ILi2EN4cute5tupleIJNS5_1CILi1EEES8_S8_EEENS6_IJNS7_ILi128EEENS7_ILi112EEENS7_ILi192EEEEEELi192ENS_10bfloat16_tEfNS_4arch4Sm90ELb0ELb0ELb1ELb0ELb0ELb0ELb0ELb1ELb1ELb1ELb1ELb0EEENS1_21CollectiveEpilogueFwdINS6_IJSA_SC_SB_EEES9_SE_SG_Li256ELb0ELb1ELb1ELb0EEENS1_19SingleTileSchedulerILb0ELb1ELb1ELi128EEEEEEEEEvNT_6ParamsE --------------------------
	.section	.nv.constant0._ZN7cutlass13device_kernelIN5flash11enable_sm90INS1_16FlashAttnFwdSm90INS1_25CollectiveMainloopFwdSm90ILi2EN4cute5tupleIJNS5_1CILi1EEES8_S8_EEENS6_IJNS7_ILi128EEENS7_ILi112EEENS7_ILi192EEEEEELi192ENS_10bfloat16_tEfNS_4arch4Sm90ELb0ELb0ELb1ELb0ELb0ELb0ELb0ELb1ELb1ELb1ELb1ELb0EEENS1_21CollectiveEpilogueFwdINS6_IJSA_SC_SB_EEES9_SE_SG_Li256ELb0ELb1ELb1ELb0EEENS1_19SingleTileSchedulerILb0ELb1ELb1ELi128EEEEEEEEEvNT_6ParamsE,"a",@progbits
	.sectionflags	@""
	.align	4
.nv.constant0._ZN7cutlass13device_kernelIN5flash11enable_sm90INS1_16FlashAttnFwdSm90INS1_25CollectiveMainloopFwdSm90ILi2EN4cute5tupleIJNS5_1CILi1EEES8_S8_EEENS6_IJNS7_ILi128EEENS7_ILi112EEENS7_ILi192EEEEEELi192ENS_10bfloat16_tEfNS_4arch4Sm90ELb0ELb0ELb1ELb0ELb0ELb0ELb0ELb1ELb1ELb1ELb1ELb0EEENS1_21CollectiveEpilogueFwdINS6_IJSA_SC_SB_EEES9_SE_SG_Li256ELb0ELb1ELb1ELb0EEENS1_19SingleTileSchedulerILb0ELb1ELb1ELi128EEEEEEEEEvNT_6ParamsE:
	.zero		3200


//--------------------- .nv.constant0._ZN7cutlass13device_kernelIN5flash11enable_sm90INS1_16FlashAttnFwdSm90INS1_25CollectiveMainloopFwdSm90ILi2EN4cute5tupleIJNS5_1CILi1EEES8_S8_EEENS6_IJNS7_ILi128EEENS7_ILi112EEENS7_ILi192EEEEEELi192ENS_10bfloat16_tEfNS_4arch4Sm90ELb0ELb0ELb1ELb1ELb0ELb0ELb0ELb1ELb1ELb1ELb1ELb0EEENS1_21CollectiveEpilogueFwdINS6_IJSA_SC_SB_EEES9_SE_SG_Li256ELb1ELb1ELb1ELb0EEENS1_36VarlenDynamicPersistentTileSchedulerILi128ELi112ELi256ELi128ELb1ELb1ELb1ELb0ELb1ELb1EEEEEEEEEvNT_6ParamsE --------------------------
	.section	.nv.constant0._ZN7cutlass13device_kernelIN5flash11enable_sm90INS1_16FlashAttnFwdSm90INS1_25CollectiveMainloopFwdSm90ILi2EN4cute5tupleIJNS5_1CILi1EEES8_S8_EEENS6_IJNS7_ILi128EEENS7_ILi112EEENS7_ILi192EEEEEELi192ENS_10bfloat16_tEfNS_4arch4Sm90ELb0ELb0ELb1ELb1ELb0ELb0ELb0ELb1ELb1ELb1ELb1ELb0EEENS1_21CollectiveEpilogueFwdINS6_IJSA_SC_SB_EEES9_SE_SG_Li256ELb1ELb1ELb1ELb0EEENS1_36VarlenDynamicPersistentTileSchedulerILi128ELi112ELi256ELi128ELb1ELb1ELb1ELb0ELb1ELb1EEEEEEEEEvNT_6ParamsE,"a",@progbits
	.sectionflags	@""
	.align	4
.nv.constant0._ZN7cutlass13device_kernelIN5flash11enable_sm90INS1_16FlashAttnFwdSm90INS1_25CollectiveMainloopFwdSm90ILi2EN4cute5tupleIJNS5_1CILi1EEES8_S8_EEENS6_IJNS7_ILi128EEENS7_ILi112EEENS7_ILi192EEEEEELi192ENS_10bfloat16_tEfNS_4arch4Sm90ELb0ELb0ELb1ELb1ELb0ELb0ELb0ELb1ELb1ELb1ELb1ELb0EEENS1_21CollectiveEpilogueFwdINS6_IJSA_SC_SB_EEES9_SE_SG_Li256ELb1ELb1ELb1ELb0EEENS1_36VarlenDynamicPersistentTileSchedulerILi128ELi112ELi256ELi128ELb1ELb1ELb1ELb0ELb1ELb1EEEEEEEEEvNT_6ParamsE:
	.zero		3328


//--------------------- .nv.constant0._ZN7cutlass13device_kernelIN5flash11enable_sm90INS1_16FlashAttnFwdSm90INS1_25CollectiveMainloopFwdSm90ILi2EN4cute5tupleIJNS5_1CILi1EEES8_S8_EEENS6_IJNS7_ILi128EEENS7_ILi112EEENS7_ILi192EEEEEELi192ENS_10bfloat16_tEfNS_4arch4Sm90ELb0ELb0ELb1ELb1ELb0ELb1ELb0ELb1ELb1ELb1ELb1ELb0EEENS1_21CollectiveEpilogueFwdINS6_IJSA_SC_SB_EEES9_SE_SG_Li256ELb1ELb1ELb1ELb0EEENS1_36VarlenDynamicPersistentTileSchedulerILi128ELi112ELi256ELi128ELb1ELb1ELb1ELb0ELb1ELb1EEEEEEEEEvNT_6ParamsE --------------------------
	.section	.nv.constant0._ZN7cutlass13device_kernelIN5flash11enable_sm90INS1_16FlashAttnFwdSm90INS1_25CollectiveMainloopFwdSm90ILi2EN4cute5tupleIJNS5_1CILi1EEES8_S8_EEENS6_IJNS7_ILi128EEENS7_ILi112EEENS7_ILi192EEEEEELi192ENS_10bfloat16_tEfNS_4arch4Sm90ELb0ELb0ELb1ELb1ELb0ELb1ELb0ELb1ELb1ELb1ELb1ELb0EEENS1_21CollectiveEpilogueFwdINS6_IJSA_SC_SB_EEES9_SE_SG_Li256ELb1ELb1ELb1ELb0EEENS1_36VarlenDynamicPersistentTileSchedulerILi128ELi112ELi256ELi128ELb1ELb1ELb1ELb0ELb1ELb1EEEEEEEEEvNT_6ParamsE,"a",@progbits
	.sectionflags	@""
	.align	4
.nv.constant0._ZN7cutlass13device_kernelIN5flash11enable_sm90INS1_16FlashAttnFwdSm90INS1_25CollectiveMainloopFwdSm90ILi2EN4cute5tupleIJNS5_1CILi1EEES8_S8_EEENS6_IJNS7_ILi128EEENS7_ILi112EEENS7_ILi192EEEEEELi192ENS_10bfloat16_tEfNS_4arch4Sm90ELb0ELb0ELb1ELb1ELb0ELb1ELb0ELb1ELb1ELb1ELb1ELb0EEENS1_21CollectiveEpilogueFwdINS6_IJSA_SC_SB_EEES9_SE_SG_Li256ELb1ELb1ELb1ELb0EEENS1_36VarlenDynamicPersistentTileSchedulerILi128ELi112ELi256ELi128ELb1ELb1ELb1ELb0ELb1ELb1EEEEEEEEEvNT_6ParamsE:
	.zero		3328


//--------------------- .nv.constant0._ZN7cutlass13device_kernelIN5flash11enable_sm90INS1_16FlashAttnFwdSm90INS1_25CollectiveMainloopFwdSm90ILi2EN4cute5tupleIJNS5_1CILi1EEES8_S8_EEENS6_IJNS7_ILi128EEENS7_ILi96EEENS7_ILi192EEEEEELi192ENS_10bfloat16_tEfNS_4arch4Sm90ELb0ELb1ELb1ELb0ELb0ELb0ELb0ELb1ELb1ELb1ELb1ELb0EEENS1_21CollectiveEpilogueFwdINS6_IJSA_SC_SB_EEES9_SE_SG_Li256ELb0ELb1ELb1ELb0EEENS1_19SingleTileSchedulerILb0ELb1ELb1ELi128EEEEEEEEEvNT_6ParamsE --------------------------
	.section	.nv.constant0._ZN7cutlass13device_kernelIN5flash11enable_sm90INS1_16FlashAttnFwdSm90INS1_25CollectiveMainloopFwdSm90ILi2EN4cute5tupleIJNS5_1CILi1EEES8_S8_EEENS6_IJNS7_ILi128EEENS7_ILi96EEENS7_ILi192EEEEEELi192ENS_10bfloat16_tEfNS_4arch4Sm90ELb0ELb1ELb1ELb0ELb0ELb0ELb0ELb1ELb1ELb1ELb1ELb0EEENS1_21CollectiveEpilogueFwdINS6_IJSA_SC_SB_EEES9_SE_SG_Li256ELb0ELb1ELb1ELb0EEENS1_19SingleTileSchedulerILb0ELb1ELb1ELi128EEEEEEEEEvNT_6ParamsE,"a",@progbits
	.sectionflags	@""
	.align	4
.nv.constant0._ZN7cutlass13device_kernelIN5flash11enable_sm90INS1_16FlashAttnFwdSm90INS1_25CollectiveMainloopFwdSm90ILi2EN4cute5tupleIJNS5_1CILi1EEES8_S8_EEENS6_IJNS7_ILi128EEENS7_ILi96EEENS7_ILi192EEEEEELi192ENS_10bfloat16_tEfNS_4arch4Sm90ELb0ELb1ELb1ELb0ELb0ELb0ELb0ELb1ELb1ELb1ELb1ELb0EEENS1_21CollectiveEpilogueFwdINS6_IJSA_SC_SB_EEES9_SE_SG_Li256ELb0ELb1ELb1ELb0EEENS1_19SingleTileSchedulerILb0ELb1ELb1ELi128EEEEEEEEEvNT_6ParamsE:
	.zero		3200


//--------------------- .nv.constant0._ZN7cutlass13device_kernelIN5flash11enable_sm90INS1_16FlashAttnFwdSm90INS1_25CollectiveMainloopFwdSm90ILi2EN4cute5tupleIJNS5_1CILi1EEES8_S8_EEENS6_IJNS7_ILi128EEENS7_ILi96EEENS7_ILi192EEEEEELi192ENS_10bfloat16_tEfNS_4arch4Sm90ELb0ELb1ELb1ELb1ELb0ELb0ELb0ELb1ELb1ELb1ELb1ELb0EEENS1_21CollectiveEpilogueFwdINS6_IJSA_SC_SB_EEES9_SE_SG_Li256ELb1ELb1ELb1ELb0EEENS1_36VarlenDynamicPersistentTileSchedulerILi128ELi96ELi256ELi128ELb1ELb1ELb1ELb1ELb0ELb1EEEEEEEEEvNT_6ParamsE --------------------------
	.section	.nv.constant0._ZN7cutlass13device_kernelIN5flash11enable_sm90INS1_16FlashAttnFwdSm90INS1_25CollectiveMainloopFwdSm90ILi2EN4cute5tupleIJNS5_1CILi1EEES8_S8_EEENS6_IJNS7_ILi128EEENS7_ILi96EEENS7_ILi192EEEEEELi192ENS_10bfloat16_tEfNS_4arch4Sm90ELb0ELb1ELb1ELb1ELb0ELb0ELb0ELb1ELb1ELb1ELb1ELb0EEENS1_21CollectiveEpilogueFwdINS6_IJSA_SC_SB_EEES9_SE_SG_Li256ELb1ELb1ELb1ELb0EEENS1_36VarlenDynamicPersistentTileSchedulerILi128ELi96ELi256ELi128ELb1ELb1ELb1ELb1ELb0ELb1EEEEEEEEEvNT_6ParamsE,"a",@progbits
	.sectionflags	@""
	.align	4
.nv.constant0._ZN7cutlass13device_kernelIN5flash11enable_sm90INS1_16FlashAttnFwdSm90INS1_25CollectiveMainloopFwdSm90ILi2EN4cute5tupleIJNS5_1CILi1EEES8_S8_EEENS6_IJNS7_ILi128EEENS7_ILi96EEENS7_ILi192EEEEEELi192ENS_10bfloat16_tEfNS_4arch4Sm90ELb0ELb1ELb1ELb1ELb0ELb0ELb0ELb1ELb1ELb1ELb1ELb0EEENS1_21CollectiveEpilogueFwdINS6_IJSA_SC_SB_EEES9_SE_SG_Li256ELb1ELb1ELb1ELb0EEENS1_36VarlenDynamicPersistentTileSchedulerILi128ELi96ELi256ELi128ELb1ELb1ELb1ELb1ELb0ELb1EEEEEEEEEvNT_6ParamsE:
	.zero		3328


//--------------------- .nv.constant0._ZN7cutlass13device_kernelIN5flash11enable_sm90INS1_16FlashAttnFwdSm90INS1_25CollectiveMainloopFwdSm90ILi2EN4cute5tupleIJNS5_1CILi1EEES8_S8_EEENS6_IJNS7_ILi128EEENS7_ILi96EEENS7_ILi192EEEEEELi192ENS_10bfloat16_tEfNS_4arch4Sm90ELb0ELb1ELb1ELb1ELb0ELb1ELb0ELb1ELb1ELb1ELb1ELb0EEENS1_21CollectiveEpilogueFwdINS6_IJSA_SC_SB_EEES9_SE_SG_Li256ELb1ELb1ELb1ELb0EEENS1_36VarlenDynamicPersistentTileSchedulerILi128ELi96ELi256ELi128ELb1ELb1ELb1ELb1ELb0ELb1EEEEEEEEEvNT_6ParamsE --------------------------
	.section	.nv.constant0._ZN7cutlass13device_kernelIN5flash11enable_sm90INS1_16FlashAttnFwdSm90INS1_25CollectiveMainloopFwdSm90ILi2EN4cute5tupleIJNS5_1CILi1EEES8_S8_EEENS6_IJNS7_ILi128EEENS7_ILi96EEENS7_ILi192EEEEEELi192ENS_10bfloat16_tEfNS_4arch4Sm90ELb0ELb1ELb1ELb1ELb0ELb1ELb0ELb1ELb1ELb1ELb1ELb0EEENS1_21CollectiveEpilogueFwdINS6_IJSA_SC_SB_EEES9_SE_SG_Li256ELb1ELb1ELb1ELb0EEENS1_36VarlenDynamicPersistentTileSchedulerILi128ELi96ELi256ELi128ELb1ELb1ELb1ELb1ELb0ELb1EEEEEEEEEvNT_6ParamsE,"a",@progbits
	.sectionflags	@""
	.align	4
.nv.constant0._ZN7cutlass13device_kernelIN5flash11enable_sm90INS1_16FlashAttnFwdSm90INS1_25CollectiveMainloopFwdSm90ILi2EN4cute5tupleIJNS5_1CILi1EEES8_S8_EEENS6_IJNS7_ILi128EEENS7_ILi96EEENS7_ILi192EEEEEELi192ENS_10bfloat16_tEfNS_4arch4Sm90ELb0ELb1ELb1ELb1ELb0ELb1ELb0ELb1ELb1ELb1ELb1ELb0EEENS1_21CollectiveEpilogueFwdINS6_IJSA_SC_SB_EEES9_SE_SG_Li256ELb1ELb1ELb1ELb0EEENS1_36VarlenDynamicPersistentTileSchedulerILi128ELi96ELi256ELi128ELb1ELb1ELb1ELb1ELb0ELb1EEEEEEEEEvNT_6ParamsE:
	.zero		3328


//--------------------- .nv.constant0._ZN7cutlass13device_kernelIN5flash11enable_sm90INS1_16FlashAttnFwdSm90INS1_25CollectiveMainloopFwdSm90ILi2EN4cute5tupleIJNS5_1CILi1EEES8_S8_EEENS6_IJNS7_ILi128EEENS7_ILi112EEENS7_ILi192EEEEEELi192ENS_10bfloat16_tEfNS_4arch4Sm90ELb1ELb0ELb1ELb0ELb0ELb0ELb0ELb1ELb1ELb1ELb1ELb0EEENS1_21CollectiveEpilogueFwdINS6_IJSA_SC_SB_EEES9_SE_SG_Li256ELb0ELb1ELb1ELb0EEENS1_19SingleTileSchedulerILb0ELb1ELb1ELi128EEEEEEEEEvNT_6ParamsE --------------------------
	.section	.nv.constant0._ZN7cutlass13device_kernelIN5flash11enable_sm90INS1_16FlashAttnFwdSm90INS1_25CollectiveMainloopFwdSm90ILi2EN4cute5tupleIJNS5_1CILi1EEES8_S8_EEENS6_IJNS7_ILi128EEENS7_ILi112EEENS7_ILi192EEEEEELi192ENS_10bfloat16_tEfNS_4arch4Sm90ELb1ELb0ELb1ELb0ELb0ELb0ELb0ELb1ELb1ELb1ELb1ELb0EEENS1_21CollectiveEpilogueFwdINS6_IJSA_SC_SB_EEES9_SE_SG_Li256ELb0ELb1ELb1ELb0EEENS1_19SingleTileSchedulerILb0ELb1ELb1ELi128EEEEEEEEEvNT_6ParamsE,"a",@progbits
	.sectionflags	@""
	.align	4
.nv.constant0._ZN7cutlass13device_kernelIN5flash11enable_sm90INS1_16FlashAttnFwdSm90INS1_25CollectiveMainloopFwdSm90ILi2EN4cute5tupleIJNS5_1CILi1EEES8_S8_EEENS6_IJNS7_ILi128EEENS7_ILi112EEENS7_ILi192EEEEEELi192ENS_10bfloat16_tEfNS_4arch4Sm90ELb1ELb0ELb1ELb0ELb0ELb0ELb0ELb1ELb1ELb1ELb1ELb0EEENS1_21CollectiveEpilogueFwdINS6_IJSA_SC_SB_EEES9_SE_SG_Li256ELb0ELb1ELb1ELb0EEENS1_19SingleTileSchedulerILb0ELb1ELb1ELi128EEEEEEEEEvNT_6ParamsE:
	.zero		3200


//--------------------- .nv.constant0._ZN7cutlass13device_kernelIN5flash11enable_sm90INS1_16FlashAttnFwdSm90INS1_25CollectiveMainloopFwdSm90ILi2EN4cute5tupleIJNS5_1CILi1EEES8_S8_EEENS6_IJNS7_ILi128EEENS7_ILi112EEENS7_ILi192EEEEEELi192ENS_10bfloat16_tEfNS_4arch4Sm90ELb1ELb0ELb1ELb1ELb0ELb0ELb0ELb1ELb1ELb1ELb1ELb0EEENS1_21CollectiveEpilogueFwdINS6_IJSA_SC_SB_EEES9_SE_SG_Li256ELb1ELb1ELb1ELb0EEENS1_36VarlenDynamicPersistentTileSchedulerILi128ELi112ELi256ELi128ELb1ELb1ELb1ELb1ELb1ELb1EEEEEEEEEvNT_6ParamsE --------------------------
	.section	.nv.constant0._ZN7cutlass13device_kernelIN5flash11enable_sm90INS1_16FlashAttnFwdSm90INS1_25CollectiveMainloopFwdSm90ILi2EN4cute5tupleIJNS5_1CILi1EEES8_S8_EEENS6_IJNS7_ILi128EEENS7_ILi112EEENS7_ILi192EEEEEELi192ENS_10bfloat16_tEfNS_4arch4Sm90ELb1ELb0ELb1ELb1ELb0ELb0ELb0ELb1ELb1ELb1ELb1ELb0EEENS1_21CollectiveEpilogueFwdINS6_IJSA_SC_SB_EEES9_SE_SG_Li256ELb1ELb1ELb1ELb0EEENS1_36VarlenDynamicPersistentTileSchedulerILi128ELi112ELi256ELi128ELb1ELb1ELb1ELb1ELb1ELb1EEEEEEEEEvNT_6ParamsE,"a",@progbits
	.sectionflags	@""
	.align	4
.nv.constant0._ZN7cutlass13device_kernelIN5flash11enable_sm90INS1_16FlashAttnFwdSm90INS1_25CollectiveMainloopFwdSm90ILi2EN4cute5tupleIJNS5_1CILi1EEES8_S8_EEENS6_IJNS7_ILi128EEENS7_ILi112EEENS7_ILi192EEEEEELi192ENS_10bfloat16_tEfNS_4arch4Sm90ELb1ELb0ELb1ELb1ELb0ELb0ELb0ELb1ELb1ELb1ELb1ELb0EEENS1_21CollectiveEpilogueFwdINS6_IJSA_SC_SB_EEES9_SE_SG_Li256ELb1ELb1ELb1ELb0EEENS1_36VarlenDynamicPersistentTileSchedulerILi128ELi112ELi256ELi128ELb1ELb1ELb1ELb1ELb1ELb1EEEEEEEEEvNT_6ParamsE:
	.zero		3328


//--------------------- .nv.constant0._ZN7cutlass13device_kernelIN5flash11enable_sm90INS1_16FlashAttnFwdSm90INS1_25CollectiveMainloopFwdSm90ILi2EN4cute5tupleIJNS5_1CILi1EEES8_S8_EEENS6_IJNS7_ILi128EEENS7_ILi112EEENS7_ILi192EEEEEELi192ENS_10bfloat16_tEfNS_4arch4Sm90ELb1ELb0ELb1ELb1ELb0ELb1ELb0ELb1ELb1ELb1ELb1ELb0EEENS1_21CollectiveEpilogueFwdINS6_IJSA_SC_SB_EEES9_SE_SG_Li256ELb1ELb1ELb1ELb0EEENS1_36VarlenDynamicPersistentTileSchedulerILi128ELi112ELi256ELi128ELb1ELb1ELb1ELb1ELb1ELb1EEEEEEEEEvNT_6ParamsE --------------------------
	.section	.nv.constant0._ZN7cutlass13device_kernelIN5flash11enable_sm90INS1_16FlashAttnFwdSm90INS1_25CollectiveMainloopFwdSm90ILi2EN4cute5tupleIJNS5_1CILi1EEES8_S8_EEENS6_IJNS7_ILi128EEENS7_ILi112EEENS7_ILi192EEEEEELi192ENS_10bfloat16_tEfNS_4arch4Sm90ELb1ELb0ELb1ELb1ELb0ELb1ELb0ELb1ELb1ELb1ELb1ELb0EEENS1_21CollectiveEpilogueFwdINS6_IJSA_SC_SB_EEES9_SE_SG_Li256ELb1ELb1ELb1ELb0EEENS1_36VarlenDynamicPersistentTileSchedulerILi128ELi112ELi256ELi128ELb1ELb1ELb1ELb1ELb1ELb1EEEEEEEEEvNT_6ParamsE,"a",@progbits
	.sectionflags	@""
	.align	4
.nv.constant0._ZN7cutlass13device_kernelIN5flash11enable_sm90INS1_16FlashAttnFwdSm90INS1_25CollectiveMainloopFwdSm90ILi2EN4cute5tupleIJNS5_1CILi1EEES8_S8_EEENS6_IJNS7_ILi128EEENS7_ILi112EEENS7_ILi192EEEEEELi192ENS_10bfloat16_tEfNS_4arch4Sm90ELb1ELb0ELb1ELb1ELb0ELb1ELb0ELb1ELb1ELb1ELb1ELb0EEENS1_21CollectiveEpilogueFwdINS6_IJSA_SC_SB_EEES9_SE_SG_Li256ELb1ELb1ELb1ELb0EEENS1_36VarlenDynamicPersistentTileSchedulerILi128ELi112ELi256ELi128ELb1ELb1ELb1ELb1ELb1ELb1EEEEEEEEEvNT_6ParamsE:
	.zero		3328


//--------------------- SYMBOLS --------------------------

	.type		.nv.reservedSmem.offset0,@object
	.size		.nv.reservedSmem.offset0,0x4
	.type		__assertfail,@function
